	.target	sm_90a

	.elftype	@"ET_EXEC"


//--------------------- .note.nv.tkinfo           --------------------------
	.section	.note.nv.tkinfo,"",@"SHT_NOTE"
	.sectionflags	@"SHF_NOTE_NV_TKINFO"
	.tkinfo
        /*0018*/ 	.word	0x00000002
        /*0030*/ 	.string	""
        /*0030*/ 	.string	"ptxas"
        /*0030*/ 	.string	"Cuda compilation tools, release 13.0, V13.0.88"
        /*0030*/ 	.string	"Build cuda_13.0.r13.0/compiler.36424714_0"
        /*0030*/ 	.string	"-arch sm_90a -m 64 "



//--------------------- .note.nv.cuinfo           --------------------------
	.section	.note.nv.cuinfo,"",@"SHT_NOTE"
	.sectionflags	@"SHF_NOTE_NV_CUINFO"
        /*0018*/ 	.short	0x0002
        /*001a*/ 	.short	0x005a
        /*001c*/ 	.short	0x0082
	.zero		2


//--------------------- .nv.info                  --------------------------
	.section	.nv.info,"",@"SHT_CUDA_INFO"
	.align	4


	//----- nvinfo : EIATTR_REGCOUNT
	.align		4
        /*0000*/ 	.byte	0x04, 0x2f
        /*0002*/ 	.short	(.L_19 - .L_18)
	.align		4
.L_18:
        /*0004*/ 	.word	index@(_ZN7cutlass13device_kernelIN5flash11enable_sm90INS1_16FlashAttnFwdSm90INS1_25CollectiveMainloopFwdSm90ILi2EN4cute5tupleIJNS5_1CILi1EEES8_S8_EEENS6_IJNS7_ILi192EEENS7_ILi128EEENS7_ILi64EEEEEELi64ENS_6half_tEfNS_4arch4Sm90ELb1ELb0ELb1ELb1ELb1ELb1ELb0ELb1ELb1ELb1ELb1ELb0EEENS1_21CollectiveEpilogueFwdINS6_IJSA_SC_SB_EEES9_SE_SG_Li384ELb1ELb1ELb1ELb0EEENS1_36VarlenDynamicPersistentTileSchedulerILi192ELi128ELi384ELi128ELb1ELb1ELb1ELb1ELb1ELb1EEEEEEEEEvNT_6ParamsE)
        /*0008*/ 	.word	0x00000080


	//----- nvinfo : EIATTR_FRAME_SIZE
	.align		4
.L_19:
        /*000c*/ 	.byte	0x04, 0x11
        /*000e*/ 	.short	(.L_21 - .L_20)
	.align		4
.L_20:
        /*0010*/ 	.word	index@(_ZN7cutlass13device_kernelIN5flash11enable_sm90INS1_16FlashAttnFwdSm90INS1_25CollectiveMainloopFwdSm90ILi2EN4cute5tupleIJNS5_1CILi1EEES8_S8_EEENS6_IJNS7_ILi192EEENS7_ILi128EEENS7_ILi64EEEEEELi64ENS_6half_tEfNS_4arch4Sm90ELb1ELb0ELb1ELb1ELb1ELb1ELb0ELb1ELb1ELb1ELb1ELb0EEENS1_21CollectiveEpilogueFwdINS6_IJSA_SC_SB_EEES9_SE_SG_Li384ELb1ELb1ELb1ELb0EEENS1_36VarlenDynamicPersistentTileSchedulerILi192ELi128ELi384ELi128ELb1ELb1ELb1ELb1ELb1ELb1EEEEEEEEEvNT_6ParamsE)
        /*0014*/ 	.word	0x00000068


	//----- nvinfo : EIATTR_REGCOUNT
	.align		4
.L_21:
        /*0018*/ 	.byte	0x04, 0x2f
        /*001a*/ 	.short	(.L_23 - .L_22)
	.align		4
.L_22:
        /*001c*/ 	.word	index@(_ZN7cutlass13device_kernelIN5flash11enable_sm90INS1_16FlashAttnFwdSm90INS1_25CollectiveMainloopFwdSm90ILi2EN4cute5tupleIJNS5_1CILi1EEES8_S8_EEENS6_IJNS7_ILi192EEENS7_ILi128EEENS7_ILi64EEEEEELi64ENS_6half_tEfNS_4arch4Sm90ELb1ELb0ELb1ELb1ELb1ELb0ELb0ELb1ELb1ELb1ELb1ELb0EEENS1_21CollectiveEpilogueFwdINS6_IJSA_SC_SB_EEES9_SE_SG_Li384ELb1ELb1ELb1ELb0EEENS1_36VarlenDynamicPersistentTileSchedulerILi192ELi128ELi384ELi128ELb1ELb1ELb1ELb1ELb1ELb1EEEEEEEEEvNT_6ParamsE)
        /*0020*/ 	.word	0x00000080


	//----- nvinfo : EIATTR_FRAME_SIZE
	.align		4
.L_23:
        /*0024*/ 	.byte	0x04, 0x11
        /*0026*/ 	.short	(.L_25 - .L_24)
	.align		4
.L_24:
        /*0028*/ 	.word	index@(_ZN7cutlass13device_kernelIN5flash11enable_sm90INS1_16FlashAttnFwdSm90INS1_25CollectiveMainloopFwdSm90ILi2EN4cute5tupleIJNS5_1CILi1EEES8_S8_EEENS6_IJNS7_ILi192EEENS7_ILi128EEENS7_ILi64EEEEEELi64ENS_6half_tEfNS_4arch4Sm90ELb1ELb0ELb1ELb1ELb1ELb0ELb0ELb1ELb1ELb1ELb1ELb0EEENS1_21CollectiveEpilogueFwdINS6_IJSA_SC_SB_EEES9_SE_SG_Li384ELb1ELb1ELb1ELb0EEENS1_36VarlenDynamicPersistentTileSchedulerILi192ELi128ELi384ELi128ELb1ELb1ELb1ELb1ELb1ELb1EEEEEEEEEvNT_6ParamsE)
        /*002c*/ 	.word	0x00000040


	//----- nvinfo : EIATTR_REGCOUNT
	.align		4
.L_25:
        /*0030*/ 	.byte	0x04, 0x2f
        /*0032*/ 	.short	(.L_27 - .L_26)
	.align		4
.L_26:
        /*0034*/ 	.word	index@(_ZN7cutlass13device_kernelIN5flash11enable_sm90INS1_16FlashAttnFwdSm90INS1_25CollectiveMainloopFwdSm90ILi2EN4cute5tupleIJNS5_1CILi1EEES8_S8_EEENS6_IJNS7_ILi192EEENS7_ILi128EEENS7_ILi64EEEEEELi64ENS_6half_tEfNS_4arch4Sm90ELb1ELb0ELb1ELb0ELb1ELb0ELb0ELb1ELb1ELb1ELb1ELb0EEENS1_21CollectiveEpilogueFwdINS6_IJSA_SC_SB_EEES9_SE_SG_Li384ELb0ELb1ELb1ELb0EEENS1_19SingleTileSchedulerILb0ELb1ELb1ELi192EEEEEEEEEvNT_6ParamsE)
        /*0038*/ 	.word	0x00000080


	//----- nvinfo : EIATTR_FRAME_SIZE
	.align		4
.L_27:
        /*003c*/ 	.byte	0x04, 0x11
        /*003e*/ 	.short	(.L_29 - .L_28)
	.align		4
.L_28:
        /*0040*/ 	.word	index@(_ZN7cutlass13device_kernelIN5flash11enable_sm90INS1_16FlashAttnFwdSm90INS1_25CollectiveMainloopFwdSm90ILi2EN4cute5tupleIJNS5_1CILi1EEES8_S8_EEENS6_IJNS7_ILi192EEENS7_ILi128EEENS7_ILi64EEEEEELi64ENS_6half_tEfNS_4arch4Sm90ELb1ELb0ELb1ELb0ELb1ELb0ELb0ELb1ELb1ELb1ELb1ELb0EEENS1_21CollectiveEpilogueFwdINS6_IJSA_SC_SB_EEES9_SE_SG_Li384ELb0ELb1ELb1ELb0EEENS1_19SingleTileSchedulerILb0ELb1ELb1ELi192EEEEEEEEEvNT_6ParamsE)
        /*0044*/ 	.word	0x00000008


	//----- nvinfo : EIATTR_REGCOUNT
	.align		4
.L_29:
        /*0048*/ 	.byte	0x04, 0x2f
        /*004a*/ 	.short	(.L_31 - .L_30)
	.align		4
.L_30:
        /*004c*/ 	.word	index@(_ZN7cutlass13device_kernelIN5flash11enable_sm90INS1_16FlashAttnFwdSm90INS1_25CollectiveMainloopFwdSm90ILi2EN4cute5tupleIJNS5_1CILi1EEES8_S8_EEENS6_IJNS7_ILi192EEENS7_ILi128EEENS7_ILi64EEEEEELi64ENS_6half_tEfNS_4arch4Sm90ELb0ELb1ELb1ELb1ELb1ELb1ELb0ELb1ELb1ELb1ELb1ELb0EEENS1_21CollectiveEpilogueFwdINS6_IJSA_SC_SB_EEES9_SE_SG_Li384ELb1ELb1ELb1ELb0EEENS1_36VarlenDynamicPersistentTileSchedulerILi192ELi128ELi384ELi128ELb1ELb1ELb1ELb1ELb0ELb1EEEEEEEEEvNT_6ParamsE)
        /*0050*/ 	.word	0x00000080


	//----- nvinfo : EIATTR_FRAME_SIZE
	.align		4
.L_31:
        /*0054*/ 	.byte	0x04, 0x11
        /*0056*/ 	.short	(.L_33 - .L_32)
	.align		4
.L_32:
        /*0058*/ 	.word	index@(_ZN7cutlass13device_kernelIN5flash11enable_sm90INS1_16FlashAttnFwdSm90INS1_25CollectiveMainloopFwdSm90ILi2EN4cute5tupleIJNS5_1CILi1EEES8_S8_EEENS6_IJNS7_ILi192EEENS7_ILi128EEENS7_ILi64EEEEEELi64ENS_6half_tEfNS_4arch4Sm90ELb0ELb1ELb1ELb1ELb1ELb1ELb0ELb1ELb1ELb1ELb1ELb0EEENS1_21CollectiveEpilogueFwdINS6_IJSA_SC_SB_EEES9_SE_SG_Li384ELb1ELb1ELb1ELb0EEENS1_36VarlenDynamicPersistentTileSchedulerILi192ELi128ELi384ELi128ELb1ELb1ELb1ELb1ELb0ELb1EEEEEEEEEvNT_6ParamsE)
        /*005c*/ 	.word	0x00000068


	//----- nvinfo : EIATTR_REGCOUNT
	.align		4
.L_33:
        /*0060*/ 	.byte	0x04, 0x2f
        /*0062*/ 	.short	(.L_35 - .L_34)
	.align		4
.L_34:
        /*0064*/ 	.word	index@(_ZN7cutlass13device_kernelIN5flash11enable_sm90INS1_16FlashAttnFwdSm90INS1_25CollectiveMainloopFwdSm90ILi2EN4cute5tupleIJNS5_1CILi1EEES8_S8_EEENS6_IJNS7_ILi192EEENS7_ILi128EEENS7_ILi64EEEEEELi64ENS_6half_tEfNS_4arch4Sm90ELb0ELb1ELb1ELb1ELb1ELb0ELb0ELb1ELb1ELb1ELb1ELb0EEENS1_21CollectiveEpilogueFwdINS6_IJSA_SC_SB_EEES9_SE_SG_Li384ELb1ELb1ELb1ELb0EEENS1_36VarlenDynamicPersistentTileSchedulerILi192ELi128ELi384ELi128ELb1ELb1ELb1ELb1ELb0ELb1EEEEEEEEEvNT_6ParamsE)
        /*0068*/ 	.word	0x00000080


	//----- nvinfo : EIATTR_FRAME_SIZE
	.align		4
.L_35:
        /*006c*/ 	.byte	0x04, 0x11
        /*006e*/ 	.short	(.L_37 - .L_36)
	.align		4
.L_36:
        /*0070*/ 	.word	index@(_ZN7cutlass13device_kernelIN5flash11enable_sm90INS1_16FlashAttnFwdSm90INS1_25CollectiveMainloopFwdSm90ILi2EN4cute5tupleIJNS5_1CILi1EEES8_S8_EEENS6_IJNS7_ILi192EEENS7_ILi128EEENS7_ILi64EEEEEELi64ENS_6half_tEfNS_4arch4Sm90ELb0ELb1ELb1ELb1ELb1ELb0ELb0ELb1ELb1ELb1ELb1ELb0EEENS1_21CollectiveEpilogueFwdINS6_IJSA_SC_SB_EEES9_SE_SG_Li384ELb1ELb1ELb1ELb0EEENS1_36VarlenDynamicPersistentTileSchedulerILi192ELi128ELi384ELi128ELb1ELb1ELb1ELb1ELb0ELb1EEEEEEEEEvNT_6ParamsE)
        /*0074*/ 	.word	0x00000040


	//----- nvinfo : EIATTR_REGCOUNT
	.align		4
.L_37:
        /*0078*/ 	.byte	0x04, 0x2f
        /*007a*/ 	.short	(.L_39 - .L_38)
	.align		4
.L_38:
        /*007c*/ 	.word	index@(_ZN7cutlass13device_kernelIN5flash11enable_sm90INS1_16FlashAttnFwdSm90INS1_25CollectiveMainloopFwdSm90ILi2EN4cute5tupleIJNS5_1CILi1EEES8_S8_EEENS6_IJNS7_ILi192EEENS7_ILi128EEENS7_ILi64EEEEEELi64ENS_6half_tEfNS_4arch4Sm90ELb0ELb1ELb1ELb0ELb1ELb0ELb0ELb1ELb1ELb1ELb1ELb0EEENS1_21CollectiveEpilogueFwdINS6_IJSA_SC_SB_EEES9_SE_SG_Li384ELb0ELb1ELb1ELb0EEENS1_19SingleTileSchedulerILb0ELb1ELb1ELi192EEEEEEEEEvNT_6ParamsE)
        /*0080*/ 	.word	0x00000080


	//----- nvinfo : EIATTR_FRAME_SIZE
	.align		4
.L_39:
        /*0084*/ 	.byte	0x04, 0x11
        /*0086*/ 	.short	(.L_41 - .L_40)
	.align		4
.L_40:
        /*0088*/ 	.word	index@(_ZN7cutlass13device_kernelIN5flash11enable_sm90INS1_16FlashAttnFwdSm90INS1_25CollectiveMainloopFwdSm90ILi2EN4cute5tupleIJNS5_1CILi1EEES8_S8_EEENS6_IJNS7_ILi192EEENS7_ILi128EEENS7_ILi64EEEEEELi64ENS_6half_tEfNS_4arch4Sm90ELb0ELb1ELb1ELb0ELb1ELb0ELb0ELb1ELb1ELb1ELb1ELb0EEENS1_21CollectiveEpilogueFwdINS6_IJSA_SC_SB_EEES9_SE_SG_Li384ELb0ELb1ELb1ELb0EEENS1_19SingleTileSchedulerILb0ELb1ELb1ELi192EEEEEEEEEvNT_6ParamsE)
        /*008c*/ 	.word	0x00000008


	//----- nvinfo : EIATTR_REGCOUNT
	.align		4
.L_41:
        /*0090*/ 	.byte	0x04, 0x2f
        /*0092*/ 	.short	(.L_43 - .L_42)
	.align		4
.L_42:
        /*0094*/ 	.word	index@(_ZN7cutlass13device_kernelIN5flash11enable_sm90INS1_16FlashAttnFwdSm90INS1_25CollectiveMainloopFwdSm90ILi2EN4cute5tupleIJNS5_1CILi1EEES8_S8_EEENS6_IJNS7_ILi192EEENS7_ILi128EEENS7_ILi64EEEEEELi64ENS_6half_tEfNS_4arch4Sm90ELb0ELb0ELb1ELb1ELb1ELb1ELb0ELb1ELb1ELb1ELb1ELb0EEENS1_21CollectiveEpilogueFwdINS6_IJSA_SC_SB_EEES9_SE_SG_Li384ELb1ELb1ELb1ELb0EEENS1_36VarlenDynamicPersistentTileSchedulerILi192ELi128ELi384ELi128ELb1ELb1ELb1ELb0ELb1ELb1EEEEEEEEEvNT_6ParamsE)
        /*0098*/ 	.word	0x00000080


	//----- nvinfo : EIATTR_FRAME_SIZE
	.align		4
.L_43:
        /*009c*/ 	.byte	0x04, 0x11
        /*009e*/ 	.short	(.L_45 - .L_44)
	.align		4
.L_44:
        /*00a0*/ 	.word	index@(_ZN7cutlass13device_kernelIN5flash11enable_sm90INS1_16FlashAttnFwdSm90INS1_25CollectiveMainloopFwdSm90ILi2EN4cute5tupleIJNS5_1CILi1EEES8_S8_EEENS6_IJNS7_ILi192EEENS7_ILi128EEENS7_ILi64EEEEEELi64ENS_6half_tEfNS_4arch4Sm90ELb0ELb0ELb1ELb1ELb1ELb1ELb0ELb1ELb1ELb1ELb1ELb0EEENS1_21CollectiveEpilogueFwdINS6_IJSA_SC_SB_EEES9_SE_SG_Li384ELb1ELb1ELb1ELb0EEENS1_36VarlenDynamicPersistentTileSchedulerILi192ELi128ELi384ELi128ELb1ELb1ELb1ELb0ELb1ELb1EEEEEEEEEvNT_6ParamsE)
        /*00a4*/ 	.word	0x00000068


	//----- nvinfo : EIATTR_REGCOUNT
	.align		4
.L_45:
        /*00a8*/ 	.byte	0x04, 0x2f
        /*00aa*/ 	.short	(.L_47 - .L_46)
	.align		4
.L_46:
        /*00ac*/ 	.word	index@(_ZN7cutlass13device_kernelIN5flash11enable_sm90INS1_16FlashAttnFwdSm90INS1_25CollectiveMainloopFwdSm90ILi2EN4cute5tupleIJNS5_1CILi1EEES8_S8_EEENS6_IJNS7_ILi192EEENS7_ILi128EEENS7_ILi64EEEEEELi64ENS_6half_tEfNS_4arch4Sm90ELb0ELb0ELb1ELb1ELb1ELb0ELb0ELb1ELb1ELb1ELb1ELb0EEENS1_21CollectiveEpilogueFwdINS6_IJSA_SC_SB_EEES9_SE_SG_Li384ELb1ELb1ELb1ELb0EEENS1_36VarlenDynamicPersistentTileSchedulerILi192ELi128ELi384ELi128ELb1ELb1ELb1ELb0ELb1ELb1EEEEEEEEEvNT_6ParamsE)
        /*00b0*/ 	.word	0x00000080


	//----- nvinfo : EIATTR_FRAME_SIZE
	.align		4
.L_47:
        /*00b4*/ 	.byte	0x04, 0x11
        /*00b6*/ 	.short	(.L_49 - .L_48)
	.align		4
.L_48:
        /*00b8*/ 	.word	index@(_ZN7cutlass13device_kernelIN5flash11enable_sm90INS1_16FlashAttnFwdSm90INS1_25CollectiveMainloopFwdSm90ILi2EN4cute5tupleIJNS5_1CILi1EEES8_S8_EEENS6_IJNS7_ILi192EEENS7_ILi128EEENS7_ILi64EEEEEELi64ENS_6half_tEfNS_4arch4Sm90ELb0ELb0ELb1ELb1ELb1ELb0ELb0ELb1ELb1ELb1ELb1ELb0EEENS1_21CollectiveEpilogueFwdINS6_IJSA_SC_SB_EEES9_SE_SG_Li384ELb1ELb1ELb1ELb0EEENS1_36VarlenDynamicPersistentTileSchedulerILi192ELi128ELi384ELi128ELb1ELb1ELb1ELb0ELb1ELb1EEEEEEEEEvNT_6ParamsE)
        /*00bc*/ 	.word	0x00000050


	//----- nvinfo : EIATTR_REGCOUNT
	.align		4
.L_49:
        /*00c0*/ 	.byte	0x04, 0x2f
        /*00c2*/ 	.short	(.L_51 - .L_50)
	.align		4
.L_50:
        /*00c4*/ 	.word	index@(_ZN7cutlass13device_kernelIN5flash11enable_sm90INS1_16FlashAttnFwdSm90INS1_25CollectiveMainloopFwdSm90ILi2EN4cute5tupleIJNS5_1CILi1EEES8_S8_EEENS6_IJNS7_ILi192EEENS7_ILi128EEENS7_ILi64EEEEEELi64ENS_6half_tEfNS_4arch4Sm90ELb0ELb0ELb1ELb0ELb1ELb0ELb0ELb1ELb1ELb1ELb1ELb0EEENS1_21CollectiveEpilogueFwdINS6_IJSA_SC_SB_EEES9_SE_SG_Li384ELb0ELb1ELb1ELb0EEENS1_19SingleTileSchedulerILb0ELb1ELb1ELi192EEEEEEEEEvNT_6ParamsE)
        /*00c8*/ 	.word	0x00000080


	//----- nvinfo : EIATTR_FRAME_SIZE
	.align		4
.L_51:
        /*00cc*/ 	.byte	0x04, 0x11
        /*00ce*/ 	.short	(.L_53 - .L_52)
	.align		4
.L_52:
        /*00d0*/ 	.word	index@(_ZN7cutlass13device_kernelIN5flash11enable_sm90INS1_16FlashAttnFwdSm90INS1_25CollectiveMainloopFwdSm90ILi2EN4cute5tupleIJNS5_1CILi1EEES8_S8_EEENS6_IJNS7_ILi192EEENS7_ILi128EEENS7_ILi64EEEEEELi64ENS_6half_tEfNS_4arch4Sm90ELb0ELb0ELb1ELb0ELb1ELb0ELb0ELb1ELb1ELb1ELb1ELb0EEENS1_21CollectiveEpilogueFwdINS6_IJSA_SC_SB_EEES9_SE_SG_Li384ELb0ELb1ELb1ELb0EEENS1_19SingleTileSchedulerILb0ELb1ELb1ELi192EEEEEEEEEvNT_6ParamsE)
        /*00d4*/ 	.word	0x00000008


	//----- nvinfo : EIATTR_MIN_STACK_SIZE
	.align		4
.L_53:
        /*00d8*/ 	.byte	0x04, 0x12
        /*00da*/ 	.short	(.L_55 - .L_54)
	.align		4
.L_54:
        /*00dc*/ 	.word	index@(_ZN7cutlass13device_kernelIN5flash11enable_sm90INS1_16FlashAttnFwdSm90INS1_25CollectiveMainloopFwdSm90ILi2EN4cute5tupleIJNS5_1CILi1EEES8_S8_EEENS6_IJNS7_ILi192EEENS7_ILi128EEENS7_ILi64EEEEEELi64ENS_6half_tEfNS_4arch4Sm90ELb0ELb0ELb1ELb0ELb1ELb0ELb0ELb1ELb1ELb1ELb1ELb0EEENS1_21CollectiveEpilogueFwdINS6_IJSA_SC_SB_EEES9_SE_SG_Li384ELb0ELb1ELb1ELb0EEENS1_19SingleTileSchedulerILb0ELb1ELb1ELi192EEEEEEEEEvNT_6ParamsE)
        /*00e0*/ 	.word	0x00000008


	//----- nvinfo : EIATTR_MIN_STACK_SIZE
	.align		4
.L_55:
        /*00e4*/ 	.byte	0x04, 0x12
        /*00e6*/ 	.short	(.L_57 - .L_56)
	.align		4
.L_56:
        /*00e8*/ 	.word	index@(_ZN7cutlass13device_kernelIN5flash11enable_sm90INS1_16FlashAttnFwdSm90INS1_25CollectiveMainloopFwdSm90ILi2EN4cute5tupleIJNS5_1CILi1EEES8_S8_EEENS6_IJNS7_ILi192EEENS7_ILi128EEENS7_ILi64EEEEEELi64ENS_6half_tEfNS_4arch4Sm90ELb0ELb0ELb1ELb1ELb1ELb0ELb0ELb1ELb1ELb1ELb1ELb0EEENS1_21CollectiveEpilogueFwdINS6_IJSA_SC_SB_EEES9_SE_SG_Li384ELb1ELb1ELb1ELb0EEENS1_36VarlenDynamicPersistentTileSchedulerILi192ELi128ELi384ELi128ELb1ELb1ELb1ELb0ELb1ELb1EEEEEEEEEvNT_6ParamsE)
        /*00ec*/ 	.word	0x00000050


	//----- nvinfo : EIATTR_MIN_STACK_SIZE
	.align		4
.L_57:
        /*00f0*/ 	.byte	0x04, 0x12
        /*00f2*/ 	.short	(.L_59 - .L_58)
	.align		4
.L_58:
        /*00f4*/ 	.word	index@(_ZN7cutlass13device_kernelIN5flash11enable_sm90INS1_16FlashAttnFwdSm90INS1_25CollectiveMainloopFwdSm90ILi2EN4cute5tupleIJNS5_1CILi1EEES8_S8_EEENS6_IJNS7_ILi192EEENS7_ILi128EEENS7_ILi64EEEEEELi64ENS_6half_tEfNS_4arch4Sm90ELb0ELb0ELb1ELb1ELb1ELb1ELb0ELb1ELb1ELb1ELb1ELb0EEENS1_21CollectiveEpilogueFwdINS6_IJSA_SC_SB_EEES9_SE_SG_Li384ELb1ELb1ELb1ELb0EEENS1_36VarlenDynamicPersistentTileSchedulerILi192ELi128ELi384ELi128ELb1ELb1ELb1ELb0ELb1ELb1EEEEEEEEEvNT_6ParamsE)
        /*00f8*/ 	.word	0x00000068


	//----- nvinfo : EIATTR_MIN_STACK_SIZE
	.align		4
.L_59:
        /*00fc*/ 	.byte	0x04, 0x12
        /*00fe*/ 	.short	(.L_61 - .L_60)
	.align		4
.L_60:
        /*0100*/ 	.word	index@(_ZN7cutlass13device_kernelIN5flash11enable_sm90INS1_16FlashAttnFwdSm90INS1_25CollectiveMainloopFwdSm90ILi2EN4cute5tupleIJNS5_1CILi1EEES8_S8_EEENS6_IJNS7_ILi192EEENS7_ILi128EEENS7_ILi64EEEEEELi64ENS_6half_tEfNS_4arch4Sm90ELb0ELb1ELb1ELb0ELb1ELb0ELb0ELb1ELb1ELb1ELb1ELb0EEENS1_21CollectiveEpilogueFwdINS6_IJSA_SC_SB_EEES9_SE_SG_Li384ELb0ELb1ELb1ELb0EEENS1_19SingleTileSchedulerILb0ELb1ELb1ELi192EEEEEEEEEvNT_6ParamsE)
        /*0104*/ 	.word	0x00000008


	//----- nvinfo : EIATTR_MIN_STACK_SIZE
	.align		4
.L_61:
        /*0108*/ 	.byte	0x04, 0x12
        /*010a*/ 	.short	(.L_63 - .L_62)
	.align		4
.L_62:
        /*010c*/ 	.word	index@(_ZN7cutlass13device_kernelIN5flash11enable_sm90INS1_16FlashAttnFwdSm90INS1_25CollectiveMainloopFwdSm90ILi2EN4cute5tupleIJNS5_1CILi1EEES8_S8_EEENS6_IJNS7_ILi192EEENS7_ILi128EEENS7_ILi64EEEEEELi64ENS_6half_tEfNS_4arch4Sm90ELb0ELb1ELb1ELb1ELb1ELb0ELb0ELb1ELb1ELb1ELb1ELb0EEENS1_21CollectiveEpilogueFwdINS6_IJSA_SC_SB_EEES9_SE_SG_Li384ELb1ELb1ELb1ELb0EEENS1_36VarlenDynamicPersistentTileSchedulerILi192ELi128ELi384ELi128ELb1ELb1ELb1ELb1ELb0ELb1EEEEEEEEEvNT_6ParamsE)
        /*0110*/ 	.word	0x00000040


	//----- nvinfo : EIATTR_MIN_STACK_SIZE
	.align		4
.L_63:
        /*0114*/ 	.byte	0x04, 0x12
        /*0116*/ 	.short	(.L_65 - .L_64)
	.align		4
.L_64:
        /*0118*/ 	.word	index@(_ZN7cutlass13device_kernelIN5flash11enable_sm90INS1_16FlashAttnFwdSm90INS1_25CollectiveMainloopFwdSm90ILi2EN4cute5tupleIJNS5_1CILi1EEES8_S8_EEENS6_IJNS7_ILi192EEENS7_ILi128EEENS7_ILi64EEEEEELi64ENS_6half_tEfNS_4arch4Sm90ELb0ELb1ELb1ELb1ELb1ELb1ELb0ELb1ELb1ELb1ELb1ELb0EEENS1_21CollectiveEpilogueFwdINS6_IJSA_SC_SB_EEES9_SE_SG_Li384ELb1ELb1ELb1ELb0EEENS1_36VarlenDynamicPersistentTileSchedulerILi192ELi128ELi384ELi128ELb1ELb1ELb1ELb1ELb0ELb1EEEEEEEEEvNT_6ParamsE)
        /*011c*/ 	.word	0x00000068


	//----- nvinfo : EIATTR_MIN_STACK_SIZE
	.align		4
.L_65:
        /*0120*/ 	.byte	0x04, 0x12
        /*0122*/ 	.short	(.L_67 - .L_66)
	.align		4
.L_66:
        /*0124*/ 	.word	index@(_ZN7cutlass13device_kernelIN5flash11enable_sm90INS1_16FlashAttnFwdSm90INS1_25CollectiveMainloopFwdSm90ILi2EN4cute5tupleIJNS5_1CILi1EEES8_S8_EEENS6_IJNS7_ILi192EEENS7_ILi128EEENS7_ILi64EEEEEELi64ENS_6half_tEfNS_4arch4Sm90ELb1ELb0ELb1ELb0ELb1ELb0ELb0ELb1ELb1ELb1ELb1ELb0EEENS1_21CollectiveEpilogueFwdINS6_IJSA_SC_SB_EEES9_SE_SG_Li384ELb0ELb1ELb1ELb0EEENS1_19SingleTileSchedulerILb0ELb1ELb1ELi192EEEEEEEEEvNT_6ParamsE)
        /*0128*/ 	.word	0x00000008


	//----- nvinfo : EIATTR_MIN_STACK_SIZE
	.align		4
.L_67:
        /*012c*/ 	.byte	0x04, 0x12
        /*012e*/ 	.short	(.L_69 - .L_68)
	.align		4
.L_68:
        /*0130*/ 	.word	index@(_ZN7cutlass13device_kernelIN5flash11enable_sm90INS1_16FlashAttnFwdSm90INS1_25CollectiveMainloopFwdSm90ILi2EN4cute5tupleIJNS5_1CILi1EEES8_S8_EEENS6_IJNS7_ILi192EEENS7_ILi128EEENS7_ILi64EEEEEELi64ENS_6half_tEfNS_4arch4Sm90ELb1ELb0ELb1ELb1ELb1ELb0ELb0ELb1ELb1ELb1ELb1ELb0EEENS1_21CollectiveEpilogueFwdINS6_IJSA_SC_SB_EEES9_SE_SG_Li384ELb1ELb1ELb1ELb0EEENS1_36VarlenDynamicPersistentTileSchedulerILi192ELi128ELi384ELi128ELb1ELb1ELb1ELb1ELb1ELb1EEEEEEEEEvNT_6ParamsE)
        /*0134*/ 	.word	0x00000040


	//----- nvinfo : EIATTR_MIN_STACK_SIZE
	.align		4
.L_69:
        /*0138*/ 	.byte	0x04, 0x12
        /*013a*/ 	.short	(.L_71 - .L_70)
	.align		4
.L_70:
        /*013c*/ 	.word	index@(_ZN7cutlass13device_kernelIN5flash11enable_sm90INS1_16FlashAttnFwdSm90INS1_25CollectiveMainloopFwdSm90ILi2EN4cute5tupleIJNS5_1CILi1EEES8_S8_EEENS6_IJNS7_ILi192EEENS7_ILi128EEENS7_ILi64EEEEEELi64ENS_6half_tEfNS_4arch4Sm90ELb1ELb0ELb1ELb1ELb1ELb1ELb0ELb1ELb1ELb1ELb1ELb0EEENS1_21CollectiveEpilogueFwdINS6_IJSA_SC_SB_EEES9_SE_SG_Li384ELb1ELb1ELb1ELb0EEENS1_36VarlenDynamicPersistentTileSchedulerILi192ELi128ELi384ELi128ELb1ELb1ELb1ELb1ELb1ELb1EEEEEEEEEvNT_6ParamsE)
        /*0140*/ 	.word	0x00000068
.L_71:


//--------------------- .nv.compat                --------------------------
	.section	.nv.compat,"",@"SHT_CUDA_COMPAT_INFO"
	.align	4
        /*0000*/ 	.byte	0x02, 0x09, 0x01, 0x00, 0x02, 0x02, 0x04, 0x00, 0x02, 0x05, 0x05, 0x00, 0x03, 0x07, 0x01, 0x01
        /*0010*/ 	.byte	0x02, 0x03, 0x01, 0x00, 0x02, 0x06, 0x01, 0x00, 0x04, 0x0b, 0x08, 0x00, 0x00, 0x00, 0x00, 0x00
        /*0020*/ 	.byte	0x00, 0x00, 0x00, 0x00


//--------------------- .nv.info._ZN7cutlass13device_kernelIN5flash11enable_sm90INS1_16FlashAttnFwdSm90INS1_25CollectiveMainloopFwdSm90ILi2EN4cute5tupleIJNS5_1CILi1EEES8_S8_EEENS6_IJNS7_ILi192EEENS7_ILi128EEENS7_ILi64EEEEEELi64ENS_6half_tEfNS_4arch4Sm90ELb0ELb0ELb1ELb0ELb1ELb0ELb0ELb1ELb1ELb1ELb1ELb0EEENS1_21CollectiveEpilogueFwdINS6_IJSA_SC_SB_EEES9_SE_SG_Li384ELb0ELb1ELb1ELb0EEENS1_19SingleTileSchedulerILb0ELb1ELb1ELi192EEEEEEEEEvNT_6ParamsE --------------------------
	.section	.nv.info._ZN7cutlass13device_kernelIN5flash11enable_sm90INS1_16FlashAttnFwdSm90INS1_25CollectiveMainloopFwdSm90ILi2EN4cute5tupleIJNS5_1CILi1EEES8_S8_EEENS6_IJNS7_ILi192EEENS7_ILi128EEENS7_ILi64EEEEEELi64ENS_6half_tEfNS_4arch4Sm90ELb0ELb0ELb1ELb0ELb1ELb0ELb0ELb1ELb1ELb1ELb1ELb0EEENS1_21CollectiveEpilogueFwdINS6_IJSA_SC_SB_EEES9_SE_SG_Li384ELb0ELb1ELb1ELb0EEENS1_19SingleTileSchedulerILb0ELb1ELb1ELi192EEEEEEEEEvNT_6ParamsE,"",@"SHT_CUDA_INFO"
	.sectionflags	@""
	.align	4


	//----- nvinfo : EIATTR_CUDA_API_VERSION
	.align		4
        /*0000*/ 	.byte	0x04, 0x37
        /*0002*/ 	.short	(.L_73 - .L_72)
.L_72:
        /*0004*/ 	.word	0x00000082


	//----- nvinfo : EIATTR_KPARAM_INFO
	.align		4
.L_73:
        /*0008*/ 	.byte	0x04, 0x17
        /*000a*/ 	.short	(.L_75 - .L_74)
.L_74:
        /*000c*/ 	.word	0x00000000
        /*0010*/ 	.short	0x0000
        /*0012*/ 	.short	0x0070
        /*0014*/ 	.byte	0x00, 0xf0, 0x01, 0x28


	//----- nvinfo : EIATTR_SPARSE_MMA_MASK
	.align		4
.L_75:
        /*0018*/ 	.byte	0x03, 0x50
        /*001a*/ 	.short	0x0000


	//----- nvinfo : EIATTR_MAXREG_COUNT
	.align		4
        /*001c*/ 	.byte	0x03, 0x1b
        /*001e*/ 	.short	0x0080


	//----- nvinfo : EIATTR_NUM_BARRIERS
	.align		4
        /*0020*/ 	.byte	0x02, 0x4c
        /*0022*/ 	.byte	0x10
	.zero		1


	//----- nvinfo : EIATTR_EXTERNS
	.align		4
        /*0024*/ 	.byte	0x04, 0x0f
        /*0026*/ 	.short	(.L_77 - .L_76)


	//   ....[0]....
	.align		4
.L_76:
        /*0028*/ 	.word	index@(__assertfail)


	//----- nvinfo : EIATTR_ANNOTATIONS
	.align		4
.L_77:
        /*002c*/ 	.byte	0x04, 0x55
        /*002e*/ 	.short	(.L_79 - .L_78)


	//   ....[0]....
.L_78:
        /*0030*/ 	.word	0x00000001
        /*0034*/ 	.byte	0xb0, 0x85, 0x00, 0x00, 0x01, 0x00, 0x00, 0x00, 0x10, 0x9e, 0x00, 0x00


	//----- nvinfo : EIATTR_MERCURY_ISA_VERSION
	.align		4
.L_79:
        /*0040*/ 	.byte	0x03, 0x5f
        /*0042*/ 	.short	0x0101


	//----- nvinfo : EIATTR_INT_WARP_WIDE_INSTR_OFFSETS
	.align		4
        /*0044*/ 	.byte	0x04, 0x31
        /*0046*/ 	.short	(.L_81 - .L_80)


	//   ....[0]....
.L_80:
        /*0048*/ 	.word	0x000000c0


	//   ....[1]....
        /*004c*/ 	.word	0x000000d0


	//   ....[2]....
        /*0050*/ 	.word	0x00000170


	//----- nvinfo : EIATTR_COOP_GROUP_MASK_REGIDS
	.align		4
.L_81:
        /*0054*/ 	.byte	0x04, 0x29
        /*0056*/ 	.short	(.L_83 - .L_82)


	//   ....[0]....
.L_82:
        /*0058*/ 	.word	0xffffffff


	//   ....[1]....
        /*005c*/ 	.word	0xffffffff


	//   ....[2]....
        /*0060*/ 	.word	0xffffffff


	//   ....[3]....
        /*0064*/ 	.word	0xffffffff


	//   ....[4]....
        /*0068*/ 	.word	0xffffffff


	//   ....[5]....
        /*006c*/ 	.word	0xffffffff


	//   ....[6]....
        /*0070*/ 	.word	0xffffffff


	//   ....[7]....
        /*0074*/ 	.word	0xffffffff


	//   ....[8]....
        /*0078*/ 	.word	0xffffffff


	//   ....[9]....
        /*007c*/ 	.word	0xffffffff


	//   ....[10]....
        /*0080*/ 	.word	0xffffffff


	//   ....[11]....
        /*0084*/ 	.word	0xffffffff


	//   ....[12]....
        /*0088*/ 	.word	0xffffffff


	//   ....[13]....
        /*008c*/ 	.word	0xffffffff


	//   ....[14]....
        /*0090*/ 	.word	0xffffffff


	//   ....[15]....
        /*0094*/ 	.word	0xffffffff


	//   ....[16]....
        /*0098*/ 	.word	0xffffffff


	//   ....[17]....
        /*009c*/ 	.word	0xffffffff


	//   ....[18]....
        /*00a0*/ 	.word	0xffffffff


	//   ....[19]....
        /*00a4*/ 	.word	0xffffffff


	//   ....[20]....
        /*00a8*/ 	.word	0xffffffff


	//   ....[21]....
        /*00ac*/ 	.word	0xffffffff


	//   ....[22]....
        /*00b0*/ 	.word	0xffffffff


	//   ....[23]....
        /*00b4*/ 	.word	0xffffffff


	//   ....[24]....
        /*00b8*/ 	.word	0xffffffff


	//   ....[25]....
        /*00bc*/ 	.word	0xffffffff


	//   ....[26]....
        /*00c0*/ 	.word	0xffffffff


	//   ....[27]....
        /*00c4*/ 	.word	0xffffffff


	//   ....[28]....
        /*00c8*/ 	.word	0xffffffff


	//   ....[29]....
        /*00cc*/ 	.word	0xffffffff


	//   ....[30]....
        /*00d0*/ 	.word	0xffffffff


	//   ....[31]....
        /*00d4*/ 	.word	0xffffffff


	//   ....[32]....
        /*00d8*/ 	.word	0xffffffff


	//   ....[33]....
        /*00dc*/ 	.word	0xffffffff


	//   ....[34]....
        /*00e0*/ 	.word	0xffffffff


	//   ....[35]....
        /*00e4*/ 	.word	0xffffffff


	//   ....[36]....
        /*00e8*/ 	.word	0xffffffff


	//   ....[37]....
        /*00ec*/ 	.word	0xffffffff


	//   ....[38]....
        /*00f0*/ 	.word	0xffffffff


	//   ....[39]....
        /*00f4*/ 	.word	0xffffffff


	//   ....[40]....
        /*00f8*/ 	.word	0xffffffff


	//   ....[41]....
        /*00fc*/ 	.word	0xffffffff


	//   ....[42]....
        /*0100*/ 	.word	0xffffffff


	//   ....[43]....
        /*0104*/ 	.word	0xffffffff


	//   ....[44]....
        /*0108*/ 	.word	0xffffffff


	//   ....[45]....
        /*010c*/ 	.word	0xffffffff


	//   ....[46]....
        /*0110*/ 	.word	0xffffffff


	//   ....[47]....
        /*0114*/ 	.word	0xffffffff


	//   ....[48]....
        /*0118*/ 	.word	0xffffffff


	//   ....[49]....
        /*011c*/ 	.word	0xffffffff


	//   ....[50]....
        /*0120*/ 	.word	0xffffffff


	//   ....[51]....
        /*0124*/ 	.word	0xffffffff


	//   ....[52]....
        /*0128*/ 	.word	0xffffffff


	//   ....[53]....
        /*012c*/ 	.word	0xffffffff


	//   ....[54]....
        /*0130*/ 	.word	0xffffffff


	//   ....[55]....
        /*0134*/ 	.word	0xffffffff


	//   ....[56]....
        /*0138*/ 	.word	0xffffffff


	//   ....[57]....
        /*013c*/ 	.word	0xffffffff


	//   ....[58]....
        /*0140*/ 	.word	0xffffffff


	//   ....[59]....
        /*0144*/ 	.word	0xffffffff


	//   ....[60]....
        /*0148*/ 	.word	0xffffffff


	//   ....[61]....
        /*014c*/ 	.word	0xffffffff


	//   ....[62]....
        /*0150*/ 	.word	0xffffffff


	//   ....[63]....
        /*0154*/ 	.word	0xffffffff


	//   ....[64]....
        /*0158*/ 	.word	0xffffffff


	//   ....[65]....
        /*015c*/ 	.word	0xffffffff


	//   ....[66]....
        /*0160*/ 	.word	0xffffffff


	//   ....[67]....
        /*0164*/ 	.word	0xffffffff


	//   ....[68]....
        /*0168*/ 	.word	0xffffffff


	//   ....[69]....
        /*016c*/ 	.word	0xffffffff


	//   ....[70]....
        /*0170*/ 	.word	0xffffffff


	//   ....[71]....
        /*0174*/ 	.word	0xffffffff


	//   ....[72]....
        /*0178*/ 	.word	0xffffffff


	//   ....[73]....
        /*017c*/ 	.word	0xffffffff


	//   ....[74]....
        /*0180*/ 	.word	0xffffffff


	//   ....[75]....
        /*0184*/ 	.word	0xffffffff


	//   ....[76]....
        /*0188*/ 	.word	0xffffffff


	//   ....[77]....
        /*018c*/ 	.word	0xffffffff


	//   ....[78]....
        /*0190*/ 	.word	0xffffffff


	//   ....[79]....
        /*0194*/ 	.word	0xffffffff


	//   ....[80]....
        /*0198*/ 	.word	0xffffffff


	//   ....[81]....
        /*019c*/ 	.word	0xffffffff


	//   ....[82]....
        /*01a0*/ 	.word	0xffffffff


	//   ....[83]....
        /*01a4*/ 	.word	0xffffffff


	//   ....[84]....
        /*01a8*/ 	.word	0xffffffff


	//   ....[85]....
        /*01ac*/ 	.word	0xffffffff


	//   ....[86]....
        /*01b0*/ 	.word	0xffffffff


	//   ....[87]....
        /*01b4*/ 	.word	0xffffffff


	//   ....[88]....
        /*01b8*/ 	.word	0xffffffff


	//   ....[89]....
        /*01bc*/ 	.word	0xffffffff


	//   ....[90]....
        /*01c0*/ 	.word	0xffffffff


	//   ....[91]....
        /*01c4*/ 	.word	0xffffffff


	//   ....[92]....
        /*01c8*/ 	.word	0xffffffff


	//   ....[93]....
        /*01cc*/ 	.word	0xffffffff


	//   ....[94]....
        /*01d0*/ 	.word	0xffffffff


	//   ....[95]....
        /*01d4*/ 	.word	0xffffffff


	//   ....[96]....
        /*01d8*/ 	.word	0xffffffff


	//   ....[97]....
        /*01dc*/ 	.word	0xffffffff


	//   ....[98]....
        /*01e0*/ 	.word	0xffffffff


	//   ....[99]....
        /*01e4*/ 	.word	0xffffffff


	//   ....[100]....
        /*01e8*/ 	.word	0xffffffff


	//   ....[101]....
        /*01ec*/ 	.word	0xffffffff


	//   ....[102]....
        /*01f0*/ 	.word	0xffffffff


	//   ....[103]....
        /*01f4*/ 	.word	0xffffffff


	//   ....[104]....
        /*01f8*/ 	.word	0xffffffff


	//   ....[105]....
        /*01fc*/ 	.word	0xffffffff


	//   ....[106]....
        /*0200*/ 	.word	0xffffffff


	//   ....[107]....
        /*0204*/ 	.word	0xffffffff


	//   ....[108]....
        /*0208*/ 	.word	0xffffffff


	//   ....[109]....
        /*020c*/ 	.word	0xffffffff


	//   ....[110]....
        /*0210*/ 	.word	0xffffffff


	//   ....[111]....
        /*0214*/ 	.word	0xffffffff


	//   ....[112]....
        /*0218*/ 	.word	0xffffffff


	//   ....[113]....
        /*021c*/ 	.word	0xffffffff


	//   ....[114]....
        /*0220*/ 	.word	0xffffffff


	//   ....[115]....
        /*0224*/ 	.word	0xffffffff


	//   ....[116]....
        /*0228*/ 	.word	0xffffffff


	//   ....[117]....
        /*022c*/ 	.word	0x0500000f


	//   ....[118]....
        /*0230*/ 	.word	0x0500000f


	//   ....[119]....
        /*0234*/ 	.word	0x0500000f


	//   ....[120]....
        /*0238*/ 	.word	0x0500000f


	//   ....[121]....
        /*023c*/ 	.word	0x0500000f


	//   ....[122]....
        /*0240*/ 	.word	0x0500000f


	//   ....[123]....
        /*0244*/ 	.word	0x0500000f


	//   ....[124]....
        /*0248*/ 	.word	0x0500000f


	//   ....[125]....
        /*024c*/ 	.word	0x0500000f


	//   ....[126]....
        /*0250*/ 	.word	0x0500000f


	//   ....[127]....
        /*0254*/ 	.word	0x0500000f


	//   ....[128]....
        /*0258*/ 	.word	0x0500000f


	//   ....[129]....
        /*025c*/ 	.word	0x0500000f


	//   ....[130]....
        /*0260*/ 	.word	0x0500000f


	//   ....[131]....
        /*0264*/ 	.word	0x0500000f


	//   ....[132]....
        /*0268*/ 	.word	0x0500000f


	//   ....[133]....
        /*026c*/ 	.word	0x0500000f


	//   ....[134]....
        /*0270*/ 	.word	0x0500000f


	//   ....[135]....
        /*0274*/ 	.word	0x0500000f


	//   ....[136]....
        /*0278*/ 	.word	0x0500000f


	//   ....[137]....
        /*027c*/ 	.word	0x0500000f


	//   ....[138]....
        /*0280*/ 	.word	0x0500000f


	//   ....[139]....
        /*0284*/ 	.word	0x0500000f


	//   ....[140]....
        /*0288*/ 	.word	0x0500000f


	//   ....[141]....
        /*028c*/ 	.word	0x0500000f


	//   ....[142]....
        /*0290*/ 	.word	0x0500000f


	//   ....[143]....
        /*0294*/ 	.word	0x0500000f


	//   ....[144]....
        /*0298*/ 	.word	0x0500000f


	//   ....[145]....
        /*029c*/ 	.word	0x0500000f


	//   ....[146]....
        /*02a0*/ 	.word	0x0500000f


	//   ....[147]....
        /*02a4*/ 	.word	0x0500000f


	//   ....[148]....
        /*02a8*/ 	.word	0x0500000f


	//   ....[149]....
        /*02ac*/ 	.word	0x0500000f


	//   ....[150]....
        /*02b0*/ 	.word	0x0500000f


	//   ....[151]....
        /*02b4*/ 	.word	0x0500000f


	//   ....[152]....
        /*02b8*/ 	.word	0x0500000f


	//   ....[153]....
        /*02bc*/ 	.word	0x0500000f


	//   ....[154]....
        /*02c0*/ 	.word	0x0500000f


	//   ....[155]....
        /*02c4*/ 	.word	0x0500000f


	//   ....[156]....
        /*02c8*/ 	.word	0x0500000f


	//   ....[157]....
        /*02cc*/ 	.word	0x0500000f


	//   ....[158]....
        /*02d0*/ 	.word	0x0500000f


	//   ....[159]....
        /*02d4*/ 	.word	0x0500000f


	//   ....[160]....
        /*02d8*/ 	.word	0x0500000f


	//   ....[161]....
        /*02dc*/ 	.word	0x0500000f


	//   ....[162]....
        /*02e0*/ 	.word	0x0500000f


	//   ....[163]....
        /*02e4*/ 	.word	0x0500000f


	//   ....[164]....
        /*02e8*/ 	.word	0x0500000f


	//   ....[165]....
        /*02ec*/ 	.word	0x0500000f


	//   ....[166]....
        /*02f0*/ 	.word	0x0500000f


	//   ....[167]....
        /*02f4*/ 	.word	0x0500000f


	//   ....[168]....
        /*02f8*/ 	.word	0x0500000f


	//   ....[169]....
        /*02fc*/ 	.word	0x0500000f


	//   ....[170]....
        /*0300*/ 	.word	0x0500000f


	//   ....[171]....
        /*0304*/ 	.word	0x0500000f


	//   ....[172]....
        /*0308*/ 	.word	0x0500000f


	//   ....[173]....
        /*030c*/ 	.word	0x0500000f


	//   ....[174]....
        /*0310*/ 	.word	0x0500000f


	//   ....[175]....
        /*0314*/ 	.word	0x0500000f


	//   ....[176]....
        /*0318*/ 	.word	0x0500000f


	//   ....[177]....
        /*031c*/ 	.word	0x0500000f


	//   ....[178]....
        /*0320*/ 	.word	0x0500000f


	//   ....[179]....
        /*0324*/ 	.word	0x0500000f


	//   ....[180]....
        /*0328*/ 	.word	0x0500000f


	//   ....[181]....
        /*032c*/ 	.word	0x0500000f


	//   ....[182]....
        /*0330*/ 	.word	0x0500000f


	//   ....[183]....
        /*0334*/ 	.word	0x0500000f


	//   ....[184]....
        /*0338*/ 	.word	0x0500000f


	//   ....[185]....
        /*033c*/ 	.word	0x0500000f


	//   ....[186]....
        /*0340*/ 	.word	0x0500000f


	//   ....[187]....
        /*0344*/ 	.word	0x0500000f


	//   ....[188]....
        /*0348*/ 	.word	0x0500000f


	//   ....[189]....
        /*034c*/ 	.word	0x0500000f


	//   ....[190]....
        /*0350*/ 	.word	0x0500000f


	//   ....[191]....
        /*0354*/ 	.word	0x0500000f


	//   ....[192]....
        /*0358*/ 	.word	0x0500000f


	//   ....[193]....
        /*035c*/ 	.word	0x0500000f


	//   ....[194]....
        /*0360*/ 	.word	0x0500000f


	//   ....[195]....
        /*0364*/ 	.word	0x0500000f


	//   ....[196]....
        /*0368*/ 	.word	0x0500000f


	//   ....[197]....
        /*036c*/ 	.word	0x0500000f


	//   ....[198]....
        /*0370*/ 	.word	0x0500000f


	//   ....[199]....
        /*0374*/ 	.word	0x0500000f


	//   ....[200]....
        /*0378*/ 	.word	0x0500000f


	//   ....[201]....
        /*037c*/ 	.word	0x0500000f


	//   ....[202]....
        /*0380*/ 	.word	0x0500000f


	//   ....[203]....
        /*0384*/ 	.word	0x0500000f


	//   ....[204]....
        /*0388*/ 	.word	0x0500000f


	//   ....[205]....
        /*038c*/ 	.word	0x0500000f


	//   ....[206]....
        /*0390*/ 	.word	0x0500000f


	//----- nvinfo : EIATTR_COOP_GROUP_INSTR_OFFSETS
	.align		4
.L_83:
        /*0394*/ 	.byte	0x04, 0x28
        /*0396*/ 	.short	(.L_85 - .L_84)


	//   ....[0]....
.L_84:
        /*0398*/ 	.word	0x00000080


	//   ....[1]....
        /*039c*/ 	.word	0x00000090


	//   ....[2]....
        /*03a0*/ 	.word	0x000002d0


	//   ....[3]....
        /*03a4*/ 	.word	0x00000430


	//   ....[4]....
        /*03a8*/ 	.word	0x00000550


	//   ....[5]....
        /*03ac*/ 	.word	0x000006b0


	//   ....[6]....
        /*03b0*/ 	.word	0x00000f50


	//   ....[7]....
        /*03b4*/ 	.word	0x00002640


	//   ....[8]....
        /*03b8*/ 	.word	0x00002690


	//   ....[9]....
        /*03bc*/ 	.word	0x00002c80


	//   ....[10]....
        /*03c0*/ 	.word	0x00002ce0


	//   ....[11]....
        /*03c4*/ 	.word	0x00004d20


	//   ....[12]....
        /*03c8*/ 	.word	0x00004d50


	//   ....[13]....
        /*03cc*/ 	.word	0x00004d80


	//   ....[14]....
        /*03d0*/ 	.word	0x00004d90


	//   ....[15]....
        /*03d4*/ 	.word	0x00006040


	//   ....[16]....
        /*03d8*/ 	.word	0x00006070


	//   ....[17]....
        /*03dc*/ 	.word	0x00006140


	//   ....[18]....
        /*03e0*/ 	.word	0x00006150


	//   ....[19]....
        /*03e4*/ 	.word	0x00006ee0


	//   ....[20]....
        /*03e8*/ 	.word	0x00006f20


	//   ....[21]....
        /*03ec*/ 	.word	0x00006f60


	//   ....[22]....
        /*03f0*/ 	.word	0x00006fa0


	//   ....[23]....
        /*03f4*/ 	.word	0x00006fc0


	//   ....[24]....
        /*03f8*/ 	.word	0x00006fe0


	//   ....[25]....
        /*03fc*/ 	.word	0x00007320


	//   ....[26]....
        /*0400*/ 	.word	0x00007330


	//   ....[27]....
        /*0404*/ 	.word	0x00007a50


	//   ....[28]....
        /*0408*/ 	.word	0x00008b20


	//   ....[29]....
        /*040c*/ 	.word	0x00008b40


	//   ....[30]....
        /*0410*/ 	.word	0x00008b50


	//   ....[31]....
        /*0414*/ 	.word	0x00008b60


	//   ....[32]....
        /*0418*/ 	.word	0x00008b70


	//   ....[33]....
        /*041c*/ 	.word	0x00008bc0


	//   ....[34]....
        /*0420*/ 	.word	0x00008bf0


	//   ....[35]....
        /*0424*/ 	.word	0x00008c20


	//   ....[36]....
        /*0428*/ 	.word	0x00008c40


	//   ....[37]....
        /*042c*/ 	.word	0x00008ca0


	//   ....[38]....
        /*0430*/ 	.word	0x00008cf0


	//   ....[39]....
        /*0434*/ 	.word	0x00008d20


	//   ....[40]....
        /*0438*/ 	.word	0x00008d50


	//   ....[41]....
        /*043c*/ 	.word	0x00008d80


	//   ....[42]....
        /*0440*/ 	.word	0x00008db0


	//   ....[43]....
        /*0444*/ 	.word	0x00008dd0


	//   ....[44]....
        /*0448*/ 	.word	0x00009570


	//   ....[45]....
        /*044c*/ 	.word	0x00009580


	//   ....[46]....
        /*0450*/ 	.word	0x00009590


	//   ....[47]....
        /*0454*/ 	.word	0x000095d0


	//   ....[48]....
        /*0458*/ 	.word	0x00009620


	//   ....[49]....
        /*045c*/ 	.word	0x00009670


	//   ....[50]....
        /*0460*/ 	.word	0x000096d0


	//   ....[51]....
        /*0464*/ 	.word	0x00009700


	//   ....[52]....
        /*0468*/ 	.word	0x00009730


	//   ....[53]....
        /*046c*/ 	.word	0x000097a0


	//   ....[54]....
        /*0470*/ 	.word	0x000097e0


	//   ....[55]....
        /*0474*/ 	.word	0x00009800


	//   ....[56]....
        /*0478*/ 	.word	0x00009830


	//   ....[57]....
        /*047c*/ 	.word	0x000098a0


	//   ....[58]....
        /*0480*/ 	.word	0x000098b0


	//   ....[59]....
        /*0484*/ 	.word	0x000098e0


	//   ....[60]....
        /*0488*/ 	.word	0x00009930


	//   ....[61]....
        /*048c*/ 	.word	0x000099a0


	//   ....[62]....
        /*0490*/ 	.word	0x000099e0


	//   ....[63]....
        /*0494*/ 	.word	0x00009a00


	//   ....[64]....
        /*0498*/ 	.word	0x00009a30


	//   ....[65]....
        /*049c*/ 	.word	0x00009a40


	//   ....[66]....
        /*04a0*/ 	.word	0x00009a80


	//   ....[67]....
        /*04a4*/ 	.word	0x00009b00


	//   ....[68]....
        /*04a8*/ 	.word	0x0000a210


	//   ....[69]....
        /*04ac*/ 	.word	0x0000a240


	//   ....[70]....
        /*04b0*/ 	.word	0x0000a250


	//   ....[71]....
        /*04b4*/ 	.word	0x0000a290


	//   ....[72]....
        /*04b8*/ 	.word	0x0000a2a0


	//   ....[73]....
        /*04bc*/ 	.word	0x0000a2e0


	//   ....[74]....
        /*04c0*/ 	.word	0x0000a2f0


	//   ....[75]....
        /*04c4*/ 	.word	0x0000a330


	//   ....[76]....
        /*04c8*/ 	.word	0x0000a340


	//   ....[77]....
        /*04cc*/ 	.word	0x0000a380


	//   ....[78]....
        /*04d0*/ 	.word	0x0000a390


	//   ....[79]....
        /*04d4*/ 	.word	0x0000a3d0


	//   ....[80]....
        /*04d8*/ 	.word	0x0000a3e0


	//   ....[81]....
        /*04dc*/ 	.word	0x0000a420


	//   ....[82]....
        /*04e0*/ 	.word	0x0000a430


	//   ....[83]....
        /*04e4*/ 	.word	0x0000a440


	//   ....[84]....
        /*04e8*/ 	.word	0x0000a6a0


	//   ....[85]....
        /*04ec*/ 	.word	0x0000a6d0


	//   ....[86]....
        /*04f0*/ 	.word	0x0000a6e0


	//   ....[87]....
        /*04f4*/ 	.word	0x0000a6f0


	//   ....[88]....
        /*04f8*/ 	.word	0x0000a700


	//   ....[89]....
        /*04fc*/ 	.word	0x0000a710


	//   ....[90]....
        /*0500*/ 	.word	0x0000a730


	//   ....[91]....
        /*0504*/ 	.word	0x0000a780


	//   ....[92]....
        /*0508*/ 	.word	0x0000a7a0


	//   ....[93]....
        /*050c*/ 	.word	0x0000a7e0


	//   ....[94]....
        /*0510*/ 	.word	0x0000a800


	//   ....[95]....
        /*0514*/ 	.word	0x0000a840


	//   ....[96]....
        /*0518*/ 	.word	0x0000a860


	//   ....[97]....
        /*051c*/ 	.word	0x0000a8a0


	//   ....[98]....
        /*0520*/ 	.word	0x0000a8c0


	//   ....[99]....
        /*0524*/ 	.word	0x0000a8f0


	//   ....[100]....
        /*0528*/ 	.word	0x0000ae00


	//   ....[101]....
        /*052c*/ 	.word	0x0000ae30


	//   ....[102]....
        /*0530*/ 	.word	0x0000ae60


	//   ....[103]....
        /*0534*/ 	.word	0x0000ae80


	//   ....[104]....
        /*0538*/ 	.word	0x0000ae90


	//   ....[105]....
        /*053c*/ 	.word	0x0000aea0


	//   ....[106]....
        /*0540*/ 	.word	0x0000aec0


	//   ....[107]....
        /*0544*/ 	.word	0x0000aee0


	//   ....[108]....
        /*0548*/ 	.word	0x0000af00


	//   ....[109]....
        /*054c*/ 	.word	0x0000af20


	//   ....[110]....
        /*0550*/ 	.word	0x0000af40


	//   ....[111]....
        /*0554*/ 	.word	0x0000af60


	//   ....[112]....
        /*0558*/ 	.word	0x0000af90


	//   ....[113]....
        /*055c*/ 	.word	0x0000afb0


	//   ....[114]....
        /*0560*/ 	.word	0x0000b010


	//   ....[115]....
        /*0564*/ 	.word	0x0000b040


	//   ....[116]....
        /*0568*/ 	.word	0x0000b350


	//   ....[117]....
        /*056c*/ 	.word	0x0000b7f0


	//   ....[118]....
        /*0570*/ 	.word	0x0000b8e0


	//   ....[119]....
        /*0574*/ 	.word	0x0000b980


	//   ....[120]....
        /*0578*/ 	.word	0x0000ba00


	//   ....[121]....
        /*057c*/ 	.word	0x0000bac0


	//   ....[122]....
        /*0580*/ 	.word	0x0000bb20


	//   ....[123]....
        /*0584*/ 	.word	0x0000bbc0


	//   ....[124]....
        /*0588*/ 	.word	0x0000bc20


	//   ....[125]....
        /*058c*/ 	.word	0x0000bd10


	//   ....[126]....
        /*0590*/ 	.word	0x0000bd80


	//   ....[127]....
        /*0594*/ 	.word	0x0000be20


	//   ....[128]....
        /*0598*/ 	.word	0x0000be80


	//   ....[129]....
        /*059c*/ 	.word	0x0000bf50


	//   ....[130]....
        /*05a0*/ 	.word	0x0000bfb0


	//   ....[131]....
        /*05a4*/ 	.word	0x0000c060


	//   ....[132]....
        /*05a8*/ 	.word	0x0000c0c0


	//   ....[133]....
        /*05ac*/ 	.word	0x0000c180


	//   ....[134]....
        /*05b0*/ 	.word	0x0000c210


	//   ....[135]....
        /*05b4*/ 	.word	0x0000c260


	//   ....[136]....
        /*05b8*/ 	.word	0x0000c330


	//   ....[137]....
        /*05bc*/ 	.word	0x0000c3f0


	//   ....[138]....
        /*05c0*/ 	.word	0x0000c450


	//   ....[139]....
        /*05c4*/ 	.word	0x0000c510


	//   ....[140]....
        /*05c8*/ 	.word	0x0000c580


	//   ....[141]....
        /*05cc*/ 	.word	0x0000c660


	//   ....[142]....
        /*05d0*/ 	.word	0x0000c6c0


	//   ....[143]....
        /*05d4*/ 	.word	0x0000c780


	//   ....[144]....
        /*05d8*/ 	.word	0x0000c7f0


	//   ....[145]....
        /*05dc*/ 	.word	0x0000c8d0


	//   ....[146]....
        /*05e0*/ 	.word	0x0000c930


	//   ....[147]....
        /*05e4*/ 	.word	0x0000c9f0


	//   ....[148]....
        /*05e8*/ 	.word	0x0000ca60


	//   ....[149]....
        /*05ec*/ 	.word	0x0000cb20


	//   ....[150]....
        /*05f0*/ 	.word	0x0000cba0


	//   ....[151]....
        /*05f4*/ 	.word	0x0000cc60


	//   ....[152]....
        /*05f8*/ 	.word	0x0000ccc0


	//   ....[153]....
        /*05fc*/ 	.word	0x0000cd90


	//   ....[154]....
        /*0600*/ 	.word	0x0000cdf0


	//   ....[155]....
        /*0604*/ 	.word	0x0000ceb0


	//   ....[156]....
        /*0608*/ 	.word	0x0000cf30


	//   ....[157]....
        /*060c*/ 	.word	0x0000cfe0


	//   ....[158]....
        /*0610*/ 	.word	0x0000d120


	//   ....[159]....
        /*0614*/ 	.word	0x0000d1c0


	//   ....[160]....
        /*0618*/ 	.word	0x0000d260


	//   ....[161]....
        /*061c*/ 	.word	0x0000d2f0


	//   ....[162]....
        /*0620*/ 	.word	0x0000d390


	//   ....[163]....
        /*0624*/ 	.word	0x0000d420


	//   ....[164]....
        /*0628*/ 	.word	0x0000d4c0


	//   ....[165]....
        /*062c*/ 	.word	0x0000d550


	//   ....[166]....
        /*0630*/ 	.word	0x0000d5f0


	//   ....[167]....
        /*0634*/ 	.word	0x0000d680


	//   ....[168]....
        /*0638*/ 	.word	0x0000d720


	//   ....[169]....
        /*063c*/ 	.word	0x0000d7b0


	//   ....[170]....
        /*0640*/ 	.word	0x0000d850


	//   ....[171]....
        /*0644*/ 	.word	0x0000d8e0


	//   ....[172]....
        /*0648*/ 	.word	0x0000d980


	//   ....[173]....
        /*064c*/ 	.word	0x0000da10


	//   ....[174]....
        /*0650*/ 	.word	0x0000daf0


	//   ....[175]....
        /*0654*/ 	.word	0x0000dba0


	//   ....[176]....
        /*0658*/ 	.word	0x0000dc00


	//   ....[177]....
        /*065c*/ 	.word	0x0000dcb0


	//   ....[178]....
        /*0660*/ 	.word	0x0000dd40


	//   ....[179]....
        /*0664*/ 	.word	0x0000dde0


	//   ....[180]....
        /*0668*/ 	.word	0x0000de60


	//   ....[181]....
        /*066c*/ 	.word	0x0000df00


	//   ....[182]....
        /*0670*/ 	.word	0x0000df90


	//   ....[183]....
        /*0674*/ 	.word	0x0000e030


	//   ....[184]....
        /*0678*/ 	.word	0x0000e0b0


	//   ....[185]....
        /*067c*/ 	.word	0x0000e150


	//   ....[186]....
        /*0680*/ 	.word	0x0000e1e0


	//   ....[187]....
        /*0684*/ 	.word	0x0000e280


	//   ....[188]....
        /*0688*/ 	.word	0x0000e300


	//   ....[189]....
        /*068c*/ 	.word	0x0000e390


	//   ....[190]....
        /*0690*/ 	.word	0x0000e470


	//   ....[191]....
        /*0694*/ 	.word	0x0000e530


	//   ....[192]....
        /*0698*/ 	.word	0x0000e590


	//   ....[193]....
        /*069c*/ 	.word	0x0000e640


	//   ....[194]....
        /*06a0*/ 	.word	0x0000e6a0


	//   ....[195]....
        /*06a4*/ 	.word	0x0000e760


	//   ....[196]....
        /*06a8*/ 	.word	0x0000e7c0


	//   ....[197]....
        /*06ac*/ 	.word	0x0000e880


	//   ....[198]....
        /*06b0*/ 	.word	0x0000e8e0


	//   ....[199]....
        /*06b4*/ 	.word	0x0000e9a0


	//   ....[200]....
        /*06b8*/ 	.word	0x0000ea00


	//   ....[201]....
        /*06bc*/ 	.word	0x0000eac0


	//   ....[202]....
        /*06c0*/ 	.word	0x0000eb20


	//   ....[203]....
        /*06c4*/ 	.word	0x0000ebe0


	//   ....[204]....
        /*06c8*/ 	.word	0x0000ec40


	//   ....[205]....
        /*06cc*/ 	.word	0x0000ecf0


	//   ....[206]....
        /*06d0*/ 	.word	0x0000ee00


	//----- nvinfo : EIATTR_REG_RECONFIG
	.align		4
.L_85:
        /*06d4*/ 	.byte	0x01, 0x54
	.zero		2


	//----- nvinfo : EIATTR_SYSCALL_OFFSETS
	.align		4
        /*06d8*/ 	.byte	0x04, 0x46
        /*06da*/ 	.short	(.L_87 - .L_86)


	//   ....[0]....
.L_86:
        /*06dc*/ 	.word	0x00001110


	//   ....[1]....
        /*06e0*/ 	.word	0x00008180


	//   ....[2]....
        /*06e4*/ 	.word	0x000082c0


	//   ....[3]....
        /*06e8*/ 	.word	0x000083b0


	//   ....[4]....
        /*06ec*/ 	.word	0x00009130


	//----- nvinfo : EIATTR_MBARRIER_INSTR_OFFSETS
	.align		4
.L_87:
        /*06f0*/ 	.byte	0x04, 0x39
        /*06f2*/ 	.short	(.L_89 - .L_88)


	//   ....[0]....
.L_88:
        /*06f4*/ 	.word	0x00000180
        /*06f8*/ 	.word	0x000000ff
        /*06fc*/ 	.word	0x00016800
        /*0700*/ 	.short	0x0100
        /*0702*/ 	.byte	0x08
	.zero		1


	//   ....[1]....
        /*0704*/ 	.word	0x00000190
        /*0708*/ 	.word	0x000000ff
        /*070c*/ 	.word	0x00016820
        /*0710*/ 	.short	0x0100
        /*0712*/ 	.byte	0x08
	.zero		1


	//   ....[2]....
        /*0714*/ 	.word	0x00000280
        /*0718*/ 	.word	0x000000ff
        /*071c*/ 	.word	0x00016830
        /*0720*/ 	.short	0x0100
        /*0722*/ 	.byte	0x08
	.zero		1


	//   ....[3]....
        /*0724*/ 	.word	0x00000290
        /*0728*/ 	.word	0x000000ff
        /*072c*/ 	.word	0x00016840
        /*0730*/ 	.short	0x0100
        /*0732*/ 	.byte	0x08
	.zero		1


	//   ....[4]....
        /*0734*/ 	.word	0x000002a0
        /*0738*/ 	.word	0x000000ff
        /*073c*/ 	.word	0x00016838
        /*0740*/ 	.short	0x0100
        /*0742*/ 	.byte	0x08
	.zero		1


	//   ....[5]....
        /*0744*/ 	.word	0x000002b0
        /*0748*/ 	.word	0x000000ff
        /*074c*/ 	.word	0x00016848
        /*0750*/ 	.short	0x0100
        /*0752*/ 	.byte	0x08
	.zero		1


	//   ....[6]....
        /*0754*/ 	.word	0x000003e0
        /*0758*/ 	.word	0x000000ff
        /*075c*/ 	.word	0x00016850
        /*0760*/ 	.short	0x0100
        /*0762*/ 	.byte	0x08
	.zero		1


	//   ....[7]....
        /*0764*/ 	.word	0x000003f0
        /*0768*/ 	.word	0x000000ff
        /*076c*/ 	.word	0x00016860
        /*0770*/ 	.short	0x0100
        /*0772*/ 	.byte	0x08
	.zero		1


	//   ....[8]....
        /*0774*/ 	.word	0x00000400
        /*0778*/ 	.word	0x000000ff
        /*077c*/ 	.word	0x00016858
        /*0780*/ 	.short	0x0100
        /*0782*/ 	.byte	0x08
	.zero		1


	//   ....[9]....
        /*0784*/ 	.word	0x00000410
        /*0788*/ 	.word	0x000000ff
        /*078c*/ 	.word	0x00016868
        /*0790*/ 	.short	0x0100
        /*0792*/ 	.byte	0x08
	.zero		1


	//   ....[10]....
        /*0794*/ 	.word	0x00000500
        /*0798*/ 	.word	0x000000ff
        /*079c*/ 	.word	0x00016870
        /*07a0*/ 	.short	0x0100
        /*07a2*/ 	.byte	0x06
	.zero		1


	//   ....[11]....
        /*07a4*/ 	.word	0x00000510
        /*07a8*/ 	.word	0x000000ff
        /*07ac*/ 	.word	0x00016880
        /*07b0*/ 	.short	0x0100
        /*07b2*/ 	.byte	0x06
	.zero		1


	//   ....[12]....
        /*07b4*/ 	.word	0x00000520
        /*07b8*/ 	.word	0x000000ff
        /*07bc*/ 	.word	0x00016878
        /*07c0*/ 	.short	0x0100
        /*07c2*/ 	.byte	0x06
	.zero		1


	//   ....[13]....
        /*07c4*/ 	.word	0x00000530
        /*07c8*/ 	.word	0x000000ff
        /*07cc*/ 	.word	0x00016888
        /*07d0*/ 	.short	0x0100
        /*07d2*/ 	.byte	0x06
	.zero		1


	//   ....[14]....
        /*07d4*/ 	.word	0x00000660
        /*07d8*/ 	.word	0x000000ff
        /*07dc*/ 	.word	0x00016890
        /*07e0*/ 	.short	0x0100
        /*07e2*/ 	.byte	0x08
	.zero		1


	//   ....[15]....
        /*07e4*/ 	.word	0x00000670
        /*07e8*/ 	.word	0x000000ff
        /*07ec*/ 	.word	0x000168a0
        /*07f0*/ 	.short	0x0100
        /*07f2*/ 	.byte	0x08
	.zero		1


	//   ....[16]....
        /*07f4*/ 	.word	0x00000680
        /*07f8*/ 	.word	0x000000ff
        /*07fc*/ 	.word	0x00016898
        /*0800*/ 	.short	0x0100
        /*0802*/ 	.byte	0x08
	.zero		1


	//   ....[17]....
        /*0804*/ 	.word	0x00000690
        /*0808*/ 	.word	0x000000ff
        /*080c*/ 	.word	0x000168a8
        /*0810*/ 	.short	0x0100
        /*0812*/ 	.byte	0x08
	.zero		1


	//   ....[18]....
        /*0814*/ 	.word	0x000007d0
        /*0818*/ 	.word	0x000000ff
        /*081c*/ 	.word	0x000168b0
        /*0820*/ 	.short	0x0100
        /*0822*/ 	.byte	0x08
	.zero		1


	//   ....[19]....
        /*0824*/ 	.word	0x000007e0
        /*0828*/ 	.word	0x000000ff
        /*082c*/ 	.word	0x000168c0
        /*0830*/ 	.short	0x0100
        /*0832*/ 	.byte	0x08
	.zero		1


	//   ....[20]....
        /*0834*/ 	.word	0x000007f0
        /*0838*/ 	.word	0x000000ff
        /*083c*/ 	.word	0x000168b8
        /*0840*/ 	.short	0x0100
        /*0842*/ 	.byte	0x08
	.zero		1


	//   ....[21]....
        /*0844*/ 	.word	0x00000800
        /*0848*/ 	.word	0x000000ff
        /*084c*/ 	.word	0x000168c8
        /*0850*/ 	.short	0x0100
        /*0852*/ 	.byte	0x08
	.zero		1


	//   ....[22]....
        /*0854*/ 	.word	0x00001130
        /*0858*/ 	.word	0x000000ff
        /*085c*/ 	.word	0x00016800
        /*0860*/ 	.short	0x010a
        /*0862*/ 	.byte	0x28
	.zero		1


	//   ....[23]....
        /*0864*/ 	.word	0x000011a0
        /*0868*/ 	.word	0x000000ff
        /*086c*/ 	.word	0x00016830
        /*0870*/ 	.short	0x010a
        /*0872*/ 	.byte	0x28
	.zero		1


	//   ....[24]....
        /*0874*/ 	.word	0x00001200
        /*0878*/ 	.word	0x000000ff
        /*087c*/ 	.word	0x00016830
        /*0880*/ 	.short	0x010a
        /*0882*/ 	.byte	0x28
	.zero		1


	//   ....[25]....
        /*0884*/ 	.word	0x00001d00
        /*0888*/ 	.word	0x000000ff
        /*088c*/ 	.word	0x00000000
        /*0890*/ 	.short	0x0101
        /*0892*/ 	.byte	0x04
	.zero		1


	//   ....[26]....
        /*0894*/ 	.word	0x00003ad0
        /*0898*/ 	.word	0x000000ff
        /*089c*/ 	.word	0x00016830
        /*08a0*/ 	.short	0x010a
        /*08a2*/ 	.byte	0x0a
	.zero		1


	//   ....[27]....
        /*08a4*/ 	.word	0x00003b10
        /*08a8*/ 	.word	0x000000ff
        /*08ac*/ 	.word	0x00016830
        /*08b0*/ 	.short	0x010a
        /*08b2*/ 	.byte	0x0a
	.zero		1


	//   ....[28]....
        /*08b4*/ 	.word	0x00003d50
        /*08b8*/ 	.word	0x000000ff
        /*08bc*/ 	.word	0x00016850
        /*08c0*/ 	.short	0x010a
        /*08c2*/ 	.byte	0x0a
	.zero		1


	//   ....[29]....
        /*08c4*/ 	.word	0x00003d90
        /*08c8*/ 	.word	0x000000ff
        /*08cc*/ 	.word	0x00016850
        /*08d0*/ 	.short	0x010a
        /*08d2*/ 	.byte	0x0a
	.zero		1


	//   ....[30]....
        /*08d4*/ 	.word	0x000046c0
        /*08d8*/ 	.word	0x000000ff
        /*08dc*/ 	.word	0x00000000
        /*08e0*/ 	.short	0x0101
        /*08e2*/ 	.byte	0x06
	.zero		1


	//   ....[31]....
        /*08e4*/ 	.word	0x00005b80
        /*08e8*/ 	.word	0x000000ff
        /*08ec*/ 	.word	0x00000000
        /*08f0*/ 	.short	0x0101
        /*08f2*/ 	.byte	0x05
	.zero		1


	//   ....[32]....
        /*08f4*/ 	.word	0x00005fa0
        /*08f8*/ 	.word	0x000000ff
        /*08fc*/ 	.word	0x00016850
        /*0900*/ 	.short	0x010a
        /*0902*/ 	.byte	0x05
	.zero		1


	//   ....[33]....
        /*0904*/ 	.word	0x00005fe0
        /*0908*/ 	.word	0x000000ff
        /*090c*/ 	.word	0x00016850
        /*0910*/ 	.short	0x010a
        /*0912*/ 	.byte	0x05
	.zero		1


	//   ....[34]....
        /*0914*/ 	.word	0x000065b0
        /*0918*/ 	.word	0x000000ff
        /*091c*/ 	.word	0x00000000
        /*0920*/ 	.short	0x0101
        /*0922*/ 	.byte	0x04
	.zero		1


	//   ....[35]....
        /*0924*/ 	.word	0x00006fd0
        /*0928*/ 	.word	0x000000ff
        /*092c*/ 	.word	0x00000000
        /*0930*/ 	.short	0x0101
        /*0932*/ 	.byte	0x04
	.zero		1


	//   ....[36]....
        /*0934*/ 	.word	0x00008820
        /*0938*/ 	.word	0x000000ff
        /*093c*/ 	.word	0x00016840
        /*0940*/ 	.short	0x010a
        /*0942*/ 	.byte	0x2d
	.zero		1


	//   ....[37]....
        /*0944*/ 	.word	0x00008ed0
        /*0948*/ 	.word	0x000000ff
        /*094c*/ 	.word	0x00016830
        /*0950*/ 	.short	0x0107
        /*0952*/ 	.byte	0x2d
	.zero		1


	//   ....[38]....
        /*0954*/ 	.word	0x00008f60
        /*0958*/ 	.word	0x000000ff
        /*095c*/ 	.word	0x00016830
        /*0960*/ 	.short	0x0101
        /*0962*/ 	.byte	0x2d
	.zero		1


	//   ....[39]....
        /*0964*/ 	.word	0x00009bf0
        /*0968*/ 	.word	0x000000ff
        /*096c*/ 	.word	0x00016800
        /*0970*/ 	.short	0x0107
        /*0972*/ 	.byte	0x2d
	.zero		1


	//   ....[40]....
        /*0974*/ 	.word	0x00009c30
        /*0978*/ 	.word	0x000000ff
        /*097c*/ 	.word	0x00016800
        /*0980*/ 	.short	0x0101
        /*0982*/ 	.byte	0x2d
	.zero		1


	//   ....[41]....
        /*0984*/ 	.word	0x00009c40
        /*0988*/ 	.word	0x000000ff
        /*098c*/ 	.word	0x00016820
        /*0990*/ 	.short	0x010a
        /*0992*/ 	.byte	0x2d
	.zero		1


	//   ....[42]....
        /*0994*/ 	.word	0x0000a020
        /*0998*/ 	.word	0x00000007
        /*099c*/ 	.word	0x00016840
        /*09a0*/ 	.short	0x010a
        /*09a2*/ 	.byte	0x3f
	.zero		1


	//   ....[43]....
        /*09a4*/ 	.word	0x0000a500
        /*09a8*/ 	.word	0x00000007
        /*09ac*/ 	.word	0x00016830
        /*09b0*/ 	.short	0x0107
        /*09b2*/ 	.byte	0x3f
	.zero		1


	//   ....[44]....
        /*09b4*/ 	.word	0x0000a5d0
        /*09b8*/ 	.word	0x00000007
        /*09bc*/ 	.word	0x00016830
        /*09c0*/ 	.short	0x0101
        /*09c2*/ 	.byte	0x3f
	.zero		1


	//   ....[45]....
        /*09c4*/ 	.word	0x0000a630
        /*09c8*/ 	.word	0x00000007
        /*09cc*/ 	.word	0x00016860
        /*09d0*/ 	.short	0x010a
        /*09d2*/ 	.byte	0x3f
	.zero		1


	//   ....[46]....
        /*09d4*/ 	.word	0x0000aa20
        /*09d8*/ 	.word	0x00000007
        /*09dc*/ 	.word	0x00016850
        /*09e0*/ 	.short	0x0107
        /*09e2*/ 	.byte	0x3f
	.zero		1


	//   ....[47]....
        /*09e4*/ 	.word	0x0000abb0
        /*09e8*/ 	.word	0x00000007
        /*09ec*/ 	.word	0x00016850
        /*09f0*/ 	.short	0x0101
        /*09f2*/ 	.byte	0x3f
	.zero		1


	//   ....[48]....
        /*09f4*/ 	.word	0x0000ad50
        /*09f8*/ 	.word	0x00000000
        /*09fc*/ 	.word	0x00016860
        /*0a00*/ 	.short	0x010a
        /*0a02*/ 	.byte	0x3f
	.zero		1


	//   ....[49]....
        /*0a04*/ 	.word	0x0000b170
        /*0a08*/ 	.word	0x00000000
        /*0a0c*/ 	.word	0x00016850
        /*0a10*/ 	.short	0x0107
        /*0a12*/ 	.byte	0x3f
	.zero		1


	//   ....[50]....
        /*0a14*/ 	.word	0x0000b250
        /*0a18*/ 	.word	0x00000000
        /*0a1c*/ 	.word	0x00016850
        /*0a20*/ 	.short	0x0101
        /*0a22*/ 	.byte	0x3f
	.zero		1


	//   ....[51]....
        /*0a24*/ 	.word	0x0000b2e0
        /*0a28*/ 	.word	0x00000007
        /*0a2c*/ 	.word	0x00016820
        /*0a30*/ 	.short	0x010a
        /*0a32*/ 	.byte	0x3f
	.zero		1


	//   ....[52]....
        /*0a34*/ 	.word	0x0000b440
        /*0a38*/ 	.word	0x00000005
        /*0a3c*/ 	.word	0x00016840
        /*0a40*/ 	.short	0x010a
        /*0a42*/ 	.byte	0x3f
	.zero		1


	//   ....[53]....
        /*0a44*/ 	.word	0x0000b4e0
        /*0a48*/ 	.word	0x00000003
        /*0a4c*/ 	.word	0x00016840
        /*0a50*/ 	.short	0x010a
        /*0a52*/ 	.byte	0x3f
	.zero		1


	//   ....[54]....
        /*0a54*/ 	.word	0x0000b520
        /*0a58*/ 	.word	0x00000005
        /*0a5c*/ 	.word	0x00016860
        /*0a60*/ 	.short	0x010a
        /*0a62*/ 	.byte	0x3f
	.zero		1


	//   ....[55]....
        /*0a64*/ 	.word	0x0000b560
        /*0a68*/ 	.word	0x00000003
        /*0a6c*/ 	.word	0x00016860
        /*0a70*/ 	.short	0x010a
        /*0a72*/ 	.byte	0x3f
	.zero		1


	//   ....[56]....
        /*0a74*/ 	.word	0x0000b5d0
        /*0a78*/ 	.word	0x00000003
        /*0a7c*/ 	.word	0x00016800
        /*0a80*/ 	.short	0x010a
        /*0a82*/ 	.byte	0x3f
	.zero		1


	//   ....[57]....
        /*0a84*/ 	.word	0x0000b630
        /*0a88*/ 	.word	0x00000003
        /*0a8c*/ 	.word	0x00016830
        /*0a90*/ 	.short	0x010a
        /*0a92*/ 	.byte	0x3f
	.zero		1


	//   ....[58]....
        /*0a94*/ 	.word	0x0000b690
        /*0a98*/ 	.word	0x00000009
        /*0a9c*/ 	.word	0x00016830
        /*0aa0*/ 	.short	0x010a
        /*0aa2*/ 	.byte	0x3f
	.zero		1


	//   ....[59]....
        /*0aa4*/ 	.word	0x0000b6f0
        /*0aa8*/ 	.word	0x00000009
        /*0aac*/ 	.word	0x00016850
        /*0ab0*/ 	.short	0x010a
        /*0ab2*/ 	.byte	0x3f
	.zero		1


	//   ....[60]....
        /*0ab4*/ 	.word	0x0000b750
        /*0ab8*/ 	.word	0x00000003
        /*0abc*/ 	.word	0x00016850
        /*0ac0*/ 	.short	0x010a
        /*0ac2*/ 	.byte	0x3f
	.zero		1


	//   ....[61]....
        /*0ac4*/ 	.word	0x0000b830
        /*0ac8*/ 	.word	0x00000002
        /*0acc*/ 	.word	0x00016840
        /*0ad0*/ 	.short	0x010a
        /*0ad2*/ 	.byte	0x3f
	.zero		1


	//   ....[62]....
        /*0ad4*/ 	.word	0x0000d020
        /*0ad8*/ 	.word	0x00000003
        /*0adc*/ 	.word	0x00016820
        /*0ae0*/ 	.short	0x010a
        /*0ae2*/ 	.byte	0x3f
	.zero		1


	//   ....[63]....
        /*0ae4*/ 	.word	0x0000d070
        /*0ae8*/ 	.word	0x00000007
        /*0aec*/ 	.word	0x00016840
        /*0af0*/ 	.short	0x010a
        /*0af2*/ 	.byte	0x3f
	.zero		1


	//   ....[64]....
        /*0af4*/ 	.word	0x0000da40
        /*0af8*/ 	.word	0x00000007
        /*0afc*/ 	.word	0x00016860
        /*0b00*/ 	.short	0x010a
        /*0b02*/ 	.byte	0x3f
	.zero		1


	//   ....[65]....
        /*0b04*/ 	.word	0x0000e3c0
        /*0b08*/ 	.word	0x00000000
        /*0b0c*/ 	.word	0x00016860
        /*0b10*/ 	.short	0x010a
        /*0b12*/ 	.byte	0x3f
	.zero		1


	//   ....[66]....
        /*0b14*/ 	.word	0x0000ed20
        /*0b18*/ 	.word	0x00000007
        /*0b1c*/ 	.word	0x00016820
        /*0b20*/ 	.short	0x010a
        /*0b22*/ 	.byte	0x3f
	.zero		1


	//   ....[67]....
        /*0b24*/ 	.word	0x0000eec0
        /*0b28*/ 	.word	0x00000005
        /*0b2c*/ 	.word	0x00016840
        /*0b30*/ 	.short	0x010a
        /*0b32*/ 	.byte	0x3f
	.zero		1


	//   ....[68]....
        /*0b34*/ 	.word	0x0000ef10
        /*0b38*/ 	.word	0x00000003
        /*0b3c*/ 	.word	0x00016840
        /*0b40*/ 	.short	0x010a
        /*0b42*/ 	.byte	0x3f
	.zero		1


	//   ....[69]....
        /*0b44*/ 	.word	0x0000ef60
        /*0b48*/ 	.word	0x00000005
        /*0b4c*/ 	.word	0x00016860
        /*0b50*/ 	.short	0x010a
        /*0b52*/ 	.byte	0x3f
	.zero		1


	//----- nvinfo : EIATTR_NUM_MBARRIERS
	.align		4
.L_89:
        /*0b54*/ 	.byte	0x03, 0x38
        /*0b56*/ 	.short	0x0016


	//----- nvinfo : EIATTR_EXIT_INSTR_OFFSETS
	.align		4
        /*0b58*/ 	.byte	0x04, 0x1c
        /*0b5a*/ 	.short	(.L_91 - .L_90)


	//   ....[0]....
.L_90:
        /*0b5c*/ 	.word	0x0000b5b0


	//----- nvinfo : EIATTR_MAX_THREADS
	.align		4
.L_91:
        /*0b60*/ 	.byte	0x04, 0x05
        /*0b62*/ 	.short	(.L_93 - .L_92)
.L_92:
        /*0b64*/ 	.word	0x00000200
        /*0b68*/ 	.word	0x00000001
        /*0b6c*/ 	.word	0x00000001


	//----- nvinfo : EIATTR_CRS_STACK_SIZE
	.align		4
.L_93:
        /*0b70*/ 	.byte	0x04, 0x1e
        /*0b72*/ 	.short	(.L_95 - .L_94)
.L_94:
        /*0b74*/ 	.word	0x00000000


	//----- nvinfo : EIATTR_CBANK_PARAM_SIZE
	.align		4
.L_95:
        /*0b78*/ 	.byte	0x03, 0x19
        /*0b7a*/ 	.short	0x0a70


	//----- nvinfo : EIATTR_PARAM_CBANK
	.align		4
        /*0b7c*/ 	.byte	0x04, 0x0a
        /*0b7e*/ 	.short	(.L_97 - .L_96)
	.align		4
.L_96:
        /*0b80*/ 	.word	index@(.nv.constant0._ZN7cutlass13device_kernelIN5flash11enable_sm90INS1_16FlashAttnFwdSm90INS1_25CollectiveMainloopFwdSm90ILi2EN4cute5tupleIJNS5_1CILi1EEES8_S8_EEENS6_IJNS7_ILi192EEENS7_ILi128EEENS7_ILi64EEEEEELi64ENS_6half_tEfNS_4arch4Sm90ELb0ELb0ELb1ELb0ELb1ELb0ELb0ELb1ELb1ELb1ELb1ELb0EEENS1_21CollectiveEpilogueFwdINS6_IJSA_SC_SB_EEES9_SE_SG_Li384ELb0ELb1ELb1ELb0EEENS1_19SingleTileSchedulerILb0ELb1ELb1ELi192EEEEEEEEEvNT_6ParamsE)
        /*0b84*/ 	.short	0x0210
        /*0b86*/ 	.short	0x0a70


	//----- nvinfo : EIATTR_SW_WAR
	.align		4
.L_97:
        /*0b88*/ 	.byte	0x04, 0x36
        /*0b8a*/ 	.short	(.L_99 - .L_98)
.L_98:
        /*0b8c*/ 	.word	0x00000008
.L_99:


//--------------------- .nv.info._ZN7cutlass13device_kernelIN5flash11enable_sm90INS1_16FlashAttnFwdSm90INS1_25CollectiveMainloopFwdSm90ILi2EN4cute5tupleIJNS5_1CILi1EEES8_S8_EEENS6_IJNS7_ILi192EEENS7_ILi128EEENS7_ILi64EEEEEELi64ENS_6half_tEfNS_4arch4Sm90ELb0ELb0ELb1ELb1ELb1ELb0ELb0ELb1ELb1ELb1ELb1ELb0EEENS1_21CollectiveEpilogueFwdINS6_IJSA_SC_SB_EEES9_SE_SG_Li384ELb1ELb1ELb1ELb0EEENS1_36VarlenDynamicPersistentTileSchedulerILi192ELi128ELi384ELi128ELb1ELb1ELb1ELb0ELb1ELb1EEEEEEEEEvNT_6ParamsE --------------------------
	.section	.nv.info._ZN7cutlass13device_kernelIN5flash11enable_sm90INS1_16FlashAttnFwdSm90INS1_25CollectiveMainloopFwdSm90ILi2EN4cute5tupleIJNS5_1CILi1EEES8_S8_EEENS6_IJNS7_ILi192EEENS7_ILi128EEENS7_ILi64EEEEEELi64ENS_6half_tEfNS_4arch4Sm90ELb0ELb0ELb1ELb1ELb1ELb0ELb0ELb1ELb1ELb1ELb1ELb0EEENS1_21CollectiveEpilogueFwdINS6_IJSA_SC_SB_EEES9_SE_SG_Li384ELb1ELb1ELb1ELb0EEENS1_36VarlenDynamicPersistentTileSchedulerILi192ELi128ELi384ELi128ELb1ELb1ELb1ELb0ELb1ELb1EEEEEEEEEvNT_6ParamsE,"",@"SHT_CUDA_INFO"
	.sectionflags	@""
	.align	4


	//----- nvinfo : EIATTR_CUDA_API_VERSION
	.align		4
        /*0000*/ 	.byte	0x04, 0x37
        /*0002*/ 	.short	(.L_101 - .L_100)
.L_100:
        /*0004*/ 	.word	0x00000082


	//----- nvinfo : EIATTR_KPARAM_INFO
	.align		4
.L_101:
        /*0008*/ 	.byte	0x04, 0x17
        /*000a*/ 	.short	(.L_103 - .L_102)
.L_102:
        /*000c*/ 	.word	0x00000000
        /*0010*/ 	.short	0x0000
        /*0012*/ 	.short	0x0070
        /*0014*/ 	.byte	0x00, 0xf0, 0x01, 0x2a


	//----- nvinfo : EIATTR_SPARSE_MMA_MASK
	.align		4
.L_103:
        /*0018*/ 	.byte	0x03, 0x50
        /*001a*/ 	.short	0x0000


	//----- nvinfo : EIATTR_MAXREG_COUNT
	.align		4
        /*001c*/ 	.byte	0x03, 0x1b
        /*001e*/ 	.short	0x0080


	//----- nvinfo : EIATTR_NUM_BARRIERS
	.align		4
        /*0020*/ 	.byte	0x02, 0x4c
        /*0022*/ 	.byte	0x10
	.zero		1


	//----- nvinfo : EIATTR_EXTERNS
	.align		4
        /*0024*/ 	.byte	0x04, 0x0f
        /*0026*/ 	.short	(.L_105 - .L_104)


	//   ....[0]....
	.align		4
.L_104:
        /*0028*/ 	.word	index@(__assertfail)


	//----- nvinfo : EIATTR_ANNOTATIONS
	.align		4
.L_105:
        /*002c*/ 	.byte	0x04, 0x55
        /*002e*/ 	.short	(.L_107 - .L_106)


	//   ....[0]....
.L_106:
        /*0030*/ 	.word	0x00000001
        /*0034*/ 	.byte	0x60, 0x08, 0x00, 0x00, 0x01, 0x00, 0x00, 0x00, 0xb0, 0x09, 0x00, 0x00, 0x01, 0x00, 0x00, 0x00
        /* <DEDUP_REMOVED lines=44> */
        /*0304*/ 	.byte	0xb0, 0xec, 0x00, 0x00


	//----- nvinfo : EIATTR_MERCURY_ISA_VERSION
	.align		4
.L_107:
        /*0308*/ 	.byte	0x03, 0x5f
        /*030a*/ 	.short	0x0101


	//----- nvinfo : EIATTR_UNUSED_LOAD_BYTE_OFFSET
	.align		4
        /*030c*/ 	.byte	0x04, 0x44
        /*030e*/ 	.short	(.L_109 - .L_108)


	//   ....[0]....
.L_108:
        /*0310*/ 	.word	0x00000960
        /*0314*/ 	.word	0x0000fff0


	//   ....[1]....
        /*0318*/ 	.word	0x00006e90
        /*031c*/ 	.word	0x0000fff0


	//----- nvinfo : EIATTR_INT_WARP_WIDE_INSTR_OFFSETS
	.align		4
.L_109:
        /*0320*/ 	.byte	0x04, 0x31
        /*0322*/ 	.short	(.L_111 - .L_110)


	//   ....[0]....
.L_110:
        /*0324*/ 	.word	0x000000c0


	//   ....[1]....
        /*0328*/ 	.word	0x000000d0


	//   ....[2]....
        /*032c*/ 	.word	0x00000170


	//   ....[3]....
        /*0330*/ 	.word	0x0000a630


	//   ....[4]....
        /*0334*/ 	.word	0x0000a6c0


	//   ....[5]....
        /*0338*/ 	.word	0x0000d7e0


	//   ....[6]....
        /*033c*/ 	.word	0x0000d870


	//----- nvinfo : EIATTR_COOP_GROUP_MASK_REGIDS
	.align		4
.L_111:
        /*0340*/ 	.byte	0x04, 0x29
        /*0342*/ 	.short	(.L_113 - .L_112)


	//   ....[0]....
.L_112:
        /*0344*/ 	.word	0xffffffff


	//   ....[1]....
        /*0348*/ 	.word	0xffffffff


	//   ....[2]....
        /*034c*/ 	.word	0xffffffff


	//   ....[3]....
        /*0350*/ 	.word	0xffffffff


	//   ....[4]....
        /*0354*/ 	.word	0xffffffff


	//   ....[5]....
        /*0358*/ 	.word	0xffffffff


	//   ....[6]....
        /*035c*/ 	.word	0xffffffff


	//   ....[7]....
        /*0360*/ 	.word	0xffffffff


	//   ....[8]....
        /*0364*/ 	.word	0xffffffff


	//   ....[9]....
        /*0368*/ 	.word	0xffffffff


	//   ....[10]....
        /*036c*/ 	.word	0xffffffff


	//   ....[11]....
        /*0370*/ 	.word	0xffffffff


	//   ....[12]....
        /*0374*/ 	.word	0xffffffff


	//   ....[13]....
        /*0378*/ 	.word	0xffffffff


	//   ....[14]....
        /*037c*/ 	.word	0xffffffff


	//   ....[15]....
        /*0380*/ 	.word	0xffffffff


	//   ....[16]....
        /*0384*/ 	.word	0xffffffff


	//   ....[17]....
        /*0388*/ 	.word	0xffffffff


	//   ....[18]....
        /*038c*/ 	.word	0xffffffff


	//   ....[19]....
        /*0390*/ 	.word	0xffffffff


	//   ....[20]....
        /*0394*/ 	.word	0xffffffff


	//   ....[21]....
        /*0398*/ 	.word	0xffffffff


	//   ....[22]....
        /*039c*/ 	.word	0xffffffff


	//   ....[23]....
        /*03a0*/ 	.word	0xffffffff


	//   ....[24]....
        /*03a4*/ 	.word	0xffffffff


	//   ....[25]....
        /*03a8*/ 	.word	0xffffffff


	//   ....[26]....
        /*03ac*/ 	.word	0xffffffff


	//   ....[27]....
        /*03b0*/ 	.word	0xffffffff


	//   ....[28]....
        /*03b4*/ 	.word	0xffffffff


	//   ....[29]....
        /*03b8*/ 	.word	0xffffffff


	//   ....[30]....
        /*03bc*/ 	.word	0xffffffff


	//   ....[31]....
        /*03c0*/ 	.word	0xffffffff


	//   ....[32]....
        /*03c4*/ 	.word	0xffffffff


	//   ....[33]....
        /*03c8*/ 	.word	0xffffffff


	//   ....[34]....
        /*03cc*/ 	.word	0xffffffff


	//   ....[35]....
        /*03d0*/ 	.word	0xffffffff


	//   ....[36]....
        /*03d4*/ 	.word	0xffffffff


	//   ....[37]....
        /*03d8*/ 	.word	0xffffffff


	//   ....[38]....
        /*03dc*/ 	.word	0xffffffff


	//   ....[39]....
        /*03e0*/ 	.word	0xffffffff


	//   ....[40]....
        /*03e4*/ 	.word	0xffffffff


	//   ....[41]....
        /*03e8*/ 	.word	0xffffffff


	//   ....[42]....
        /*03ec*/ 	.word	0xffffffff


	//   ....[43]....
        /*03f0*/ 	.word	0xffffffff


	//   ....[44]....
        /*03f4*/ 	.word	0xffffffff


	//   ....[45]....
        /*03f8*/ 	.word	0xffffffff


	//   ....[46]....
        /*03fc*/ 	.word	0xffffffff


	//   ....[47]....
        /*0400*/ 	.word	0xffffffff


	//   ....[48]....
        /*0404*/ 	.word	0xffffffff


	//   ....[49]....
        /*0408*/ 	.word	0xffffffff


	//   ....[50]....
        /*040c*/ 	.word	0xffffffff


	//   ....[51]....
        /*0410*/ 	.word	0xffffffff


	//   ....[52]....
        /*0414*/ 	.word	0xffffffff


	//   ....[53]....
        /*0418*/ 	.word	0xffffffff


	//   ....[54]....
        /*041c*/ 	.word	0xffffffff


	//   ....[55]....
        /*0420*/ 	.word	0xffffffff


	//   ....[56]....
        /*0424*/ 	.word	0xffffffff


	//   ....[57]....
        /*0428*/ 	.word	0xffffffff


	//   ....[58]....
        /*042c*/ 	.word	0xffffffff


	//   ....[59]....
        /*0430*/ 	.word	0xffffffff


	//   ....[60]....
        /*0434*/ 	.word	0xffffffff


	//   ....[61]....
        /*0438*/ 	.word	0xffffffff


	//   ....[62]....
        /*043c*/ 	.word	0xffffffff


	//   ....[63]....
        /*0440*/ 	.word	0xffffffff


	//   ....[64]....
        /*0444*/ 	.word	0xffffffff


	//   ....[65]....
        /*0448*/ 	.word	0xffffffff


	//   ....[66]....
        /*044c*/ 	.word	0xffffffff


	//   ....[67]....
        /*0450*/ 	.word	0xffffffff


	//   ....[68]....
        /*0454*/ 	.word	0xffffffff


	//   ....[69]....
        /*0458*/ 	.word	0xffffffff


	//   ....[70]....
        /*045c*/ 	.word	0xffffffff


	//   ....[71]....
        /*0460*/ 	.word	0xffffffff


	//   ....[72]....
        /*0464*/ 	.word	0xffffffff


	//   ....[73]....
        /*0468*/ 	.word	0xffffffff


	//   ....[74]....
        /*046c*/ 	.word	0xffffffff


	//   ....[75]....
        /*0470*/ 	.word	0xffffffff


	//   ....[76]....
        /*0474*/ 	.word	0xffffffff


	//   ....[77]....
        /*0478*/ 	.word	0xffffffff


	//   ....[78]....
        /*047c*/ 	.word	0xffffffff


	//   ....[79]....
        /*0480*/ 	.word	0xffffffff


	//   ....[80]....
        /*0484*/ 	.word	0xffffffff


	//   ....[81]....
        /*0488*/ 	.word	0xffffffff


	//   ....[82]....
        /*048c*/ 	.word	0xffffffff


	//   ....[83]....
        /*0490*/ 	.word	0xffffffff


	//   ....[84]....
        /*0494*/ 	.word	0xffffffff


	//   ....[85]....
        /*0498*/ 	.word	0xffffffff


	//   ....[86]....
        /*049c*/ 	.word	0xffffffff


	//   ....[87]....
        /*04a0*/ 	.word	0xffffffff


	//   ....[88]....
        /*04a4*/ 	.word	0xffffffff


	//   ....[89]....
        /*04a8*/ 	.word	0xffffffff


	//   ....[90]....
        /*04ac*/ 	.word	0xffffffff


	//   ....[91]....
        /*04b0*/ 	.word	0xffffffff


	//   ....[92]....
        /*04b4*/ 	.word	0xffffffff


	//   ....[93]....
        /*04b8*/ 	.word	0xffffffff


	//   ....[94]....
        /*04bc*/ 	.word	0xffffffff


	//   ....[95]....
        /*04c0*/ 	.word	0xffffffff


	//   ....[96]....
        /*04c4*/ 	.word	0xffffffff


	//   ....[97]....
        /*04c8*/ 	.word	0xffffffff


	//   ....[98]....
        /*04cc*/ 	.word	0xffffffff


	//   ....[99]....
        /*04d0*/ 	.word	0xffffffff


	//   ....[100]....
        /*04d4*/ 	.word	0xffffffff


	//   ....[101]....
        /*04d8*/ 	.word	0xffffffff


	//   ....[102]....
        /*04dc*/ 	.word	0xffffffff


	//   ....[103]....
        /*04e0*/ 	.word	0xffffffff


	//   ....[104]....
        /*04e4*/ 	.word	0xffffffff


	//   ....[105]....
        /*04e8*/ 	.word	0xffffffff


	//   ....[106]....
        /*04ec*/ 	.word	0xffffffff


	//   ....[107]....
        /*04f0*/ 	.word	0xffffffff


	//   ....[108]....
        /*04f4*/ 	.word	0xffffffff


	//   ....[109]....
        /*04f8*/ 	.word	0xffffffff


	//   ....[110]....
        /*04fc*/ 	.word	0xffffffff


	//   ....[111]....
        /*0500*/ 	.word	0xffffffff


	//   ....[112]....
        /*0504*/ 	.word	0xffffffff


	//   ....[113]....
        /*0508*/ 	.word	0xffffffff


	//   ....[114]....
        /*050c*/ 	.word	0xffffffff


	//   ....[115]....
        /*0510*/ 	.word	0xffffffff


	//   ....[116]....
        /*0514*/ 	.word	0xffffffff


	//   ....[117]....
        /*0518*/ 	.word	0xffffffff


	//   ....[118]....
        /*051c*/ 	.word	0xffffffff


	//   ....[119]....
        /*0520*/ 	.word	0xffffffff


	//   ....[120]....
        /*0524*/ 	.word	0xffffffff


	//   ....[121]....
        /*0528*/ 	.word	0xffffffff


	//   ....[122]....
        /*052c*/ 	.word	0xffffffff


	//   ....[123]....
        /*0530*/ 	.word	0xffffffff


	//   ....[124]....
        /*0534*/ 	.word	0xffffffff


	//   ....[125]....
        /*0538*/ 	.word	0xffffffff


	//   ....[126]....
        /*053c*/ 	.word	0xffffffff


	//   ....[127]....
        /*0540*/ 	.word	0xffffffff


	//   ....[128]....
        /*0544*/ 	.word	0xffffffff


	//   ....[129]....
        /*0548*/ 	.word	0xffffffff


	//   ....[130]....
        /*054c*/ 	.word	0xffffffff


	//   ....[131]....
        /*0550*/ 	.word	0xffffffff


	//   ....[132]....
        /*0554*/ 	.word	0xffffffff


	//   ....[133]....
        /*0558*/ 	.word	0xffffffff


	//   ....[134]....
        /*055c*/ 	.word	0xffffffff


	//   ....[135]....
        /*0560*/ 	.word	0xffffffff


	//   ....[136]....
        /*0564*/ 	.word	0xffffffff


	//   ....[137]....
        /*0568*/ 	.word	0xffffffff


	//   ....[138]....
        /*056c*/ 	.word	0xffffffff


	//   ....[139]....
        /*0570*/ 	.word	0xffffffff


	//   ....[140]....
        /*0574*/ 	.word	0xffffffff


	//   ....[141]....
        /*0578*/ 	.word	0xffffffff


	//   ....[142]....
        /*057c*/ 	.word	0xffffffff


	//   ....[143]....
        /*0580*/ 	.word	0xffffffff


	//   ....[144]....
        /*0584*/ 	.word	0xffffffff


	//   ....[145]....
        /*0588*/ 	.word	0xffffffff


	//   ....[146]....
        /*058c*/ 	.word	0xffffffff


	//   ....[147]....
        /*0590*/ 	.word	0xffffffff


	//   ....[148]....
        /*0594*/ 	.word	0xffffffff


	//   ....[149]....
        /*0598*/ 	.word	0xffffffff


	//   ....[150]....
        /*059c*/ 	.word	0xffffffff


	//   ....[151]....
        /*05a0*/ 	.word	0xffffffff


	//   ....[152]....
        /*05a4*/ 	.word	0xffffffff


	//   ....[153]....
        /*05a8*/ 	.word	0xffffffff


	//   ....[154]....
        /*05ac*/ 	.word	0xffffffff


	//   ....[155]....
        /*05b0*/ 	.word	0xffffffff


	//   ....[156]....
        /*05b4*/ 	.word	0xffffffff


	//   ....[157]....
        /*05b8*/ 	.word	0xffffffff


	//   ....[158]....
        /*05bc*/ 	.word	0xffffffff


	//   ....[159]....
        /*05c0*/ 	.word	0xffffffff


	//   ....[160]....
        /*05c4*/ 	.word	0xffffffff


	//   ....[161]....
        /*05c8*/ 	.word	0xffffffff


	//   ....[162]....
        /*05cc*/ 	.word	0xffffffff


	//   ....[163]....
        /*05d0*/ 	.word	0xffffffff


	//   ....[164]....
        /*05d4*/ 	.word	0xffffffff


	//   ....[165]....
        /*05d8*/ 	.word	0xffffffff


	//   ....[166]....
        /*05dc*/ 	.word	0xffffffff


	//   ....[167]....
        /*05e0*/ 	.word	0x0500000f


	//   ....[168]....
        /*05e4*/ 	.word	0x0500000f


	//   ....[169]....
        /*05e8*/ 	.word	0x0500000f


	//   ....[170]....
        /*05ec*/ 	.word	0x0500000f


	//   ....[171]....
        /*05f0*/ 	.word	0x0500000f


	//   ....[172]....
        /*05f4*/ 	.word	0x0500000f


	//   ....[173]....
        /*05f8*/ 	.word	0x0500000f


	//   ....[174]....
        /*05fc*/ 	.word	0x0500000f


	//   ....[175]....
        /*0600*/ 	.word	0x0500000f


	//   ....[176]....
        /*0604*/ 	.word	0x0500000f


	//   ....[177]....
        /*0608*/ 	.word	0x0500000f


	//   ....[178]....
        /*060c*/ 	.word	0x0500000f


	//   ....[179]....
        /*0610*/ 	.word	0x0500000f


	//   ....[180]....
        /*0614*/ 	.word	0x0500000f


	//   ....[181]....
        /*0618*/ 	.word	0x0500000f


	//   ....[182]....
        /*061c*/ 	.word	0x0500000f


	//   ....[183]....
        /*0620*/ 	.word	0x0500000f


	//   ....[184]....
        /*0624*/ 	.word	0x0500000f


	//   ....[185]....
        /*0628*/ 	.word	0x0500000f


	//   ....[186]....
        /*062c*/ 	.word	0x0500000f


	//   ....[187]....
        /*0630*/ 	.word	0x0500000f


	//   ....[188]....
        /*0634*/ 	.word	0x0500000f


	//   ....[189]....
        /*0638*/ 	.word	0x0500000f


	//   ....[190]....
        /*063c*/ 	.word	0x0500000f


	//   ....[191]....
        /*0640*/ 	.word	0x0500000f


	//   ....[192]....
        /*0644*/ 	.word	0x0500000f


	//   ....[193]....
        /*0648*/ 	.word	0x0500000f


	//   ....[194]....
        /*064c*/ 	.word	0x0500000f


	//   ....[195]....
        /*0650*/ 	.word	0x0500000f


	//   ....[196]....
        /*0654*/ 	.word	0x0500000f


	//   ....[197]....
        /*0658*/ 	.word	0x0500000f


	//   ....[198]....
        /*065c*/ 	.word	0x0500000f


	//   ....[199]....
        /*0660*/ 	.word	0x0500000f


	//   ....[200]....
        /*0664*/ 	.word	0x0500000f


	//   ....[201]....
        /*0668*/ 	.word	0x0500000f


	//   ....[202]....
        /*066c*/ 	.word	0x0500000f


	//   ....[203]....
        /*0670*/ 	.word	0x0500000f


	//   ....[204]....
        /*0674*/ 	.word	0x0500000f


	//   ....[205]....
        /*0678*/ 	.word	0x0500000f


	//   ....[206]....
        /*067c*/ 	.word	0x0500000f


	//   ....[207]....
        /*0680*/ 	.word	0x0500000f


	//   ....[208]....
        /*0684*/ 	.word	0x0500000f


	//   ....[209]....
        /*0688*/ 	.word	0x0500000f


	//   ....[210]....
        /*068c*/ 	.word	0x0500000f


	//   ....[211]....
        /*0690*/ 	.word	0x0500000f


	//   ....[212]....
        /*0694*/ 	.word	0x0500000f


	//   ....[213]....
        /*0698*/ 	.word	0x0500000f


	//   ....[214]....
        /*069c*/ 	.word	0x0500000f


	//   ....[215]....
        /*06a0*/ 	.word	0x0500000f


	//   ....[216]....
        /*06a4*/ 	.word	0x0500000f


	//   ....[217]....
        /*06a8*/ 	.word	0x0500000f


	//   ....[218]....
        /*06ac*/ 	.word	0x0500000f


	//   ....[219]....
        /*06b0*/ 	.word	0x0500000f


	//   ....[220]....
        /*06b4*/ 	.word	0x0500000f


	//   ....[221]....
        /*06b8*/ 	.word	0x0500000f


	//   ....[222]....
        /*06bc*/ 	.word	0x0500000f


	//   ....[223]....
        /*06c0*/ 	.word	0x0500000f


	//   ....[224]....
        /*06c4*/ 	.word	0x0500000f


	//   ....[225]....
        /*06c8*/ 	.word	0x0500000f


	//   ....[226]....
        /*06cc*/ 	.word	0x0500000f


	//   ....[227]....
        /*06d0*/ 	.word	0x0500000f


	//   ....[228]....
        /*06d4*/ 	.word	0x0500000f


	//   ....[229]....
        /*06d8*/ 	.word	0x0500000f


	//   ....[230]....
        /*06dc*/ 	.word	0x0500000f


	//   ....[231]....
        /*06e0*/ 	.word	0x0500000f


	//   ....[232]....
        /*06e4*/ 	.word	0x0500000f


	//   ....[233]....
        /*06e8*/ 	.word	0x0500000f


	//   ....[234]....
        /*06ec*/ 	.word	0x0500000f


	//   ....[235]....
        /*06f0*/ 	.word	0x0500000f


	//   ....[236]....
        /*06f4*/ 	.word	0x0500000f


	//   ....[237]....
        /*06f8*/ 	.word	0x0500000f


	//   ....[238]....
        /*06fc*/ 	.word	0x0500000f


	//   ....[239]....
        /*0700*/ 	.word	0x0500000f


	//   ....[240]....
        /*0704*/ 	.word	0x0500000f


	//   ....[241]....
        /*0708*/ 	.word	0x0500000f


	//   ....[242]....
        /*070c*/ 	.word	0x0500000f


	//   ....[243]....
        /*0710*/ 	.word	0x0500000f


	//   ....[244]....
        /*0714*/ 	.word	0x0500000f


	//   ....[245]....
        /*0718*/ 	.word	0x0500000f


	//   ....[246]....
        /*071c*/ 	.word	0x0500000f


	//   ....[247]....
        /*0720*/ 	.word	0x0500000f


	//   ....[248]....
        /*0724*/ 	.word	0x0500000f


	//   ....[249]....
        /*0728*/ 	.word	0x0500000f


	//   ....[250]....
        /*072c*/ 	.word	0x0500000f


	//   ....[251]....
        /*0730*/ 	.word	0x0500000f


	//   ....[252]....
        /*0734*/ 	.word	0x0500000f


	//   ....[253]....
        /*0738*/ 	.word	0x0500000f


	//   ....[254]....
        /*073c*/ 	.word	0x0500000f


	//   ....[255]....
        /*0740*/ 	.word	0x0500000f


	//   ....[0]....
        /*0744*/ 	.word	0x0500000f


	//   ....[1]....
        /*0748*/ 	.word	0x0500000f


	//   ....[2]....
        /*074c*/ 	.word	0x0500000f


	//   ....[3]....
        /*0750*/ 	.word	0x0500000f


	//   ....[4]....
        /*0754*/ 	.word	0x0500000f


	//   ....[5]....
        /*0758*/ 	.word	0x0500000f


	//   ....[6]....
        /*075c*/ 	.word	0x0500000f


	//   ....[7]....
        /*0760*/ 	.word	0x0500000f


	//   ....[8]....
        /*0764*/ 	.word	0x0500000f


	//   ....[9]....
        /*0768*/ 	.word	0x0500000f


	//   ....[10]....
        /*076c*/ 	.word	0x0500000f


	//   ....[11]....
        /*0770*/ 	.word	0x0500000f


	//   ....[12]....
        /*0774*/ 	.word	0x0500000f


	//   ....[13]....
        /*0778*/ 	.word	0x0500000f


	//   ....[14]....
        /*077c*/ 	.word	0x0500000f


	//   ....[15]....
        /*0780*/ 	.word	0x0500000f


	//   ....[16]....
        /*0784*/ 	.word	0x0500000f


	//   ....[17]....
        /*0788*/ 	.word	0x0500000f


	//   ....[18]....
        /*078c*/ 	.word	0x0500000f


	//----- nvinfo : EIATTR_COOP_GROUP_INSTR_OFFSETS
	.align		4
.L_113:
        /*0790*/ 	.byte	0x04, 0x28
        /*0792*/ 	.short	(.L_115 - .L_114)


	//   ....[0]....
.L_114:
        /*0794*/ 	.word	0x00000080


	//   ....[1]....
        /*0798*/ 	.word	0x000000b0


	//   ....[2]....
        /*079c*/ 	.word	0x000002d0


	//   ....[3]....
        /*07a0*/ 	.word	0x00000430


	//   ....[4]....
        /*07a4*/ 	.word	0x00000550


	//   ....[5]....
        /*07a8*/ 	.word	0x000006b0


	//   ....[6]....
        /*07ac*/ 	.word	0x00001590


	//   ....[7]....
        /*07b0*/ 	.word	0x00002c30


	//   ....[8]....
        /*07b4*/ 	.word	0x00002cf0


	//   ....[9]....
        /*07b8*/ 	.word	0x00003060


	//   ....[10]....
        /*07bc*/ 	.word	0x000031d0


	//   ....[11]....
        /*07c0*/ 	.word	0x000053c0


	//   ....[12]....
        /*07c4*/ 	.word	0x000053f0


	//   ....[13]....
        /*07c8*/ 	.word	0x00005420


	//   ....[14]....
        /*07cc*/ 	.word	0x00005440


	//   ....[15]....
        /*07d0*/ 	.word	0x000066e0


	//   ....[16]....
        /*07d4*/ 	.word	0x00006710


	//   ....[17]....
        /*07d8*/ 	.word	0x000067d0


	//   ....[18]....
        /*07dc*/ 	.word	0x000067e0


	//   ....[19]....
        /*07e0*/ 	.word	0x000076b0


	//   ....[20]....
        /*07e4*/ 	.word	0x000076c0


	//   ....[21]....
        /*07e8*/ 	.word	0x000076d0


	//   ....[22]....
        /*07ec*/ 	.word	0x00007710


	//   ....[23]....
        /*07f0*/ 	.word	0x00007cc0


	//   ....[24]....
        /*07f4*/ 	.word	0x00007d00


	//   ....[25]....
        /*07f8*/ 	.word	0x00007d20


	//   ....[26]....
        /*07fc*/ 	.word	0x00007d60


	//   ....[27]....
        /*0800*/ 	.word	0x00007d80


	//   ....[28]....
        /*0804*/ 	.word	0x00007da0


	//   ....[29]....
        /*0808*/ 	.word	0x00007dc0


	//   ....[30]....
        /*080c*/ 	.word	0x00007e30


	//   ....[31]....
        /*0810*/ 	.word	0x000081b0


	//   ....[32]....
        /*0814*/ 	.word	0x000081e0


	//   ....[33]....
        /*0818*/ 	.word	0x00008460


	//   ....[34]....
        /*081c*/ 	.word	0x00008470


	//   ....[35]....
        /*0820*/ 	.word	0x00008ee0


	//   ....[36]....
        /*0824*/ 	.word	0x00008f10


	//   ....[37]....
        /*0828*/ 	.word	0x00008f50


	//   ....[38]....
        /*082c*/ 	.word	0x00008f80


	//   ....[39]....
        /*0830*/ 	.word	0x00008f90


	//   ....[40]....
        /*0834*/ 	.word	0x00008fa0


	//   ....[41]....
        /*0838*/ 	.word	0x00008fb0


	//   ....[42]....
        /*083c*/ 	.word	0x00008fd0


	//   ....[43]....
        /*0840*/ 	.word	0x00009120


	//   ....[44]....
        /*0844*/ 	.word	0x00009350


	//   ....[45]....
        /*0848*/ 	.word	0x00009380


	//   ....[46]....
        /*084c*/ 	.word	0x000093b0


	//   ....[47]....
        /*0850*/ 	.word	0x000093e0


	//   ....[48]....
        /*0854*/ 	.word	0x00009410


	//   ....[49]....
        /*0858*/ 	.word	0x00009440


	//   ....[50]....
        /*085c*/ 	.word	0x000095b0


	//   ....[51]....
        /*0860*/ 	.word	0x000095e0


	//   ....[52]....
        /*0864*/ 	.word	0x00009610


	//   ....[53]....
        /*0868*/ 	.word	0x00009640


	//   ....[54]....
        /*086c*/ 	.word	0x00009670


	//   ....[55]....
        /*0870*/ 	.word	0x000096a0


	//   ....[56]....
        /*0874*/ 	.word	0x00009730


	//   ....[57]....
        /*0878*/ 	.word	0x00009760


	//   ....[58]....
        /*087c*/ 	.word	0x00009770


	//   ....[59]....
        /*0880*/ 	.word	0x00009810


	//   ....[60]....
        /*0884*/ 	.word	0x0000b1e0


	//   ....[61]....
        /*0888*/ 	.word	0x0000b200


	//   ....[62]....
        /*088c*/ 	.word	0x0000b290


	//   ....[63]....
        /*0890*/ 	.word	0x0000b2b0


	//   ....[64]....
        /*0894*/ 	.word	0x0000b330


	//   ....[65]....
        /*0898*/ 	.word	0x0000b350


	//   ....[66]....
        /*089c*/ 	.word	0x0000b3d0


	//   ....[67]....
        /*08a0*/ 	.word	0x0000b3f0


	//   ....[68]....
        /*08a4*/ 	.word	0x0000b470


	//   ....[69]....
        /*08a8*/ 	.word	0x0000b490


	//   ....[70]....
        /*08ac*/ 	.word	0x0000b510


	//   ....[71]....
        /*08b0*/ 	.word	0x0000b530


	//   ....[72]....
        /*08b4*/ 	.word	0x0000b5b0


	//   ....[73]....
        /*08b8*/ 	.word	0x0000b5d0


	//   ....[74]....
        /*08bc*/ 	.word	0x0000b5e0


	//   ....[75]....
        /*08c0*/ 	.word	0x0000b5f0


	//   ....[76]....
        /*08c4*/ 	.word	0x0000bec0


	//   ....[77]....
        /*08c8*/ 	.word	0x0000bef0


	//   ....[78]....
        /*08cc*/ 	.word	0x0000bf90


	//   ....[79]....
        /*08d0*/ 	.word	0x0000bfb0


	//   ....[80]....
        /*08d4*/ 	.word	0x0000c030


	//   ....[81]....
        /*08d8*/ 	.word	0x0000c050


	//   ....[82]....
        /*08dc*/ 	.word	0x0000c0d0


	//   ....[83]....
        /*08e0*/ 	.word	0x0000c0f0


	//   ....[84]....
        /*08e4*/ 	.word	0x0000c170


	//   ....[85]....
        /*08e8*/ 	.word	0x0000c190


	//   ....[86]....
        /*08ec*/ 	.word	0x0000c210


	//   ....[87]....
        /*08f0*/ 	.word	0x0000c230


	//   ....[88]....
        /*08f4*/ 	.word	0x0000c2b0


	//   ....[89]....
        /*08f8*/ 	.word	0x0000c2d0


	//   ....[90]....
        /*08fc*/ 	.word	0x0000c2e0


	//   ....[91]....
        /*0900*/ 	.word	0x0000c350


	//   ....[92]....
        /*0904*/ 	.word	0x0000c3a0


	//   ....[93]....
        /*0908*/ 	.word	0x0000c3d0


	//   ....[94]....
        /*090c*/ 	.word	0x0000c460


	//   ....[95]....
        /*0910*/ 	.word	0x0000c470


	//   ....[96]....
        /*0914*/ 	.word	0x0000c4e0


	//   ....[97]....
        /*0918*/ 	.word	0x0000c4f0


	//   ....[98]....
        /*091c*/ 	.word	0x0000c530


	//   ....[99]....
        /*0920*/ 	.word	0x0000c550


	//   ....[100]....
        /*0924*/ 	.word	0x0000cca0


	//   ....[101]....
        /*0928*/ 	.word	0x0000ccd0


	//   ....[102]....
        /*092c*/ 	.word	0x0000cd20


	//   ....[103]....
        /*0930*/ 	.word	0x0000cd30


	//   ....[104]....
        /*0934*/ 	.word	0x0000cd70


	//   ....[105]....
        /*0938*/ 	.word	0x0000cd80


	//   ....[106]....
        /*093c*/ 	.word	0x0000cdc0


	//   ....[107]....
        /*0940*/ 	.word	0x0000cdd0


	//   ....[108]....
        /*0944*/ 	.word	0x0000ce10


	//   ....[109]....
        /*0948*/ 	.word	0x0000ce20


	//   ....[110]....
        /*094c*/ 	.word	0x0000ce60


	//   ....[111]....
        /*0950*/ 	.word	0x0000ce70


	//   ....[112]....
        /*0954*/ 	.word	0x0000ceb0


	//   ....[113]....
        /*0958*/ 	.word	0x0000cec0


	//   ....[114]....
        /*095c*/ 	.word	0x0000ced0


	//   ....[115]....
        /*0960*/ 	.word	0x0000cf10


	//   ....[116]....
        /*0964*/ 	.word	0x0000d1c0


	//   ....[117]....
        /*0968*/ 	.word	0x0000d1f0


	//   ....[118]....
        /*096c*/ 	.word	0x0000d250


	//   ....[119]....
        /*0970*/ 	.word	0x0000d260


	//   ....[120]....
        /*0974*/ 	.word	0x0000d2b0


	//   ....[121]....
        /*0978*/ 	.word	0x0000d2c0


	//   ....[122]....
        /*097c*/ 	.word	0x0000d310


	//   ....[123]....
        /*0980*/ 	.word	0x0000d320


	//   ....[124]....
        /*0984*/ 	.word	0x0000d370


	//   ....[125]....
        /*0988*/ 	.word	0x0000d380


	//   ....[126]....
        /*098c*/ 	.word	0x0000d3d0


	//   ....[127]....
        /*0990*/ 	.word	0x0000d3e0


	//   ....[128]....
        /*0994*/ 	.word	0x0000d430


	//   ....[129]....
        /*0998*/ 	.word	0x0000d440


	//   ....[130]....
        /*099c*/ 	.word	0x0000d450


	//   ....[131]....
        /*09a0*/ 	.word	0x0000d490


	//   ....[132]....
        /*09a4*/ 	.word	0x0000da40


	//   ....[133]....
        /*09a8*/ 	.word	0x0000da80


	//   ....[134]....
        /*09ac*/ 	.word	0x0000daa0


	//   ....[135]....
        /*09b0*/ 	.word	0x0000dae0


	//   ....[136]....
        /*09b4*/ 	.word	0x0000db00


	//   ....[137]....
        /*09b8*/ 	.word	0x0000db40


	//   ....[138]....
        /*09bc*/ 	.word	0x0000db60


	//   ....[139]....
        /*09c0*/ 	.word	0x0000dba0


	//   ....[140]....
        /*09c4*/ 	.word	0x0000dbc0


	//   ....[141]....
        /*09c8*/ 	.word	0x0000dc00


	//   ....[142]....
        /*09cc*/ 	.word	0x0000dc20


	//   ....[143]....
        /*09d0*/ 	.word	0x0000dc60


	//   ....[144]....
        /*09d4*/ 	.word	0x0000dc80


	//   ....[145]....
        /*09d8*/ 	.word	0x0000dcc0


	//   ....[146]....
        /*09dc*/ 	.word	0x0000dce0


	//   ....[147]....
        /*09e0*/ 	.word	0x0000dcf0


	//   ....[148]....
        /*09e4*/ 	.word	0x0000e0a0


	//   ....[149]....
        /*09e8*/ 	.word	0x0000e0d0


	//   ....[150]....
        /*09ec*/ 	.word	0x0000e140


	//   ....[151]....
        /*09f0*/ 	.word	0x0000e170


	//   ....[152]....
        /*09f4*/ 	.word	0x0000e1a0


	//   ....[153]....
        /*09f8*/ 	.word	0x0000e1d0


	//   ....[154]....
        /*09fc*/ 	.word	0x0000e200


	//   ....[155]....
        /*0a00*/ 	.word	0x0000e230


	//   ....[156]....
        /*0a04*/ 	.word	0x0000e3d0


	//   ....[157]....
        /*0a08*/ 	.word	0x0000e400


	//   ....[158]....
        /*0a0c*/ 	.word	0x0000e430


	//   ....[159]....
        /*0a10*/ 	.word	0x0000e460


	//   ....[160]....
        /*0a14*/ 	.word	0x0000e490


	//   ....[161]....
        /*0a18*/ 	.word	0x0000e4c0


	//   ....[162]....
        /*0a1c*/ 	.word	0x0000e580


	//   ....[163]....
        /*0a20*/ 	.word	0x0000e5a0


	//   ....[164]....
        /*0a24*/ 	.word	0x0000e5b0


	//   ....[165]....
        /*0a28*/ 	.word	0x0000e610


	//   ....[166]....
        /*0a2c*/ 	.word	0x0000ec30


	//   ....[167]....
        /*0a30*/ 	.word	0x0000f110


	//   ....[168]....
        /*0a34*/ 	.word	0x0000f200


	//   ....[169]....
        /*0a38*/ 	.word	0x0000f2a0


	//   ....[170]....
        /*0a3c*/ 	.word	0x0000f300


	//   ....[171]....
        /*0a40*/ 	.word	0x0000f3f0


	//   ....[172]....
        /*0a44*/ 	.word	0x0000f460


	//   ....[173]....
        /*0a48*/ 	.word	0x0000f550


	//   ....[174]....
        /*0a4c*/ 	.word	0x0000f5c0


	//   ....[175]....
        /*0a50*/ 	.word	0x0000f6b0


	//   ....[176]....
        /*0a54*/ 	.word	0x0000f720


	//   ....[177]....
        /*0a58*/ 	.word	0x0000f810


	//   ....[178]....
        /*0a5c*/ 	.word	0x0000f880


	//   ....[179]....
        /*0a60*/ 	.word	0x0000f970


	//   ....[180]....
        /*0a64*/ 	.word	0x0000f9e0


	//   ....[181]....
        /*0a68*/ 	.word	0x0000fad0


	//   ....[182]....
        /*0a6c*/ 	.word	0x0000fb40


	//   ....[183]....
        /*0a70*/ 	.word	0x0000fc20


	//   ....[184]....
        /*0a74*/ 	.word	0x0000fcd0


	//   ....[185]....
        /*0a78*/ 	.word	0x0000fd40


	//   ....[186]....
        /*0a7c*/ 	.word	0x0000fda0


	//   ....[187]....
        /*0a80*/ 	.word	0x0000fe90


	//   ....[188]....
        /*0a84*/ 	.word	0x0000fef0


	//   ....[189]....
        /*0a88*/ 	.word	0x0000fff0


	//   ....[190]....
        /*0a8c*/ 	.word	0x00010050


	//   ....[191]....
        /*0a90*/ 	.word	0x00010150


	//   ....[192]....
        /*0a94*/ 	.word	0x000101b0


	//   ....[193]....
        /*0a98*/ 	.word	0x000102b0


	//   ....[194]....
        /*0a9c*/ 	.word	0x00010310


	//   ....[195]....
        /*0aa0*/ 	.word	0x00010410


	//   ....[196]....
        /*0aa4*/ 	.word	0x00010470


	//   ....[197]....
        /*0aa8*/ 	.word	0x00010570


	//   ....[198]....
        /*0aac*/ 	.word	0x000105d0


	//   ....[199]....
        /*0ab0*/ 	.word	0x00010680


	//   ....[200]....
        /*0ab4*/ 	.word	0x00010740


	//   ....[201]....
        /*0ab8*/ 	.word	0x00010800


	//   ....[202]....
        /*0abc*/ 	.word	0x00010860


	//   ....[203]....
        /*0ac0*/ 	.word	0x00010960


	//   ....[204]....
        /*0ac4*/ 	.word	0x000109c0


	//   ....[205]....
        /*0ac8*/ 	.word	0x00010a90


	//   ....[206]....
        /*0acc*/ 	.word	0x00010af0


	//   ....[207]....
        /*0ad0*/ 	.word	0x00010bb0


	//   ....[208]....
        /*0ad4*/ 	.word	0x00010cf0


	//   ....[209]....
        /*0ad8*/ 	.word	0x00010da0


	//   ....[210]....
        /*0adc*/ 	.word	0x00010e00


	//   ....[211]....
        /*0ae0*/ 	.word	0x00010eb0


	//   ....[212]....
        /*0ae4*/ 	.word	0x00010f10


	//   ....[213]....
        /*0ae8*/ 	.word	0x00010fc0


	//   ....[214]....
        /*0aec*/ 	.word	0x00011020


	//   ....[215]....
        /*0af0*/ 	.word	0x000110d0


	//   ....[216]....
        /*0af4*/ 	.word	0x00011130


	//   ....[217]....
        /*0af8*/ 	.word	0x000111e0


	//   ....[218]....
        /*0afc*/ 	.word	0x00011240


	//   ....[219]....
        /*0b00*/ 	.word	0x000112f0


	//   ....[220]....
        /*0b04*/ 	.word	0x00011350


	//   ....[221]....
        /*0b08*/ 	.word	0x00011400


	//   ....[222]....
        /*0b0c*/ 	.word	0x00011460


	//   ....[223]....
        /*0b10*/ 	.word	0x00011510


	//   ....[224]....
        /*0b14*/ 	.word	0x00011600


	//   ....[225]....
        /*0b18*/ 	.word	0x000116b0


	//   ....[226]....
        /*0b1c*/ 	.word	0x00011710


	//   ....[227]....
        /*0b20*/ 	.word	0x000117d0


	//   ....[228]....
        /*0b24*/ 	.word	0x00011830


	//   ....[229]....
        /*0b28*/ 	.word	0x000118f0


	//   ....[230]....
        /*0b2c*/ 	.word	0x00011950


	//   ....[231]....
        /*0b30*/ 	.word	0x00011a10


	//   ....[232]....
        /*0b34*/ 	.word	0x00011a70


	//   ....[233]....
        /*0b38*/ 	.word	0x00011b30


	//   ....[234]....
        /*0b3c*/ 	.word	0x00011b90


	//   ....[235]....
        /*0b40*/ 	.word	0x00011c50


	//   ....[236]....
        /*0b44*/ 	.word	0x00011cb0


	//   ....[237]....
        /*0b48*/ 	.word	0x00011d70


	//   ....[238]....
        /*0b4c*/ 	.word	0x00011dd0


	//   ....[239]....
        /*0b50*/ 	.word	0x00011e80


	//   ....[240]....
        /*0b54*/ 	.word	0x00011f70


	//   ....[241]....
        /*0b58*/ 	.word	0x00012020


	//   ....[242]....
        /*0b5c*/ 	.word	0x00012090


	//   ....[243]....
        /*0b60*/ 	.word	0x00012140


	//   ....[244]....
        /*0b64*/ 	.word	0x000121a0


	//   ....[245]....
        /*0b68*/ 	.word	0x00012250


	//   ....[246]....
        /*0b6c*/ 	.word	0x000122b0


	//   ....[247]....
        /*0b70*/ 	.word	0x00012360


	//   ....[248]....
        /*0b74*/ 	.word	0x000123c0


	//   ....[249]....
        /*0b78*/ 	.word	0x00012470


	//   ....[250]....
        /*0b7c*/ 	.word	0x000124d0


	//   ....[251]....
        /*0b80*/ 	.word	0x00012580


	//   ....[252]....
        /*0b84*/ 	.word	0x000125e0


	//   ....[253]....
        /*0b88*/ 	.word	0x00012690


	//   ....[254]....
        /*0b8c*/ 	.word	0x000126f0


	//   ....[255]....
        /*0b90*/ 	.word	0x00012790


	//   ....[0]....
        /*0b94*/ 	.word	0x00012820


	//   ....[1]....
        /*0b98*/ 	.word	0x000128c0


	//   ....[2]....
        /*0b9c*/ 	.word	0x00012a40


	//   ....[3]....
        /*0ba0*/ 	.word	0x00012ab0


	//   ....[4]....
        /*0ba4*/ 	.word	0x00012b20


	//   ....[5]....
        /*0ba8*/ 	.word	0x00012b90


	//   ....[6]....
        /*0bac*/ 	.word	0x00012c00


	//   ....[7]....
        /*0bb0*/ 	.word	0x00012c80


	//   ....[8]....
        /*0bb4*/ 	.word	0x00012d00


	//   ....[9]....
        /*0bb8*/ 	.word	0x00012d90


	//   ....[10]....
        /*0bbc*/ 	.word	0x00012e00


	//   ....[11]....
        /*0bc0*/ 	.word	0x00012e70


	//   ....[12]....
        /*0bc4*/ 	.word	0x00012ee0


	//   ....[13]....
        /*0bc8*/ 	.word	0x00012f60


	//   ....[14]....
        /*0bcc*/ 	.word	0x00012fd0


	//   ....[15]....
        /*0bd0*/ 	.word	0x00013070


	//   ....[16]....
        /*0bd4*/ 	.word	0x000130c0


	//   ....[17]....
        /*0bd8*/ 	.word	0x00013150


	//   ....[18]....
        /*0bdc*/ 	.word	0x00013280


	//----- nvinfo : EIATTR_REG_RECONFIG
	.align		4
.L_115:
        /*0be0*/ 	.byte	0x01, 0x54
	.zero		2


	//----- nvinfo : EIATTR_SYSCALL_OFFSETS
	.align		4
        /*0be4*/ 	.byte	0x04, 0x46
        /*0be6*/ 	.short	(.L_117 - .L_116)


	//   ....[0]....
.L_116:
        /*0be8*/ 	.word	0x00001740


	//   ....[1]....
        /*0bec*/ 	.word	0x0000a820


	//   ....[2]....
        /*0bf0*/ 	.word	0x0000a970


	//   ....[3]....
        /*0bf4*/ 	.word	0x0000aa60


	//   ....[4]....
        /*0bf8*/ 	.word	0x0000ba00


	//----- nvinfo : EIATTR_MBARRIER_INSTR_OFFSETS
	.align		4
.L_117:
        /*0bfc*/ 	.byte	0x04, 0x39
        /*0bfe*/ 	.short	(.L_119 - .L_118)


	//   ....[0]....
.L_118:
        /*0c00*/ 	.word	0x00000180
        /*0c04*/ 	.word	0x000000ff
        /*0c08*/ 	.word	0x00016800
        /*0c0c*/ 	.short	0x0100
        /*0c0e*/ 	.byte	0x08
	.zero		1


	//   ....[1]....
        /*0c10*/ 	.word	0x00000190
        /*0c14*/ 	.word	0x000000ff
        /*0c18*/ 	.word	0x00016820
        /*0c1c*/ 	.short	0x0100
        /*0c1e*/ 	.byte	0x08
	.zero		1


	//   ....[2]....
        /*0c20*/ 	.word	0x00000280
        /*0c24*/ 	.word	0x000000ff
        /*0c28*/ 	.word	0x00016830
        /*0c2c*/ 	.short	0x0100
        /*0c2e*/ 	.byte	0x08
	.zero		1


	//   ....[3]....
        /*0c30*/ 	.word	0x00000290
        /*0c34*/ 	.word	0x000000ff
        /*0c38*/ 	.word	0x00016840
        /*0c3c*/ 	.short	0x0100
        /*0c3e*/ 	.byte	0x08
	.zero		1


	//   ....[4]....
        /*0c40*/ 	.word	0x000002a0
        /*0c44*/ 	.word	0x000000ff
        /*0c48*/ 	.word	0x00016838
        /*0c4c*/ 	.short	0x0100
        /*0c4e*/ 	.byte	0x08
	.zero		1


	//   ....[5]....
        /*0c50*/ 	.word	0x000002b0
        /*0c54*/ 	.word	0x000000ff
        /*0c58*/ 	.word	0x00016848
        /*0c5c*/ 	.short	0x0100
        /*0c5e*/ 	.byte	0x08
	.zero		1


	//   ....[6]....
        /*0c60*/ 	.word	0x000003e0
        /*0c64*/ 	.word	0x000000ff
        /*0c68*/ 	.word	0x00016850
        /*0c6c*/ 	.short	0x0100
        /*0c6e*/ 	.byte	0x08
	.zero		1


	//   ....[7]....
        /*0c70*/ 	.word	0x000003f0
        /*0c74*/ 	.word	0x000000ff
        /*0c78*/ 	.word	0x00016860
        /*0c7c*/ 	.short	0x0100
        /*0c7e*/ 	.byte	0x08
	.zero		1


	//   ....[8]....
        /*0c80*/ 	.word	0x00000400
        /*0c84*/ 	.word	0x000000ff
        /*0c88*/ 	.word	0x00016858
        /*0c8c*/ 	.short	0x0100
        /*0c8e*/ 	.byte	0x08
	.zero		1


	//   ....[9]....
        /*0c90*/ 	.word	0x00000410
        /*0c94*/ 	.word	0x000000ff
        /*0c98*/ 	.word	0x00016868
        /*0c9c*/ 	.short	0x0100
        /*0c9e*/ 	.byte	0x08
	.zero		1


	//   ....[10]....
        /*0ca0*/ 	.word	0x00000500
        /*0ca4*/ 	.word	0x000000ff
        /*0ca8*/ 	.word	0x00016870
        /*0cac*/ 	.short	0x0100
        /*0cae*/ 	.byte	0x06
	.zero		1


	//   ....[11]....
        /*0cb0*/ 	.word	0x00000510
        /*0cb4*/ 	.word	0x000000ff
        /*0cb8*/ 	.word	0x00016880
        /*0cbc*/ 	.short	0x0100
        /*0cbe*/ 	.byte	0x06
	.zero		1


	//   ....[12]....
        /*0cc0*/ 	.word	0x00000520
        /*0cc4*/ 	.word	0x000000ff
        /*0cc8*/ 	.word	0x00016878
        /*0ccc*/ 	.short	0x0100
        /*0cce*/ 	.byte	0x06
	.zero		1


	//   ....[13]....
        /*0cd0*/ 	.word	0x00000530
        /*0cd4*/ 	.word	0x000000ff
        /*0cd8*/ 	.word	0x00016888
        /*0cdc*/ 	.short	0x0100
        /*0cde*/ 	.byte	0x06
	.zero		1


	//   ....[14]....
        /*0ce0*/ 	.word	0x00000660
        /*0ce4*/ 	.word	0x000000ff
        /*0ce8*/ 	.word	0x00016890
        /*0cec*/ 	.short	0x0100
        /*0cee*/ 	.byte	0x08
	.zero		1


	//   ....[15]....
        /*0cf0*/ 	.word	0x00000670
        /*0cf4*/ 	.word	0x000000ff
        /*0cf8*/ 	.word	0x000168a0
        /*0cfc*/ 	.short	0x0100
        /*0cfe*/ 	.byte	0x08
	.zero		1


	//   ....[16]....
        /*0d00*/ 	.word	0x00000680
        /*0d04*/ 	.word	0x000000ff
        /*0d08*/ 	.word	0x00016898
        /*0d0c*/ 	.short	0x0100
        /*0d0e*/ 	.byte	0x08
	.zero		1


	//   ....[17]....
        /*0d10*/ 	.word	0x00000690
        /*0d14*/ 	.word	0x000000ff
        /*0d18*/ 	.word	0x000168a8
        /*0d1c*/ 	.short	0x0100
        /*0d1e*/ 	.byte	0x08
	.zero		1


	//   ....[18]....
        /*0d20*/ 	.word	0x000007c0
        /*0d24*/ 	.word	0x000000ff
        /*0d28*/ 	.word	0x000168b0
        /*0d2c*/ 	.short	0x0100
        /*0d2e*/ 	.byte	0x08
	.zero		1


	//   ....[19]....
        /*0d30*/ 	.word	0x000007d0
        /*0d34*/ 	.word	0x000000ff
        /*0d38*/ 	.word	0x000168c0
        /*0d3c*/ 	.short	0x0100
        /*0d3e*/ 	.byte	0x08
	.zero		1


	//   ....[20]....
        /*0d40*/ 	.word	0x000007e0
        /*0d44*/ 	.word	0x000000ff
        /*0d48*/ 	.word	0x000168b8
        /*0d4c*/ 	.short	0x0100
        /*0d4e*/ 	.byte	0x08
	.zero		1


	//   ....[21]....
        /*0d50*/ 	.word	0x000007f0
        /*0d54*/ 	.word	0x000000ff
        /*0d58*/ 	.word	0x000168c8
        /*0d5c*/ 	.short	0x0100
        /*0d5e*/ 	.byte	0x08
	.zero		1


	//   ....[22]....
        /*0d60*/ 	.word	0x000017b0
        /*0d64*/ 	.word	0x000000ff
        /*0d68*/ 	.word	0x00016800
        /*0d6c*/ 	.short	0x010a
        /*0d6e*/ 	.byte	0x2b
	.zero		1


	//   ....[23]....
        /*0d70*/ 	.word	0x00001830
        /*0d74*/ 	.word	0x00000000
        /*0d78*/ 	.word	0x00016830
        /*0d7c*/ 	.short	0x010a
        /*0d7e*/ 	.byte	0x3f
	.zero		1


	//   ....[24]....
        /*0d80*/ 	.word	0x00001880
        /*0d84*/ 	.word	0x00000000
        /*0d88*/ 	.word	0x00016830
        /*0d8c*/ 	.short	0x010a
        /*0d8e*/ 	.byte	0x3f
	.zero		1


	//   ....[25]....
        /*0d90*/ 	.word	0x00002d10
        /*0d94*/ 	.word	0x000000ff
        /*0d98*/ 	.word	0x00000000
        /*0d9c*/ 	.short	0x0101
        /*0d9e*/ 	.byte	0x06
	.zero		1


	//   ....[26]....
        /*0da0*/ 	.word	0x000040a0
        /*0da4*/ 	.word	0x000000ff
        /*0da8*/ 	.word	0x00016830
        /*0dac*/ 	.short	0x010a
        /*0dae*/ 	.byte	0x0a
	.zero		1


	//   ....[27]....
        /*0db0*/ 	.word	0x000040e0
        /*0db4*/ 	.word	0x000000ff
        /*0db8*/ 	.word	0x00016830
        /*0dbc*/ 	.short	0x010a
        /*0dbe*/ 	.byte	0x0a
	.zero		1


	//   ....[28]....
        /*0dc0*/ 	.word	0x00004360
        /*0dc4*/ 	.word	0x000000ff
        /*0dc8*/ 	.word	0x00016850
        /*0dcc*/ 	.short	0x010a
        /*0dce*/ 	.byte	0x0a
	.zero		1


	//   ....[29]....
        /*0dd0*/ 	.word	0x000043a0
        /*0dd4*/ 	.word	0x000000ff
        /*0dd8*/ 	.word	0x00016850
        /*0ddc*/ 	.short	0x010a
        /*0dde*/ 	.byte	0x0a
	.zero		1


	//   ....[30]....
        /*0de0*/ 	.word	0x00004cb0
        /*0de4*/ 	.word	0x000000ff
        /*0de8*/ 	.word	0x00000000
        /*0dec*/ 	.short	0x0101
        /*0dee*/ 	.byte	0x07
	.zero		1


	//   ....[31]....
        /*0df0*/ 	.word	0x00006220
        /*0df4*/ 	.word	0x000000ff
        /*0df8*/ 	.word	0x00000000
        /*0dfc*/ 	.short	0x0101
        /*0dfe*/ 	.byte	0x06
	.zero		1


	//   ....[32]....
        /*0e00*/ 	.word	0x00006650
        /*0e04*/ 	.word	0x000000ff
        /*0e08*/ 	.word	0x00016850
        /*0e0c*/ 	.short	0x010a
        /*0e0e*/ 	.byte	0x05
	.zero		1


	//   ....[33]....
        /*0e10*/ 	.word	0x00006690
        /*0e14*/ 	.word	0x000000ff
        /*0e18*/ 	.word	0x00016850
        /*0e1c*/ 	.short	0x010a
        /*0e1e*/ 	.byte	0x05
	.zero		1


	//   ....[34]....
        /*0e20*/ 	.word	0x00006c60
        /*0e24*/ 	.word	0x000000ff
        /*0e28*/ 	.word	0x00000000
        /*0e2c*/ 	.short	0x0101
        /*0e2e*/ 	.byte	0x04
	.zero		1


	//   ....[35]....
        /*0e30*/ 	.word	0x00007d90
        /*0e34*/ 	.word	0x00000000
        /*0e38*/ 	.word	0x00000000
        /*0e3c*/ 	.short	0x0101
        /*0e3e*/ 	.byte	0x3f
	.zero		1


	//   ....[36]....
        /*0e40*/ 	.word	0x000081d0
        /*0e44*/ 	.word	0x00000010
        /*0e48*/ 	.word	0x00000000
        /*0e4c*/ 	.short	0x0101
        /*0e4e*/ 	.byte	0x3f
	.zero		1


	//   ....[37]....
        /*0e50*/ 	.word	0x0000af60
        /*0e54*/ 	.word	0x00000003
        /*0e58*/ 	.word	0x00016840
        /*0e5c*/ 	.short	0x010a
        /*0e5e*/ 	.byte	0x3f
	.zero		1


	//   ....[38]....
        /*0e60*/ 	.word	0x0000b6f0
        /*0e64*/ 	.word	0x00000003
        /*0e68*/ 	.word	0x00016830
        /*0e6c*/ 	.short	0x0107
        /*0e6e*/ 	.byte	0x3f
	.zero		1


	//   ....[39]....
        /*0e70*/ 	.word	0x0000b7c0
        /*0e74*/ 	.word	0x00000003
        /*0e78*/ 	.word	0x00016830
        /*0e7c*/ 	.short	0x0101
        /*0e7e*/ 	.byte	0x3f
	.zero		1


	//   ....[40]....
        /*0e80*/ 	.word	0x0000c5f0
        /*0e84*/ 	.word	0x00000016
        /*0e88*/ 	.word	0x00016800
        /*0e8c*/ 	.short	0x0107
        /*0e8e*/ 	.byte	0x3f
	.zero		1


	//   ....[41]....
        /*0e90*/ 	.word	0x0000c6e0
        /*0e94*/ 	.word	0x00000016
        /*0e98*/ 	.word	0x00016800
        /*0e9c*/ 	.short	0x0101
        /*0e9e*/ 	.byte	0x3f
	.zero		1


	//   ....[42]....
        /*0ea0*/ 	.word	0x0000c700
        /*0ea4*/ 	.word	0x00000016
        /*0ea8*/ 	.word	0x00016820
        /*0eac*/ 	.short	0x010a
        /*0eae*/ 	.byte	0x3f
	.zero		1


	//   ....[43]....
        /*0eb0*/ 	.word	0x0000cab0
        /*0eb4*/ 	.word	0x00000005
        /*0eb8*/ 	.word	0x00016840
        /*0ebc*/ 	.short	0x010a
        /*0ebe*/ 	.byte	0x3f
	.zero		1


	//   ....[44]....
        /*0ec0*/ 	.word	0x0000cf90
        /*0ec4*/ 	.word	0x00000005
        /*0ec8*/ 	.word	0x00016830
        /*0ecc*/ 	.short	0x0107
        /*0ece*/ 	.byte	0x3f
	.zero		1


	//   ....[45]....
        /*0ed0*/ 	.word	0x0000d050
        /*0ed4*/ 	.word	0x00000005
        /*0ed8*/ 	.word	0x00016830
        /*0edc*/ 	.short	0x0101
        /*0ede*/ 	.byte	0x3f
	.zero		1


	//   ....[46]....
        /*0ee0*/ 	.word	0x0000d0b0
        /*0ee4*/ 	.word	0x00000005
        /*0ee8*/ 	.word	0x00016860
        /*0eec*/ 	.short	0x010a
        /*0eee*/ 	.byte	0x3f
	.zero		1


	//   ....[47]....
        /*0ef0*/ 	.word	0x0000d580
        /*0ef4*/ 	.word	0x00000005
        /*0ef8*/ 	.word	0x00016850
        /*0efc*/ 	.short	0x0107
        /*0efe*/ 	.byte	0x3f
	.zero		1


	//   ....[48]....
        /*0f00*/ 	.word	0x0000d700
        /*0f04*/ 	.word	0x00000005
        /*0f08*/ 	.word	0x00016850
        /*0f0c*/ 	.short	0x0101
        /*0f0e*/ 	.byte	0x3f
	.zero		1


	//   ....[49]....
        /*0f10*/ 	.word	0x0000d920
        /*0f14*/ 	.word	0x00000000
        /*0f18*/ 	.word	0x00016860
        /*0f1c*/ 	.short	0x010a
        /*0f1e*/ 	.byte	0x3f
	.zero		1


	//   ....[50]....
        /*0f20*/ 	.word	0x0000dda0
        /*0f24*/ 	.word	0x00000000
        /*0f28*/ 	.word	0x00016850
        /*0f2c*/ 	.short	0x0107
        /*0f2e*/ 	.byte	0x3f
	.zero		1


	//   ....[51]....
        /*0f30*/ 	.word	0x0000de70
        /*0f34*/ 	.word	0x00000000
        /*0f38*/ 	.word	0x00016850
        /*0f3c*/ 	.short	0x0101
        /*0f3e*/ 	.byte	0x3f
	.zero		1


	//   ....[52]....
        /*0f40*/ 	.word	0x0000ebb0
        /*0f44*/ 	.word	0x00000005
        /*0f48*/ 	.word	0x00016820
        /*0f4c*/ 	.short	0x010a
        /*0f4e*/ 	.byte	0x3f
	.zero		1


	//   ....[53]....
        /*0f50*/ 	.word	0x0000ed30
        /*0f54*/ 	.word	0x00000003
        /*0f58*/ 	.word	0x00016840
        /*0f5c*/ 	.short	0x010a
        /*0f5e*/ 	.byte	0x3f
	.zero		1


	//   ....[54]....
        /*0f60*/ 	.word	0x0000edd0
        /*0f64*/ 	.word	0x00000019
        /*0f68*/ 	.word	0x00016840
        /*0f6c*/ 	.short	0x010a
        /*0f6e*/ 	.byte	0x3f
	.zero		1


	//   ....[55]....
        /*0f70*/ 	.word	0x0000ee10
        /*0f74*/ 	.word	0x00000003
        /*0f78*/ 	.word	0x00016860
        /*0f7c*/ 	.short	0x010a
        /*0f7e*/ 	.byte	0x3f
	.zero		1


	//   ....[56]....
        /*0f80*/ 	.word	0x0000ee50
        /*0f84*/ 	.word	0x00000019
        /*0f88*/ 	.word	0x00016860
        /*0f8c*/ 	.short	0x010a
        /*0f8e*/ 	.byte	0x3f
	.zero		1


	//   ....[57]....
        /*0f90*/ 	.word	0x0000eec0
        /*0f94*/ 	.word	0x00000003
        /*0f98*/ 	.word	0x00016800
        /*0f9c*/ 	.short	0x010a
        /*0f9e*/ 	.byte	0x3f
	.zero		1


	//   ....[58]....
        /*0fa0*/ 	.word	0x0000ef10
        /*0fa4*/ 	.word	0x00000000
        /*0fa8*/ 	.word	0x00016830
        /*0fac*/ 	.short	0x010a
        /*0fae*/ 	.byte	0x3f
	.zero		1


	//   ....[59]....
        /*0fb0*/ 	.word	0x0000ef70
        /*0fb4*/ 	.word	0x00000008
        /*0fb8*/ 	.word	0x00016830
        /*0fbc*/ 	.short	0x010a
        /*0fbe*/ 	.byte	0x3f
	.zero		1


	//   ....[60]....
        /*0fc0*/ 	.word	0x0000efd0
        /*0fc4*/ 	.word	0x00000008
        /*0fc8*/ 	.word	0x00016850
        /*0fcc*/ 	.short	0x010a
        /*0fce*/ 	.byte	0x3f
	.zero		1


	//   ....[61]....
        /*0fd0*/ 	.word	0x0000f030
        /*0fd4*/ 	.word	0x00000005
        /*0fd8*/ 	.word	0x00016850
        /*0fdc*/ 	.short	0x010a
        /*0fde*/ 	.byte	0x3f
	.zero		1


	//   ....[62]....
        /*0fe0*/ 	.word	0x0000f150
        /*0fe4*/ 	.word	0x00000003
        /*0fe8*/ 	.word	0x00016840
        /*0fec*/ 	.short	0x010a
        /*0fee*/ 	.byte	0x3f
	.zero		1


	//   ....[63]....
        /*0ff0*/ 	.word	0x00010bf0
        /*0ff4*/ 	.word	0x00000016
        /*0ff8*/ 	.word	0x00016820
        /*0ffc*/ 	.short	0x010a
        /*0ffe*/ 	.byte	0x3f
	.zero		1


	//   ....[64]....
        /*1000*/ 	.word	0x00010c40
        /*1004*/ 	.word	0x00000005
        /*1008*/ 	.word	0x00016840
        /*100c*/ 	.short	0x010a
        /*100e*/ 	.byte	0x3f
	.zero		1


	//   ....[65]....
        /*1010*/ 	.word	0x00011550
        /*1014*/ 	.word	0x00000005
        /*1018*/ 	.word	0x00016860
        /*101c*/ 	.short	0x010a
        /*101e*/ 	.byte	0x3f
	.zero		1


	//   ....[66]....
        /*1020*/ 	.word	0x00011ec0
        /*1024*/ 	.word	0x00000000
        /*1028*/ 	.word	0x00016860
        /*102c*/ 	.short	0x010a
        /*102e*/ 	.byte	0x3f
	.zero		1


	//   ....[67]....
        /*1030*/ 	.word	0x000131a0
        /*1034*/ 	.word	0x00000005
        /*1038*/ 	.word	0x00016820
        /*103c*/ 	.short	0x010a
        /*103e*/ 	.byte	0x3f
	.zero		1


	//   ....[68]....
        /*1040*/ 	.word	0x00013340
        /*1044*/ 	.word	0x00000003
        /*1048*/ 	.word	0x00016840
        /*104c*/ 	.short	0x010a
        /*104e*/ 	.byte	0x3f
	.zero		1


	//   ....[69]....
        /*1050*/ 	.word	0x00013390
        /*1054*/ 	.word	0x00000019
        /*1058*/ 	.word	0x00016840
        /*105c*/ 	.short	0x010a
        /*105e*/ 	.byte	0x3f
	.zero		1


	//   ....[70]....
        /*1060*/ 	.word	0x000133e0
        /*1064*/ 	.word	0x00000003
        /*1068*/ 	.word	0x00016860
        /*106c*/ 	.short	0x010a
        /*106e*/ 	.byte	0x3f
	.zero		1


	//----- nvinfo : EIATTR_NUM_MBARRIERS
	.align		4
.L_119:
        /*1070*/ 	.byte	0x03, 0x38
        /*1072*/ 	.short	0x0016


	//----- nvinfo : EIATTR_EXIT_INSTR_OFFSETS
	.align		4
        /*1074*/ 	.byte	0x04, 0x1c
        /*1076*/ 	.short	(.L_121 - .L_120)


	//   ....[0]....
.L_120:
        /*1078*/ 	.word	0x000009a0


	//   ....[1]....
        /*107c*/ 	.word	0x000090d0


	//   ....[2]....
        /*1080*/ 	.word	0x0000eea0


	//----- nvinfo : EIATTR_MAX_THREADS
	.align		4
.L_121:
        /*1084*/ 	.byte	0x04, 0x05
        /*1086*/ 	.short	(.L_123 - .L_122)
.L_122:
        /*1088*/ 	.word	0x00000200
        /*108c*/ 	.word	0x00000001
        /*1090*/ 	.word	0x00000001


	//----- nvinfo : EIATTR_CRS_STACK_SIZE
	.align		4
.L_123:
        /*1094*/ 	.byte	0x04, 0x1e
        /*1096*/ 	.short	(.L_125 - .L_124)
.L_124:
        /*1098*/ 	.word	0x00000000


	//----- nvinfo : EIATTR_CBANK_PARAM_SIZE
	.align		4
.L_125:
        /*109c*/ 	.byte	0x03, 0x19
        /*109e*/ 	.short	0x0af0


	//----- nvinfo : EIATTR_PARAM_CBANK
	.align		4
        /*10a0*/ 	.byte	0x04, 0x0a
        /*10a2*/ 	.short	(.L_127 - .L_126)
	.align		4
.L_126:
        /*10a4*/ 	.word	index@(.nv.constant0._ZN7cutlass13device_kernelIN5flash11enable_sm90INS1_16FlashAttnFwdSm90INS1_25CollectiveMainloopFwdSm90ILi2EN4cute5tupleIJNS5_1CILi1EEES8_S8_EEENS6_IJNS7_ILi192EEENS7_ILi128EEENS7_ILi64EEEEEELi64ENS_6half_tEfNS_4arch4Sm90ELb0ELb0ELb1ELb1ELb1ELb0ELb0ELb1ELb1ELb1ELb1ELb0EEENS1_21CollectiveEpilogueFwdINS6_IJSA_SC_SB_EEES9_SE_SG_Li384ELb1ELb1ELb1ELb0EEENS1_36VarlenDynamicPersistentTileSchedulerILi192ELi128ELi384ELi128ELb1ELb1ELb1ELb0ELb1ELb1EEEEEEEEEvNT_6ParamsE)
        /*10a8*/ 	.short	0x0210
        /*10aa*/ 	.short	0x0af0


	//----- nvinfo : EIATTR_SW_WAR
	.align		4
.L_127:
        /*10ac*/ 	.byte	0x04, 0x36
        /*10ae*/ 	.short	(.L_129 - .L_128)
.L_128:
        /*10b0*/ 	.word	0x00000008
.L_129:


//--------------------- .nv.info._ZN7cutlass13device_kernelIN5flash11enable_sm90INS1_16FlashAttnFwdSm90INS1_25CollectiveMainloopFwdSm90ILi2EN4cute5tupleIJNS5_1CILi1EEES8_S8_EEENS6_IJNS7_ILi192EEENS7_ILi128EEENS7_ILi64EEEEEELi64ENS_6half_tEfNS_4arch4Sm90ELb0ELb0ELb1ELb1ELb1ELb1ELb0ELb1ELb1ELb1ELb1ELb0EEENS1_21CollectiveEpilogueFwdINS6_IJSA_SC_SB_EEES9_SE_SG_Li384ELb1ELb1ELb1ELb0EEENS1_36VarlenDynamicPersistentTileSchedulerILi192ELi128ELi384ELi128ELb1ELb1ELb1ELb0ELb1ELb1EEEEEEEEEvNT_6ParamsE --------------------------
	.section	.nv.info._ZN7cutlass13device_kernelIN5flash11enable_sm90INS1_16FlashAttnFwdSm90INS1_25CollectiveMainloopFwdSm90ILi2EN4cute5tupleIJNS5_1CILi1EEES8_S8_EEENS6_IJNS7_ILi192EEENS7_ILi128EEENS7_ILi64EEEEEELi64ENS_6half_tEfNS_4arch4Sm90ELb0ELb0ELb1ELb1ELb1ELb1ELb0ELb1ELb1ELb1ELb1ELb0EEENS1_21CollectiveEpilogueFwdINS6_IJSA_SC_SB_EEES9_SE_SG_Li384ELb1ELb1ELb1ELb0EEENS1_36VarlenDynamicPersistentTileSchedulerILi192ELi128ELi384ELi128ELb1ELb1ELb1ELb0ELb1ELb1EEEEEEEEEvNT_6ParamsE,"",@"SHT_CUDA_INFO"
	.sectionflags	@""
	.align	4


	//----- nvinfo : EIATTR_CUDA_API_VERSION
	.align		4
        /*0000*/ 	.byte	0x04, 0x37
        /*0002*/ 	.short	(.L_131 - .L_130)
.L_130:
        /*0004*/ 	.word	0x00000082


	//----- nvinfo : EIATTR_KPARAM_INFO
	.align		4
.L_131:
        /*0008*/ 	.byte	0x04, 0x17
        /*000a*/ 	.short	(.L_133 - .L_132)
.L_132:
        /*000c*/ 	.word	0x00000000
        /*0010*/ 	.short	0x0000
        /*0012*/ 	.short	0x0070
        /*0014*/ 	.byte	0x00, 0xf0, 0x01, 0x2a


	//----- nvinfo : EIATTR_SPARSE_MMA_MASK
	.align		4
.L_133:
        /*0018*/ 	.byte	0x03, 0x50
        /*001a*/ 	.short	0x0000


	//----- nvinfo : EIATTR_MAXREG_COUNT
	.align		4
        /*001c*/ 	.byte	0x03, 0x1b
        /*001e*/ 	.short	0x0080


	//----- nvinfo : EIATTR_NUM_BARRIERS
	.align		4
        /*0020*/ 	.byte	0x02, 0x4c
        /*0022*/ 	.byte	0x10
	.zero		1


	//----- nvinfo : EIATTR_EXTERNS
	.align		4
        /*0024*/ 	.byte	0x04, 0x0f
        /*0026*/ 	.short	(.L_135 - .L_134)


	//   ....[0]....
	.align		4
.L_134:
        /*0028*/ 	.word	index@(__assertfail)


	//----- nvinfo : EIATTR_ANNOTATIONS
	.align		4
.L_135:
        /*002c*/ 	.byte	0x04, 0x55
        /*002e*/ 	.short	(.L_137 - .L_136)


	//   ....[0]....
.L_136:
        /* <DEDUP_REMOVED lines=69> */


	//----- nvinfo : EIATTR_MERCURY_ISA_VERSION
	.align		4
.L_137:
        /*0468*/ 	.byte	0x03, 0x5f
        /*046a*/ 	.short	0x0101


	//----- nvinfo : EIATTR_UNUSED_LOAD_BYTE_OFFSET
	.align		4
        /*046c*/ 	.byte	0x04, 0x44
        /*046e*/ 	.short	(.L_139 - .L_138)


	//   ....[0]....
.L_138:
        /*0470*/ 	.word	0x00000a80
        /*0474*/ 	.word	0x0000fff0


	//   ....[1]....
        /*0478*/ 	.word	0x0000dff0
        /*047c*/ 	.word	0x0000fff0


	//----- nvinfo : EIATTR_INT_WARP_WIDE_INSTR_OFFSETS
	.align		4
.L_139:
        /*0480*/ 	.byte	0x04, 0x31
        /*0482*/ 	.short	(.L_141 - .L_140)


	//   ....[0]....
.L_140:
        /*0484*/ 	.word	0x00000130


	//   ....[1]....
        /*0488*/ 	.word	0x00000170


	//   ....[2]....
        /*048c*/ 	.word	0x000001e0


	//   ....[3]....
        /*0490*/ 	.word	0x00012a30


	//   ....[4]....
        /*0494*/ 	.word	0x00012ac0


	//   ....[5]....
        /*0498*/ 	.word	0x00015c70


	//   ....[6]....
        /*049c*/ 	.word	0x00015d00


	//----- nvinfo : EIATTR_COOP_GROUP_MASK_REGIDS
	.align		4
.L_141:
        /*04a0*/ 	.byte	0x04, 0x29
        /*04a2*/ 	.short	(.L_143 - .L_142)


	//   ....[0]....
.L_142:
        /*04a4*/ 	.word	0xffffffff


	//   ....[1]....
        /*04a8*/ 	.word	0xffffffff


	//   ....[2]....
        /*04ac*/ 	.word	0xffffffff


	//   ....[3]....
        /*04b0*/ 	.word	0xffffffff


	//   ....[4]....
        /*04b4*/ 	.word	0xffffffff


	//   ....[5]....
        /*04b8*/ 	.word	0xffffffff


	//   ....[6]....
        /*04bc*/ 	.word	0xffffffff


	//   ....[7]....
        /*04c0*/ 	.word	0xffffffff


	//   ....[8]....
        /*04c4*/ 	.word	0xffffffff


	//   ....[9]....
        /*04c8*/ 	.word	0xffffffff


	//   ....[10]....
        /*04cc*/ 	.word	0xffffffff


	//   ....[11]....
        /*04d0*/ 	.word	0xffffffff


	//   ....[12]....
        /*04d4*/ 	.word	0xffffffff


	//   ....[13]....
        /*04d8*/ 	.word	0xffffffff


	//   ....[14]....
        /*04dc*/ 	.word	0xffffffff


	//   ....[15]....
        /*04e0*/ 	.word	0xffffffff


	//   ....[16]....
        /*04e4*/ 	.word	0xffffffff


	//   ....[17]....
        /*04e8*/ 	.word	0xffffffff


	//   ....[18]....
        /*04ec*/ 	.word	0xffffffff


	//   ....[19]....
        /*04f0*/ 	.word	0xffffffff


	//   ....[20]....
        /*04f4*/ 	.word	0xffffffff


	//   ....[21]....
        /*04f8*/ 	.word	0xffffffff


	//   ....[22]....
        /*04fc*/ 	.word	0xffffffff


	//   ....[23]....
        /*0500*/ 	.word	0xffffffff


	//   ....[24]....
        /*0504*/ 	.word	0xffffffff


	//   ....[25]....
        /*0508*/ 	.word	0xffffffff


	//   ....[26]....
        /*050c*/ 	.word	0xffffffff


	//   ....[27]....
        /*0510*/ 	.word	0xffffffff


	//   ....[28]....
        /*0514*/ 	.word	0xffffffff


	//   ....[29]....
        /*0518*/ 	.word	0xffffffff


	//   ....[30]....
        /*051c*/ 	.word	0xffffffff


	//   ....[31]....
        /*0520*/ 	.word	0xffffffff


	//   ....[32]....
        /*0524*/ 	.word	0xffffffff


	//   ....[33]....
        /*0528*/ 	.word	0xffffffff


	//   ....[34]....
        /*052c*/ 	.word	0xffffffff


	//   ....[35]....
        /*0530*/ 	.word	0xffffffff


	//   ....[36]....
        /*0534*/ 	.word	0xffffffff


	//   ....[37]....
        /*0538*/ 	.word	0xffffffff


	//   ....[38]....
        /*053c*/ 	.word	0xffffffff


	//   ....[39]....
        /*0540*/ 	.word	0xffffffff


	//   ....[40]....
        /*0544*/ 	.word	0xffffffff


	//   ....[41]....
        /*0548*/ 	.word	0xffffffff


	//   ....[42]....
        /*054c*/ 	.word	0xffffffff


	//   ....[43]....
        /*0550*/ 	.word	0xffffffff


	//   ....[44]....
        /*0554*/ 	.word	0xffffffff


	//   ....[45]....
        /*0558*/ 	.word	0xffffffff


	//   ....[46]....
        /*055c*/ 	.word	0xffffffff


	//   ....[47]....
        /*0560*/ 	.word	0xffffffff


	//   ....[48]....
        /*0564*/ 	.word	0xffffffff


	//   ....[49]....
        /*0568*/ 	.word	0xffffffff


	//   ....[50]....
        /*056c*/ 	.word	0xffffffff


	//   ....[51]....
        /*0570*/ 	.word	0xffffffff


	//   ....[52]....
        /*0574*/ 	.word	0xffffffff


	//   ....[53]....
        /*0578*/ 	.word	0xffffffff


	//   ....[54]....
        /*057c*/ 	.word	0xffffffff


	//   ....[55]....
        /*0580*/ 	.word	0xffffffff


	//   ....[56]....
        /*0584*/ 	.word	0xffffffff


	//   ....[57]....
        /*0588*/ 	.word	0xffffffff


	//   ....[58]....
        /*058c*/ 	.word	0xffffffff


	//   ....[59]....
        /*0590*/ 	.word	0xffffffff


	//   ....[60]....
        /*0594*/ 	.word	0xffffffff


	//   ....[61]....
        /*0598*/ 	.word	0xffffffff


	//   ....[62]....
        /*059c*/ 	.word	0xffffffff


	//   ....[63]....
        /*05a0*/ 	.word	0xffffffff


	//   ....[64]....
        /*05a4*/ 	.word	0xffffffff


	//   ....[65]....
        /*05a8*/ 	.word	0xffffffff


	//   ....[66]....
        /*05ac*/ 	.word	0xffffffff


	//   ....[67]....
        /*05b0*/ 	.word	0xffffffff


	//   ....[68]....
        /*05b4*/ 	.word	0xffffffff


	//   ....[69]....
        /*05b8*/ 	.word	0xffffffff


	//   ....[70]....
        /*05bc*/ 	.word	0xffffffff


	//   ....[71]....
        /*05c0*/ 	.word	0xffffffff


	//   ....[72]....
        /*05c4*/ 	.word	0xffffffff


	//   ....[73]....
        /*05c8*/ 	.word	0xffffffff


	//   ....[74]....
        /*05cc*/ 	.word	0xffffffff


	//   ....[75]....
        /*05d0*/ 	.word	0xffffffff


	//   ....[76]....
        /*05d4*/ 	.word	0xffffffff


	//   ....[77]....
        /*05d8*/ 	.word	0xffffffff


	//   ....[78]....
        /*05dc*/ 	.word	0xffffffff


	//   ....[79]....
        /*05e0*/ 	.word	0xffffffff


	//   ....[80]....
        /*05e4*/ 	.word	0xffffffff


	//   ....[81]....
        /*05e8*/ 	.word	0xffffffff


	//   ....[82]....
        /*05ec*/ 	.word	0xffffffff


	//   ....[83]....
        /*05f0*/ 	.word	0xffffffff


	//   ....[84]....
        /*05f4*/ 	.word	0xffffffff


	//   ....[85]....
        /*05f8*/ 	.word	0xffffffff


	//   ....[86]....
        /*05fc*/ 	.word	0xffffffff


	//   ....[87]....
        /*0600*/ 	.word	0xffffffff


	//   ....[88]....
        /*0604*/ 	.word	0xffffffff


	//   ....[89]....
        /*0608*/ 	.word	0xffffffff


	//   ....[90]....
        /*060c*/ 	.word	0xffffffff


	//   ....[91]....
        /*0610*/ 	.word	0xffffffff


	//   ....[92]....
        /*0614*/ 	.word	0xffffffff


	//   ....[93]....
        /*0618*/ 	.word	0xffffffff


	//   ....[94]....
        /*061c*/ 	.word	0xffffffff


	//   ....[95]....
        /*0620*/ 	.word	0xffffffff


	//   ....[96]....
        /*0624*/ 	.word	0xffffffff


	//   ....[97]....
        /*0628*/ 	.word	0xffffffff


	//   ....[98]....
        /*062c*/ 	.word	0xffffffff


	//   ....[99]....
        /*0630*/ 	.word	0xffffffff


	//   ....[100]....
        /*0634*/ 	.word	0xffffffff


	//   ....[101]....
        /*0638*/ 	.word	0xffffffff


	//   ....[102]....
        /*063c*/ 	.word	0xffffffff


	//   ....[103]....
        /*0640*/ 	.word	0xffffffff


	//   ....[104]....
        /*0644*/ 	.word	0xffffffff


	//   ....[105]....
        /*0648*/ 	.word	0xffffffff


	//   ....[106]....
        /*064c*/ 	.word	0xffffffff


	//   ....[107]....
        /*0650*/ 	.word	0xffffffff


	//   ....[108]....
        /*0654*/ 	.word	0xffffffff


	//   ....[109]....
        /*0658*/ 	.word	0xffffffff


	//   ....[110]....
        /*065c*/ 	.word	0xffffffff


	//   ....[111]....
        /*0660*/ 	.word	0xffffffff


	//   ....[112]....
        /*0664*/ 	.word	0xffffffff


	//   ....[113]....
        /*0668*/ 	.word	0xffffffff


	//   ....[114]....
        /*066c*/ 	.word	0xffffffff


	//   ....[115]....
        /*0670*/ 	.word	0xffffffff


	//   ....[116]....
        /*0674*/ 	.word	0xffffffff


	//   ....[117]....
        /*0678*/ 	.word	0xffffffff


	//   ....[118]....
        /*067c*/ 	.word	0xffffffff


	//   ....[119]....
        /*0680*/ 	.word	0xffffffff


	//   ....[120]....
        /*0684*/ 	.word	0xffffffff


	//   ....[121]....
        /*0688*/ 	.word	0xffffffff


	//   ....[122]....
        /*068c*/ 	.word	0xffffffff


	//   ....[123]....
        /*0690*/ 	.word	0xffffffff


	//   ....[124]....
        /*0694*/ 	.word	0xffffffff


	//   ....[125]....
        /*0698*/ 	.word	0xffffffff


	//   ....[126]....
        /*069c*/ 	.word	0xffffffff


	//   ....[127]....
        /*06a0*/ 	.word	0xffffffff


	//   ....[128]....
        /*06a4*/ 	.word	0xffffffff


	//   ....[129]....
        /*06a8*/ 	.word	0xffffffff


	//   ....[130]....
        /*06ac*/ 	.word	0xffffffff


	//   ....[131]....
        /*06b0*/ 	.word	0xffffffff


	//   ....[132]....
        /*06b4*/ 	.word	0xffffffff


	//   ....[133]....
        /*06b8*/ 	.word	0xffffffff


	//   ....[134]....
        /*06bc*/ 	.word	0xffffffff


	//   ....[135]....
        /*06c0*/ 	.word	0xffffffff


	//   ....[136]....
        /*06c4*/ 	.word	0xffffffff


	//   ....[137]....
        /*06c8*/ 	.word	0xffffffff


	//   ....[138]....
        /*06cc*/ 	.word	0xffffffff


	//   ....[139]....
        /*06d0*/ 	.word	0xffffffff


	//   ....[140]....
        /*06d4*/ 	.word	0xffffffff


	//   ....[141]....
        /*06d8*/ 	.word	0xffffffff


	//   ....[142]....
        /*06dc*/ 	.word	0xffffffff


	//   ....[143]....
        /*06e0*/ 	.word	0xffffffff


	//   ....[144]....
        /*06e4*/ 	.word	0xffffffff


	//   ....[145]....
        /*06e8*/ 	.word	0xffffffff


	//   ....[146]....
        /*06ec*/ 	.word	0xffffffff


	//   ....[147]....
        /*06f0*/ 	.word	0xffffffff


	//   ....[148]....
        /*06f4*/ 	.word	0xffffffff


	//   ....[149]....
        /*06f8*/ 	.word	0xffffffff


	//   ....[150]....
        /*06fc*/ 	.word	0xffffffff


	//   ....[151]....
        /*0700*/ 	.word	0xffffffff


	//   ....[152]....
        /*0704*/ 	.word	0xffffffff


	//   ....[153]....
        /*0708*/ 	.word	0xffffffff


	//   ....[154]....
        /*070c*/ 	.word	0xffffffff


	//   ....[155]....
        /*0710*/ 	.word	0xffffffff


	//   ....[156]....
        /*0714*/ 	.word	0xffffffff


	//   ....[157]....
        /*0718*/ 	.word	0xffffffff


	//   ....[158]....
        /*071c*/ 	.word	0xffffffff


	//   ....[159]....
        /*0720*/ 	.word	0xffffffff


	//   ....[160]....
        /*0724*/ 	.word	0xffffffff


	//   ....[161]....
        /*0728*/ 	.word	0xffffffff


	//   ....[162]....
        /*072c*/ 	.word	0xffffffff


	//   ....[163]....
        /*0730*/ 	.word	0xffffffff


	//   ....[164]....
        /*0734*/ 	.word	0xffffffff


	//   ....[165]....
        /*0738*/ 	.word	0xffffffff


	//   ....[166]....
        /*073c*/ 	.word	0xffffffff


	//   ....[167]....
        /*0740*/ 	.word	0xffffffff


	//   ....[168]....
        /*0744*/ 	.word	0xffffffff


	//   ....[169]....
        /*0748*/ 	.word	0xffffffff


	//   ....[170]....
        /*074c*/ 	.word	0xffffffff


	//   ....[171]....
        /*0750*/ 	.word	0xffffffff


	//   ....[172]....
        /*0754*/ 	.word	0xffffffff


	//   ....[173]....
        /*0758*/ 	.word	0xffffffff


	//   ....[174]....
        /*075c*/ 	.word	0xffffffff


	//   ....[175]....
        /*0760*/ 	.word	0xffffffff


	//   ....[176]....
        /*0764*/ 	.word	0xffffffff


	//   ....[177]....
        /*0768*/ 	.word	0xffffffff


	//   ....[178]....
        /*076c*/ 	.word	0xffffffff


	//   ....[179]....
        /*0770*/ 	.word	0xffffffff


	//   ....[180]....
        /*0774*/ 	.word	0xffffffff


	//   ....[181]....
        /*0778*/ 	.word	0xffffffff


	//   ....[182]....
        /*077c*/ 	.word	0xffffffff


	//   ....[183]....
        /*0780*/ 	.word	0xffffffff


	//   ....[184]....
        /*0784*/ 	.word	0xffffffff


	//   ....[185]....
        /*0788*/ 	.word	0xffffffff


	//   ....[186]....
        /*078c*/ 	.word	0xffffffff


	//   ....[187]....
        /*0790*/ 	.word	0xffffffff


	//   ....[188]....
        /*0794*/ 	.word	0xffffffff


	//   ....[189]....
        /*0798*/ 	.word	0xffffffff


	//   ....[190]....
        /*079c*/ 	.word	0xffffffff


	//   ....[191]....
        /*07a0*/ 	.word	0xffffffff


	//   ....[192]....
        /*07a4*/ 	.word	0xffffffff


	//   ....[193]....
        /*07a8*/ 	.word	0x0500000f


	//   ....[194]....
        /*07ac*/ 	.word	0x0500000f


	//   ....[195]....
        /*07b0*/ 	.word	0x0500000f


	//   ....[196]....
        /*07b4*/ 	.word	0x0500000f


	//   ....[197]....
        /*07b8*/ 	.word	0x0500000f


	//   ....[198]....
        /*07bc*/ 	.word	0x0500000f


	//   ....[199]....
        /*07c0*/ 	.word	0x0500000f


	//   ....[200]....
        /*07c4*/ 	.word	0x0500000f


	//   ....[201]....
        /*07c8*/ 	.word	0x0500000f


	//   ....[202]....
        /*07cc*/ 	.word	0x0500000f


	//   ....[203]....
        /*07d0*/ 	.word	0x0500000f


	//   ....[204]....
        /*07d4*/ 	.word	0x0500000f


	//   ....[205]....
        /*07d8*/ 	.word	0x0500000f


	//   ....[206]....
        /*07dc*/ 	.word	0x0500000f


	//   ....[207]....
        /*07e0*/ 	.word	0x0500000f


	//   ....[208]....
        /*07e4*/ 	.word	0x0500000f


	//   ....[209]....
        /*07e8*/ 	.word	0x0500000f


	//   ....[210]....
        /*07ec*/ 	.word	0x0500000f


	//   ....[211]....
        /*07f0*/ 	.word	0x0500000f


	//   ....[212]....
        /*07f4*/ 	.word	0x0500000f


	//   ....[213]....
        /*07f8*/ 	.word	0x0500000f


	//   ....[214]....
        /*07fc*/ 	.word	0x0500000f


	//   ....[215]....
        /*0800*/ 	.word	0x0500000f


	//   ....[216]....
        /*0804*/ 	.word	0x0500000f


	//   ....[217]....
        /*0808*/ 	.word	0x0500000f


	//   ....[218]....
        /*080c*/ 	.word	0x0500000f


	//   ....[219]....
        /*0810*/ 	.word	0x0500000f


	//   ....[220]....
        /*0814*/ 	.word	0x0500000f


	//   ....[221]....
        /*0818*/ 	.word	0x0500000f


	//   ....[222]....
        /*081c*/ 	.word	0x0500000f


	//   ....[223]....
        /*0820*/ 	.word	0x0500000f


	//   ....[224]....
        /*0824*/ 	.word	0x0500000f


	//   ....[225]....
        /*0828*/ 	.word	0x0500000f


	//   ....[226]....
        /*082c*/ 	.word	0x0500000f


	//   ....[227]....
        /*0830*/ 	.word	0x0500000f


	//   ....[228]....
        /*0834*/ 	.word	0x0500000f


	//   ....[229]....
        /*0838*/ 	.word	0x0500000f


	//   ....[230]....
        /*083c*/ 	.word	0x0500000f


	//   ....[231]....
        /*0840*/ 	.word	0x0500000f


	//   ....[232]....
        /*0844*/ 	.word	0x0500000f


	//   ....[233]....
        /*0848*/ 	.word	0x0500000f


	//   ....[234]....
        /*084c*/ 	.word	0x0500000f


	//   ....[235]....
        /*0850*/ 	.word	0x0500000f


	//   ....[236]....
        /*0854*/ 	.word	0x0500000f


	//   ....[237]....
        /*0858*/ 	.word	0x0500000f


	//   ....[238]....
        /*085c*/ 	.word	0x0500000f


	//   ....[239]....
        /*0860*/ 	.word	0x0500000f


	//   ....[240]....
        /*0864*/ 	.word	0x0500000f


	//   ....[241]....
        /*0868*/ 	.word	0x0500000f


	//   ....[242]....
        /*086c*/ 	.word	0x0500000f


	//   ....[243]....
        /*0870*/ 	.word	0x0500000f


	//   ....[244]....
        /*0874*/ 	.word	0x0500000f


	//   ....[245]....
        /*0878*/ 	.word	0x0500000f


	//   ....[246]....
        /*087c*/ 	.word	0x0500000f


	//   ....[247]....
        /*0880*/ 	.word	0x0500000f


	//   ....[248]....
        /*0884*/ 	.word	0x0500000f


	//   ....[249]....
        /*0888*/ 	.word	0x0500000f


	//   ....[250]....
        /*088c*/ 	.word	0x0500000f


	//   ....[251]....
        /*0890*/ 	.word	0x0500000f


	//   ....[252]....
        /*0894*/ 	.word	0x0500000f


	//   ....[253]....
        /*0898*/ 	.word	0x0500000f


	//   ....[254]....
        /*089c*/ 	.word	0x0500000f


	//   ....[255]....
        /*08a0*/ 	.word	0x0500000f


	//   ....[0]....
        /*08a4*/ 	.word	0x0500000f


	//   ....[1]....
        /*08a8*/ 	.word	0x0500000f


	//   ....[2]....
        /*08ac*/ 	.word	0x0500000f


	//   ....[3]....
        /*08b0*/ 	.word	0x0500000f


	//   ....[4]....
        /*08b4*/ 	.word	0x0500000f


	//   ....[5]....
        /*08b8*/ 	.word	0x0500000f


	//   ....[6]....
        /*08bc*/ 	.word	0x0500000f


	//   ....[7]....
        /*08c0*/ 	.word	0x0500000f


	//   ....[8]....
        /*08c4*/ 	.word	0x0500000f


	//   ....[9]....
        /*08c8*/ 	.word	0x0500000f


	//   ....[10]....
        /*08cc*/ 	.word	0x0500000f


	//   ....[11]....
        /*08d0*/ 	.word	0x0500000f


	//   ....[12]....
        /*08d4*/ 	.word	0x0500000f


	//   ....[13]....
        /*08d8*/ 	.word	0x0500000f


	//   ....[14]....
        /*08dc*/ 	.word	0x0500000f


	//   ....[15]....
        /*08e0*/ 	.word	0x0500000f


	//   ....[16]....
        /*08e4*/ 	.word	0x0500000f


	//   ....[17]....
        /*08e8*/ 	.word	0x0500000f


	//   ....[18]....
        /*08ec*/ 	.word	0x0500000f


	//   ....[19]....
        /*08f0*/ 	.word	0x0500000f


	//   ....[20]....
        /*08f4*/ 	.word	0x0500000f


	//   ....[21]....
        /*08f8*/ 	.word	0x0500000f


	//   ....[22]....
        /*08fc*/ 	.word	0x0500000f


	//   ....[23]....
        /*0900*/ 	.word	0x0500000f


	//   ....[24]....
        /*0904*/ 	.word	0x0500000f


	//   ....[25]....
        /*0908*/ 	.word	0x0500000f


	//   ....[26]....
        /*090c*/ 	.word	0x0500000f


	//   ....[27]....
        /*0910*/ 	.word	0x0500000f


	//   ....[28]....
        /*0914*/ 	.word	0x0500000f


	//   ....[29]....
        /*0918*/ 	.word	0x0500000f


	//   ....[30]....
        /*091c*/ 	.word	0x0500000f


	//   ....[31]....
        /*0920*/ 	.word	0x0500000f


	//   ....[32]....
        /*0924*/ 	.word	0x0500000f


	//   ....[33]....
        /*0928*/ 	.word	0x0500000f


	//   ....[34]....
        /*092c*/ 	.word	0x0500000f


	//   ....[35]....
        /*0930*/ 	.word	0x0500000f


	//   ....[36]....
        /*0934*/ 	.word	0x0500000f


	//   ....[37]....
        /*0938*/ 	.word	0x0500000f


	//   ....[38]....
        /*093c*/ 	.word	0x0500000f


	//   ....[39]....
        /*0940*/ 	.word	0x0500000f


	//   ....[40]....
        /*0944*/ 	.word	0x0500000f


	//   ....[41]....
        /*0948*/ 	.word	0x0500000f


	//   ....[42]....
        /*094c*/ 	.word	0x0500000f


	//   ....[43]....
        /*0950*/ 	.word	0x0500000f


	//   ....[44]....
        /*0954*/ 	.word	0x0500000f


	//   ....[45]....
        /*0958*/ 	.word	0x0500000f


	//   ....[46]....
        /*095c*/ 	.word	0x0500000f


	//   ....[47]....
        /*0960*/ 	.word	0x0500000f


	//   ....[48]....
        /*0964*/ 	.word	0x0500000f


	//   ....[49]....
        /*0968*/ 	.word	0x0500000f


	//   ....[50]....
        /*096c*/ 	.word	0x0500000f


	//   ....[51]....
        /*0970*/ 	.word	0x0500000f


	//   ....[52]....
        /*0974*/ 	.word	0x0500000f


	//   ....[53]....
        /*0978*/ 	.word	0x0500000f


	//   ....[54]....
        /*097c*/ 	.word	0x0500000f


	//   ....[55]....
        /*0980*/ 	.word	0x0500000f


	//   ....[56]....
        /*0984*/ 	.word	0x0500000f


	//   ....[57]....
        /*0988*/ 	.word	0x0500000f


	//   ....[58]....
        /*098c*/ 	.word	0x0500000f


	//   ....[59]....
        /*0990*/ 	.word	0x0500000f


	//   ....[60]....
        /*0994*/ 	.word	0x0500000f


	//   ....[61]....
        /*0998*/ 	.word	0x0500000f


	//   ....[62]....
        /*099c*/ 	.word	0x0500000f


	//   ....[63]....
        /*09a0*/ 	.word	0x0500000f


	//   ....[64]....
        /*09a4*/ 	.word	0x0500000f


	//   ....[65]....
        /*09a8*/ 	.word	0x0500000f


	//   ....[66]....
        /*09ac*/ 	.word	0x0500000f


	//   ....[67]....
        /*09b0*/ 	.word	0x0500000f


	//   ....[68]....
        /*09b4*/ 	.word	0x0500000f


	//   ....[69]....
        /*09b8*/ 	.word	0x0500000f


	//   ....[70]....
        /*09bc*/ 	.word	0x0500000f


	//   ....[71]....
        /*09c0*/ 	.word	0x0500000f


	//   ....[72]....
        /*09c4*/ 	.word	0x0500000f


	//   ....[73]....
        /*09c8*/ 	.word	0x0500000f


	//   ....[74]....
        /*09cc*/ 	.word	0x0500000f


	//   ....[75]....
        /*09d0*/ 	.word	0x0500000f


	//   ....[76]....
        /*09d4*/ 	.word	0x0500000f


	//   ....[77]....
        /*09d8*/ 	.word	0x0500000f


	//   ....[78]....
        /*09dc*/ 	.word	0x0500000f


	//   ....[79]....
        /*09e0*/ 	.word	0x0500000f


	//   ....[80]....
        /*09e4*/ 	.word	0x0500000f


	//   ....[81]....
        /*09e8*/ 	.word	0x0500000f


	//   ....[82]....
        /*09ec*/ 	.word	0x0500000f


	//   ....[83]....
        /*09f0*/ 	.word	0x0500000f


	//   ....[84]....
        /*09f4*/ 	.word	0x0500000f


	//   ....[85]....
        /*09f8*/ 	.word	0x0500000f


	//   ....[86]....
        /*09fc*/ 	.word	0x0500000f


	//----- nvinfo : EIATTR_COOP_GROUP_INSTR_OFFSETS
	.align		4
.L_143:
        /*0a00*/ 	.byte	0x04, 0x28
        /*0a02*/ 	.short	(.L_145 - .L_144)


	//   ....[0]....
.L_144:
        /*0a04*/ 	.word	0x00000070


	//   ....[1]....
        /*0a08*/ 	.word	0x00000140


	//   ....[2]....
        /*0a0c*/ 	.word	0x00000190


	//   ....[3]....
        /*0a10*/ 	.word	0x000003c0


	//   ....[4]....
        /*0a14*/ 	.word	0x00000520


	//   ....[5]....
        /*0a18*/ 	.word	0x00000640


	//   ....[6]....
        /*0a1c*/ 	.word	0x000007a0


	//   ....[7]....
        /*0a20*/ 	.word	0x00002d50


	//   ....[8]....
        /*0a24*/ 	.word	0x00002d60


	//   ....[9]....
        /*0a28*/ 	.word	0x00003420


	//   ....[10]....
        /*0a2c*/ 	.word	0x00003430


	//   ....[11]....
        /*0a30*/ 	.word	0x00004090


	//   ....[12]....
        /*0a34*/ 	.word	0x000040a0


	//   ....[13]....
        /*0a38*/ 	.word	0x00004800


	//   ....[14]....
        /*0a3c*/ 	.word	0x00004810


	//   ....[15]....
        /*0a40*/ 	.word	0x00005210


	//   ....[16]....
        /*0a44*/ 	.word	0x00005220


	//   ....[17]....
        /*0a48*/ 	.word	0x00005330


	//   ....[18]....
        /*0a4c*/ 	.word	0x00005340


	//   ....[19]....
        /*0a50*/ 	.word	0x000056b0


	//   ....[20]....
        /*0a54*/ 	.word	0x000056d0


	//   ....[21]....
        /*0a58*/ 	.word	0x000057b0


	//   ....[22]....
        /*0a5c*/ 	.word	0x000057d0


	//   ....[23]....
        /*0a60*/ 	.word	0x00005e90


	//   ....[24]....
        /*0a64*/ 	.word	0x00006470


	//   ....[25]....
        /*0a68*/ 	.word	0x00006480


	//   ....[26]....
        /*0a6c*/ 	.word	0x00006490


	//   ....[27]....
        /*0a70*/ 	.word	0x000064a0


	//   ....[28]....
        /*0a74*/ 	.word	0x00007510


	//   ....[29]....
        /*0a78*/ 	.word	0x00007520


	//   ....[30]....
        /*0a7c*/ 	.word	0x00007530


	//   ....[31]....
        /*0a80*/ 	.word	0x00007540


	//   ....[32]....
        /*0a84*/ 	.word	0x00009920


	//   ....[33]....
        /*0a88*/ 	.word	0x00009940


	//   ....[34]....
        /*0a8c*/ 	.word	0x00009e50


	//   ....[35]....
        /*0a90*/ 	.word	0x00009e70


	//   ....[36]....
        /*0a94*/ 	.word	0x0000c010


	//   ....[37]....
        /*0a98*/ 	.word	0x0000c070


	//   ....[38]....
        /*0a9c*/ 	.word	0x0000c450


	//   ....[39]....
        /*0aa0*/ 	.word	0x0000c470


	//   ....[40]....
        /*0aa4*/ 	.word	0x0000d9f0


	//   ....[41]....
        /*0aa8*/ 	.word	0x0000da00


	//   ....[42]....
        /*0aac*/ 	.word	0x0000daa0


	//   ....[43]....
        /*0ab0*/ 	.word	0x0000dab0


	//   ....[44]....
        /*0ab4*/ 	.word	0x0000e8a0


	//   ....[45]....
        /*0ab8*/ 	.word	0x0000e8c0


	//   ....[46]....
        /*0abc*/ 	.word	0x0000e8d0


	//   ....[47]....
        /*0ac0*/ 	.word	0x0000e8e0


	//   ....[48]....
        /*0ac4*/ 	.word	0x0000ee40


	//   ....[49]....
        /*0ac8*/ 	.word	0x0000ee80


	//   ....[50]....
        /*0acc*/ 	.word	0x0000eeb0


	//   ....[51]....
        /*0ad0*/ 	.word	0x0000eee0


	//   ....[52]....
        /*0ad4*/ 	.word	0x0000ef00


	//   ....[53]....
        /*0ad8*/ 	.word	0x0000ef10


	//   ....[54]....
        /*0adc*/ 	.word	0x0000ef50


	//   ....[55]....
        /*0ae0*/ 	.word	0x0000ef80


	//   ....[56]....
        /*0ae4*/ 	.word	0x0000f430


	//   ....[57]....
        /*0ae8*/ 	.word	0x0000f440


	//   ....[58]....
        /*0aec*/ 	.word	0x0000f6c0


	//   ....[59]....
        /*0af0*/ 	.word	0x0000f6d0


	//   ....[60]....
        /*0af4*/ 	.word	0x000101c0


	//   ....[61]....
        /*0af8*/ 	.word	0x000101f0


	//   ....[62]....
        /*0afc*/ 	.word	0x00010210


	//   ....[63]....
        /*0b00*/ 	.word	0x00010240


	//   ....[64]....
        /*0b04*/ 	.word	0x00010270


	//   ....[65]....
        /*0b08*/ 	.word	0x00010280


	//   ....[66]....
        /*0b0c*/ 	.word	0x000102b0


	//   ....[67]....
        /*0b10*/ 	.word	0x00010320


	//   ....[68]....
        /*0b14*/ 	.word	0x00010440


	//   ....[69]....
        /*0b18*/ 	.word	0x00010670


	//   ....[70]....
        /*0b1c*/ 	.word	0x000106a0


	//   ....[71]....
        /*0b20*/ 	.word	0x000106d0


	//   ....[72]....
        /*0b24*/ 	.word	0x00010700


	//   ....[73]....
        /*0b28*/ 	.word	0x00010730


	//   ....[74]....
        /*0b2c*/ 	.word	0x00010760


	//   ....[75]....
        /*0b30*/ 	.word	0x000108f0


	//   ....[76]....
        /*0b34*/ 	.word	0x00010920


	//   ....[77]....
        /*0b38*/ 	.word	0x00010950


	//   ....[78]....
        /*0b3c*/ 	.word	0x00010980


	//   ....[79]....
        /*0b40*/ 	.word	0x000109b0


	//   ....[80]....
        /*0b44*/ 	.word	0x000109e0


	//   ....[81]....
        /*0b48*/ 	.word	0x00010a70


	//   ....[82]....
        /*0b4c*/ 	.word	0x00010aa0


	//   ....[83]....
        /*0b50*/ 	.word	0x00010ab0


	//   ....[84]....
        /*0b54*/ 	.word	0x00010b50


	//   ....[85]....
        /*0b58*/ 	.word	0x00011ae0


	//   ....[86]....
        /*0b5c*/ 	.word	0x000135c0


	//   ....[87]....
        /*0b60*/ 	.word	0x000135e0


	//   ....[88]....
        /*0b64*/ 	.word	0x00013670


	//   ....[89]....
        /*0b68*/ 	.word	0x00013690


	//   ....[90]....
        /*0b6c*/ 	.word	0x00013710


	//   ....[91]....
        /*0b70*/ 	.word	0x00013730


	//   ....[92]....
        /*0b74*/ 	.word	0x000137b0


	//   ....[93]....
        /*0b78*/ 	.word	0x000137d0


	//   ....[94]....
        /*0b7c*/ 	.word	0x00013850


	//   ....[95]....
        /*0b80*/ 	.word	0x00013870


	//   ....[96]....
        /*0b84*/ 	.word	0x000138f0


	//   ....[97]....
        /*0b88*/ 	.word	0x00013910


	//   ....[98]....
        /*0b8c*/ 	.word	0x00013990


	//   ....[99]....
        /*0b90*/ 	.word	0x000139b0


	//   ....[100]....
        /*0b94*/ 	.word	0x000139c0


	//   ....[101]....
        /*0b98*/ 	.word	0x000139d0


	//   ....[102]....
        /*0b9c*/ 	.word	0x000142f0


	//   ....[103]....
        /*0ba0*/ 	.word	0x00014320


	//   ....[104]....
        /*0ba4*/ 	.word	0x00014340


	//   ....[105]....
        /*0ba8*/ 	.word	0x000143c0


	//   ....[106]....
        /*0bac*/ 	.word	0x000143e0


	//   ....[107]....
        /*0bb0*/ 	.word	0x00014460


	//   ....[108]....
        /*0bb4*/ 	.word	0x00014480


	//   ....[109]....
        /*0bb8*/ 	.word	0x00014500


	//   ....[110]....
        /*0bbc*/ 	.word	0x00014520


	//   ....[111]....
        /*0bc0*/ 	.word	0x000145a0


	//   ....[112]....
        /*0bc4*/ 	.word	0x000145c0


	//   ....[113]....
        /*0bc8*/ 	.word	0x00014640


	//   ....[114]....
        /*0bcc*/ 	.word	0x00014660


	//   ....[115]....
        /*0bd0*/ 	.word	0x000146e0


	//   ....[116]....
        /*0bd4*/ 	.word	0x00014700


	//   ....[117]....
        /*0bd8*/ 	.word	0x00014710


	//   ....[118]....
        /*0bdc*/ 	.word	0x00014780


	//   ....[119]....
        /*0be0*/ 	.word	0x000147d0


	//   ....[120]....
        /*0be4*/ 	.word	0x00014860


	//   ....[121]....
        /*0be8*/ 	.word	0x00014890


	//   ....[122]....
        /*0bec*/ 	.word	0x000148a0


	//   ....[123]....
        /*0bf0*/ 	.word	0x00014910


	//   ....[124]....
        /*0bf4*/ 	.word	0x00014920


	//   ....[125]....
        /*0bf8*/ 	.word	0x00014930


	//   ....[126]....
        /*0bfc*/ 	.word	0x00015120


	//   ....[127]....
        /*0c00*/ 	.word	0x00015140


	//   ....[128]....
        /*0c04*/ 	.word	0x000151b0


	//   ....[129]....
        /*0c08*/ 	.word	0x000151c0


	//   ....[130]....
        /*0c0c*/ 	.word	0x00015200


	//   ....[131]....
        /*0c10*/ 	.word	0x00015210


	//   ....[132]....
        /*0c14*/ 	.word	0x00015250


	//   ....[133]....
        /*0c18*/ 	.word	0x00015260


	//   ....[134]....
        /*0c1c*/ 	.word	0x000152a0


	//   ....[135]....
        /*0c20*/ 	.word	0x000152b0


	//   ....[136]....
        /*0c24*/ 	.word	0x000152f0


	//   ....[137]....
        /*0c28*/ 	.word	0x00015300


	//   ....[138]....
        /*0c2c*/ 	.word	0x00015340


	//   ....[139]....
        /*0c30*/ 	.word	0x00015350


	//   ....[140]....
        /*0c34*/ 	.word	0x00015360


	//   ....[141]....
        /*0c38*/ 	.word	0x000153a0


	//   ....[142]....
        /*0c3c*/ 	.word	0x00015650


	//   ....[143]....
        /*0c40*/ 	.word	0x00015680


	//   ....[144]....
        /*0c44*/ 	.word	0x000156e0


	//   ....[145]....
        /*0c48*/ 	.word	0x000156f0


	//   ....[146]....
        /*0c4c*/ 	.word	0x00015740


	//   ....[147]....
        /*0c50*/ 	.word	0x00015750


	//   ....[148]....
        /*0c54*/ 	.word	0x000157a0


	//   ....[149]....
        /*0c58*/ 	.word	0x000157b0


	//   ....[150]....
        /*0c5c*/ 	.word	0x00015800


	//   ....[151]....
        /*0c60*/ 	.word	0x00015810


	//   ....[152]....
        /*0c64*/ 	.word	0x00015860


	//   ....[153]....
        /*0c68*/ 	.word	0x00015870


	//   ....[154]....
        /*0c6c*/ 	.word	0x000158c0


	//   ....[155]....
        /*0c70*/ 	.word	0x000158d0


	//   ....[156]....
        /*0c74*/ 	.word	0x000158e0


	//   ....[157]....
        /*0c78*/ 	.word	0x00015920


	//   ....[158]....
        /*0c7c*/ 	.word	0x00015ef0


	//   ....[159]....
        /*0c80*/ 	.word	0x00015f30


	//   ....[160]....
        /*0c84*/ 	.word	0x00015f50


	//   ....[161]....
        /*0c88*/ 	.word	0x00015f90


	//   ....[162]....
        /*0c8c*/ 	.word	0x00015fb0


	//   ....[163]....
        /*0c90*/ 	.word	0x00015ff0


	//   ....[164]....
        /*0c94*/ 	.word	0x00016010


	//   ....[165]....
        /*0c98*/ 	.word	0x00016050


	//   ....[166]....
        /*0c9c*/ 	.word	0x00016070


	//   ....[167]....
        /*0ca0*/ 	.word	0x000160b0


	//   ....[168]....
        /*0ca4*/ 	.word	0x000160d0


	//   ....[169]....
        /*0ca8*/ 	.word	0x00016110


	//   ....[170]....
        /*0cac*/ 	.word	0x00016130


	//   ....[171]....
        /*0cb0*/ 	.word	0x00016170


	//   ....[172]....
        /*0cb4*/ 	.word	0x00016190


	//   ....[173]....
        /*0cb8*/ 	.word	0x000161a0


	//   ....[174]....
        /*0cbc*/ 	.word	0x00016560


	//   ....[175]....
        /*0cc0*/ 	.word	0x00016590


	//   ....[176]....
        /*0cc4*/ 	.word	0x000165f0


	//   ....[177]....
        /*0cc8*/ 	.word	0x00016620


	//   ....[178]....
        /*0ccc*/ 	.word	0x00016650


	//   ....[179]....
        /*0cd0*/ 	.word	0x00016680


	//   ....[180]....
        /*0cd4*/ 	.word	0x000166b0


	//   ....[181]....
        /*0cd8*/ 	.word	0x000166e0


	//   ....[182]....
        /*0cdc*/ 	.word	0x00016880


	//   ....[183]....
        /*0ce0*/ 	.word	0x000168b0


	//   ....[184]....
        /*0ce4*/ 	.word	0x000168e0


	//   ....[185]....
        /*0ce8*/ 	.word	0x00016910


	//   ....[186]....
        /*0cec*/ 	.word	0x00016940


	//   ....[187]....
        /*0cf0*/ 	.word	0x00016970


	//   ....[188]....
        /*0cf4*/ 	.word	0x00016a30


	//   ....[189]....
        /*0cf8*/ 	.word	0x00016a50


	//   ....[190]....
        /*0cfc*/ 	.word	0x00016a60


	//   ....[191]....
        /*0d00*/ 	.word	0x00016ac0


	//   ....[192]....
        /*0d04*/ 	.word	0x000170e0


	//   ....[193]....
        /*0d08*/ 	.word	0x00017400


	//   ....[194]....
        /*0d0c*/ 	.word	0x00017490


	//   ....[195]....
        /*0d10*/ 	.word	0x00017520


	//   ....[196]....
        /*0d14*/ 	.word	0x000175b0


	//   ....[197]....
        /*0d18*/ 	.word	0x00017690


	//   ....[198]....
        /*0d1c*/ 	.word	0x00017720


	//   ....[199]....
        /*0d20*/ 	.word	0x000177c0


	//   ....[200]....
        /*0d24*/ 	.word	0x00017850


	//   ....[201]....
        /*0d28*/ 	.word	0x00017940


	//   ....[202]....
        /*0d2c*/ 	.word	0x000179d0


	//   ....[203]....
        /*0d30*/ 	.word	0x00017a70


	//   ....[204]....
        /*0d34*/ 	.word	0x00017b00


	//   ....[205]....
        /*0d38*/ 	.word	0x00017c40


	//   ....[206]....
        /*0d3c*/ 	.word	0x00017cf0


	//   ....[207]....
        /*0d40*/ 	.word	0x00017d80


	//   ....[208]....
        /*0d44*/ 	.word	0x00017dd0


	//   ....[209]....
        /*0d48*/ 	.word	0x00017e20


	//   ....[210]....
        /*0d4c*/ 	.word	0x00017f00


	//   ....[211]....
        /*0d50*/ 	.word	0x00017f90


	//   ....[212]....
        /*0d54*/ 	.word	0x00017fe0


	//   ....[213]....
        /*0d58*/ 	.word	0x00018030


	//   ....[214]....
        /*0d5c*/ 	.word	0x00018250


	//   ....[215]....
        /*0d60*/ 	.word	0x000182b0


	//   ....[216]....
        /*0d64*/ 	.word	0x00018370


	//   ....[217]....
        /*0d68*/ 	.word	0x000183e0


	//   ....[218]....
        /*0d6c*/ 	.word	0x00018440


	//   ....[219]....
        /*0d70*/ 	.word	0x000184f0


	//   ....[220]....
        /*0d74*/ 	.word	0x00018550


	//   ....[221]....
        /*0d78*/ 	.word	0x000185e0


	//   ....[222]....
        /*0d7c*/ 	.word	0x00018660


	//   ....[223]....
        /*0d80*/ 	.word	0x000186b0


	//   ....[224]....
        /*0d84*/ 	.word	0x00018740


	//   ....[225]....
        /*0d88*/ 	.word	0x000187d0


	//   ....[226]....
        /*0d8c*/ 	.word	0x00018870


	//   ....[227]....
        /*0d90*/ 	.word	0x00018910


	//   ....[228]....
        /*0d94*/ 	.word	0x00018970


	//   ....[229]....
        /*0d98*/ 	.word	0x000189e0


	//   ....[230]....
        /*0d9c*/ 	.word	0x00018a40


	//   ....[231]....
        /*0da0*/ 	.word	0x00018ab0


	//   ....[232]....
        /*0da4*/ 	.word	0x00018b70


	//   ....[233]....
        /*0da8*/ 	.word	0x00018bd0


	//   ....[234]....
        /*0dac*/ 	.word	0x00018c90


	//   ....[235]....
        /*0db0*/ 	.word	0x00018f70


	//   ....[236]....
        /*0db4*/ 	.word	0x00019060


	//   ....[237]....
        /*0db8*/ 	.word	0x00019100


	//   ....[238]....
        /*0dbc*/ 	.word	0x00019160


	//   ....[239]....
        /*0dc0*/ 	.word	0x00019250


	//   ....[240]....
        /*0dc4*/ 	.word	0x000192c0


	//   ....[241]....
        /*0dc8*/ 	.word	0x000193b0


	//   ....[242]....
        /*0dcc*/ 	.word	0x00019420


	//   ....[243]....
        /*0dd0*/ 	.word	0x00019510


	//   ....[244]....
        /*0dd4*/ 	.word	0x00019580


	//   ....[245]....
        /*0dd8*/ 	.word	0x00019670


	//   ....[246]....
        /*0ddc*/ 	.word	0x000196e0


	//   ....[247]....
        /*0de0*/ 	.word	0x000197d0


	//   ....[248]....
        /*0de4*/ 	.word	0x00019840


	//   ....[249]....
        /*0de8*/ 	.word	0x00019930


	//   ....[250]....
        /*0dec*/ 	.word	0x000199a0


	//   ....[251]....
        /*0df0*/ 	.word	0x00019a40


	//   ....[252]....
        /*0df4*/ 	.word	0x00019b30


	//   ....[253]....
        /*0df8*/ 	.word	0x00019ba0


	//   ....[254]....
        /*0dfc*/ 	.word	0x00019c00


	//   ....[255]....
        /*0e00*/ 	.word	0x00019cf0


	//   ....[0]....
        /*0e04*/ 	.word	0x00019d50


	//   ....[1]....
        /*0e08*/ 	.word	0x00019e50


	//   ....[2]....
        /*0e0c*/ 	.word	0x00019eb0


	//   ....[3]....
        /*0e10*/ 	.word	0x00019fb0


	//   ....[4]....
        /*0e14*/ 	.word	0x0001a010


	//   ....[5]....
        /*0e18*/ 	.word	0x0001a110


	//   ....[6]....
        /*0e1c*/ 	.word	0x0001a170


	//   ....[7]....
        /*0e20*/ 	.word	0x0001a270


	//   ....[8]....
        /*0e24*/ 	.word	0x0001a2d0


	//   ....[9]....
        /*0e28*/ 	.word	0x0001a3d0


	//   ....[10]....
        /*0e2c*/ 	.word	0x0001a430


	//   ....[11]....
        /*0e30*/ 	.word	0x0001a530


	//   ....[12]....
        /*0e34*/ 	.word	0x0001a590


	//   ....[13]....
        /*0e38*/ 	.word	0x0001a680


	//   ....[14]....
        /*0e3c*/ 	.word	0x0001a6e0


	//   ....[15]....
        /*0e40*/ 	.word	0x0001a7c0


	//   ....[16]....
        /*0e44*/ 	.word	0x0001a820


	//   ....[17]....
        /*0e48*/ 	.word	0x0001a8f0


	//   ....[18]....
        /*0e4c*/ 	.word	0x0001a950


	//   ....[19]....
        /*0e50*/ 	.word	0x0001aa10


	//   ....[20]....
        /*0e54*/ 	.word	0x0001ab50


	//   ....[21]....
        /*0e58*/ 	.word	0x0001ac00


	//   ....[22]....
        /*0e5c*/ 	.word	0x0001ac70


	//   ....[23]....
        /*0e60*/ 	.word	0x0001ad40


	//   ....[24]....
        /*0e64*/ 	.word	0x0001ada0


	//   ....[25]....
        /*0e68*/ 	.word	0x0001ae50


	//   ....[26]....
        /*0e6c*/ 	.word	0x0001aeb0


	//   ....[27]....
        /*0e70*/ 	.word	0x0001af60


	//   ....[28]....
        /*0e74*/ 	.word	0x0001afc0


	//   ....[29]....
        /*0e78*/ 	.word	0x0001b070


	//   ....[30]....
        /*0e7c*/ 	.word	0x0001b0d0


	//   ....[31]....
        /*0e80*/ 	.word	0x0001b180


	//   ....[32]....
        /*0e84*/ 	.word	0x0001b1e0


	//   ....[33]....
        /*0e88*/ 	.word	0x0001b290


	//   ....[34]....
        /*0e8c*/ 	.word	0x0001b2f0


	//   ....[35]....
        /*0e90*/ 	.word	0x0001b3a0


	//   ....[36]....
        /*0e94*/ 	.word	0x0001b490


	//   ....[37]....
        /*0e98*/ 	.word	0x0001b540


	//   ....[38]....
        /*0e9c*/ 	.word	0x0001b5a0


	//   ....[39]....
        /*0ea0*/ 	.word	0x0001b660


	//   ....[40]....
        /*0ea4*/ 	.word	0x0001b6c0


	//   ....[41]....
        /*0ea8*/ 	.word	0x0001b780


	//   ....[42]....
        /*0eac*/ 	.word	0x0001b7e0


	//   ....[43]....
        /*0eb0*/ 	.word	0x0001b8a0


	//   ....[44]....
        /*0eb4*/ 	.word	0x0001b900


	//   ....[45]....
        /*0eb8*/ 	.word	0x0001b9c0


	//   ....[46]....
        /*0ebc*/ 	.word	0x0001ba20


	//   ....[47]....
        /*0ec0*/ 	.word	0x0001bae0


	//   ....[48]....
        /*0ec4*/ 	.word	0x0001bb40


	//   ....[49]....
        /*0ec8*/ 	.word	0x0001bc00


	//   ....[50]....
        /*0ecc*/ 	.word	0x0001bc60


	//   ....[51]....
        /*0ed0*/ 	.word	0x0001bd10


	//   ....[52]....
        /*0ed4*/ 	.word	0x0001be00


	//   ....[53]....
        /*0ed8*/ 	.word	0x0001bec0


	//   ....[54]....
        /*0edc*/ 	.word	0x0001bf20


	//   ....[55]....
        /*0ee0*/ 	.word	0x0001bfd0


	//   ....[56]....
        /*0ee4*/ 	.word	0x0001c030


	//   ....[57]....
        /*0ee8*/ 	.word	0x0001c0e0


	//   ....[58]....
        /*0eec*/ 	.word	0x0001c140


	//   ....[59]....
        /*0ef0*/ 	.word	0x0001c1f0


	//   ....[60]....
        /*0ef4*/ 	.word	0x0001c250


	//   ....[61]....
        /*0ef8*/ 	.word	0x0001c300


	//   ....[62]....
        /*0efc*/ 	.word	0x0001c360


	//   ....[63]....
        /*0f00*/ 	.word	0x0001c410


	//   ....[64]....
        /*0f04*/ 	.word	0x0001c470


	//   ....[65]....
        /*0f08*/ 	.word	0x0001c520


	//   ....[66]....
        /*0f0c*/ 	.word	0x0001c580


	//   ....[67]....
        /*0f10*/ 	.word	0x0001c620


	//   ....[68]....
        /*0f14*/ 	.word	0x0001c6b0


	//   ....[69]....
        /*0f18*/ 	.word	0x0001c750


	//   ....[70]....
        /*0f1c*/ 	.word	0x0001c8d0


	//   ....[71]....
        /*0f20*/ 	.word	0x0001c940


	//   ....[72]....
        /*0f24*/ 	.word	0x0001c9b0


	//   ....[73]....
        /*0f28*/ 	.word	0x0001ca20


	//   ....[74]....
        /*0f2c*/ 	.word	0x0001ca90


	//   ....[75]....
        /*0f30*/ 	.word	0x0001cb10


	//   ....[76]....
        /*0f34*/ 	.word	0x0001cb90


	//   ....[77]....
        /*0f38*/ 	.word	0x0001cc20


	//   ....[78]....
        /*0f3c*/ 	.word	0x0001cc90


	//   ....[79]....
        /*0f40*/ 	.word	0x0001cd00


	//   ....[80]....
        /*0f44*/ 	.word	0x0001cd70


	//   ....[81]....
        /*0f48*/ 	.word	0x0001cdf0


	//   ....[82]....
        /*0f4c*/ 	.word	0x0001ce60


	//   ....[83]....
        /*0f50*/ 	.word	0x0001cf00


	//   ....[84]....
        /*0f54*/ 	.word	0x0001cf50


	//   ....[85]....
        /*0f58*/ 	.word	0x0001cfe0


	//   ....[86]....
        /*0f5c*/ 	.word	0x0001d110


	//----- nvinfo : EIATTR_REG_RECONFIG
	.align		4
.L_145:
        /*0f60*/ 	.byte	0x01, 0x54
	.zero		2


	//----- nvinfo : EIATTR_SYSCALL_OFFSETS
	.align		4
        /*0f64*/ 	.byte	0x04, 0x46
        /*0f66*/ 	.short	(.L_147 - .L_146)


	//   ....[0]....
.L_146:
        /*0f68*/ 	.word	0x00001ae0


	//   ....[1]....
        /*0f6c*/ 	.word	0x00001c30


	//   ....[2]....
        /*0f70*/ 	.word	0x00006060


	//   ....[3]....
        /*0f74*/ 	.word	0x000063e0


	//   ....[4]....
        /*0f78*/ 	.word	0x00012c20


	//   ....[5]....
        /*0f7c*/ 	.word	0x00012d70


	//   ....[6]....
        /*0f80*/ 	.word	0x00012e60


	//   ....[7]....
        /*0f84*/ 	.word	0x00013e00


	//----- nvinfo : EIATTR_MBARRIER_INSTR_OFFSETS
	.align		4
.L_147:
        /*0f88*/ 	.byte	0x04, 0x39
        /*0f8a*/ 	.short	(.L_149 - .L_148)


	//   ....[0]....
.L_148:
        /*0f8c*/ 	.word	0x00000270
        /*0f90*/ 	.word	0x000000ff
        /*0f94*/ 	.word	0x00016800
        /*0f98*/ 	.short	0x0100
        /*0f9a*/ 	.byte	0x08
	.zero		1


	//   ....[1]....
        /*0f9c*/ 	.word	0x00000280
        /*0fa0*/ 	.word	0x000000ff
        /*0fa4*/ 	.word	0x00016820
        /*0fa8*/ 	.short	0x0100
        /*0faa*/ 	.byte	0x08
	.zero		1


	//   ....[2]....
        /*0fac*/ 	.word	0x00000370
        /*0fb0*/ 	.word	0x000000ff
        /*0fb4*/ 	.word	0x00016830
        /*0fb8*/ 	.short	0x0100
        /*0fba*/ 	.byte	0x08
	.zero		1


	//   ....[3]....
        /*0fbc*/ 	.word	0x00000380
        /*0fc0*/ 	.word	0x000000ff
        /*0fc4*/ 	.word	0x00016840
        /*0fc8*/ 	.short	0x0100
        /*0fca*/ 	.byte	0x08
	.zero		1


	//   ....[4]....
        /*0fcc*/ 	.word	0x00000390
        /*0fd0*/ 	.word	0x000000ff
        /*0fd4*/ 	.word	0x00016838
        /*0fd8*/ 	.short	0x0100
        /*0fda*/ 	.byte	0x08
	.zero		1


	//   ....[5]....
        /*0fdc*/ 	.word	0x000003a0
        /*0fe0*/ 	.word	0x000000ff
        /*0fe4*/ 	.word	0x00016848
        /*0fe8*/ 	.short	0x0100
        /*0fea*/ 	.byte	0x08
	.zero		1


	//   ....[6]....
        /*0fec*/ 	.word	0x000004d0
        /*0ff0*/ 	.word	0x000000ff
        /*0ff4*/ 	.word	0x00016850
        /*0ff8*/ 	.short	0x0100
        /*0ffa*/ 	.byte	0x08
	.zero		1


	//   ....[7]....
        /*0ffc*/ 	.word	0x000004e0
        /*1000*/ 	.word	0x000000ff
        /*1004*/ 	.word	0x00016860
        /*1008*/ 	.short	0x0100
        /*100a*/ 	.byte	0x08
	.zero		1


	//   ....[8]....
        /*100c*/ 	.word	0x000004f0
        /*1010*/ 	.word	0x000000ff
        /*1014*/ 	.word	0x00016858
        /*1018*/ 	.short	0x0100
        /*101a*/ 	.byte	0x08
	.zero		1


	//   ....[9]....
        /*101c*/ 	.word	0x00000500
        /*1020*/ 	.word	0x000000ff
        /*1024*/ 	.word	0x00016868
        /*1028*/ 	.short	0x0100
        /*102a*/ 	.byte	0x08
	.zero		1


	//   ....[10]....
        /*102c*/ 	.word	0x000005f0
        /*1030*/ 	.word	0x000000ff
        /*1034*/ 	.word	0x00016870
        /*1038*/ 	.short	0x0100
        /*103a*/ 	.byte	0x06
	.zero		1


	//   ....[11]....
        /*103c*/ 	.word	0x00000600
        /*1040*/ 	.word	0x000000ff
        /*1044*/ 	.word	0x00016880
        /*1048*/ 	.short	0x0100
        /*104a*/ 	.byte	0x06
	.zero		1


	//   ....[12]....
        /*104c*/ 	.word	0x00000610
        /*1050*/ 	.word	0x000000ff
        /*1054*/ 	.word	0x00016878
        /*1058*/ 	.short	0x0100
        /*105a*/ 	.byte	0x06
	.zero		1


	//   ....[13]....
        /*105c*/ 	.word	0x00000620
        /*1060*/ 	.word	0x000000ff
        /*1064*/ 	.word	0x00016888
        /*1068*/ 	.short	0x0100
        /*106a*/ 	.byte	0x06
	.zero		1


	//   ....[14]....
        /*106c*/ 	.word	0x00000750
        /*1070*/ 	.word	0x000000ff
        /*1074*/ 	.word	0x00016890
        /*1078*/ 	.short	0x0100
        /*107a*/ 	.byte	0x08
	.zero		1


	//   ....[15]....
        /*107c*/ 	.word	0x00000760
        /*1080*/ 	.word	0x000000ff
        /*1084*/ 	.word	0x000168a0
        /*1088*/ 	.short	0x0100
        /*108a*/ 	.byte	0x08
	.zero		1


	//   ....[16]....
        /*108c*/ 	.word	0x00000770
        /*1090*/ 	.word	0x000000ff
        /*1094*/ 	.word	0x00016898
        /*1098*/ 	.short	0x0100
        /*109a*/ 	.byte	0x08
	.zero		1


	//   ....[17]....
        /*109c*/ 	.word	0x00000780
        /*10a0*/ 	.word	0x000000ff
        /*10a4*/ 	.word	0x000168a8
        /*10a8*/ 	.short	0x0100
        /*10aa*/ 	.byte	0x08
	.zero		1


	//   ....[18]....
        /*10ac*/ 	.word	0x000008b0
        /*10b0*/ 	.word	0x000000ff
        /*10b4*/ 	.word	0x000168b0
        /*10b8*/ 	.short	0x0100
        /*10ba*/ 	.byte	0x08
	.zero		1


	//   ....[19]....
        /*10bc*/ 	.word	0x000008c0
        /*10c0*/ 	.word	0x000000ff
        /*10c4*/ 	.word	0x000168c0
        /*10c8*/ 	.short	0x0100
        /*10ca*/ 	.byte	0x08
	.zero		1


	//   ....[20]....
        /*10cc*/ 	.word	0x000008d0
        /*10d0*/ 	.word	0x000000ff
        /*10d4*/ 	.word	0x000168b8
        /*10d8*/ 	.short	0x0100
        /*10da*/ 	.byte	0x08
	.zero		1


	//   ....[21]....
        /*10dc*/ 	.word	0x000008e0
        /*10e0*/ 	.word	0x000000ff
        /*10e4*/ 	.word	0x000168c8
        /*10e8*/ 	.short	0x0100
        /*10ea*/ 	.byte	0x08
	.zero		1


	//   ....[22]....
        /*10ec*/ 	.word	0x00002d00
        /*10f0*/ 	.word	0x00000046
        /*10f4*/ 	.word	0x00016890
        /*10f8*/ 	.short	0x010a
        /*10fa*/ 	.byte	0x3f
	.zero		1


	//   ....[23]....
        /*10fc*/ 	.word	0x00004030
        /*1100*/ 	.word	0x00000046
        /*1104*/ 	.word	0x00016890
        /*1108*/ 	.short	0x010a
        /*110a*/ 	.byte	0x3f
	.zero		1


	//   ....[24]....
        /*110c*/ 	.word	0x00005070
        /*1110*/ 	.word	0x00000046
        /*1114*/ 	.word	0x00016890
        /*1118*/ 	.short	0x010a
        /*111a*/ 	.byte	0x3f
	.zero		1


	//   ....[25]....
        /*111c*/ 	.word	0x00005500
        /*1120*/ 	.word	0x00000008
        /*1124*/ 	.word	0x00000000
        /*1128*/ 	.short	0x0101
        /*112a*/ 	.byte	0x3f
	.zero		1


	//   ....[26]....
        /*112c*/ 	.word	0x00005540
        /*1130*/ 	.word	0x00000046
        /*1134*/ 	.word	0x000168b0
        /*1138*/ 	.short	0x010a
        /*113a*/ 	.byte	0x3f
	.zero		1


	//   ....[27]....
        /*113c*/ 	.word	0x00005950
        /*1140*/ 	.word	0x00000046
        /*1144*/ 	.word	0x00000000
        /*1148*/ 	.short	0x0101
        /*114a*/ 	.byte	0x3f
	.zero		1


	//   ....[28]....
        /*114c*/ 	.word	0x00006100
        /*1150*/ 	.word	0x00000012
        /*1154*/ 	.word	0x00016800
        /*1158*/ 	.short	0x010a
        /*115a*/ 	.byte	0x3f
	.zero		1


	//   ....[29]....
        /*115c*/ 	.word	0x00006150
        /*1160*/ 	.word	0x00000012
        /*1164*/ 	.word	0x00016800
        /*1168*/ 	.short	0x010a
        /*116a*/ 	.byte	0x3f
	.zero		1


	//   ....[30]....
        /*116c*/ 	.word	0x00006800
        /*1170*/ 	.word	0x00000012
        /*1174*/ 	.word	0x00016800
        /*1178*/ 	.short	0x010a
        /*117a*/ 	.byte	0x3f
	.zero		1


	//   ....[31]....
        /*117c*/ 	.word	0x00007820
        /*1180*/ 	.word	0x00000012
        /*1184*/ 	.word	0x00016800
        /*1188*/ 	.short	0x010a
        /*118a*/ 	.byte	0x3f
	.zero		1


	//   ....[32]....
        /*118c*/ 	.word	0x000085d0
        /*1190*/ 	.word	0x00000000
        /*1194*/ 	.word	0x00016830
        /*1198*/ 	.short	0x010a
        /*119a*/ 	.byte	0x3f
	.zero		1


	//   ....[33]....
        /*119c*/ 	.word	0x00008680
        /*11a0*/ 	.word	0x00000000
        /*11a4*/ 	.word	0x00016830
        /*11a8*/ 	.short	0x010a
        /*11aa*/ 	.byte	0x3f
	.zero		1


	//   ....[34]....
        /*11ac*/ 	.word	0x0000a330
        /*11b0*/ 	.word	0x00000000
        /*11b4*/ 	.word	0x00000000
        /*11b8*/ 	.short	0x0101
        /*11ba*/ 	.byte	0x3f
	.zero		1


	//   ....[35]....
        /*11bc*/ 	.word	0x0000af50
        /*11c0*/ 	.word	0x00000005
        /*11c4*/ 	.word	0x00016830
        /*11c8*/ 	.short	0x010a
        /*11ca*/ 	.byte	0x3f
	.zero		1


	//   ....[36]....
        /*11cc*/ 	.word	0x0000afa0
        /*11d0*/ 	.word	0x00000005
        /*11d4*/ 	.word	0x00016830
        /*11d8*/ 	.short	0x010a
        /*11da*/ 	.byte	0x3f
	.zero		1


	//   ....[37]....
        /*11dc*/ 	.word	0x0000b2f0
        /*11e0*/ 	.word	0x00000005
        /*11e4*/ 	.word	0x00016850
        /*11e8*/ 	.short	0x010a
        /*11ea*/ 	.byte	0x3f
	.zero		1


	//   ....[38]....
        /*11ec*/ 	.word	0x0000b330
        /*11f0*/ 	.word	0x00000005
        /*11f4*/ 	.word	0x00016850
        /*11f8*/ 	.short	0x010a
        /*11fa*/ 	.byte	0x3f
	.zero		1


	//   ....[39]....
        /*11fc*/ 	.word	0x0000b900
        /*1200*/ 	.word	0x0000001f
        /*1204*/ 	.word	0x00000000
        /*1208*/ 	.short	0x0101
        /*120a*/ 	.byte	0x3f
	.zero		1


	//   ....[40]....
        /*120c*/ 	.word	0x0000d2f0
        /*1210*/ 	.word	0x0000000b
        /*1214*/ 	.word	0x00000000
        /*1218*/ 	.short	0x0101
        /*121a*/ 	.byte	0x3f
	.zero		1


	//   ....[41]....
        /*121c*/ 	.word	0x0000d650
        /*1220*/ 	.word	0x0000000b
        /*1224*/ 	.word	0x00016850
        /*1228*/ 	.short	0x010a
        /*122a*/ 	.byte	0x3f
	.zero		1


	//   ....[42]....
        /*122c*/ 	.word	0x0000d6c0
        /*1230*/ 	.word	0x0000000b
        /*1234*/ 	.word	0x00016850
        /*1238*/ 	.short	0x010a
        /*123a*/ 	.byte	0x3f
	.zero		1


	//   ....[43]....
        /*123c*/ 	.word	0x0000dcd0
        /*1240*/ 	.word	0x00000004
        /*1244*/ 	.word	0x00000000
        /*1248*/ 	.short	0x0101
        /*124a*/ 	.byte	0x3f
	.zero		1


	//   ....[44]....
        /*124c*/ 	.word	0x0000ed40
        /*1250*/ 	.word	0x00000000
        /*1254*/ 	.word	0x00000000
        /*1258*/ 	.short	0x0101
        /*125a*/ 	.byte	0x3f
	.zero		1


	//   ....[45]....
        /*125c*/ 	.word	0x0000f2f0
        /*1260*/ 	.word	0x00000008
        /*1264*/ 	.word	0x00000000
        /*1268*/ 	.short	0x0101
        /*126a*/ 	.byte	0x3f
	.zero		1


	//   ....[46]....
        /*126c*/ 	.word	0x00011bc0
        /*1270*/ 	.word	0x00000010
        /*1274*/ 	.word	0x00016820
        /*1278*/ 	.short	0x010a
        /*127a*/ 	.byte	0x3f
	.zero		1


	//   ....[47]....
        /*127c*/ 	.word	0x00011c80
        /*1280*/ 	.word	0x00000006
        /*1284*/ 	.word	0x000168a0
        /*1288*/ 	.short	0x010a
        /*128a*/ 	.byte	0x3f
	.zero		1


	//   ....[48]....
        /*128c*/ 	.word	0x00011ec0
        /*1290*/ 	.word	0x00000006
        /*1294*/ 	.word	0x000168c0
        /*1298*/ 	.short	0x010a
        /*129a*/ 	.byte	0x3f
	.zero		1


	//   ....[49]....
        /*129c*/ 	.word	0x00012250
        /*12a0*/ 	.word	0x00000006
        /*12a4*/ 	.word	0x000168a0
        /*12a8*/ 	.short	0x010a
        /*12aa*/ 	.byte	0x3f
	.zero		1


	//   ....[50]....
        /*12ac*/ 	.word	0x00012470
        /*12b0*/ 	.word	0x00000006
        /*12b4*/ 	.word	0x000168c0
        /*12b8*/ 	.short	0x010a
        /*12ba*/ 	.byte	0x3f
	.zero		1


	//   ....[51]....
        /*12bc*/ 	.word	0x00013320
        /*12c0*/ 	.word	0x00000003
        /*12c4*/ 	.word	0x00016840
        /*12c8*/ 	.short	0x010a
        /*12ca*/ 	.byte	0x3f
	.zero		1


	//   ....[52]....
        /*12cc*/ 	.word	0x00013ad0
        /*12d0*/ 	.word	0x00000003
        /*12d4*/ 	.word	0x00016830
        /*12d8*/ 	.short	0x0107
        /*12da*/ 	.byte	0x3f
	.zero		1


	//   ....[53]....
        /*12dc*/ 	.word	0x00013ba0
        /*12e0*/ 	.word	0x00000003
        /*12e4*/ 	.word	0x00016830
        /*12e8*/ 	.short	0x0101
        /*12ea*/ 	.byte	0x3f
	.zero		1


	//   ....[54]....
        /*12ec*/ 	.word	0x00014a10
        /*12f0*/ 	.word	0x00000010
        /*12f4*/ 	.word	0x00016800
        /*12f8*/ 	.short	0x0107
        /*12fa*/ 	.byte	0x3f
	.zero		1


	//   ....[55]....
        /*12fc*/ 	.word	0x00014b00
        /*1300*/ 	.word	0x00000010
        /*1304*/ 	.word	0x00016800
        /*1308*/ 	.short	0x0101
        /*130a*/ 	.byte	0x3f
	.zero		1


	//   ....[56]....
        /*130c*/ 	.word	0x00014b20
        /*1310*/ 	.word	0x00000010
        /*1314*/ 	.word	0x00016820
        /*1318*/ 	.short	0x010a
        /*131a*/ 	.byte	0x3f
	.zero		1


	//   ....[57]....
        /*131c*/ 	.word	0x00014ef0
        /*1320*/ 	.word	0x00000005
        /*1324*/ 	.word	0x00016840
        /*1328*/ 	.short	0x010a
        /*132a*/ 	.byte	0x3f
	.zero		1


	//   ....[58]....
        /*132c*/ 	.word	0x00015420
        /*1330*/ 	.word	0x00000005
        /*1334*/ 	.word	0x00016830
        /*1338*/ 	.short	0x0107
        /*133a*/ 	.byte	0x3f
	.zero		1


	//   ....[59]....
        /*133c*/ 	.word	0x000154e0
        /*1340*/ 	.word	0x00000005
        /*1344*/ 	.word	0x00016830
        /*1348*/ 	.short	0x0101
        /*134a*/ 	.byte	0x3f
	.zero		1


	//   ....[60]....
        /*134c*/ 	.word	0x00015540
        /*1350*/ 	.word	0x00000005
        /*1354*/ 	.word	0x00016860
        /*1358*/ 	.short	0x010a
        /*135a*/ 	.byte	0x3f
	.zero		1


	//   ....[61]....
        /*135c*/ 	.word	0x00015a10
        /*1360*/ 	.word	0x00000005
        /*1364*/ 	.word	0x00016850
        /*1368*/ 	.short	0x0107
        /*136a*/ 	.byte	0x3f
	.zero		1


	//   ....[62]....
        /*136c*/ 	.word	0x00015b90
        /*1370*/ 	.word	0x00000005
        /*1374*/ 	.word	0x00016850
        /*1378*/ 	.short	0x0101
        /*137a*/ 	.byte	0x3f
	.zero		1


	//   ....[63]....
        /*137c*/ 	.word	0x00015db0
        /*1380*/ 	.word	0x00000000
        /*1384*/ 	.word	0x00016860
        /*1388*/ 	.short	0x010a
        /*138a*/ 	.byte	0x3f
	.zero		1


	//   ....[64]....
        /*138c*/ 	.word	0x00016250
        /*1390*/ 	.word	0x00000000
        /*1394*/ 	.word	0x00016850
        /*1398*/ 	.short	0x0107
        /*139a*/ 	.byte	0x3f
	.zero		1


	//   ....[65]....
        /*139c*/ 	.word	0x00016320
        /*13a0*/ 	.word	0x00000000
        /*13a4*/ 	.word	0x00016850
        /*13a8*/ 	.short	0x0101
        /*13aa*/ 	.byte	0x3f
	.zero		1


	//   ....[66]....
        /*13ac*/ 	.word	0x00017060
        /*13b0*/ 	.word	0x00000005
        /*13b4*/ 	.word	0x00016820
        /*13b8*/ 	.short	0x010a
        /*13ba*/ 	.byte	0x3f
	.zero		1


	//   ....[67]....
        /*13bc*/ 	.word	0x000171d0
        /*13c0*/ 	.word	0x00000003
        /*13c4*/ 	.word	0x00016840
        /*13c8*/ 	.short	0x010a
        /*13ca*/ 	.byte	0x3f
	.zero		1


	//   ....[68]....
        /*13cc*/ 	.word	0x00017270
        /*13d0*/ 	.word	0x00000005
        /*13d4*/ 	.word	0x00016840
        /*13d8*/ 	.short	0x010a
        /*13da*/ 	.byte	0x3f
	.zero		1


	//   ....[69]....
        /*13dc*/ 	.word	0x000172b0
        /*13e0*/ 	.word	0x00000003
        /*13e4*/ 	.word	0x00016860
        /*13e8*/ 	.short	0x010a
        /*13ea*/ 	.byte	0x3f
	.zero		1


	//   ....[70]....
        /*13ec*/ 	.word	0x000172f0
        /*13f0*/ 	.word	0x00000005
        /*13f4*/ 	.word	0x00016860
        /*13f8*/ 	.short	0x010a
        /*13fa*/ 	.byte	0x3f
	.zero		1


	//   ....[71]....
        /*13fc*/ 	.word	0x00017350
        /*1400*/ 	.word	0x00000046
        /*1404*/ 	.word	0x00016890
        /*1408*/ 	.short	0x010a
        /*140a*/ 	.byte	0x3f
	.zero		1


	//   ....[72]....
        /*140c*/ 	.word	0x000175e0
        /*1410*/ 	.word	0x00000046
        /*1414*/ 	.word	0x00016890
        /*1418*/ 	.short	0x010a
        /*141a*/ 	.byte	0x3f
	.zero		1


	//   ....[73]....
        /*141c*/ 	.word	0x00017890
        /*1420*/ 	.word	0x00000046
        /*1424*/ 	.word	0x00016890
        /*1428*/ 	.short	0x010a
        /*142a*/ 	.byte	0x3f
	.zero		1


	//   ....[74]....
        /*142c*/ 	.word	0x00017b40
        /*1430*/ 	.word	0x00000046
        /*1434*/ 	.word	0x000168b0
        /*1438*/ 	.short	0x010a
        /*143a*/ 	.byte	0x3f
	.zero		1


	//   ....[75]....
        /*143c*/ 	.word	0x00017e50
        /*1440*/ 	.word	0x00000012
        /*1444*/ 	.word	0x00016800
        /*1448*/ 	.short	0x010a
        /*144a*/ 	.byte	0x3f
	.zero		1


	//   ....[76]....
        /*144c*/ 	.word	0x00018060
        /*1450*/ 	.word	0x00000012
        /*1454*/ 	.word	0x00016800
        /*1458*/ 	.short	0x010a
        /*145a*/ 	.byte	0x3f
	.zero		1


	//   ....[77]....
        /*145c*/ 	.word	0x000180b0
        /*1460*/ 	.word	0x00000000
        /*1464*/ 	.word	0x00016830
        /*1468*/ 	.short	0x010a
        /*146a*/ 	.byte	0x3f
	.zero		1


	//   ....[78]....
        /*146c*/ 	.word	0x00018100
        /*1470*/ 	.word	0x00000005
        /*1474*/ 	.word	0x00016830
        /*1478*/ 	.short	0x010a
        /*147a*/ 	.byte	0x3f
	.zero		1


	//   ....[79]....
        /*147c*/ 	.word	0x00018150
        /*1480*/ 	.word	0x00000005
        /*1484*/ 	.word	0x00016850
        /*1488*/ 	.short	0x010a
        /*148a*/ 	.byte	0x3f
	.zero		1


	//   ....[80]....
        /*148c*/ 	.word	0x000181a0
        /*1490*/ 	.word	0x0000000b
        /*1494*/ 	.word	0x00016850
        /*1498*/ 	.short	0x010a
        /*149a*/ 	.byte	0x3f
	.zero		1


	//   ....[81]....
        /*149c*/ 	.word	0x00018d50
        /*14a0*/ 	.word	0x00000010
        /*14a4*/ 	.word	0x00016820
        /*14a8*/ 	.short	0x010a
        /*14aa*/ 	.byte	0x3f
	.zero		1


	//   ....[82]....
        /*14ac*/ 	.word	0x00018da0
        /*14b0*/ 	.word	0x00000006
        /*14b4*/ 	.word	0x000168a0
        /*14b8*/ 	.short	0x010a
        /*14ba*/ 	.byte	0x3f
	.zero		1


	//   ....[83]....
        /*14bc*/ 	.word	0x00018df0
        /*14c0*/ 	.word	0x00000006
        /*14c4*/ 	.word	0x000168c0
        /*14c8*/ 	.short	0x010a
        /*14ca*/ 	.byte	0x3f
	.zero		1


	//   ....[84]....
        /*14cc*/ 	.word	0x00018e40
        /*14d0*/ 	.word	0x00000006
        /*14d4*/ 	.word	0x000168a0
        /*14d8*/ 	.short	0x010a
        /*14da*/ 	.byte	0x3f
	.zero		1


	//   ....[85]....
        /*14dc*/ 	.word	0x00018e90
        /*14e0*/ 	.word	0x00000006
        /*14e4*/ 	.word	0x000168c0
        /*14e8*/ 	.short	0x010a
        /*14ea*/ 	.byte	0x3f
	.zero		1


	//   ....[86]....
        /*14ec*/ 	.word	0x00018fb0
        /*14f0*/ 	.word	0x00000003
        /*14f4*/ 	.word	0x00016840
        /*14f8*/ 	.short	0x010a
        /*14fa*/ 	.byte	0x3f
	.zero		1


	//   ....[87]....
        /*14fc*/ 	.word	0x0001aa50
        /*1500*/ 	.word	0x00000010
        /*1504*/ 	.word	0x00016820
        /*1508*/ 	.short	0x010a
        /*150a*/ 	.byte	0x3f
	.zero		1


	//   ....[88]....
        /*150c*/ 	.word	0x0001aaa0
        /*1510*/ 	.word	0x00000005
        /*1514*/ 	.word	0x00016840
        /*1518*/ 	.short	0x010a
        /*151a*/ 	.byte	0x3f
	.zero		1


	//   ....[89]....
        /*151c*/ 	.word	0x0001b3e0
        /*1520*/ 	.word	0x00000005
        /*1524*/ 	.word	0x00016860
        /*1528*/ 	.short	0x010a
        /*152a*/ 	.byte	0x3f
	.zero		1


	//   ....[90]....
        /*152c*/ 	.word	0x0001bd50
        /*1530*/ 	.word	0x00000000
        /*1534*/ 	.word	0x00016860
        /*1538*/ 	.short	0x010a
        /*153a*/ 	.byte	0x3f
	.zero		1


	//   ....[91]....
        /*153c*/ 	.word	0x0001d030
        /*1540*/ 	.word	0x00000005
        /*1544*/ 	.word	0x00016820
        /*1548*/ 	.short	0x010a
        /*154a*/ 	.byte	0x3f
	.zero		1


	//   ....[92]....
        /*154c*/ 	.word	0x0001d1d0
        /*1550*/ 	.word	0x00000003
        /*1554*/ 	.word	0x00016840
        /*1558*/ 	.short	0x010a
        /*155a*/ 	.byte	0x3f
	.zero		1


	//   ....[93]....
        /*155c*/ 	.word	0x0001d220
        /*1560*/ 	.word	0x00000005
        /*1564*/ 	.word	0x00016840
        /*1568*/ 	.short	0x010a
        /*156a*/ 	.byte	0x3f
	.zero		1


	//   ....[94]....
        /*156c*/ 	.word	0x0001d270
        /*1570*/ 	.word	0x00000003
        /*1574*/ 	.word	0x00016860
        /*1578*/ 	.short	0x010a
        /*157a*/ 	.byte	0x3f
	.zero		1


	//----- nvinfo : EIATTR_NUM_MBARRIERS
	.align		4
.L_149:
        /*157c*/ 	.byte	0x03, 0x38
        /*157e*/ 	.short	0x0016


	//----- nvinfo : EIATTR_EXIT_INSTR_OFFSETS
	.align		4
        /*1580*/ 	.byte	0x04, 0x1c
        /*1582*/ 	.short	(.L_151 - .L_150)


	//   ....[0]....
.L_150:
        /*1584*/ 	.word	0x00017340


	//----- nvinfo : EIATTR_MAX_THREADS
	.align		4
.L_151:
        /*1588*/ 	.byte	0x04, 0x05
        /*158a*/ 	.short	(.L_153 - .L_152)
.L_152:
        /*158c*/ 	.word	0x00000200
        /*1590*/ 	.word	0x00000001
        /*1594*/ 	.word	0x00000001


	//----- nvinfo : EIATTR_CRS_STACK_SIZE
	.align		4
.L_153:
        /*1598*/ 	.byte	0x04, 0x1e
        /*159a*/ 	.short	(.L_155 - .L_154)
.L_154:
        /*159c*/ 	.word	0x00000000


	//----- nvinfo : EIATTR_CBANK_PARAM_SIZE
	.align		4
.L_155:
        /*15a0*/ 	.byte	0x03, 0x19
        /*15a2*/ 	.short	0x0af0


	//----- nvinfo : EIATTR_PARAM_CBANK
	.align		4
        /*15a4*/ 	.byte	0x04, 0x0a
        /*15a6*/ 	.short	(.L_157 - .L_156)
	.align		4
.L_156:
        /*15a8*/ 	.word	index@(.nv.constant0._ZN7cutlass13device_kernelIN5flash11enable_sm90INS1_16FlashAttnFwdSm90INS1_25CollectiveMainloopFwdSm90ILi2EN4cute5tupleIJNS5_1CILi1EEES8_S8_EEENS6_IJNS7_ILi192EEENS7_ILi128EEENS7_ILi64EEEEEELi64ENS_6half_tEfNS_4arch4Sm90ELb0ELb0ELb1ELb1ELb1ELb1ELb0ELb1ELb1ELb1ELb1ELb0EEENS1_21CollectiveEpilogueFwdINS6_IJSA_SC_SB_EEES9_SE_SG_Li384ELb1ELb1ELb1ELb0EEENS1_36VarlenDynamicPersistentTileSchedulerILi192ELi128ELi384ELi128ELb1ELb1ELb1ELb0ELb1ELb1EEEEEEEEEvNT_6ParamsE)
        /*15ac*/ 	.short	0x0210
        /*15ae*/ 	.short	0x0af0


	//----- nvinfo : EIATTR_SW_WAR
	.align		4
.L_157:
        /*15b0*/ 	.byte	0x04, 0x36
        /*15b2*/ 	.short	(.L_159 - .L_158)
.L_158:
        /*15b4*/ 	.word	0x00000008
.L_159:


//--------------------- .nv.info._ZN7cutlass13device_kernelIN5flash11enable_sm90INS1_16FlashAttnFwdSm90INS1_25CollectiveMainloopFwdSm90ILi2EN4cute5tupleIJNS5_1CILi1EEES8_S8_EEENS6_IJNS7_ILi192EEENS7_ILi128EEENS7_ILi64EEEEEELi64ENS_6half_tEfNS_4arch4Sm90ELb0ELb1ELb1ELb0ELb1ELb0ELb0ELb1ELb1ELb1ELb1ELb0EEENS1_21CollectiveEpilogueFwdINS6_IJSA_SC_SB_EEES9_SE_SG_Li384ELb0ELb1ELb1ELb0EEENS1_19SingleTileSchedulerILb0ELb1ELb1ELi192EEEEEEEEEvNT_6ParamsE --------------------------
	.section	.nv.info._ZN7cutlass13device_kernelIN5flash11enable_sm90INS1_16FlashAttnFwdSm90INS1_25CollectiveMainloopFwdSm90ILi2EN4cute5tupleIJNS5_1CILi1EEES8_S8_EEENS6_IJNS7_ILi192EEENS7_ILi128EEENS7_ILi64EEEEEELi64ENS_6half_tEfNS_4arch4Sm90ELb0ELb1ELb1ELb0ELb1ELb0ELb0ELb1ELb1ELb1ELb1ELb0EEENS1_21CollectiveEpilogueFwdINS6_IJSA_SC_SB_EEES9_SE_SG_Li384ELb0ELb1ELb1ELb0EEENS1_19SingleTileSchedulerILb0ELb1ELb1ELi192EEEEEEEEEvNT_6ParamsE,"",@"SHT_CUDA_INFO"
	.sectionflags	@""
	.align	4


	//----- nvinfo : EIATTR_CUDA_API_VERSION
	.align		4
        /*0000*/ 	.byte	0x04, 0x37
        /*0002*/ 	.short	(.L_161 - .L_160)
.L_160:
        /*0004*/ 	.word	0x00000082


	//----- nvinfo : EIATTR_KPARAM_INFO
	.align		4
.L_161:
        /*0008*/ 	.byte	0x04, 0x17
        /*000a*/ 	.short	(.L_163 - .L_162)
.L_162:
        /*000c*/ 	.word	0x00000000
        /*0010*/ 	.short	0x0000
        /*0012*/ 	.short	0x0070
        /*0014*/ 	.byte	0x00, 0xf0, 0x01, 0x28


	//----- nvinfo : EIATTR_SPARSE_MMA_MASK
	.align		4
.L_163:
        /*0018*/ 	.byte	0x03, 0x50
        /*001a*/ 	.short	0x0000


	//----- nvinfo : EIATTR_MAXREG_COUNT
	.align		4
        /*001c*/ 	.byte	0x03, 0x1b
        /*001e*/ 	.short	0x0080


	//----- nvinfo : EIATTR_NUM_BARRIERS
	.align		4
        /*0020*/ 	.byte	0x02, 0x4c
        /*0022*/ 	.byte	0x10
	.zero		1


	//----- nvinfo : EIATTR_EXTERNS
	.align		4
        /*0024*/ 	.byte	0x04, 0x0f
        /*0026*/ 	.short	(.L_165 - .L_164)


	//   ....[0]....
	.align		4
.L_164:
        /*0028*/ 	.word	index@(__assertfail)


	//----- nvinfo : EIATTR_ANNOTATIONS
	.align		4
.L_165:
        /*002c*/ 	.byte	0x04, 0x55
        /*002e*/ 	.short	(.L_167 - .L_166)


	//   ....[0]....
.L_166:
        /*0030*/ 	.word	0x00000001
        /*0034*/ 	.byte	0x20, 0x11, 0x01, 0x00, 0x01, 0x00, 0x00, 0x00, 0xc0, 0x29, 0x01, 0x00


	//----- nvinfo : EIATTR_MERCURY_ISA_VERSION
	.align		4
.L_167:
        /*0040*/ 	.byte	0x03, 0x5f
        /*0042*/ 	.short	0x0101


	//----- nvinfo : EIATTR_INT_WARP_WIDE_INSTR_OFFSETS
	.align		4
        /*0044*/ 	.byte	0x04, 0x31
        /*0046*/ 	.short	(.L_169 - .L_168)


	//   ....[0]....
.L_168:
        /*0048*/ 	.word	0x000000c0


	//   ....[1]....
        /*004c*/ 	.word	0x000000d0


	//   ....[2]....
        /*0050*/ 	.word	0x00000170


	//----- nvinfo : EIATTR_COOP_GROUP_MASK_REGIDS
	.align		4
.L_169:
        /*0054*/ 	.byte	0x04, 0x29
        /*0056*/ 	.short	(.L_171 - .L_170)


	//   ....[0]....
.L_170:
        /*0058*/ 	.word	0xffffffff


	//   ....[1]....
        /*005c*/ 	.word	0xffffffff


	//   ....[2]....
        /*0060*/ 	.word	0xffffffff


	//   ....[3]....
        /*0064*/ 	.word	0xffffffff


	//   ....[4]....
        /*0068*/ 	.word	0xffffffff


	//   ....[5]....
        /*006c*/ 	.word	0xffffffff


	//   ....[6]....
        /*0070*/ 	.word	0xffffffff


	//   ....[7]....
        /*0074*/ 	.word	0xffffffff


	//   ....[8]....
        /*0078*/ 	.word	0xffffffff


	//   ....[9]....
        /*007c*/ 	.word	0xffffffff


	//   ....[10]....
        /*0080*/ 	.word	0xffffffff


	//   ....[11]....
        /*0084*/ 	.word	0xffffffff


	//   ....[12]....
        /*0088*/ 	.word	0xffffffff


	//   ....[13]....
        /*008c*/ 	.word	0xffffffff


	//   ....[14]....
        /*0090*/ 	.word	0xffffffff


	//   ....[15]....
        /*0094*/ 	.word	0xffffffff


	//   ....[16]....
        /*0098*/ 	.word	0xffffffff


	//   ....[17]....
        /*009c*/ 	.word	0xffffffff


	//   ....[18]....
        /*00a0*/ 	.word	0xffffffff


	//   ....[19]....
        /*00a4*/ 	.word	0xffffffff


	//   ....[20]....
        /*00a8*/ 	.word	0xffffffff


	//   ....[21]....
        /*00ac*/ 	.word	0xffffffff


	//   ....[22]....
        /*00b0*/ 	.word	0xffffffff


	//   ....[23]....
        /*00b4*/ 	.word	0xffffffff


	//   ....[24]....
        /*00b8*/ 	.word	0xffffffff


	//   ....[25]....
        /*00bc*/ 	.word	0xffffffff


	//   ....[26]....
        /*00c0*/ 	.word	0xffffffff


	//   ....[27]....
        /*00c4*/ 	.word	0xffffffff


	//   ....[28]....
        /*00c8*/ 	.word	0xffffffff


	//   ....[29]....
        /*00cc*/ 	.word	0xffffffff


	//   ....[30]....
        /*00d0*/ 	.word	0xffffffff


	//   ....[31]....
        /*00d4*/ 	.word	0xffffffff


	//   ....[32]....
        /*00d8*/ 	.word	0xffffffff


	//   ....[33]....
        /*00dc*/ 	.word	0xffffffff


	//   ....[34]....
        /*00e0*/ 	.word	0xffffffff


	//   ....[35]....
        /*00e4*/ 	.word	0xffffffff


	//   ....[36]....
        /*00e8*/ 	.word	0xffffffff


	//   ....[37]....
        /*00ec*/ 	.word	0xffffffff


	//   ....[38]....
        /*00f0*/ 	.word	0xffffffff


	//   ....[39]....
        /*00f4*/ 	.word	0xffffffff


	//   ....[40]....
        /*00f8*/ 	.word	0xffffffff


	//   ....[41]....
        /*00fc*/ 	.word	0xffffffff


	//   ....[42]....
        /*0100*/ 	.word	0xffffffff


	//   ....[43]....
        /*0104*/ 	.word	0xffffffff


	//   ....[44]....
        /*0108*/ 	.word	0xffffffff


	//   ....[45]....
        /*010c*/ 	.word	0xffffffff


	//   ....[46]....
        /*0110*/ 	.word	0xffffffff


	//   ....[47]....
        /*0114*/ 	.word	0xffffffff


	//   ....[48]....
        /*0118*/ 	.word	0xffffffff


	//   ....[49]....
        /*011c*/ 	.word	0xffffffff


	//   ....[50]....
        /*0120*/ 	.word	0xffffffff


	//   ....[51]....
        /*0124*/ 	.word	0xffffffff


	//   ....[52]....
        /*0128*/ 	.word	0xffffffff


	//   ....[53]....
        /*012c*/ 	.word	0xffffffff


	//   ....[54]....
        /*0130*/ 	.word	0xffffffff


	//   ....[55]....
        /*0134*/ 	.word	0xffffffff


	//   ....[56]....
        /*0138*/ 	.word	0xffffffff


	//   ....[57]....
        /*013c*/ 	.word	0xffffffff


	//   ....[58]....
        /*0140*/ 	.word	0xffffffff


	//   ....[59]....
        /*0144*/ 	.word	0xffffffff


	//   ....[60]....
        /*0148*/ 	.word	0xffffffff


	//   ....[61]....
        /*014c*/ 	.word	0xffffffff


	//   ....[62]....
        /*0150*/ 	.word	0xffffffff


	//   ....[63]....
        /*0154*/ 	.word	0xffffffff


	//   ....[64]....
        /*0158*/ 	.word	0xffffffff


	//   ....[65]....
        /*015c*/ 	.word	0xffffffff


	//   ....[66]....
        /*0160*/ 	.word	0xffffffff


	//   ....[67]....
        /*0164*/ 	.word	0xffffffff


	//   ....[68]....
        /*0168*/ 	.word	0xffffffff


	//   ....[69]....
        /*016c*/ 	.word	0xffffffff


	//   ....[70]....
        /*0170*/ 	.word	0xffffffff


	//   ....[71]....
        /*0174*/ 	.word	0xffffffff


	//   ....[72]....
        /*0178*/ 	.word	0xffffffff


	//   ....[73]....
        /*017c*/ 	.word	0xffffffff


	//   ....[74]....
        /*0180*/ 	.word	0xffffffff


	//   ....[75]....
        /*0184*/ 	.word	0xffffffff


	//   ....[76]....
        /*0188*/ 	.word	0xffffffff


	//   ....[77]....
        /*018c*/ 	.word	0xffffffff


	//   ....[78]....
        /*0190*/ 	.word	0xffffffff


	//   ....[79]....
        /*0194*/ 	.word	0xffffffff


	//   ....[80]....
        /*0198*/ 	.word	0xffffffff


	//   ....[81]....
        /*019c*/ 	.word	0xffffffff


	//   ....[82]....
        /*01a0*/ 	.word	0xffffffff


	//   ....[83]....
        /*01a4*/ 	.word	0xffffffff


	//   ....[84]....
        /*01a8*/ 	.word	0xffffffff


	//   ....[85]....
        /*01ac*/ 	.word	0xffffffff


	//   ....[86]....
        /*01b0*/ 	.word	0xffffffff


	//   ....[87]....
        /*01b4*/ 	.word	0xffffffff


	//   ....[88]....
        /*01b8*/ 	.word	0xffffffff


	//   ....[89]....
        /*01bc*/ 	.word	0xffffffff


	//   ....[90]....
        /*01c0*/ 	.word	0xffffffff


	//   ....[91]....
        /*01c4*/ 	.word	0xffffffff


	//   ....[92]....
        /*01c8*/ 	.word	0xffffffff


	//   ....[93]....
        /*01cc*/ 	.word	0xffffffff


	//   ....[94]....
        /*01d0*/ 	.word	0xffffffff


	//   ....[95]....
        /*01d4*/ 	.word	0xffffffff


	//   ....[96]....
        /*01d8*/ 	.word	0xffffffff


	//   ....[97]....
        /*01dc*/ 	.word	0xffffffff


	//   ....[98]....
        /*01e0*/ 	.word	0xffffffff


	//   ....[99]....
        /*01e4*/ 	.word	0xffffffff


	//   ....[100]....
        /*01e8*/ 	.word	0xffffffff


	//   ....[101]....
        /*01ec*/ 	.word	0xffffffff


	//   ....[102]....
        /*01f0*/ 	.word	0xffffffff


	//   ....[103]....
        /*01f4*/ 	.word	0xffffffff


	//   ....[104]....
        /*01f8*/ 	.word	0xffffffff


	//   ....[105]....
        /*01fc*/ 	.word	0xffffffff


	//   ....[106]....
        /*0200*/ 	.word	0xffffffff


	//   ....[107]....
        /*0204*/ 	.word	0xffffffff


	//   ....[108]....
        /*0208*/ 	.word	0xffffffff


	//   ....[109]....
        /*020c*/ 	.word	0xffffffff


	//   ....[110]....
        /*0210*/ 	.word	0xffffffff


	//   ....[111]....
        /*0214*/ 	.word	0xffffffff


	//   ....[112]....
        /*0218*/ 	.word	0xffffffff


	//   ....[113]....
        /*021c*/ 	.word	0xffffffff


	//   ....[114]....
        /*0220*/ 	.word	0xffffffff


	//   ....[115]....
        /*0224*/ 	.word	0xffffffff


	//   ....[116]....
        /*0228*/ 	.word	0xffffffff


	//   ....[117]....
        /*022c*/ 	.word	0xffffffff


	//   ....[118]....
        /*0230*/ 	.word	0xffffffff


	//   ....[119]....
        /*0234*/ 	.word	0xffffffff


	//   ....[120]....
        /*0238*/ 	.word	0xffffffff


	//   ....[121]....
        /*023c*/ 	.word	0xffffffff


	//   ....[122]....
        /*0240*/ 	.word	0xffffffff


	//   ....[123]....
        /*0244*/ 	.word	0xffffffff


	//   ....[124]....
        /*0248*/ 	.word	0xffffffff


	//   ....[125]....
        /*024c*/ 	.word	0xffffffff


	//   ....[126]....
        /*0250*/ 	.word	0xffffffff


	//   ....[127]....
        /*0254*/ 	.word	0xffffffff


	//   ....[128]....
        /*0258*/ 	.word	0xffffffff


	//   ....[129]....
        /*025c*/ 	.word	0xffffffff


	//   ....[130]....
        /*0260*/ 	.word	0xffffffff


	//   ....[131]....
        /*0264*/ 	.word	0x0500000f


	//   ....[132]....
        /*0268*/ 	.word	0x0500000f


	//   ....[133]....
        /*026c*/ 	.word	0x0500000f


	//   ....[134]....
        /*0270*/ 	.word	0x0500000f


	//   ....[135]....
        /*0274*/ 	.word	0x0500000f


	//   ....[136]....
        /*0278*/ 	.word	0x0500000f


	//   ....[137]....
        /*027c*/ 	.word	0x0500000f


	//   ....[138]....
        /*0280*/ 	.word	0x0500000f


	//   ....[139]....
        /*0284*/ 	.word	0x0500000f


	//   ....[140]....
        /*0288*/ 	.word	0x0500000f


	//   ....[141]....
        /*028c*/ 	.word	0x0500000f


	//   ....[142]....
        /*0290*/ 	.word	0x0500000f


	//   ....[143]....
        /*0294*/ 	.word	0x0500000f


	//   ....[144]....
        /*0298*/ 	.word	0x0500000f


	//   ....[145]....
        /*029c*/ 	.word	0x0500000f


	//   ....[146]....
        /*02a0*/ 	.word	0x0500000f


	//   ....[147]....
        /*02a4*/ 	.word	0x0500000f


	//   ....[148]....
        /*02a8*/ 	.word	0x0500000f


	//   ....[149]....
        /*02ac*/ 	.word	0x0500000f


	//   ....[150]....
        /*02b0*/ 	.word	0x0500000f


	//   ....[151]....
        /*02b4*/ 	.word	0x0500000f


	//   ....[152]....
        /*02b8*/ 	.word	0x0500000f


	//   ....[153]....
        /*02bc*/ 	.word	0x0500000f


	//   ....[154]....
        /*02c0*/ 	.word	0x0500000f


	//   ....[155]....
        /*02c4*/ 	.word	0x0500000f


	//   ....[156]....
        /*02c8*/ 	.word	0x0500000f


	//   ....[157]....
        /*02cc*/ 	.word	0x0500000f


	//   ....[158]....
        /*02d0*/ 	.word	0x0500000f


	//   ....[159]....
        /*02d4*/ 	.word	0x0500000f


	//   ....[160]....
        /*02d8*/ 	.word	0x0500000f


	//   ....[161]....
        /*02dc*/ 	.word	0x0500000f


	//   ....[162]....
        /*02e0*/ 	.word	0x0500000f


	//   ....[163]....
        /*02e4*/ 	.word	0x0500000f


	//   ....[164]....
        /*02e8*/ 	.word	0x0500000f


	//   ....[165]....
        /*02ec*/ 	.word	0x0500000f


	//   ....[166]....
        /*02f0*/ 	.word	0x0500000f


	//   ....[167]....
        /*02f4*/ 	.word	0x0500000f


	//   ....[168]....
        /*02f8*/ 	.word	0x0500000f


	//   ....[169]....
        /*02fc*/ 	.word	0x0500000f


	//   ....[170]....
        /*0300*/ 	.word	0x0500000f


	//   ....[171]....
        /*0304*/ 	.word	0x0500000f


	//   ....[172]....
        /*0308*/ 	.word	0x0500000f


	//   ....[173]....
        /*030c*/ 	.word	0x0500000f


	//   ....[174]....
        /*0310*/ 	.word	0x0500000f


	//   ....[175]....
        /*0314*/ 	.word	0x0500000f


	//   ....[176]....
        /*0318*/ 	.word	0x0500000f


	//   ....[177]....
        /*031c*/ 	.word	0x0500000f


	//   ....[178]....
        /*0320*/ 	.word	0x0500000f


	//   ....[179]....
        /*0324*/ 	.word	0x0500000f


	//   ....[180]....
        /*0328*/ 	.word	0x0500000f


	//   ....[181]....
        /*032c*/ 	.word	0x0500000f


	//   ....[182]....
        /*0330*/ 	.word	0x0500000f


	//   ....[183]....
        /*0334*/ 	.word	0x0500000f


	//   ....[184]....
        /*0338*/ 	.word	0x0500000f


	//   ....[185]....
        /*033c*/ 	.word	0x0500000f


	//   ....[186]....
        /*0340*/ 	.word	0x0500000f


	//   ....[187]....
        /*0344*/ 	.word	0x0500000f


	//   ....[188]....
        /*0348*/ 	.word	0x0500000f


	//   ....[189]....
        /*034c*/ 	.word	0x0500000f


	//   ....[190]....
        /*0350*/ 	.word	0x0500000f


	//   ....[191]....
        /*0354*/ 	.word	0x0500000f


	//   ....[192]....
        /*0358*/ 	.word	0x0500000f


	//   ....[193]....
        /*035c*/ 	.word	0x0500000f


	//   ....[194]....
        /*0360*/ 	.word	0x0500000f


	//   ....[195]....
        /*0364*/ 	.word	0x0500000f


	//   ....[196]....
        /*0368*/ 	.word	0x0500000f


	//   ....[197]....
        /*036c*/ 	.word	0x0500000f


	//   ....[198]....
        /*0370*/ 	.word	0x0500000f


	//   ....[199]....
        /*0374*/ 	.word	0x0500000f


	//   ....[200]....
        /*0378*/ 	.word	0x0500000f


	//   ....[201]....
        /*037c*/ 	.word	0x0500000f


	//   ....[202]....
        /*0380*/ 	.word	0x0500000f


	//   ....[203]....
        /*0384*/ 	.word	0x0500000f


	//   ....[204]....
        /*0388*/ 	.word	0x0500000f


	//   ....[205]....
        /*038c*/ 	.word	0x0500000f


	//   ....[206]....
        /*0390*/ 	.word	0x0500000f


	//   ....[207]....
        /*0394*/ 	.word	0x0500000f


	//   ....[208]....
        /*0398*/ 	.word	0x0500000f


	//   ....[209]....
        /*039c*/ 	.word	0x0500000f


	//   ....[210]....
        /*03a0*/ 	.word	0x0500000f


	//   ....[211]....
        /*03a4*/ 	.word	0x0500000f


	//   ....[212]....
        /*03a8*/ 	.word	0x0500000f


	//   ....[213]....
        /*03ac*/ 	.word	0x0500000f


	//   ....[214]....
        /*03b0*/ 	.word	0x0500000f


	//   ....[215]....
        /*03b4*/ 	.word	0x0500000f


	//   ....[216]....
        /*03b8*/ 	.word	0x0500000f


	//   ....[217]....
        /*03bc*/ 	.word	0x0500000f


	//   ....[218]....
        /*03c0*/ 	.word	0x0500000f


	//   ....[219]....
        /*03c4*/ 	.word	0x0500000f


	//   ....[220]....
        /*03c8*/ 	.word	0x0500000f


	//----- nvinfo : EIATTR_COOP_GROUP_INSTR_OFFSETS
	.align		4
.L_171:
        /*03cc*/ 	.byte	0x04, 0x28
        /*03ce*/ 	.short	(.L_173 - .L_172)


	//   ....[0]....
.L_172:
        /*03d0*/ 	.word	0x00000080


	//   ....[1]....
        /*03d4*/ 	.word	0x00000090


	//   ....[2]....
        /*03d8*/ 	.word	0x000002d0


	//   ....[3]....
        /*03dc*/ 	.word	0x00000430


	//   ....[4]....
        /*03e0*/ 	.word	0x00000550


	//   ....[5]....
        /*03e4*/ 	.word	0x000006b0


	//   ....[6]....
        /*03e8*/ 	.word	0x00001420


	//   ....[7]....
        /*03ec*/ 	.word	0x00001d50


	//   ....[8]....
        /*03f0*/ 	.word	0x00002ac0


	//   ....[9]....
        /*03f4*/ 	.word	0x00003a00


	//   ....[10]....
        /*03f8*/ 	.word	0x00003b10


	//   ....[11]....
        /*03fc*/ 	.word	0x00004390


	//   ....[12]....
        /*0400*/ 	.word	0x000043f0


	//   ....[13]....
        /*0404*/ 	.word	0x00005b00


	//   ....[14]....
        /*0408*/ 	.word	0x00006450


	//   ....[15]....
        /*040c*/ 	.word	0x00006fd0


	//   ....[16]....
        /*0410*/ 	.word	0x00006ff0


	//   ....[17]....
        /*0414*/ 	.word	0x00007a40


	//   ....[18]....
        /*0418*/ 	.word	0x00007aa0


	//   ....[19]....
        /*041c*/ 	.word	0x00009e50


	//   ....[20]....
        /*0420*/ 	.word	0x00009e90


	//   ....[21]....
        /*0424*/ 	.word	0x00009ec0


	//   ....[22]....
        /*0428*/ 	.word	0x00009ed0


	//   ....[23]....
        /*042c*/ 	.word	0x0000b950


	//   ....[24]....
        /*0430*/ 	.word	0x0000c290


	//   ....[25]....
        /*0434*/ 	.word	0x0000ce70


	//   ....[26]....
        /*0438*/ 	.word	0x0000cf10


	//   ....[27]....
        /*043c*/ 	.word	0x0000d810


	//   ....[28]....
        /*0440*/ 	.word	0x0000d890


	//   ....[29]....
        /*0444*/ 	.word	0x0000e780


	//   ....[30]....
        /*0448*/ 	.word	0x0000e7b0


	//   ....[31]....
        /*044c*/ 	.word	0x0000e870


	//   ....[32]....
        /*0450*/ 	.word	0x0000e880


	//   ....[33]....
        /*0454*/ 	.word	0x0000f5f0


	//   ....[34]....
        /*0458*/ 	.word	0x0000f630


	//   ....[35]....
        /*045c*/ 	.word	0x0000f670


	//   ....[36]....
        /*0460*/ 	.word	0x0000f690


	//   ....[37]....
        /*0464*/ 	.word	0x0000f6c0


	//   ....[38]....
        /*0468*/ 	.word	0x0000f6d0


	//   ....[39]....
        /*046c*/ 	.word	0x0000fa10


	//   ....[40]....
        /*0470*/ 	.word	0x0000fa20


	//   ....[41]....
        /*0474*/ 	.word	0x00010140


	//   ....[42]....
        /*0478*/ 	.word	0x00011690


	//   ....[43]....
        /*047c*/ 	.word	0x000116b0


	//   ....[44]....
        /*0480*/ 	.word	0x000116c0


	//   ....[45]....
        /*0484*/ 	.word	0x000116d0


	//   ....[46]....
        /*0488*/ 	.word	0x000116e0


	//   ....[47]....
        /*048c*/ 	.word	0x00011730


	//   ....[48]....
        /*0490*/ 	.word	0x00011790


	//   ....[49]....
        /*0494*/ 	.word	0x000117b0


	//   ....[50]....
        /*0498*/ 	.word	0x000117e0


	//   ....[51]....
        /*049c*/ 	.word	0x00011810


	//   ....[52]....
        /*04a0*/ 	.word	0x00011860


	//   ....[53]....
        /*04a4*/ 	.word	0x00011890


	//   ....[54]....
        /*04a8*/ 	.word	0x000118c0


	//   ....[55]....
        /*04ac*/ 	.word	0x000118f0


	//   ....[56]....
        /*04b0*/ 	.word	0x00011920


	//   ....[57]....
        /*04b4*/ 	.word	0x00011950


	//   ....[58]....
        /*04b8*/ 	.word	0x00012110


	//   ....[59]....
        /*04bc*/ 	.word	0x00012120


	//   ....[60]....
        /*04c0*/ 	.word	0x00012130


	//   ....[61]....
        /*04c4*/ 	.word	0x00012140


	//   ....[62]....
        /*04c8*/ 	.word	0x00012150


	//   ....[63]....
        /*04cc*/ 	.word	0x00012210


	//   ....[64]....
        /*04d0*/ 	.word	0x00012260


	//   ....[65]....
        /*04d4*/ 	.word	0x000122a0


	//   ....[66]....
        /*04d8*/ 	.word	0x000122f0


	//   ....[67]....
        /*04dc*/ 	.word	0x00012320


	//   ....[68]....
        /*04e0*/ 	.word	0x00012370


	//   ....[69]....
        /*04e4*/ 	.word	0x000123a0


	//   ....[70]....
        /*04e8*/ 	.word	0x000123f0


	//   ....[71]....
        /*04ec*/ 	.word	0x00012420


	//   ....[72]....
        /*04f0*/ 	.word	0x00012460


	//   ....[73]....
        /*04f4*/ 	.word	0x000124a0


	//   ....[74]....
        /*04f8*/ 	.word	0x000124e0


	//   ....[75]....
        /*04fc*/ 	.word	0x00012500


	//   ....[76]....
        /*0500*/ 	.word	0x00012530


	//   ....[77]....
        /*0504*/ 	.word	0x00012580


	//   ....[78]....
        /*0508*/ 	.word	0x000125a0


	//   ....[79]....
        /*050c*/ 	.word	0x000125e0


	//   ....[80]....
        /*0510*/ 	.word	0x00012600


	//   ....[81]....
        /*0514*/ 	.word	0x000126a0


	//   ....[82]....
        /*0518*/ 	.word	0x00012dc0


	//   ....[83]....
        /*051c*/ 	.word	0x00012df0


	//   ....[84]....
        /*0520*/ 	.word	0x00012e00


	//   ....[85]....
        /*0524*/ 	.word	0x00012e40


	//   ....[86]....
        /*0528*/ 	.word	0x00012e50


	//   ....[87]....
        /*052c*/ 	.word	0x00012e90


	//   ....[88]....
        /*0530*/ 	.word	0x00012ea0


	//   ....[89]....
        /*0534*/ 	.word	0x00012ee0


	//   ....[90]....
        /*0538*/ 	.word	0x00012ef0


	//   ....[91]....
        /*053c*/ 	.word	0x00012f30


	//   ....[92]....
        /*0540*/ 	.word	0x00012f40


	//   ....[93]....
        /*0544*/ 	.word	0x00012f80


	//   ....[94]....
        /*0548*/ 	.word	0x00012f90


	//   ....[95]....
        /*054c*/ 	.word	0x00012fd0


	//   ....[96]....
        /*0550*/ 	.word	0x00012fe0


	//   ....[97]....
        /*0554*/ 	.word	0x00012ff0


	//   ....[98]....
        /*0558*/ 	.word	0x00013250


	//   ....[99]....
        /*055c*/ 	.word	0x00013280


	//   ....[100]....
        /*0560*/ 	.word	0x00013290


	//   ....[101]....
        /*0564*/ 	.word	0x000132a0


	//   ....[102]....
        /*0568*/ 	.word	0x000132b0


	//   ....[103]....
        /*056c*/ 	.word	0x000132c0


	//   ....[104]....
        /*0570*/ 	.word	0x000132e0


	//   ....[105]....
        /*0574*/ 	.word	0x00013330


	//   ....[106]....
        /*0578*/ 	.word	0x00013350


	//   ....[107]....
        /*057c*/ 	.word	0x00013390


	//   ....[108]....
        /*0580*/ 	.word	0x000133b0


	//   ....[109]....
        /*0584*/ 	.word	0x000133f0


	//   ....[110]....
        /*0588*/ 	.word	0x00013410


	//   ....[111]....
        /*058c*/ 	.word	0x00013450


	//   ....[112]....
        /*0590*/ 	.word	0x00013470


	//   ....[113]....
        /*0594*/ 	.word	0x000134a0


	//   ....[114]....
        /*0598*/ 	.word	0x000139b0


	//   ....[115]....
        /*059c*/ 	.word	0x000139e0


	//   ....[116]....
        /*05a0*/ 	.word	0x00013a10


	//   ....[117]....
        /*05a4*/ 	.word	0x00013a30


	//   ....[118]....
        /*05a8*/ 	.word	0x00013a40


	//   ....[119]....
        /*05ac*/ 	.word	0x00013a50


	//   ....[120]....
        /*05b0*/ 	.word	0x00013a70


	//   ....[121]....
        /*05b4*/ 	.word	0x00013a90


	//   ....[122]....
        /*05b8*/ 	.word	0x00013ab0


	//   ....[123]....
        /*05bc*/ 	.word	0x00013ad0


	//   ....[124]....
        /*05c0*/ 	.word	0x00013af0


	//   ....[125]....
        /*05c4*/ 	.word	0x00013b10


	//   ....[126]....
        /*05c8*/ 	.word	0x00013b40


	//   ....[127]....
        /*05cc*/ 	.word	0x00013b60


	//   ....[128]....
        /*05d0*/ 	.word	0x00013bc0


	//   ....[129]....
        /*05d4*/ 	.word	0x00013bf0


	//   ....[130]....
        /*05d8*/ 	.word	0x00013f00


	//   ....[131]....
        /*05dc*/ 	.word	0x00014520


	//   ....[132]....
        /*05e0*/ 	.word	0x00014610


	//   ....[133]....
        /*05e4*/ 	.word	0x000146b0


	//   ....[134]....
        /*05e8*/ 	.word	0x00014740


	//   ....[135]....
        /*05ec*/ 	.word	0x00014800


	//   ....[136]....
        /*05f0*/ 	.word	0x00014860


	//   ....[137]....
        /*05f4*/ 	.word	0x00014900


	//   ....[138]....
        /*05f8*/ 	.word	0x00014960


	//   ....[139]....
        /*05fc*/ 	.word	0x00014a40


	//   ....[140]....
        /*0600*/ 	.word	0x00014ab0


	//   ....[141]....
        /*0604*/ 	.word	0x00014b50


	//   ....[142]....
        /*0608*/ 	.word	0x00014bb0


	//   ....[143]....
        /*060c*/ 	.word	0x00014c80


	//   ....[144]....
        /*0610*/ 	.word	0x00014cf0


	//   ....[145]....
        /*0614*/ 	.word	0x00014da0


	//   ....[146]....
        /*0618*/ 	.word	0x00014e00


	//   ....[147]....
        /*061c*/ 	.word	0x00014eb0


	//   ....[148]....
        /*0620*/ 	.word	0x00014f40


	//   ....[149]....
        /*0624*/ 	.word	0x00014fa0


	//   ....[150]....
        /*0628*/ 	.word	0x00015060


	//   ....[151]....
        /*062c*/ 	.word	0x00015110


	//   ....[152]....
        /*0630*/ 	.word	0x00015170


	//   ....[153]....
        /*0634*/ 	.word	0x00015250


	//   ....[154]....
        /*0638*/ 	.word	0x000152c0


	//   ....[155]....
        /*063c*/ 	.word	0x00015380


	//   ....[156]....
        /*0640*/ 	.word	0x000153e0


	//   ....[157]....
        /*0644*/ 	.word	0x000154c0


	//   ....[158]....
        /*0648*/ 	.word	0x00015530


	//   ....[159]....
        /*064c*/ 	.word	0x000155f0


	//   ....[160]....
        /*0650*/ 	.word	0x00015650


	//   ....[161]....
        /*0654*/ 	.word	0x00015720


	//   ....[162]....
        /*0658*/ 	.word	0x00015790


	//   ....[163]....
        /*065c*/ 	.word	0x00015850


	//   ....[164]....
        /*0660*/ 	.word	0x000158c0


	//   ....[165]....
        /*0664*/ 	.word	0x000159a0


	//   ....[166]....
        /*0668*/ 	.word	0x00015a00


	//   ....[167]....
        /*066c*/ 	.word	0x00015ad0


	//   ....[168]....
        /*0670*/ 	.word	0x00015b30


	//   ....[169]....
        /*0674*/ 	.word	0x00015be0


	//   ....[170]....
        /*0678*/ 	.word	0x00015c60


	//   ....[171]....
        /*067c*/ 	.word	0x00015d10


	//   ....[172]....
        /*0680*/ 	.word	0x00015e50


	//   ....[173]....
        /*0684*/ 	.word	0x00015ef0


	//   ....[174]....
        /*0688*/ 	.word	0x00015f90


	//   ....[175]....
        /*068c*/ 	.word	0x00016020


	//   ....[176]....
        /*0690*/ 	.word	0x000160c0


	//   ....[177]....
        /*0694*/ 	.word	0x00016150


	//   ....[178]....
        /*0698*/ 	.word	0x000161f0


	//   ....[179]....
        /*069c*/ 	.word	0x00016280


	//   ....[180]....
        /*06a0*/ 	.word	0x00016320


	//   ....[181]....
        /*06a4*/ 	.word	0x000163b0


	//   ....[182]....
        /*06a8*/ 	.word	0x00016450


	//   ....[183]....
        /*06ac*/ 	.word	0x000164e0


	//   ....[184]....
        /*06b0*/ 	.word	0x00016580


	//   ....[185]....
        /*06b4*/ 	.word	0x00016610


	//   ....[186]....
        /*06b8*/ 	.word	0x000166b0


	//   ....[187]....
        /*06bc*/ 	.word	0x00016740


	//   ....[188]....
        /*06c0*/ 	.word	0x00016820


	//   ....[189]....
        /*06c4*/ 	.word	0x000168d0


	//   ....[190]....
        /*06c8*/ 	.word	0x00016930


	//   ....[191]....
        /*06cc*/ 	.word	0x000169e0


	//   ....[192]....
        /*06d0*/ 	.word	0x00016a70


	//   ....[193]....
        /*06d4*/ 	.word	0x00016b10


	//   ....[194]....
        /*06d8*/ 	.word	0x00016b90


	//   ....[195]....
        /*06dc*/ 	.word	0x00016c30


	//   ....[196]....
        /*06e0*/ 	.word	0x00016cc0


	//   ....[197]....
        /*06e4*/ 	.word	0x00016d60


	//   ....[198]....
        /*06e8*/ 	.word	0x00016de0


	//   ....[199]....
        /*06ec*/ 	.word	0x00016e80


	//   ....[200]....
        /*06f0*/ 	.word	0x00016f10


	//   ....[201]....
        /*06f4*/ 	.word	0x00016fb0


	//   ....[202]....
        /*06f8*/ 	.word	0x00017030


	//   ....[203]....
        /*06fc*/ 	.word	0x000170c0


	//   ....[204]....
        /*0700*/ 	.word	0x000171a0


	//   ....[205]....
        /*0704*/ 	.word	0x00017260


	//   ....[206]....
        /*0708*/ 	.word	0x000172c0


	//   ....[207]....
        /*070c*/ 	.word	0x00017370


	//   ....[208]....
        /*0710*/ 	.word	0x000173d0


	//   ....[209]....
        /*0714*/ 	.word	0x00017490


	//   ....[210]....
        /*0718*/ 	.word	0x000174f0


	//   ....[211]....
        /*071c*/ 	.word	0x000175b0


	//   ....[212]....
        /*0720*/ 	.word	0x00017610


	//   ....[213]....
        /*0724*/ 	.word	0x000176d0


	//   ....[214]....
        /*0728*/ 	.word	0x00017730


	//   ....[215]....
        /*072c*/ 	.word	0x000177f0


	//   ....[216]....
        /*0730*/ 	.word	0x00017850


	//   ....[217]....
        /*0734*/ 	.word	0x00017910


	//   ....[218]....
        /*0738*/ 	.word	0x00017970


	//   ....[219]....
        /*073c*/ 	.word	0x00017a20


	//   ....[220]....
        /*0740*/ 	.word	0x00017b30


	//----- nvinfo : EIATTR_REG_RECONFIG
	.align		4
.L_173:
        /*0744*/ 	.byte	0x01, 0x54
	.zero		2


	//----- nvinfo : EIATTR_SYSCALL_OFFSETS
	.align		4
        /*0748*/ 	.byte	0x04, 0x46
        /*074a*/ 	.short	(.L_175 - .L_174)


	//   ....[0]....
.L_174:
        /*074c*/ 	.word	0x000015e0


	//   ....[1]....
        /*0750*/ 	.word	0x00010d00


	//   ....[2]....
        /*0754*/ 	.word	0x00010e40


	//   ....[3]....
        /*0758*/ 	.word	0x00010f30


	//   ....[4]....
        /*075c*/ 	.word	0x00011c90


	//----- nvinfo : EIATTR_MBARRIER_INSTR_OFFSETS
	.align		4
.L_175:
        /*0760*/ 	.byte	0x04, 0x39
        /*0762*/ 	.short	(.L_177 - .L_176)


	//   ....[0]....
.L_176:
        /*0764*/ 	.word	0x00000180
        /*0768*/ 	.word	0x000000ff
        /*076c*/ 	.word	0x00016800
        /*0770*/ 	.short	0x0100
        /*0772*/ 	.byte	0x08
	.zero		1


	//   ....[1]....
        /*0774*/ 	.word	0x00000190
        /*0778*/ 	.word	0x000000ff
        /*077c*/ 	.word	0x00016820
        /*0780*/ 	.short	0x0100
        /*0782*/ 	.byte	0x08
	.zero		1


	//   ....[2]....
        /*0784*/ 	.word	0x00000280
        /*0788*/ 	.word	0x000000ff
        /*078c*/ 	.word	0x00016830
        /*0790*/ 	.short	0x0100
        /*0792*/ 	.byte	0x08
	.zero		1


	//   ....[3]....
        /*0794*/ 	.word	0x00000290
        /*0798*/ 	.word	0x000000ff
        /*079c*/ 	.word	0x00016840
        /*07a0*/ 	.short	0x0100
        /*07a2*/ 	.byte	0x08
	.zero		1


	//   ....[4]....
        /*07a4*/ 	.word	0x000002a0
        /*07a8*/ 	.word	0x000000ff
        /*07ac*/ 	.word	0x00016838
        /*07b0*/ 	.short	0x0100
        /*07b2*/ 	.byte	0x08
	.zero		1


	//   ....[5]....
        /*07b4*/ 	.word	0x000002b0
        /*07b8*/ 	.word	0x000000ff
        /*07bc*/ 	.word	0x00016848
        /*07c0*/ 	.short	0x0100
        /*07c2*/ 	.byte	0x08
	.zero		1


	//   ....[6]....
        /*07c4*/ 	.word	0x000003e0
        /*07c8*/ 	.word	0x000000ff
        /*07cc*/ 	.word	0x00016850
        /*07d0*/ 	.short	0x0100
        /*07d2*/ 	.byte	0x08
	.zero		1


	//   ....[7]....
        /*07d4*/ 	.word	0x000003f0
        /*07d8*/ 	.word	0x000000ff
        /*07dc*/ 	.word	0x00016860
        /*07e0*/ 	.short	0x0100
        /*07e2*/ 	.byte	0x08
	.zero		1


	//   ....[8]....
        /*07e4*/ 	.word	0x00000400
        /*07e8*/ 	.word	0x000000ff
        /*07ec*/ 	.word	0x00016858
        /*07f0*/ 	.short	0x0100
        /*07f2*/ 	.byte	0x08
	.zero		1


	//   ....[9]....
        /*07f4*/ 	.word	0x00000410
        /*07f8*/ 	.word	0x000000ff
        /*07fc*/ 	.word	0x00016868
        /*0800*/ 	.short	0x0100
        /*0802*/ 	.byte	0x08
	.zero		1


	//   ....[10]....
        /*0804*/ 	.word	0x00000500
        /*0808*/ 	.word	0x000000ff
        /*080c*/ 	.word	0x00016870
        /*0810*/ 	.short	0x0100
        /*0812*/ 	.byte	0x06
	.zero		1


	//   ....[11]....
        /*0814*/ 	.word	0x00000510
        /*0818*/ 	.word	0x000000ff
        /*081c*/ 	.word	0x00016880
        /*0820*/ 	.short	0x0100
        /*0822*/ 	.byte	0x06
	.zero		1


	//   ....[12]....
        /*0824*/ 	.word	0x00000520
        /*0828*/ 	.word	0x000000ff
        /*082c*/ 	.word	0x00016878
        /*0830*/ 	.short	0x0100
        /*0832*/ 	.byte	0x06
	.zero		1


	//   ....[13]....
        /*0834*/ 	.word	0x00000530
        /*0838*/ 	.word	0x000000ff
        /*083c*/ 	.word	0x00016888
        /*0840*/ 	.short	0x0100
        /*0842*/ 	.byte	0x06
	.zero		1


	//   ....[14]....
        /*0844*/ 	.word	0x00000660
        /*0848*/ 	.word	0x000000ff
        /*084c*/ 	.word	0x00016890
        /*0850*/ 	.short	0x0100
        /*0852*/ 	.byte	0x08
	.zero		1


	//   ....[15]....
        /*0854*/ 	.word	0x00000670
        /*0858*/ 	.word	0x000000ff
        /*085c*/ 	.word	0x000168a0
        /*0860*/ 	.short	0x0100
        /*0862*/ 	.byte	0x08
	.zero		1


	//   ....[16]....
        /*0864*/ 	.word	0x00000680
        /*0868*/ 	.word	0x000000ff
        /*086c*/ 	.word	0x00016898
        /*0870*/ 	.short	0x0100
        /*0872*/ 	.byte	0x08
	.zero		1


	//   ....[17]....
        /*0874*/ 	.word	0x00000690
        /*0878*/ 	.word	0x000000ff
        /*087c*/ 	.word	0x000168a8
        /*0880*/ 	.short	0x0100
        /*0882*/ 	.byte	0x08
	.zero		1


	//   ....[18]....
        /*0884*/ 	.word	0x000007d0
        /*0888*/ 	.word	0x000000ff
        /*088c*/ 	.word	0x000168b0
        /*0890*/ 	.short	0x0100
        /*0892*/ 	.byte	0x08
	.zero		1


	//   ....[19]....
        /*0894*/ 	.word	0x000007e0
        /*0898*/ 	.word	0x000000ff
        /*089c*/ 	.word	0x000168c0
        /*08a0*/ 	.short	0x0100
        /*08a2*/ 	.byte	0x08
	.zero		1


	//   ....[20]....
        /*08a4*/ 	.word	0x000007f0
        /*08a8*/ 	.word	0x000000ff
        /*08ac*/ 	.word	0x000168b8
        /*08b0*/ 	.short	0x0100
        /*08b2*/ 	.byte	0x08
	.zero		1


	//   ....[21]....
        /*08b4*/ 	.word	0x00000800
        /*08b8*/ 	.word	0x000000ff
        /*08bc*/ 	.word	0x000168c8
        /*08c0*/ 	.short	0x0100
        /*08c2*/ 	.byte	0x08
	.zero		1


	//   ....[22]....
        /*08c4*/ 	.word	0x00001600
        /*08c8*/ 	.word	0x000000ff
        /*08cc*/ 	.word	0x00016800
        /*08d0*/ 	.short	0x010a
        /*08d2*/ 	.byte	0x2b
	.zero		1


	//   ....[23]....
        /*08d4*/ 	.word	0x00001670
        /*08d8*/ 	.word	0x000000ff
        /*08dc*/ 	.word	0x00016830
        /*08e0*/ 	.short	0x010a
        /*08e2*/ 	.byte	0x2b
	.zero		1


	//   ....[24]....
        /*08e4*/ 	.word	0x000016d0
        /*08e8*/ 	.word	0x000000ff
        /*08ec*/ 	.word	0x00016830
        /*08f0*/ 	.short	0x010a
        /*08f2*/ 	.byte	0x2b
	.zero		1


	//   ....[25]....
        /*08f4*/ 	.word	0x00002000
        /*08f8*/ 	.word	0x000000ff
        /*08fc*/ 	.word	0x00000000
        /*0900*/ 	.short	0x0101
        /*0902*/ 	.byte	0x04
	.zero		1


	//   ....[26]....
        /*0904*/ 	.word	0x00005340
        /*0908*/ 	.word	0x000000ff
        /*090c*/ 	.word	0x00016830
        /*0910*/ 	.short	0x010a
        /*0912*/ 	.byte	0x07
	.zero		1


	//   ....[27]....
        /*0914*/ 	.word	0x00005380
        /*0918*/ 	.word	0x000000ff
        /*091c*/ 	.word	0x00016830
        /*0920*/ 	.short	0x010a
        /*0922*/ 	.byte	0x07
	.zero		1


	//   ....[28]....
        /*0924*/ 	.word	0x000055b0
        /*0928*/ 	.word	0x000000ff
        /*092c*/ 	.word	0x00016850
        /*0930*/ 	.short	0x010a
        /*0932*/ 	.byte	0x0a
	.zero		1


	//   ....[29]....
        /*0934*/ 	.word	0x000055f0
        /*0938*/ 	.word	0x000000ff
        /*093c*/ 	.word	0x00016850
        /*0940*/ 	.short	0x010a
        /*0942*/ 	.byte	0x0a
	.zero		1


	//   ....[30]....
        /*0944*/ 	.word	0x00005eb0
        /*0948*/ 	.word	0x000000ff
        /*094c*/ 	.word	0x00000000
        /*0950*/ 	.short	0x0101
        /*0952*/ 	.byte	0x0a
	.zero		1


	//   ....[31]....
        /*0954*/ 	.word	0x000084c0
        /*0958*/ 	.word	0x000000ff
        /*095c*/ 	.word	0x00000000
        /*0960*/ 	.short	0x0101
        /*0962*/ 	.byte	0x0a
	.zero		1


	//   ....[32]....
        /*0964*/ 	.word	0x00008c40
        /*0968*/ 	.word	0x000000ff
        /*096c*/ 	.word	0x00016830
        /*0970*/ 	.short	0x010a
        /*0972*/ 	.byte	0x07
	.zero		1


	//   ....[33]....
        /*0974*/ 	.word	0x00008c80
        /*0978*/ 	.word	0x000000ff
        /*097c*/ 	.word	0x00016830
        /*0980*/ 	.short	0x010a
        /*0982*/ 	.byte	0x07
	.zero		1


	//   ....[34]....
        /*0984*/ 	.word	0x00008eb0
        /*0988*/ 	.word	0x000000ff
        /*098c*/ 	.word	0x00016850
        /*0990*/ 	.short	0x010a
        /*0992*/ 	.byte	0x0a
	.zero		1


	//   ....[35]....
        /*0994*/ 	.word	0x00008ef0
        /*0998*/ 	.word	0x000000ff
        /*099c*/ 	.word	0x00016850
        /*09a0*/ 	.short	0x010a
        /*09a2*/ 	.byte	0x0a
	.zero		1


	//   ....[36]....
        /*09a4*/ 	.word	0x000097c0
        /*09a8*/ 	.word	0x000000ff
        /*09ac*/ 	.word	0x00000000
        /*09b0*/ 	.short	0x0101
        /*09b2*/ 	.byte	0x0a
	.zero		1


	//   ....[37]....
        /*09b4*/ 	.word	0x0000acb0
        /*09b8*/ 	.word	0x000000ff
        /*09bc*/ 	.word	0x00000000
        /*09c0*/ 	.short	0x0101
        /*09c2*/ 	.byte	0x0a
	.zero		1


	//   ....[38]....
        /*09c4*/ 	.word	0x0000b200
        /*09c8*/ 	.word	0x000000ff
        /*09cc*/ 	.word	0x00016830
        /*09d0*/ 	.short	0x010a
        /*09d2*/ 	.byte	0x0a
	.zero		1


	//   ....[39]....
        /*09d4*/ 	.word	0x0000b240
        /*09d8*/ 	.word	0x000000ff
        /*09dc*/ 	.word	0x00016830
        /*09e0*/ 	.short	0x010a
        /*09e2*/ 	.byte	0x0a
	.zero		1


	//   ....[40]....
        /*09e4*/ 	.word	0x0000b430
        /*09e8*/ 	.word	0x000000ff
        /*09ec*/ 	.word	0x00016850
        /*09f0*/ 	.short	0x010a
        /*09f2*/ 	.byte	0x0a
	.zero		1


	//   ....[41]....
        /*09f4*/ 	.word	0x0000b470
        /*09f8*/ 	.word	0x000000ff
        /*09fc*/ 	.word	0x00016850
        /*0a00*/ 	.short	0x010a
        /*0a02*/ 	.byte	0x0a
	.zero		1


	//   ....[42]....
        /*0a04*/ 	.word	0x0000bcf0
        /*0a08*/ 	.word	0x000000ff
        /*0a0c*/ 	.word	0x00000000
        /*0a10*/ 	.short	0x0101
        /*0a12*/ 	.byte	0x0a
	.zero		1


	//   ....[43]....
        /*0a14*/ 	.word	0x0000e300
        /*0a18*/ 	.word	0x000000ff
        /*0a1c*/ 	.word	0x00000000
        /*0a20*/ 	.short	0x0101
        /*0a22*/ 	.byte	0x0a
	.zero		1


	//   ....[44]....
        /*0a24*/ 	.word	0x0000e700
        /*0a28*/ 	.word	0x000000ff
        /*0a2c*/ 	.word	0x00016850
        /*0a30*/ 	.short	0x010a
        /*0a32*/ 	.byte	0x08
	.zero		1


	//   ....[45]....
        /*0a34*/ 	.word	0x0000e740
        /*0a38*/ 	.word	0x000000ff
        /*0a3c*/ 	.word	0x00016850
        /*0a40*/ 	.short	0x010a
        /*0a42*/ 	.byte	0x08
	.zero		1


	//   ....[46]....
        /*0a44*/ 	.word	0x0000eca0
        /*0a48*/ 	.word	0x000000ff
        /*0a4c*/ 	.word	0x00000000
        /*0a50*/ 	.short	0x0101
        /*0a52*/ 	.byte	0x04
	.zero		1


	//   ....[47]....
        /*0a54*/ 	.word	0x0000f6b0
        /*0a58*/ 	.word	0x000000ff
        /*0a5c*/ 	.word	0x00000000
        /*0a60*/ 	.short	0x0101
        /*0a62*/ 	.byte	0x04
	.zero		1


	//   ....[48]....
        /*0a64*/ 	.word	0x00011390
        /*0a68*/ 	.word	0x000000ff
        /*0a6c*/ 	.word	0x00016840
        /*0a70*/ 	.short	0x010a
        /*0a72*/ 	.byte	0x30
	.zero		1


	//   ....[49]....
        /*0a74*/ 	.word	0x00011a40
        /*0a78*/ 	.word	0x000000ff
        /*0a7c*/ 	.word	0x00016830
        /*0a80*/ 	.short	0x0107
        /*0a82*/ 	.byte	0x30
	.zero		1


	//   ....[50]....
        /*0a84*/ 	.word	0x00011ad0
        /*0a88*/ 	.word	0x000000ff
        /*0a8c*/ 	.word	0x00016830
        /*0a90*/ 	.short	0x0101
        /*0a92*/ 	.byte	0x30
	.zero		1


	//   ....[51]....
        /*0a94*/ 	.word	0x00012790
        /*0a98*/ 	.word	0x000000ff
        /*0a9c*/ 	.word	0x00016800
        /*0aa0*/ 	.short	0x0107
        /*0aa2*/ 	.byte	0x30
	.zero		1


	//   ....[52]....
        /*0aa4*/ 	.word	0x000127d0
        /*0aa8*/ 	.word	0x000000ff
        /*0aac*/ 	.word	0x00016800
        /*0ab0*/ 	.short	0x0101
        /*0ab2*/ 	.byte	0x30
	.zero		1


	//   ....[53]....
        /*0ab4*/ 	.word	0x00012800
        /*0ab8*/ 	.word	0x000000ff
        /*0abc*/ 	.word	0x00016820
        /*0ac0*/ 	.short	0x010a
        /*0ac2*/ 	.byte	0x30
	.zero		1


	//   ....[54]....
        /*0ac4*/ 	.word	0x00012bd0
        /*0ac8*/ 	.word	0x00000007
        /*0acc*/ 	.word	0x00016840
        /*0ad0*/ 	.short	0x010a
        /*0ad2*/ 	.byte	0x3f
	.zero		1


	//   ....[55]....
        /*0ad4*/ 	.word	0x000130b0
        /*0ad8*/ 	.word	0x00000007
        /*0adc*/ 	.word	0x00016830
        /*0ae0*/ 	.short	0x0107
        /*0ae2*/ 	.byte	0x3f
	.zero		1


	//   ....[56]....
        /*0ae4*/ 	.word	0x00013180
        /*0ae8*/ 	.word	0x00000007
        /*0aec*/ 	.word	0x00016830
        /*0af0*/ 	.short	0x0101
        /*0af2*/ 	.byte	0x3f
	.zero		1


	//   ....[57]....
        /*0af4*/ 	.word	0x000131e0
        /*0af8*/ 	.word	0x00000007
        /*0afc*/ 	.word	0x00016860
        /*0b00*/ 	.short	0x010a
        /*0b02*/ 	.byte	0x3f
	.zero		1


	//   ....[58]....
        /*0b04*/ 	.word	0x000135d0
        /*0b08*/ 	.word	0x00000007
        /*0b0c*/ 	.word	0x00016850
        /*0b10*/ 	.short	0x0107
        /*0b12*/ 	.byte	0x3f
	.zero		1


	//   ....[59]....
        /*0b14*/ 	.word	0x00013740
        /*0b18*/ 	.word	0x00000007
        /*0b1c*/ 	.word	0x00016850
        /*0b20*/ 	.short	0x0101
        /*0b22*/ 	.byte	0x3f
	.zero		1


	//   ....[60]....
        /*0b24*/ 	.word	0x00013900
        /*0b28*/ 	.word	0x00000000
        /*0b2c*/ 	.word	0x00016860
        /*0b30*/ 	.short	0x010a
        /*0b32*/ 	.byte	0x3f
	.zero		1


	//   ....[61]....
        /*0b34*/ 	.word	0x00013d20
        /*0b38*/ 	.word	0x00000000
        /*0b3c*/ 	.word	0x00016850
        /*0b40*/ 	.short	0x0107
        /*0b42*/ 	.byte	0x3f
	.zero		1


	//   ....[62]....
        /*0b44*/ 	.word	0x00013e00
        /*0b48*/ 	.word	0x00000000
        /*0b4c*/ 	.word	0x00016850
        /*0b50*/ 	.short	0x0101
        /*0b52*/ 	.byte	0x3f
	.zero		1


	//   ....[63]....
        /*0b54*/ 	.word	0x00013e90
        /*0b58*/ 	.word	0x00000007
        /*0b5c*/ 	.word	0x00016820
        /*0b60*/ 	.short	0x010a
        /*0b62*/ 	.byte	0x3f
	.zero		1


	//   ....[64]....
        /*0b64*/ 	.word	0x00013ff0
        /*0b68*/ 	.word	0x00000005
        /*0b6c*/ 	.word	0x00016840
        /*0b70*/ 	.short	0x010a
        /*0b72*/ 	.byte	0x3f
	.zero		1


	//   ....[65]....
        /*0b74*/ 	.word	0x00014090
        /*0b78*/ 	.word	0x00000003
        /*0b7c*/ 	.word	0x00016840
        /*0b80*/ 	.short	0x010a
        /*0b82*/ 	.byte	0x3f
	.zero		1


	//   ....[66]....
        /*0b84*/ 	.word	0x000140d0
        /*0b88*/ 	.word	0x00000005
        /*0b8c*/ 	.word	0x00016860
        /*0b90*/ 	.short	0x010a
        /*0b92*/ 	.byte	0x3f
	.zero		1


	//   ....[67]....
        /*0b94*/ 	.word	0x00014110
        /*0b98*/ 	.word	0x00000003
        /*0b9c*/ 	.word	0x00016860
        /*0ba0*/ 	.short	0x010a
        /*0ba2*/ 	.byte	0x3f
	.zero		1


	//   ....[68]....
        /*0ba4*/ 	.word	0x00014180
        /*0ba8*/ 	.word	0x00000003
        /*0bac*/ 	.word	0x00016800
        /*0bb0*/ 	.short	0x010a
        /*0bb2*/ 	.byte	0x3f
	.zero		1


	//   ....[69]....
        /*0bb4*/ 	.word	0x000141e0
        /*0bb8*/ 	.word	0x00000003
        /*0bbc*/ 	.word	0x00016830
        /*0bc0*/ 	.short	0x010a
        /*0bc2*/ 	.byte	0x3f
	.zero		1


	//   ....[70]....
        /*0bc4*/ 	.word	0x00014240
        /*0bc8*/ 	.word	0x0000000b
        /*0bcc*/ 	.word	0x00016830
        /*0bd0*/ 	.short	0x010a
        /*0bd2*/ 	.byte	0x3f
	.zero		1


	//   ....[71]....
        /*0bd4*/ 	.word	0x000142a0
        /*0bd8*/ 	.word	0x0000000b
        /*0bdc*/ 	.word	0x00016850
        /*0be0*/ 	.short	0x010a
        /*0be2*/ 	.byte	0x3f
	.zero		1


	//   ....[72]....
        /*0be4*/ 	.word	0x00014300
        /*0be8*/ 	.word	0x0000000b
        /*0bec*/ 	.word	0x00016830
        /*0bf0*/ 	.short	0x010a
        /*0bf2*/ 	.byte	0x3f
	.zero		1


	//   ....[73]....
        /*0bf4*/ 	.word	0x00014360
        /*0bf8*/ 	.word	0x0000000b
        /*0bfc*/ 	.word	0x00016850
        /*0c00*/ 	.short	0x010a
        /*0c02*/ 	.byte	0x3f
	.zero		1


	//   ....[74]....
        /*0c04*/ 	.word	0x000143c0
        /*0c08*/ 	.word	0x0000000c
        /*0c0c*/ 	.word	0x00016830
        /*0c10*/ 	.short	0x010a
        /*0c12*/ 	.byte	0x3f
	.zero		1


	//   ....[75]....
        /*0c14*/ 	.word	0x00014420
        /*0c18*/ 	.word	0x0000000c
        /*0c1c*/ 	.word	0x00016850
        /*0c20*/ 	.short	0x010a
        /*0c22*/ 	.byte	0x3f
	.zero		1


	//   ....[76]....
        /*0c24*/ 	.word	0x00014480
        /*0c28*/ 	.word	0x00000005
        /*0c2c*/ 	.word	0x00016850
        /*0c30*/ 	.short	0x010a
        /*0c32*/ 	.byte	0x3f
	.zero		1


	//   ....[77]....
        /*0c34*/ 	.word	0x00014560
        /*0c38*/ 	.word	0x00000002
        /*0c3c*/ 	.word	0x00016840
        /*0c40*/ 	.short	0x010a
        /*0c42*/ 	.byte	0x3f
	.zero		1


	//   ....[78]....
        /*0c44*/ 	.word	0x00015d50
        /*0c48*/ 	.word	0x00000003
        /*0c4c*/ 	.word	0x00016820
        /*0c50*/ 	.short	0x010a
        /*0c52*/ 	.byte	0x3f
	.zero		1


	//   ....[79]....
        /*0c54*/ 	.word	0x00015da0
        /*0c58*/ 	.word	0x00000007
        /*0c5c*/ 	.word	0x00016840
        /*0c60*/ 	.short	0x010a
        /*0c62*/ 	.byte	0x3f
	.zero		1


	//   ....[80]....
        /*0c64*/ 	.word	0x00016770
        /*0c68*/ 	.word	0x00000007
        /*0c6c*/ 	.word	0x00016860
        /*0c70*/ 	.short	0x010a
        /*0c72*/ 	.byte	0x3f
	.zero		1


	//   ....[81]....
        /*0c74*/ 	.word	0x000170f0
        /*0c78*/ 	.word	0x00000000
        /*0c7c*/ 	.word	0x00016860
        /*0c80*/ 	.short	0x010a
        /*0c82*/ 	.byte	0x3f
	.zero		1


	//   ....[82]....
        /*0c84*/ 	.word	0x00017a50
        /*0c88*/ 	.word	0x00000007
        /*0c8c*/ 	.word	0x00016820
        /*0c90*/ 	.short	0x010a
        /*0c92*/ 	.byte	0x3f
	.zero		1


	//   ....[83]....
        /*0c94*/ 	.word	0x00017bf0
        /*0c98*/ 	.word	0x00000005
        /*0c9c*/ 	.word	0x00016840
        /*0ca0*/ 	.short	0x010a
        /*0ca2*/ 	.byte	0x3f
	.zero		1


	//   ....[84]....
        /*0ca4*/ 	.word	0x00017c40
        /*0ca8*/ 	.word	0x00000003
        /*0cac*/ 	.word	0x00016840
        /*0cb0*/ 	.short	0x010a
        /*0cb2*/ 	.byte	0x3f
	.zero		1


	//   ....[85]....
        /*0cb4*/ 	.word	0x00017c90
        /*0cb8*/ 	.word	0x00000005
        /*0cbc*/ 	.word	0x00016860
        /*0cc0*/ 	.short	0x010a
        /*0cc2*/ 	.byte	0x3f
	.zero		1


	//----- nvinfo : EIATTR_NUM_MBARRIERS
	.align		4
.L_177:
        /*0cc4*/ 	.byte	0x03, 0x38
        /*0cc6*/ 	.short	0x0016


	//----- nvinfo : EIATTR_EXIT_INSTR_OFFSETS
	.align		4
        /*0cc8*/ 	.byte	0x04, 0x1c
        /*0cca*/ 	.short	(.L_179 - .L_178)


	//   ....[0]....
.L_178:
        /*0ccc*/ 	.word	0x00014160


	//----- nvinfo : EIATTR_MAX_THREADS
	.align		4
.L_179:
        /*0cd0*/ 	.byte	0x04, 0x05
        /*0cd2*/ 	.short	(.L_181 - .L_180)
.L_180:
        /*0cd4*/ 	.word	0x00000200
        /*0cd8*/ 	.word	0x00000001
        /*0cdc*/ 	.word	0x00000001


	//----- nvinfo : EIATTR_CRS_STACK_SIZE
	.align		4
.L_181:
        /*0ce0*/ 	.byte	0x04, 0x1e
        /*0ce2*/ 	.short	(.L_183 - .L_182)
.L_182:
        /*0ce4*/ 	.word	0x00000000


	//----- nvinfo : EIATTR_CBANK_PARAM_SIZE
	.align		4
.L_183:
        /*0ce8*/ 	.byte	0x03, 0x19
        /*0cea*/ 	.short	0x0a70


	//----- nvinfo : EIATTR_PARAM_CBANK
	.align		4
        /*0cec*/ 	.byte	0x04, 0x0a
        /*0cee*/ 	.short	(.L_185 - .L_184)
	.align		4
.L_184:
        /*0cf0*/ 	.word	index@(.nv.constant0._ZN7cutlass13device_kernelIN5flash11enable_sm90INS1_16FlashAttnFwdSm90INS1_25CollectiveMainloopFwdSm90ILi2EN4cute5tupleIJNS5_1CILi1EEES8_S8_EEENS6_IJNS7_ILi192EEENS7_ILi128EEENS7_ILi64EEEEEELi64ENS_6half_tEfNS_4arch4Sm90ELb0ELb1ELb1ELb0ELb1ELb0ELb0ELb1ELb1ELb1ELb1ELb0EEENS1_21CollectiveEpilogueFwdINS6_IJSA_SC_SB_EEES9_SE_SG_Li384ELb0ELb1ELb1ELb0EEENS1_19SingleTileSchedulerILb0ELb1ELb1ELi192EEEEEEEEEvNT_6ParamsE)
        /*0cf4*/ 	.short	0x0210
        /*0cf6*/ 	.short	0x0a70


	//----- nvinfo : EIATTR_SW_WAR
	.align		4
.L_185:
        /*0cf8*/ 	.byte	0x04, 0x36
        /*0cfa*/ 	.short	(.L_187 - .L_186)
.L_186:
        /*0cfc*/ 	.word	0x00000008
.L_187:


//--------------------- .nv.info._ZN7cutlass13device_kernelIN5flash11enable_sm90INS1_16FlashAttnFwdSm90INS1_25CollectiveMainloopFwdSm90ILi2EN4cute5tupleIJNS5_1CILi1EEES8_S8_EEENS6_IJNS7_ILi192EEENS7_ILi128EEENS7_ILi64EEEEEELi64ENS_6half_tEfNS_4arch4Sm90ELb0ELb1ELb1ELb1ELb1ELb0ELb0ELb1ELb1ELb1ELb1ELb0EEENS1_21CollectiveEpilogueFwdINS6_IJSA_SC_SB_EEES9_SE_SG_Li384ELb1ELb1ELb1ELb0EEENS1_36VarlenDynamicPersistentTileSchedulerILi192ELi128ELi384ELi128ELb1ELb1ELb1ELb1ELb0ELb1EEEEEEEEEvNT_6ParamsE --------------------------
	.section	.nv.info._ZN7cutlass13device_kernelIN5flash11enable_sm90INS1_16FlashAttnFwdSm90INS1_25CollectiveMainloopFwdSm90ILi2EN4cute5tupleIJNS5_1CILi1EEES8_S8_EEENS6_IJNS7_ILi192EEENS7_ILi128EEENS7_ILi64EEEEEELi64ENS_6half_tEfNS_4arch4Sm90ELb0ELb1ELb1ELb1ELb1ELb0ELb0ELb1ELb1ELb1ELb1ELb0EEENS1_21CollectiveEpilogueFwdINS6_IJSA_SC_SB_EEES9_SE_SG_Li384ELb1ELb1ELb1ELb0EEENS1_36VarlenDynamicPersistentTileSchedulerILi192ELi128ELi384ELi128ELb1ELb1ELb1ELb1ELb0ELb1EEEEEEEEEvNT_6ParamsE,"",@"SHT_CUDA_INFO"
	.sectionflags	@""
	.align	4


	//----- nvinfo : EIATTR_CUDA_API_VERSION
	.align		4
        /*0000*/ 	.byte	0x04, 0x37
        /*0002*/ 	.short	(.L_189 - .L_188)
.L_188:
        /*0004*/ 	.word	0x00000082


	//----- nvinfo : EIATTR_KPARAM_INFO
	.align		4
.L_189:
        /*0008*/ 	.byte	0x04, 0x17
        /*000a*/ 	.short	(.L_191 - .L_190)
.L_190:
        /*000c*/ 	.word	0x00000000
        /*0010*/ 	.short	0x0000
        /*0012*/ 	.short	0x0070
        /*0014*/ 	.byte	0x00, 0xf0, 0x01, 0x2a


	//----- nvinfo : EIATTR_SPARSE_MMA_MASK
	.align		4
.L_191:
        /*0018*/ 	.byte	0x03, 0x50
        /*001a*/ 	.short	0x0000


	//----- nvinfo : EIATTR_MAXREG_COUNT
	.align		4
        /*001c*/ 	.byte	0x03, 0x1b
        /*001e*/ 	.short	0x0080


	//----- nvinfo : EIATTR_NUM_BARRIERS
	.align		4
        /*0020*/ 	.byte	0x02, 0x4c
        /*0022*/ 	.byte	0x10
	.zero		1


	//----- nvinfo : EIATTR_EXTERNS
	.align		4
        /*0024*/ 	.byte	0x04, 0x0f
        /*0026*/ 	.short	(.L_193 - .L_192)


	//   ....[0]....
	.align		4
.L_192:
        /*0028*/ 	.word	index@(__assertfail)


	//----- nvinfo : EIATTR_ANNOTATIONS
	.align		4
.L_193:
        /*002c*/ 	.byte	0x04, 0x55
        /*002e*/ 	.short	(.L_195 - .L_194)


	//   ....[0]....
.L_194:
        /* <DEDUP_REMOVED lines=22> */


	//----- nvinfo : EIATTR_MERCURY_ISA_VERSION
	.align		4
.L_195:
        /*0178*/ 	.byte	0x03, 0x5f
        /*017a*/ 	.short	0x0101


	//----- nvinfo : EIATTR_UNUSED_LOAD_BYTE_OFFSET
	.align		4
        /*017c*/ 	.byte	0x04, 0x44
        /*017e*/ 	.short	(.L_197 - .L_196)


	//   ....[0]....
.L_196:
        /*0180*/ 	.word	0x00000970
        /*0184*/ 	.word	0x0000fff0


	//   ....[1]....
        /*0188*/ 	.word	0x0000f550
        /*018c*/ 	.word	0x0000fff0


	//----- nvinfo : EIATTR_INT_WARP_WIDE_INSTR_OFFSETS
	.align		4
.L_197:
        /*0190*/ 	.byte	0x04, 0x31
        /*0192*/ 	.short	(.L_199 - .L_198)


	//   ....[0]....
.L_198:
        /*0194*/ 	.word	0x000000c0


	//   ....[1]....
        /*0198*/ 	.word	0x000000d0


	//   ....[2]....
        /*019c*/ 	.word	0x00000170


	//   ....[3]....
        /*01a0*/ 	.word	0x00013640


	//   ....[4]....
        /*01a4*/ 	.word	0x000136d0


	//   ....[5]....
        /*01a8*/ 	.word	0x00016760


	//   ....[6]....
        /*01ac*/ 	.word	0x000167f0


	//----- nvinfo : EIATTR_COOP_GROUP_MASK_REGIDS
	.align		4
.L_199:
        /*01b0*/ 	.byte	0x04, 0x29
        /*01b2*/ 	.short	(.L_201 - .L_200)


	//   ....[0]....
.L_200:
        /*01b4*/ 	.word	0xffffffff


	//   ....[1]....
        /*01b8*/ 	.word	0xffffffff


	//   ....[2]....
        /*01bc*/ 	.word	0xffffffff


	//   ....[3]....
        /*01c0*/ 	.word	0xffffffff


	//   ....[4]....
        /*01c4*/ 	.word	0xffffffff


	//   ....[5]....
        /*01c8*/ 	.word	0xffffffff


	//   ....[6]....
        /*01cc*/ 	.word	0xffffffff


	//   ....[7]....
        /*01d0*/ 	.word	0xffffffff


	//   ....[8]....
        /*01d4*/ 	.word	0xffffffff


	//   ....[9]....
        /*01d8*/ 	.word	0xffffffff


	//   ....[10]....
        /*01dc*/ 	.word	0xffffffff


	//   ....[11]....
        /*01e0*/ 	.word	0xffffffff


	//   ....[12]....
        /*01e4*/ 	.word	0xffffffff


	//   ....[13]....
        /*01e8*/ 	.word	0xffffffff


	//   ....[14]....
        /*01ec*/ 	.word	0xffffffff


	//   ....[15]....
        /*01f0*/ 	.word	0xffffffff


	//   ....[16]....
        /*01f4*/ 	.word	0xffffffff


	//   ....[17]....
        /*01f8*/ 	.word	0xffffffff


	//   ....[18]....
        /*01fc*/ 	.word	0xffffffff


	//   ....[19]....
        /*0200*/ 	.word	0xffffffff


	//   ....[20]....
        /*0204*/ 	.word	0xffffffff


	//   ....[21]....
        /*0208*/ 	.word	0xffffffff


	//   ....[22]....
        /*020c*/ 	.word	0xffffffff


	//   ....[23]....
        /*0210*/ 	.word	0xffffffff


	//   ....[24]....
        /*0214*/ 	.word	0xffffffff


	//   ....[25]....
        /*0218*/ 	.word	0xffffffff


	//   ....[26]....
        /*021c*/ 	.word	0xffffffff


	//   ....[27]....
        /*0220*/ 	.word	0xffffffff


	//   ....[28]....
        /*0224*/ 	.word	0xffffffff


	//   ....[29]....
        /*0228*/ 	.word	0xffffffff


	//   ....[30]....
        /*022c*/ 	.word	0xffffffff


	//   ....[31]....
        /*0230*/ 	.word	0xffffffff


	//   ....[32]....
        /*0234*/ 	.word	0xffffffff


	//   ....[33]....
        /*0238*/ 	.word	0xffffffff


	//   ....[34]....
        /*023c*/ 	.word	0xffffffff


	//   ....[35]....
        /*0240*/ 	.word	0xffffffff


	//   ....[36]....
        /*0244*/ 	.word	0xffffffff


	//   ....[37]....
        /*0248*/ 	.word	0xffffffff


	//   ....[38]....
        /*024c*/ 	.word	0xffffffff


	//   ....[39]....
        /*0250*/ 	.word	0xffffffff


	//   ....[40]....
        /*0254*/ 	.word	0xffffffff


	//   ....[41]....
        /*0258*/ 	.word	0xffffffff


	//   ....[42]....
        /*025c*/ 	.word	0xffffffff


	//   ....[43]....
        /*0260*/ 	.word	0xffffffff


	//   ....[44]....
        /*0264*/ 	.word	0xffffffff


	//   ....[45]....
        /*0268*/ 	.word	0xffffffff


	//   ....[46]....
        /*026c*/ 	.word	0xffffffff


	//   ....[47]....
        /*0270*/ 	.word	0xffffffff


	//   ....[48]....
        /*0274*/ 	.word	0xffffffff


	//   ....[49]....
        /*0278*/ 	.word	0xffffffff


	//   ....[50]....
        /*027c*/ 	.word	0xffffffff


	//   ....[51]....
        /*0280*/ 	.word	0xffffffff


	//   ....[52]....
        /*0284*/ 	.word	0xffffffff


	//   ....[53]....
        /*0288*/ 	.word	0xffffffff


	//   ....[54]....
        /*028c*/ 	.word	0xffffffff


	//   ....[55]....
        /*0290*/ 	.word	0xffffffff


	//   ....[56]....
        /*0294*/ 	.word	0xffffffff


	//   ....[57]....
        /*0298*/ 	.word	0xffffffff


	//   ....[58]....
        /*029c*/ 	.word	0xffffffff


	//   ....[59]....
        /*02a0*/ 	.word	0xffffffff


	//   ....[60]....
        /*02a4*/ 	.word	0xffffffff


	//   ....[61]....
        /*02a8*/ 	.word	0xffffffff


	//   ....[62]....
        /*02ac*/ 	.word	0xffffffff


	//   ....[63]....
        /*02b0*/ 	.word	0xffffffff


	//   ....[64]....
        /*02b4*/ 	.word	0xffffffff


	//   ....[65]....
        /*02b8*/ 	.word	0xffffffff


	//   ....[66]....
        /*02bc*/ 	.word	0xffffffff


	//   ....[67]....
        /*02c0*/ 	.word	0xffffffff


	//   ....[68]....
        /*02c4*/ 	.word	0xffffffff


	//   ....[69]....
        /*02c8*/ 	.word	0xffffffff


	//   ....[70]....
        /*02cc*/ 	.word	0xffffffff


	//   ....[71]....
        /*02d0*/ 	.word	0xffffffff


	//   ....[72]....
        /*02d4*/ 	.word	0xffffffff


	//   ....[73]....
        /*02d8*/ 	.word	0xffffffff


	//   ....[74]....
        /*02dc*/ 	.word	0xffffffff


	//   ....[75]....
        /*02e0*/ 	.word	0xffffffff


	//   ....[76]....
        /*02e4*/ 	.word	0xffffffff


	//   ....[77]....
        /*02e8*/ 	.word	0xffffffff


	//   ....[78]....
        /*02ec*/ 	.word	0xffffffff


	//   ....[79]....
        /*02f0*/ 	.word	0xffffffff


	//   ....[80]....
        /*02f4*/ 	.word	0xffffffff


	//   ....[81]....
        /*02f8*/ 	.word	0xffffffff


	//   ....[82]....
        /*02fc*/ 	.word	0xffffffff


	//   ....[83]....
        /*0300*/ 	.word	0xffffffff


	//   ....[84]....
        /*0304*/ 	.word	0xffffffff


	//   ....[85]....
        /*0308*/ 	.word	0xffffffff


	//   ....[86]....
        /*030c*/ 	.word	0xffffffff


	//   ....[87]....
        /*0310*/ 	.word	0xffffffff


	//   ....[88]....
        /*0314*/ 	.word	0xffffffff


	//   ....[89]....
        /*0318*/ 	.word	0xffffffff


	//   ....[90]....
        /*031c*/ 	.word	0xffffffff


	//   ....[91]....
        /*0320*/ 	.word	0xffffffff


	//   ....[92]....
        /*0324*/ 	.word	0xffffffff


	//   ....[93]....
        /*0328*/ 	.word	0xffffffff


	//   ....[94]....
        /*032c*/ 	.word	0xffffffff


	//   ....[95]....
        /*0330*/ 	.word	0xffffffff


	//   ....[96]....
        /*0334*/ 	.word	0xffffffff


	//   ....[97]....
        /*0338*/ 	.word	0xffffffff


	//   ....[98]....
        /*033c*/ 	.word	0xffffffff


	//   ....[99]....
        /*0340*/ 	.word	0xffffffff


	//   ....[100]....
        /*0344*/ 	.word	0xffffffff


	//   ....[101]....
        /*0348*/ 	.word	0xffffffff


	//   ....[102]....
        /*034c*/ 	.word	0xffffffff


	//   ....[103]....
        /*0350*/ 	.word	0xffffffff


	//   ....[104]....
        /*0354*/ 	.word	0xffffffff


	//   ....[105]....
        /*0358*/ 	.word	0xffffffff


	//   ....[106]....
        /*035c*/ 	.word	0xffffffff


	//   ....[107]....
        /*0360*/ 	.word	0xffffffff


	//   ....[108]....
        /*0364*/ 	.word	0xffffffff


	//   ....[109]....
        /*0368*/ 	.word	0xffffffff


	//   ....[110]....
        /*036c*/ 	.word	0xffffffff


	//   ....[111]....
        /*0370*/ 	.word	0xffffffff


	//   ....[112]....
        /*0374*/ 	.word	0xffffffff


	//   ....[113]....
        /*0378*/ 	.word	0xffffffff


	//   ....[114]....
        /*037c*/ 	.word	0xffffffff


	//   ....[115]....
        /*0380*/ 	.word	0xffffffff


	//   ....[116]....
        /*0384*/ 	.word	0xffffffff


	//   ....[117]....
        /*0388*/ 	.word	0xffffffff


	//   ....[118]....
        /*038c*/ 	.word	0xffffffff


	//   ....[119]....
        /*0390*/ 	.word	0xffffffff


	//   ....[120]....
        /*0394*/ 	.word	0xffffffff


	//   ....[121]....
        /*0398*/ 	.word	0xffffffff


	//   ....[122]....
        /*039c*/ 	.word	0xffffffff


	//   ....[123]....
        /*03a0*/ 	.word	0xffffffff


	//   ....[124]....
        /*03a4*/ 	.word	0xffffffff


	//   ....[125]....
        /*03a8*/ 	.word	0xffffffff


	//   ....[126]....
        /*03ac*/ 	.word	0xffffffff


	//   ....[127]....
        /*03b0*/ 	.word	0xffffffff


	//   ....[128]....
        /*03b4*/ 	.word	0xffffffff


	//   ....[129]....
        /*03b8*/ 	.word	0xffffffff


	//   ....[130]....
        /*03bc*/ 	.word	0xffffffff


	//   ....[131]....
        /*03c0*/ 	.word	0xffffffff


	//   ....[132]....
        /*03c4*/ 	.word	0xffffffff


	//   ....[133]....
        /*03c8*/ 	.word	0xffffffff


	//   ....[134]....
        /*03cc*/ 	.word	0xffffffff


	//   ....[135]....
        /*03d0*/ 	.word	0xffffffff


	//   ....[136]....
        /*03d4*/ 	.word	0xffffffff


	//   ....[137]....
        /*03d8*/ 	.word	0xffffffff


	//   ....[138]....
        /*03dc*/ 	.word	0xffffffff


	//   ....[139]....
        /*03e0*/ 	.word	0xffffffff


	//   ....[140]....
        /*03e4*/ 	.word	0xffffffff


	//   ....[141]....
        /*03e8*/ 	.word	0xffffffff


	//   ....[142]....
        /*03ec*/ 	.word	0xffffffff


	//   ....[143]....
        /*03f0*/ 	.word	0xffffffff


	//   ....[144]....
        /*03f4*/ 	.word	0xffffffff


	//   ....[145]....
        /*03f8*/ 	.word	0xffffffff


	//   ....[146]....
        /*03fc*/ 	.word	0xffffffff


	//   ....[147]....
        /*0400*/ 	.word	0xffffffff


	//   ....[148]....
        /*0404*/ 	.word	0xffffffff


	//   ....[149]....
        /*0408*/ 	.word	0xffffffff


	//   ....[150]....
        /*040c*/ 	.word	0xffffffff


	//   ....[151]....
        /*0410*/ 	.word	0xffffffff


	//   ....[152]....
        /*0414*/ 	.word	0xffffffff


	//   ....[153]....
        /*0418*/ 	.word	0xffffffff


	//   ....[154]....
        /*041c*/ 	.word	0xffffffff


	//   ....[155]....
        /*0420*/ 	.word	0xffffffff


	//   ....[156]....
        /*0424*/ 	.word	0xffffffff


	//   ....[157]....
        /*0428*/ 	.word	0xffffffff


	//   ....[158]....
        /*042c*/ 	.word	0xffffffff


	//   ....[159]....
        /*0430*/ 	.word	0xffffffff


	//   ....[160]....
        /*0434*/ 	.word	0xffffffff


	//   ....[161]....
        /*0438*/ 	.word	0xffffffff


	//   ....[162]....
        /*043c*/ 	.word	0xffffffff


	//   ....[163]....
        /*0440*/ 	.word	0xffffffff


	//   ....[164]....
        /*0444*/ 	.word	0xffffffff


	//   ....[165]....
        /*0448*/ 	.word	0xffffffff


	//   ....[166]....
        /*044c*/ 	.word	0xffffffff


	//   ....[167]....
        /*0450*/ 	.word	0xffffffff


	//   ....[168]....
        /*0454*/ 	.word	0xffffffff


	//   ....[169]....
        /*0458*/ 	.word	0xffffffff


	//   ....[170]....
        /*045c*/ 	.word	0xffffffff


	//   ....[171]....
        /*0460*/ 	.word	0xffffffff


	//   ....[172]....
        /*0464*/ 	.word	0xffffffff


	//   ....[173]....
        /*0468*/ 	.word	0xffffffff


	//   ....[174]....
        /*046c*/ 	.word	0xffffffff


	//   ....[175]....
        /*0470*/ 	.word	0xffffffff


	//   ....[176]....
        /*0474*/ 	.word	0xffffffff


	//   ....[177]....
        /*0478*/ 	.word	0xffffffff


	//   ....[178]....
        /*047c*/ 	.word	0xffffffff


	//   ....[179]....
        /*0480*/ 	.word	0xffffffff


	//   ....[180]....
        /*0484*/ 	.word	0xffffffff


	//   ....[181]....
        /*0488*/ 	.word	0x0500000f


	//   ....[182]....
        /*048c*/ 	.word	0x0500000f


	//   ....[183]....
        /*0490*/ 	.word	0x0500000f


	//   ....[184]....
        /*0494*/ 	.word	0x0500000f


	//   ....[185]....
        /*0498*/ 	.word	0x0500000f


	//   ....[186]....
        /*049c*/ 	.word	0x0500000f


	//   ....[187]....
        /*04a0*/ 	.word	0x0500000f


	//   ....[188]....
        /*04a4*/ 	.word	0x0500000f


	//   ....[189]....
        /*04a8*/ 	.word	0x0500000f


	//   ....[190]....
        /*04ac*/ 	.word	0x0500000f


	//   ....[191]....
        /*04b0*/ 	.word	0x0500000f


	//   ....[192]....
        /*04b4*/ 	.word	0x0500000f


	//   ....[193]....
        /*04b8*/ 	.word	0x0500000f


	//   ....[194]....
        /*04bc*/ 	.word	0x0500000f


	//   ....[195]....
        /*04c0*/ 	.word	0x0500000f


	//   ....[196]....
        /*04c4*/ 	.word	0x0500000f


	//   ....[197]....
        /*04c8*/ 	.word	0x0500000f


	//   ....[198]....
        /*04cc*/ 	.word	0x0500000f


	//   ....[199]....
        /*04d0*/ 	.word	0x0500000f


	//   ....[200]....
        /*04d4*/ 	.word	0x0500000f


	//   ....[201]....
        /*04d8*/ 	.word	0x0500000f


	//   ....[202]....
        /*04dc*/ 	.word	0x0500000f


	//   ....[203]....
        /*04e0*/ 	.word	0x0500000f


	//   ....[204]....
        /*04e4*/ 	.word	0x0500000f


	//   ....[205]....
        /*04e8*/ 	.word	0x0500000f


	//   ....[206]....
        /*04ec*/ 	.word	0x0500000f


	//   ....[207]....
        /*04f0*/ 	.word	0x0500000f


	//   ....[208]....
        /*04f4*/ 	.word	0x0500000f


	//   ....[209]....
        /*04f8*/ 	.word	0x0500000f


	//   ....[210]....
        /*04fc*/ 	.word	0x0500000f


	//   ....[211]....
        /*0500*/ 	.word	0x0500000f


	//   ....[212]....
        /*0504*/ 	.word	0x0500000f


	//   ....[213]....
        /*0508*/ 	.word	0x0500000f


	//   ....[214]....
        /*050c*/ 	.word	0x0500000f


	//   ....[215]....
        /*0510*/ 	.word	0x0500000f


	//   ....[216]....
        /*0514*/ 	.word	0x0500000f


	//   ....[217]....
        /*0518*/ 	.word	0x0500000f


	//   ....[218]....
        /*051c*/ 	.word	0x0500000f


	//   ....[219]....
        /*0520*/ 	.word	0x0500000f


	//   ....[220]....
        /*0524*/ 	.word	0x0500000f


	//   ....[221]....
        /*0528*/ 	.word	0x0500000f


	//   ....[222]....
        /*052c*/ 	.word	0x0500000f


	//   ....[223]....
        /*0530*/ 	.word	0x0500000f


	//   ....[224]....
        /*0534*/ 	.word	0x0500000f


	//   ....[225]....
        /*0538*/ 	.word	0x0500000f


	//   ....[226]....
        /*053c*/ 	.word	0x0500000f


	//   ....[227]....
        /*0540*/ 	.word	0x0500000f


	//   ....[228]....
        /*0544*/ 	.word	0x0500000f


	//   ....[229]....
        /*0548*/ 	.word	0x0500000f


	//   ....[230]....
        /*054c*/ 	.word	0x0500000f


	//   ....[231]....
        /*0550*/ 	.word	0x0500000f


	//   ....[232]....
        /*0554*/ 	.word	0x0500000f


	//   ....[233]....
        /*0558*/ 	.word	0x0500000f


	//   ....[234]....
        /*055c*/ 	.word	0x0500000f


	//   ....[235]....
        /*0560*/ 	.word	0x0500000f


	//   ....[236]....
        /*0564*/ 	.word	0x0500000f


	//   ....[237]....
        /*0568*/ 	.word	0x0500000f


	//   ....[238]....
        /*056c*/ 	.word	0x0500000f


	//   ....[239]....
        /*0570*/ 	.word	0x0500000f


	//   ....[240]....
        /*0574*/ 	.word	0x0500000f


	//   ....[241]....
        /*0578*/ 	.word	0x0500000f


	//   ....[242]....
        /*057c*/ 	.word	0x0500000f


	//   ....[243]....
        /*0580*/ 	.word	0x0500000f


	//   ....[244]....
        /*0584*/ 	.word	0x0500000f


	//   ....[245]....
        /*0588*/ 	.word	0x0500000f


	//   ....[246]....
        /*058c*/ 	.word	0x0500000f


	//   ....[247]....
        /*0590*/ 	.word	0x0500000f


	//   ....[248]....
        /*0594*/ 	.word	0x0500000f


	//   ....[249]....
        /*0598*/ 	.word	0x0500000f


	//   ....[250]....
        /*059c*/ 	.word	0x0500000f


	//   ....[251]....
        /*05a0*/ 	.word	0x0500000f


	//   ....[252]....
        /*05a4*/ 	.word	0x0500000f


	//   ....[253]....
        /*05a8*/ 	.word	0x0500000f


	//   ....[254]....
        /*05ac*/ 	.word	0x0500000f


	//   ....[255]....
        /*05b0*/ 	.word	0x0500000f


	//   ....[0]....
        /*05b4*/ 	.word	0x0500000f


	//   ....[1]....
        /*05b8*/ 	.word	0x0500000f


	//   ....[2]....
        /*05bc*/ 	.word	0x0500000f


	//   ....[3]....
        /*05c0*/ 	.word	0x0500000f


	//   ....[4]....
        /*05c4*/ 	.word	0x0500000f


	//   ....[5]....
        /*05c8*/ 	.word	0x0500000f


	//   ....[6]....
        /*05cc*/ 	.word	0x0500000f


	//   ....[7]....
        /*05d0*/ 	.word	0x0500000f


	//   ....[8]....
        /*05d4*/ 	.word	0x0500000f


	//   ....[9]....
        /*05d8*/ 	.word	0x0500000f


	//   ....[10]....
        /*05dc*/ 	.word	0x0500000f


	//   ....[11]....
        /*05e0*/ 	.word	0x0500000f


	//   ....[12]....
        /*05e4*/ 	.word	0x0500000f


	//   ....[13]....
        /*05e8*/ 	.word	0x0500000f


	//   ....[14]....
        /*05ec*/ 	.word	0x0500000f


	//   ....[15]....
        /*05f0*/ 	.word	0x0500000f


	//   ....[16]....
        /*05f4*/ 	.word	0x0500000f


	//   ....[17]....
        /*05f8*/ 	.word	0x0500000f


	//   ....[18]....
        /*05fc*/ 	.word	0x0500000f


	//   ....[19]....
        /*0600*/ 	.word	0x0500000f


	//   ....[20]....
        /*0604*/ 	.word	0x0500000f


	//   ....[21]....
        /*0608*/ 	.word	0x0500000f


	//   ....[22]....
        /*060c*/ 	.word	0x0500000f


	//   ....[23]....
        /*0610*/ 	.word	0x0500000f


	//   ....[24]....
        /*0614*/ 	.word	0x0500000f


	//   ....[25]....
        /*0618*/ 	.word	0x0500000f


	//   ....[26]....
        /*061c*/ 	.word	0x0500000f


	//   ....[27]....
        /*0620*/ 	.word	0x0500000f


	//   ....[28]....
        /*0624*/ 	.word	0x0500000f


	//   ....[29]....
        /*0628*/ 	.word	0x0500000f


	//   ....[30]....
        /*062c*/ 	.word	0x0500000f


	//   ....[31]....
        /*0630*/ 	.word	0x0500000f


	//   ....[32]....
        /*0634*/ 	.word	0x0500000f


	//----- nvinfo : EIATTR_COOP_GROUP_INSTR_OFFSETS
	.align		4
.L_201:
        /*0638*/ 	.byte	0x04, 0x28
        /*063a*/ 	.short	(.L_203 - .L_202)


	//   ....[0]....
.L_202:
        /*063c*/ 	.word	0x00000080


	//   ....[1]....
        /*0640*/ 	.word	0x00000090


	//   ....[2]....
        /*0644*/ 	.word	0x000002d0


	//   ....[3]....
        /*0648*/ 	.word	0x00000430


	//   ....[4]....
        /*064c*/ 	.word	0x00000550


	//   ....[5]....
        /*0650*/ 	.word	0x000006b0


	//   ....[6]....
        /*0654*/ 	.word	0x00001c80


	//   ....[7]....
        /*0658*/ 	.word	0x000023a0


	//   ....[8]....
        /*065c*/ 	.word	0x00003730


	//   ....[9]....
        /*0660*/ 	.word	0x00004150


	//   ....[10]....
        /*0664*/ 	.word	0x00004260


	//   ....[11]....
        /*0668*/ 	.word	0x00004a20


	//   ....[12]....
        /*066c*/ 	.word	0x00004a80


	//   ....[13]....
        /*0670*/ 	.word	0x000061a0


	//   ....[14]....
        /*0674*/ 	.word	0x00006ae0


	//   ....[15]....
        /*0678*/ 	.word	0x000076c0


	//   ....[16]....
        /*067c*/ 	.word	0x000077c0


	//   ....[17]....
        /*0680*/ 	.word	0x00008000


	//   ....[18]....
        /*0684*/ 	.word	0x00008080


	//   ....[19]....
        /*0688*/ 	.word	0x0000a4d0


	//   ....[20]....
        /*068c*/ 	.word	0x0000a4f0


	//   ....[21]....
        /*0690*/ 	.word	0x0000a520


	//   ....[22]....
        /*0694*/ 	.word	0x0000a530


	//   ....[23]....
        /*0698*/ 	.word	0x0000bfd0


	//   ....[24]....
        /*069c*/ 	.word	0x0000c910


	//   ....[25]....
        /*06a0*/ 	.word	0x0000d4f0


	//   ....[26]....
        /*06a4*/ 	.word	0x0000d5f0


	//   ....[27]....
        /*06a8*/ 	.word	0x0000de50


	//   ....[28]....
        /*06ac*/ 	.word	0x0000dec0


	//   ....[29]....
        /*06b0*/ 	.word	0x0000ee00


	//   ....[30]....
        /*06b4*/ 	.word	0x0000ee30


	//   ....[31]....
        /*06b8*/ 	.word	0x0000eed0


	//   ....[32]....
        /*06bc*/ 	.word	0x0000eef0


	//   ....[33]....
        /*06c0*/ 	.word	0x0000fdf0


	//   ....[34]....
        /*06c4*/ 	.word	0x0000fe00


	//   ....[35]....
        /*06c8*/ 	.word	0x0000fe10


	//   ....[36]....
        /*06cc*/ 	.word	0x0000fe50


	//   ....[37]....
        /*06d0*/ 	.word	0x00010470


	//   ....[38]....
        /*06d4*/ 	.word	0x000104b0


	//   ....[39]....
        /*06d8*/ 	.word	0x000104d0


	//   ....[40]....
        /*06dc*/ 	.word	0x00010510


	//   ....[41]....
        /*06e0*/ 	.word	0x00010530


	//   ....[42]....
        /*06e4*/ 	.word	0x00010540


	//   ....[43]....
        /*06e8*/ 	.word	0x00010560


	//   ....[44]....
        /*06ec*/ 	.word	0x00010580


	//   ....[45]....
        /*06f0*/ 	.word	0x00010990


	//   ....[46]....
        /*06f4*/ 	.word	0x000109c0


	//   ....[47]....
        /*06f8*/ 	.word	0x00010c00


	//   ....[48]....
        /*06fc*/ 	.word	0x00010c10


	//   ....[49]....
        /*0700*/ 	.word	0x00011760


	//   ....[50]....
        /*0704*/ 	.word	0x00011790


	//   ....[51]....
        /*0708*/ 	.word	0x000117d0


	//   ....[52]....
        /*070c*/ 	.word	0x00011800


	//   ....[53]....
        /*0710*/ 	.word	0x00011810


	//   ....[54]....
        /*0714*/ 	.word	0x00011820


	//   ....[55]....
        /*0718*/ 	.word	0x00011830


	//   ....[56]....
        /*071c*/ 	.word	0x00011850


	//   ....[57]....
        /*0720*/ 	.word	0x000119c0


	//   ....[58]....
        /*0724*/ 	.word	0x00011bc0


	//   ....[59]....
        /*0728*/ 	.word	0x00011bf0


	//   ....[60]....
        /*072c*/ 	.word	0x00011c20


	//   ....[61]....
        /*0730*/ 	.word	0x00011c50


	//   ....[62]....
        /*0734*/ 	.word	0x00011c80


	//   ....[63]....
        /*0738*/ 	.word	0x00011cb0


	//   ....[64]....
        /*073c*/ 	.word	0x00011e10


	//   ....[65]....
        /*0740*/ 	.word	0x00011e40


	//   ....[66]....
        /*0744*/ 	.word	0x00011e70


	//   ....[67]....
        /*0748*/ 	.word	0x00011ea0


	//   ....[68]....
        /*074c*/ 	.word	0x00011ed0


	//   ....[69]....
        /*0750*/ 	.word	0x00011f00


	//   ....[70]....
        /*0754*/ 	.word	0x00011f90


	//   ....[71]....
        /*0758*/ 	.word	0x00011fc0


	//   ....[72]....
        /*075c*/ 	.word	0x00011fd0


	//   ....[73]....
        /*0760*/ 	.word	0x00012010


	//   ....[74]....
        /*0764*/ 	.word	0x00014190


	//   ....[75]....
        /*0768*/ 	.word	0x000141b0


	//   ....[76]....
        /*076c*/ 	.word	0x00014240


	//   ....[77]....
        /*0770*/ 	.word	0x00014260


	//   ....[78]....
        /*0774*/ 	.word	0x000142e0


	//   ....[79]....
        /*0778*/ 	.word	0x00014300


	//   ....[80]....
        /*077c*/ 	.word	0x00014380


	//   ....[81]....
        /*0780*/ 	.word	0x000143a0


	//   ....[82]....
        /*0784*/ 	.word	0x00014420


	//   ....[83]....
        /*0788*/ 	.word	0x00014440


	//   ....[84]....
        /*078c*/ 	.word	0x000144c0


	//   ....[85]....
        /*0790*/ 	.word	0x000144e0


	//   ....[86]....
        /*0794*/ 	.word	0x00014560


	//   ....[87]....
        /*0798*/ 	.word	0x00014580


	//   ....[88]....
        /*079c*/ 	.word	0x00014590


	//   ....[89]....
        /*07a0*/ 	.word	0x000145a0


	//   ....[90]....
        /*07a4*/ 	.word	0x00014e50


	//   ....[91]....
        /*07a8*/ 	.word	0x00014e80


	//   ....[92]....
        /*07ac*/ 	.word	0x00014f20


	//   ....[93]....
        /*07b0*/ 	.word	0x00014f40


	//   ....[94]....
        /*07b4*/ 	.word	0x00014fc0


	//   ....[95]....
        /*07b8*/ 	.word	0x00014fe0


	//   ....[96]....
        /*07bc*/ 	.word	0x00015060


	//   ....[97]....
        /*07c0*/ 	.word	0x00015080


	//   ....[98]....
        /*07c4*/ 	.word	0x00015100


	//   ....[99]....
        /*07c8*/ 	.word	0x00015120


	//   ....[100]....
        /*07cc*/ 	.word	0x000151a0


	//   ....[101]....
        /*07d0*/ 	.word	0x000151c0


	//   ....[102]....
        /*07d4*/ 	.word	0x00015240


	//   ....[103]....
        /*07d8*/ 	.word	0x00015260


	//   ....[104]....
        /*07dc*/ 	.word	0x00015270


	//   ....[105]....
        /*07e0*/ 	.word	0x000152e0


	//   ....[106]....
        /*07e4*/ 	.word	0x00015330


	//   ....[107]....
        /*07e8*/ 	.word	0x00015360


	//   ....[108]....
        /*07ec*/ 	.word	0x000153f0


	//   ....[109]....
        /*07f0*/ 	.word	0x00015400


	//   ....[110]....
        /*07f4*/ 	.word	0x00015470


	//   ....[111]....
        /*07f8*/ 	.word	0x00015480


	//   ....[112]....
        /*07fc*/ 	.word	0x000154c0


	//   ....[113]....
        /*0800*/ 	.word	0x000154e0


	//   ....[114]....
        /*0804*/ 	.word	0x00015c20


	//   ....[115]....
        /*0808*/ 	.word	0x00015c50


	//   ....[116]....
        /*080c*/ 	.word	0x00015ca0


	//   ....[117]....
        /*0810*/ 	.word	0x00015cb0


	//   ....[118]....
        /*0814*/ 	.word	0x00015cf0


	//   ....[119]....
        /*0818*/ 	.word	0x00015d00


	//   ....[120]....
        /*081c*/ 	.word	0x00015d40


	//   ....[121]....
        /*0820*/ 	.word	0x00015d50


	//   ....[122]....
        /*0824*/ 	.word	0x00015d90


	//   ....[123]....
        /*0828*/ 	.word	0x00015da0


	//   ....[124]....
        /*082c*/ 	.word	0x00015de0


	//   ....[125]....
        /*0830*/ 	.word	0x00015df0


	//   ....[126]....
        /*0834*/ 	.word	0x00015e30


	//   ....[127]....
        /*0838*/ 	.word	0x00015e40


	//   ....[128]....
        /*083c*/ 	.word	0x00015e50


	//   ....[129]....
        /*0840*/ 	.word	0x00015e90


	//   ....[130]....
        /*0844*/ 	.word	0x00016150


	//   ....[131]....
        /*0848*/ 	.word	0x00016180


	//   ....[132]....
        /*084c*/ 	.word	0x000161e0


	//   ....[133]....
        /*0850*/ 	.word	0x000161f0


	//   ....[134]....
        /*0854*/ 	.word	0x00016240


	//   ....[135]....
        /*0858*/ 	.word	0x00016250


	//   ....[136]....
        /*085c*/ 	.word	0x000162a0


	//   ....[137]....
        /*0860*/ 	.word	0x000162b0


	//   ....[138]....
        /*0864*/ 	.word	0x00016300


	//   ....[139]....
        /*0868*/ 	.word	0x00016310


	//   ....[140]....
        /*086c*/ 	.word	0x00016360


	//   ....[141]....
        /*0870*/ 	.word	0x00016370


	//   ....[142]....
        /*0874*/ 	.word	0x000163c0


	//   ....[143]....
        /*0878*/ 	.word	0x000163d0


	//   ....[144]....
        /*087c*/ 	.word	0x000163e0


	//   ....[145]....
        /*0880*/ 	.word	0x00016420


	//   ....[146]....
        /*0884*/ 	.word	0x000169c0


	//   ....[147]....
        /*0888*/ 	.word	0x00016a00


	//   ....[148]....
        /*088c*/ 	.word	0x00016a10


	//   ....[149]....
        /*0890*/ 	.word	0x00016a20


	//   ....[150]....
        /*0894*/ 	.word	0x00016a30


	//   ....[151]....
        /*0898*/ 	.word	0x00016a40


	//   ....[152]....
        /*089c*/ 	.word	0x00016a60


	//   ....[153]....
        /*08a0*/ 	.word	0x00016ab0


	//   ....[154]....
        /*08a4*/ 	.word	0x00016ad0


	//   ....[155]....
        /*08a8*/ 	.word	0x00016b10


	//   ....[156]....
        /*08ac*/ 	.word	0x00016b30


	//   ....[157]....
        /*08b0*/ 	.word	0x00016b70


	//   ....[158]....
        /*08b4*/ 	.word	0x00016b90


	//   ....[159]....
        /*08b8*/ 	.word	0x00016be0


	//   ....[160]....
        /*08bc*/ 	.word	0x00016c10


	//   ....[161]....
        /*08c0*/ 	.word	0x00016c70


	//   ....[162]....
        /*08c4*/ 	.word	0x00017020


	//   ....[163]....
        /*08c8*/ 	.word	0x00017050


	//   ....[164]....
        /*08cc*/ 	.word	0x000170b0


	//   ....[165]....
        /*08d0*/ 	.word	0x000170e0


	//   ....[166]....
        /*08d4*/ 	.word	0x00017110


	//   ....[167]....
        /*08d8*/ 	.word	0x00017140


	//   ....[168]....
        /*08dc*/ 	.word	0x00017170


	//   ....[169]....
        /*08e0*/ 	.word	0x000171a0


	//   ....[170]....
        /*08e4*/ 	.word	0x00017340


	//   ....[171]....
        /*08e8*/ 	.word	0x00017370


	//   ....[172]....
        /*08ec*/ 	.word	0x000173a0


	//   ....[173]....
        /*08f0*/ 	.word	0x000173d0


	//   ....[174]....
        /*08f4*/ 	.word	0x00017400


	//   ....[175]....
        /*08f8*/ 	.word	0x00017430


	//   ....[176]....
        /*08fc*/ 	.word	0x000174f0


	//   ....[177]....
        /*0900*/ 	.word	0x00017510


	//   ....[178]....
        /*0904*/ 	.word	0x00017530


	//   ....[179]....
        /*0908*/ 	.word	0x00017590


	//   ....[180]....
        /*090c*/ 	.word	0x00017fb0


	//   ....[181]....
        /*0910*/ 	.word	0x00018610


	//   ....[182]....
        /*0914*/ 	.word	0x00018700


	//   ....[183]....
        /*0918*/ 	.word	0x000187a0


	//   ....[184]....
        /*091c*/ 	.word	0x00018800


	//   ....[185]....
        /*0920*/ 	.word	0x000188f0


	//   ....[186]....
        /*0924*/ 	.word	0x00018960


	//   ....[187]....
        /*0928*/ 	.word	0x00018a50


	//   ....[188]....
        /*092c*/ 	.word	0x00018ac0


	//   ....[189]....
        /*0930*/ 	.word	0x00018bb0


	//   ....[190]....
        /*0934*/ 	.word	0x00018c20


	//   ....[191]....
        /*0938*/ 	.word	0x00018d10


	//   ....[192]....
        /*093c*/ 	.word	0x00018d80


	//   ....[193]....
        /*0940*/ 	.word	0x00018e70


	//   ....[194]....
        /*0944*/ 	.word	0x00018ee0


	//   ....[195]....
        /*0948*/ 	.word	0x00018fd0


	//   ....[196]....
        /*094c*/ 	.word	0x00019040


	//   ....[197]....
        /*0950*/ 	.word	0x000190e0


	//   ....[198]....
        /*0954*/ 	.word	0x000191d0


	//   ....[199]....
        /*0958*/ 	.word	0x00019240


	//   ....[200]....
        /*095c*/ 	.word	0x000192a0


	//   ....[201]....
        /*0960*/ 	.word	0x00019390


	//   ....[202]....
        /*0964*/ 	.word	0x000193f0


	//   ....[203]....
        /*0968*/ 	.word	0x000194f0


	//   ....[204]....
        /*096c*/ 	.word	0x00019550


	//   ....[205]....
        /*0970*/ 	.word	0x00019650


	//   ....[206]....
        /*0974*/ 	.word	0x000196b0


	//   ....[207]....
        /*0978*/ 	.word	0x000197b0


	//   ....[208]....
        /*097c*/ 	.word	0x00019810


	//   ....[209]....
        /*0980*/ 	.word	0x00019910


	//   ....[210]....
        /*0984*/ 	.word	0x00019970


	//   ....[211]....
        /*0988*/ 	.word	0x00019a70


	//   ....[212]....
        /*098c*/ 	.word	0x00019ad0


	//   ....[213]....
        /*0990*/ 	.word	0x00019b80


	//   ....[214]....
        /*0994*/ 	.word	0x00019c40


	//   ....[215]....
        /*0998*/ 	.word	0x00019d00


	//   ....[216]....
        /*099c*/ 	.word	0x00019d60


	//   ....[217]....
        /*09a0*/ 	.word	0x00019e60


	//   ....[218]....
        /*09a4*/ 	.word	0x00019ec0


	//   ....[219]....
        /*09a8*/ 	.word	0x00019f90


	//   ....[220]....
        /*09ac*/ 	.word	0x00019ff0


	//   ....[221]....
        /*09b0*/ 	.word	0x0001a0b0


	//   ....[222]....
        /*09b4*/ 	.word	0x0001a1f0


	//   ....[223]....
        /*09b8*/ 	.word	0x0001a290


	//   ....[224]....
        /*09bc*/ 	.word	0x0001a300


	//   ....[225]....
        /*09c0*/ 	.word	0x0001a3b0


	//   ....[226]....
        /*09c4*/ 	.word	0x0001a410


	//   ....[227]....
        /*09c8*/ 	.word	0x0001a4c0


	//   ....[228]....
        /*09cc*/ 	.word	0x0001a520


	//   ....[229]....
        /*09d0*/ 	.word	0x0001a5d0


	//   ....[230]....
        /*09d4*/ 	.word	0x0001a630


	//   ....[231]....
        /*09d8*/ 	.word	0x0001a6e0


	//   ....[232]....
        /*09dc*/ 	.word	0x0001a740


	//   ....[233]....
        /*09e0*/ 	.word	0x0001a7f0


	//   ....[234]....
        /*09e4*/ 	.word	0x0001a850


	//   ....[235]....
        /*09e8*/ 	.word	0x0001a900


	//   ....[236]....
        /*09ec*/ 	.word	0x0001a960


	//   ....[237]....
        /*09f0*/ 	.word	0x0001aa10


	//   ....[238]....
        /*09f4*/ 	.word	0x0001ab00


	//   ....[239]....
        /*09f8*/ 	.word	0x0001abb0


	//   ....[240]....
        /*09fc*/ 	.word	0x0001ac10


	//   ....[241]....
        /*0a00*/ 	.word	0x0001acd0


	//   ....[242]....
        /*0a04*/ 	.word	0x0001ad30


	//   ....[243]....
        /*0a08*/ 	.word	0x0001adf0


	//   ....[244]....
        /*0a0c*/ 	.word	0x0001ae50


	//   ....[245]....
        /*0a10*/ 	.word	0x0001af10


	//   ....[246]....
        /*0a14*/ 	.word	0x0001af70


	//   ....[247]....
        /*0a18*/ 	.word	0x0001b030


	//   ....[248]....
        /*0a1c*/ 	.word	0x0001b090


	//   ....[249]....
        /*0a20*/ 	.word	0x0001b150


	//   ....[250]....
        /*0a24*/ 	.word	0x0001b1b0


	//   ....[251]....
        /*0a28*/ 	.word	0x0001b270


	//   ....[252]....
        /*0a2c*/ 	.word	0x0001b2d0


	//   ....[253]....
        /*0a30*/ 	.word	0x0001b380


	//   ....[254]....
        /*0a34*/ 	.word	0x0001b470


	//   ....[255]....
        /*0a38*/ 	.word	0x0001b520


	//   ....[0]....
        /*0a3c*/ 	.word	0x0001b590


	//   ....[1]....
        /*0a40*/ 	.word	0x0001b640


	//   ....[2]....
        /*0a44*/ 	.word	0x0001b6a0


	//   ....[3]....
        /*0a48*/ 	.word	0x0001b760


	//   ....[4]....
        /*0a4c*/ 	.word	0x0001b7c0


	//   ....[5]....
        /*0a50*/ 	.word	0x0001b880


	//   ....[6]....
        /*0a54*/ 	.word	0x0001b8e0


	//   ....[7]....
        /*0a58*/ 	.word	0x0001b9a0


	//   ....[8]....
        /*0a5c*/ 	.word	0x0001ba00


	//   ....[9]....
        /*0a60*/ 	.word	0x0001bac0


	//   ....[10]....
        /*0a64*/ 	.word	0x0001bb20


	//   ....[11]....
        /*0a68*/ 	.word	0x0001bbe0


	//   ....[12]....
        /*0a6c*/ 	.word	0x0001bc40


	//   ....[13]....
        /*0a70*/ 	.word	0x0001bce0


	//   ....[14]....
        /*0a74*/ 	.word	0x0001bd70


	//   ....[15]....
        /*0a78*/ 	.word	0x0001be10


	//   ....[16]....
        /*0a7c*/ 	.word	0x0001bf80


	//   ....[17]....
        /*0a80*/ 	.word	0x0001bff0


	//   ....[18]....
        /*0a84*/ 	.word	0x0001c060


	//   ....[19]....
        /*0a88*/ 	.word	0x0001c0d0


	//   ....[20]....
        /*0a8c*/ 	.word	0x0001c140


	//   ....[21]....
        /*0a90*/ 	.word	0x0001c1c0


	//   ....[22]....
        /*0a94*/ 	.word	0x0001c240


	//   ....[23]....
        /*0a98*/ 	.word	0x0001c2d0


	//   ....[24]....
        /*0a9c*/ 	.word	0x0001c340


	//   ....[25]....
        /*0aa0*/ 	.word	0x0001c3b0


	//   ....[26]....
        /*0aa4*/ 	.word	0x0001c420


	//   ....[27]....
        /*0aa8*/ 	.word	0x0001c4a0


	//   ....[28]....
        /*0aac*/ 	.word	0x0001c510


	//   ....[29]....
        /*0ab0*/ 	.word	0x0001c5c0


	//   ....[30]....
        /*0ab4*/ 	.word	0x0001c610


	//   ....[31]....
        /*0ab8*/ 	.word	0x0001c6a0


	//   ....[32]....
        /*0abc*/ 	.word	0x0001c7d0


	//----- nvinfo : EIATTR_REG_RECONFIG
	.align		4
.L_203:
        /*0ac0*/ 	.byte	0x01, 0x54
	.zero		2


	//----- nvinfo : EIATTR_SYSCALL_OFFSETS
	.align		4
        /*0ac4*/ 	.byte	0x04, 0x46
        /*0ac6*/ 	.short	(.L_205 - .L_204)


	//   ....[0]....
.L_204:
        /*0ac8*/ 	.word	0x00001e30


	//   ....[1]....
        /*0acc*/ 	.word	0x00013830


	//   ....[2]....
        /*0ad0*/ 	.word	0x00013980


	//   ....[3]....
        /*0ad4*/ 	.word	0x00013a70


	//   ....[4]....
        /*0ad8*/ 	.word	0x00014950


	//----- nvinfo : EIATTR_MBARRIER_INSTR_OFFSETS
	.align		4
.L_205:
        /*0adc*/ 	.byte	0x04, 0x39
        /*0ade*/ 	.short	(.L_207 - .L_206)


	//   ....[0]....
.L_206:
        /*0ae0*/ 	.word	0x00000180
        /*0ae4*/ 	.word	0x000000ff
        /*0ae8*/ 	.word	0x00016800
        /*0aec*/ 	.short	0x0100
        /*0aee*/ 	.byte	0x08
	.zero		1


	//   ....[1]....
        /*0af0*/ 	.word	0x00000190
        /*0af4*/ 	.word	0x000000ff
        /*0af8*/ 	.word	0x00016820
        /*0afc*/ 	.short	0x0100
        /*0afe*/ 	.byte	0x08
	.zero		1


	//   ....[2]....
        /*0b00*/ 	.word	0x00000280
        /*0b04*/ 	.word	0x000000ff
        /*0b08*/ 	.word	0x00016830
        /*0b0c*/ 	.short	0x0100
        /*0b0e*/ 	.byte	0x08
	.zero		1


	//   ....[3]....
        /*0b10*/ 	.word	0x00000290
        /*0b14*/ 	.word	0x000000ff
        /*0b18*/ 	.word	0x00016840
        /*0b1c*/ 	.short	0x0100
        /*0b1e*/ 	.byte	0x08
	.zero		1


	//   ....[4]....
        /*0b20*/ 	.word	0x000002a0
        /*0b24*/ 	.word	0x000000ff
        /*0b28*/ 	.word	0x00016838
        /*0b2c*/ 	.short	0x0100
        /*0b2e*/ 	.byte	0x08
	.zero		1


	//   ....[5]....
        /*0b30*/ 	.word	0x000002b0
        /*0b34*/ 	.word	0x000000ff
        /*0b38*/ 	.word	0x00016848
        /*0b3c*/ 	.short	0x0100
        /*0b3e*/ 	.byte	0x08
	.zero		1


	//   ....[6]....
        /*0b40*/ 	.word	0x000003e0
        /*0b44*/ 	.word	0x000000ff
        /*0b48*/ 	.word	0x00016850
        /*0b4c*/ 	.short	0x0100
        /*0b4e*/ 	.byte	0x08
	.zero		1


	//   ....[7]....
        /*0b50*/ 	.word	0x000003f0
        /*0b54*/ 	.word	0x000000ff
        /*0b58*/ 	.word	0x00016860
        /*0b5c*/ 	.short	0x0100
        /*0b5e*/ 	.byte	0x08
	.zero		1


	//   ....[8]....
        /*0b60*/ 	.word	0x00000400
        /*0b64*/ 	.word	0x000000ff
        /*0b68*/ 	.word	0x00016858
        /*0b6c*/ 	.short	0x0100
        /*0b6e*/ 	.byte	0x08
	.zero		1


	//   ....[9]....
        /*0b70*/ 	.word	0x00000410
        /*0b74*/ 	.word	0x000000ff
        /*0b78*/ 	.word	0x00016868
        /*0b7c*/ 	.short	0x0100
        /*0b7e*/ 	.byte	0x08
	.zero		1


	//   ....[10]....
        /*0b80*/ 	.word	0x00000500
        /*0b84*/ 	.word	0x000000ff
        /*0b88*/ 	.word	0x00016870
        /*0b8c*/ 	.short	0x0100
        /*0b8e*/ 	.byte	0x06
	.zero		1


	//   ....[11]....
        /*0b90*/ 	.word	0x00000510
        /*0b94*/ 	.word	0x000000ff
        /*0b98*/ 	.word	0x00016880
        /*0b9c*/ 	.short	0x0100
        /*0b9e*/ 	.byte	0x06
	.zero		1


	//   ....[12]....
        /*0ba0*/ 	.word	0x00000520
        /*0ba4*/ 	.word	0x000000ff
        /*0ba8*/ 	.word	0x00016878
        /*0bac*/ 	.short	0x0100
        /*0bae*/ 	.byte	0x06
	.zero		1


	//   ....[13]....
        /*0bb0*/ 	.word	0x00000530
        /*0bb4*/ 	.word	0x000000ff
        /*0bb8*/ 	.word	0x00016888
        /*0bbc*/ 	.short	0x0100
        /*0bbe*/ 	.byte	0x06
	.zero		1


	//   ....[14]....
        /*0bc0*/ 	.word	0x00000660
        /*0bc4*/ 	.word	0x000000ff
        /*0bc8*/ 	.word	0x00016890
        /*0bcc*/ 	.short	0x0100
        /*0bce*/ 	.byte	0x08
	.zero		1


	//   ....[15]....
        /*0bd0*/ 	.word	0x00000670
        /*0bd4*/ 	.word	0x000000ff
        /*0bd8*/ 	.word	0x000168a0
        /*0bdc*/ 	.short	0x0100
        /*0bde*/ 	.byte	0x08
	.zero		1


	//   ....[16]....
        /*0be0*/ 	.word	0x00000680
        /*0be4*/ 	.word	0x000000ff
        /*0be8*/ 	.word	0x00016898
        /*0bec*/ 	.short	0x0100
        /*0bee*/ 	.byte	0x08
	.zero		1


	//   ....[17]....
        /*0bf0*/ 	.word	0x00000690
        /*0bf4*/ 	.word	0x000000ff
        /*0bf8*/ 	.word	0x000168a8
        /*0bfc*/ 	.short	0x0100
        /*0bfe*/ 	.byte	0x08
	.zero		1


	//   ....[18]....
        /*0c00*/ 	.word	0x000007d0
        /*0c04*/ 	.word	0x000000ff
        /*0c08*/ 	.word	0x000168b0
        /*0c0c*/ 	.short	0x0100
        /*0c0e*/ 	.byte	0x08
	.zero		1


	//   ....[19]....
        /*0c10*/ 	.word	0x000007e0
        /*0c14*/ 	.word	0x000000ff
        /*0c18*/ 	.word	0x000168c0
        /*0c1c*/ 	.short	0x0100
        /*0c1e*/ 	.byte	0x08
	.zero		1


	//   ....[20]....
        /*0c20*/ 	.word	0x000007f0
        /*0c24*/ 	.word	0x000000ff
        /*0c28*/ 	.word	0x000168b8
        /*0c2c*/ 	.short	0x0100
        /*0c2e*/ 	.byte	0x08
	.zero		1


	//   ....[21]....
        /*0c30*/ 	.word	0x00000800
        /*0c34*/ 	.word	0x000000ff
        /*0c38*/ 	.word	0x000168c8
        /*0c3c*/ 	.short	0x0100
        /*0c3e*/ 	.byte	0x08
	.zero		1


	//   ....[22]....
        /*0c40*/ 	.word	0x00001eb0
        /*0c44*/ 	.word	0x000000ff
        /*0c48*/ 	.word	0x00016800
        /*0c4c*/ 	.short	0x010a
        /*0c4e*/ 	.byte	0x2d
	.zero		1


	//   ....[23]....
        /*0c50*/ 	.word	0x00001f30
        /*0c54*/ 	.word	0x0000005b
        /*0c58*/ 	.word	0x00016830
        /*0c5c*/ 	.short	0x010a
        /*0c5e*/ 	.byte	0x3f
	.zero		1


	//   ....[24]....
        /*0c60*/ 	.word	0x00001f70
        /*0c64*/ 	.word	0x0000005b
        /*0c68*/ 	.word	0x00016830
        /*0c6c*/ 	.short	0x010a
        /*0c6e*/ 	.byte	0x3f
	.zero		1


	//   ....[25]....
        /*0c70*/ 	.word	0x00002710
        /*0c74*/ 	.word	0x000000ff
        /*0c78*/ 	.word	0x00000000
        /*0c7c*/ 	.short	0x0101
        /*0c7e*/ 	.byte	0x06
	.zero		1


	//   ....[26]....
        /*0c80*/ 	.word	0x000059c0
        /*0c84*/ 	.word	0x000000ff
        /*0c88*/ 	.word	0x00016830
        /*0c8c*/ 	.short	0x010a
        /*0c8e*/ 	.byte	0x06
	.zero		1


	//   ....[27]....
        /*0c90*/ 	.word	0x00005a00
        /*0c94*/ 	.word	0x000000ff
        /*0c98*/ 	.word	0x00016830
        /*0c9c*/ 	.short	0x010a
        /*0c9e*/ 	.byte	0x06
	.zero		1


	//   ....[28]....
        /*0ca0*/ 	.word	0x00005c30
        /*0ca4*/ 	.word	0x000000ff
        /*0ca8*/ 	.word	0x00016850
        /*0cac*/ 	.short	0x010a
        /*0cae*/ 	.byte	0x06
	.zero		1


	//   ....[29]....
        /*0cb0*/ 	.word	0x00005c70
        /*0cb4*/ 	.word	0x000000ff
        /*0cb8*/ 	.word	0x00016850
        /*0cbc*/ 	.short	0x010a
        /*0cbe*/ 	.byte	0x06
	.zero		1


	//   ....[30]....
        /*0cc0*/ 	.word	0x000064f0
        /*0cc4*/ 	.word	0x000000ff
        /*0cc8*/ 	.word	0x00000000
        /*0ccc*/ 	.short	0x0101
        /*0cce*/ 	.byte	0x06
	.zero		1


	//   ....[31]....
        /*0cd0*/ 	.word	0x00008b40
        /*0cd4*/ 	.word	0x000000ff
        /*0cd8*/ 	.word	0x00000000
        /*0cdc*/ 	.short	0x0101
        /*0cde*/ 	.byte	0x06
	.zero		1


	//   ....[32]....
        /*0ce0*/ 	.word	0x00009290
        /*0ce4*/ 	.word	0x000000ff
        /*0ce8*/ 	.word	0x00016830
        /*0cec*/ 	.short	0x010a
        /*0cee*/ 	.byte	0x06
	.zero		1


	//   ....[33]....
        /*0cf0*/ 	.word	0x000092d0
        /*0cf4*/ 	.word	0x000000ff
        /*0cf8*/ 	.word	0x00016830
        /*0cfc*/ 	.short	0x010a
        /*0cfe*/ 	.byte	0x06
	.zero		1


	//   ....[34]....
        /*0d00*/ 	.word	0x00009500
        /*0d04*/ 	.word	0x000000ff
        /*0d08*/ 	.word	0x00016850
        /*0d0c*/ 	.short	0x010a
        /*0d0e*/ 	.byte	0x06
	.zero		1


	//   ....[35]....
        /*0d10*/ 	.word	0x00009540
        /*0d14*/ 	.word	0x000000ff
        /*0d18*/ 	.word	0x00016850
        /*0d1c*/ 	.short	0x010a
        /*0d1e*/ 	.byte	0x06
	.zero		1


	//   ....[36]....
        /*0d20*/ 	.word	0x00009d40
        /*0d24*/ 	.word	0x000000ff
        /*0d28*/ 	.word	0x00000000
        /*0d2c*/ 	.short	0x0101
        /*0d2e*/ 	.byte	0x06
	.zero		1


	//   ....[37]....
        /*0d30*/ 	.word	0x0000b310
        /*0d34*/ 	.word	0x000000ff
        /*0d38*/ 	.word	0x00000000
        /*0d3c*/ 	.short	0x0101
        /*0d3e*/ 	.byte	0x06
	.zero		1


	//   ....[38]....
        /*0d40*/ 	.word	0x0000b820
        /*0d44*/ 	.word	0x000000ff
        /*0d48*/ 	.word	0x00016830
        /*0d4c*/ 	.short	0x010a
        /*0d4e*/ 	.byte	0x06
	.zero		1


	//   ....[39]....
        /*0d50*/ 	.word	0x0000b860
        /*0d54*/ 	.word	0x000000ff
        /*0d58*/ 	.word	0x00016830
        /*0d5c*/ 	.short	0x010a
        /*0d5e*/ 	.byte	0x06
	.zero		1


	//   ....[40]....
        /*0d60*/ 	.word	0x0000ba60
        /*0d64*/ 	.word	0x000000ff
        /*0d68*/ 	.word	0x00016850
        /*0d6c*/ 	.short	0x010a
        /*0d6e*/ 	.byte	0x06
	.zero		1


	//   ....[41]....
        /*0d70*/ 	.word	0x0000baa0
        /*0d74*/ 	.word	0x000000ff
        /*0d78*/ 	.word	0x00016850
        /*0d7c*/ 	.short	0x010a
        /*0d7e*/ 	.byte	0x06
	.zero		1


	//   ....[42]....
        /*0d80*/ 	.word	0x0000c320
        /*0d84*/ 	.word	0x000000ff
        /*0d88*/ 	.word	0x00000000
        /*0d8c*/ 	.short	0x0101
        /*0d8e*/ 	.byte	0x06
	.zero		1


	//   ....[43]....
        /*0d90*/ 	.word	0x0000e970
        /*0d94*/ 	.word	0x000000ff
        /*0d98*/ 	.word	0x00000000
        /*0d9c*/ 	.short	0x0101
        /*0d9e*/ 	.byte	0x06
	.zero		1


	//   ....[44]....
        /*0da0*/ 	.word	0x0000ed70
        /*0da4*/ 	.word	0x000000ff
        /*0da8*/ 	.word	0x00016850
        /*0dac*/ 	.short	0x010a
        /*0dae*/ 	.byte	0x05
	.zero		1


	//   ....[45]....
        /*0db0*/ 	.word	0x0000edb0
        /*0db4*/ 	.word	0x000000ff
        /*0db8*/ 	.word	0x00016850
        /*0dbc*/ 	.short	0x010a
        /*0dbe*/ 	.byte	0x05
	.zero		1


	//   ....[46]....
        /*0dc0*/ 	.word	0x0000f330
        /*0dc4*/ 	.word	0x000000ff
        /*0dc8*/ 	.word	0x00000000
        /*0dcc*/ 	.short	0x0101
        /*0dce*/ 	.byte	0x04
	.zero		1


	//   ....[47]....
        /*0dd0*/ 	.word	0x00010320
        /*0dd4*/ 	.word	0x00000000
        /*0dd8*/ 	.word	0x00000000
        /*0ddc*/ 	.short	0x0101
        /*0dde*/ 	.byte	0x3f
	.zero		1


	//   ....[48]....
        /*0de0*/ 	.word	0x000109b0
        /*0de4*/ 	.word	0x00000006
        /*0de8*/ 	.word	0x00000000
        /*0dec*/ 	.short	0x0101
        /*0dee*/ 	.byte	0x3f
	.zero		1


	//   ....[49]....
        /*0df0*/ 	.word	0x00013f30
        /*0df4*/ 	.word	0x00000005
        /*0df8*/ 	.word	0x00016840
        /*0dfc*/ 	.short	0x010a
        /*0dfe*/ 	.byte	0x3f
	.zero		1


	//   ....[50]....
        /*0e00*/ 	.word	0x000146a0
        /*0e04*/ 	.word	0x00000005
        /*0e08*/ 	.word	0x00016830
        /*0e0c*/ 	.short	0x0107
        /*0e0e*/ 	.byte	0x3f
	.zero		1


	//   ....[51]....
        /*0e10*/ 	.word	0x00014770
        /*0e14*/ 	.word	0x00000005
        /*0e18*/ 	.word	0x00016830
        /*0e1c*/ 	.short	0x0101
        /*0e1e*/ 	.byte	0x3f
	.zero		1


	//   ....[52]....
        /*0e20*/ 	.word	0x00015580
        /*0e24*/ 	.word	0x00000016
        /*0e28*/ 	.word	0x00016800
        /*0e2c*/ 	.short	0x0107
        /*0e2e*/ 	.byte	0x3f
	.zero		1


	//   ....[53]....
        /*0e30*/ 	.word	0x00015680
        /*0e34*/ 	.word	0x00000016
        /*0e38*/ 	.word	0x00016800
        /*0e3c*/ 	.short	0x0101
        /*0e3e*/ 	.byte	0x3f
	.zero		1


	//   ....[54]....
        /*0e40*/ 	.word	0x000156b0
        /*0e44*/ 	.word	0x00000016
        /*0e48*/ 	.word	0x00016820
        /*0e4c*/ 	.short	0x010a
        /*0e4e*/ 	.byte	0x3f
	.zero		1


	//   ....[55]....
        /*0e50*/ 	.word	0x00015a40
        /*0e54*/ 	.word	0x00000005
        /*0e58*/ 	.word	0x00016840
        /*0e5c*/ 	.short	0x010a
        /*0e5e*/ 	.byte	0x3f
	.zero		1


	//   ....[56]....
        /*0e60*/ 	.word	0x00015f10
        /*0e64*/ 	.word	0x00000005
        /*0e68*/ 	.word	0x00016830
        /*0e6c*/ 	.short	0x0107
        /*0e6e*/ 	.byte	0x3f
	.zero		1


	//   ....[57]....
        /*0e70*/ 	.word	0x00015fd0
        /*0e74*/ 	.word	0x00000005
        /*0e78*/ 	.word	0x00016830
        /*0e7c*/ 	.short	0x0101
        /*0e7e*/ 	.byte	0x3f
	.zero		1


	//   ....[58]....
        /*0e80*/ 	.word	0x00016030
        /*0e84*/ 	.word	0x00000005
        /*0e88*/ 	.word	0x00016860
        /*0e8c*/ 	.short	0x010a
        /*0e8e*/ 	.byte	0x3f
	.zero		1


	//   ....[59]....
        /*0e90*/ 	.word	0x00016510
        /*0e94*/ 	.word	0x00000005
        /*0e98*/ 	.word	0x00016850
        /*0e9c*/ 	.short	0x0107
        /*0e9e*/ 	.byte	0x3f
	.zero		1


	//   ....[60]....
        /*0ea0*/ 	.word	0x00016680
        /*0ea4*/ 	.word	0x00000005
        /*0ea8*/ 	.word	0x00016850
        /*0eac*/ 	.short	0x0101
        /*0eae*/ 	.byte	0x3f
	.zero		1


	//   ....[61]....
        /*0eb0*/ 	.word	0x000168a0
        /*0eb4*/ 	.word	0x00000000
        /*0eb8*/ 	.word	0x00016860
        /*0ebc*/ 	.short	0x010a
        /*0ebe*/ 	.byte	0x3f
	.zero		1


	//   ....[62]....
        /*0ec0*/ 	.word	0x00016d20
        /*0ec4*/ 	.word	0x00000000
        /*0ec8*/ 	.word	0x00016850
        /*0ecc*/ 	.short	0x0107
        /*0ece*/ 	.byte	0x3f
	.zero		1


	//   ....[63]....
        /*0ed0*/ 	.word	0x00016de0
        /*0ed4*/ 	.word	0x00000000
        /*0ed8*/ 	.word	0x00016850
        /*0edc*/ 	.short	0x0101
        /*0ede*/ 	.byte	0x3f
	.zero		1


	//   ....[64]....
        /*0ee0*/ 	.word	0x00017f30
        /*0ee4*/ 	.word	0x00000004
        /*0ee8*/ 	.word	0x00016820
        /*0eec*/ 	.short	0x010a
        /*0eee*/ 	.byte	0x3f
	.zero		1


	//   ....[65]....
        /*0ef0*/ 	.word	0x000180b0
        /*0ef4*/ 	.word	0x00000005
        /*0ef8*/ 	.word	0x00016840
        /*0efc*/ 	.short	0x010a
        /*0efe*/ 	.byte	0x3f
	.zero		1


	//   ....[66]....
        /*0f00*/ 	.word	0x00018150
        /*0f04*/ 	.word	0x00000019
        /*0f08*/ 	.word	0x00016840
        /*0f0c*/ 	.short	0x010a
        /*0f0e*/ 	.byte	0x3f
	.zero		1


	//   ....[67]....
        /*0f10*/ 	.word	0x00018190
        /*0f14*/ 	.word	0x00000005
        /*0f18*/ 	.word	0x00016860
        /*0f1c*/ 	.short	0x010a
        /*0f1e*/ 	.byte	0x3f
	.zero		1


	//   ....[68]....
        /*0f20*/ 	.word	0x000181d0
        /*0f24*/ 	.word	0x00000019
        /*0f28*/ 	.word	0x00016860
        /*0f2c*/ 	.short	0x010a
        /*0f2e*/ 	.byte	0x3f
	.zero		1


	//   ....[69]....
        /*0f30*/ 	.word	0x00018240
        /*0f34*/ 	.word	0x00000003
        /*0f38*/ 	.word	0x00016800
        /*0f3c*/ 	.short	0x010a
        /*0f3e*/ 	.byte	0x3f
	.zero		1


	//   ....[70]....
        /*0f40*/ 	.word	0x00018290
        /*0f44*/ 	.word	0x0000005b
        /*0f48*/ 	.word	0x00016830
        /*0f4c*/ 	.short	0x010a
        /*0f4e*/ 	.byte	0x3f
	.zero		1


	//   ....[71]....
        /*0f50*/ 	.word	0x000182f0
        /*0f54*/ 	.word	0x00000007
        /*0f58*/ 	.word	0x00016830
        /*0f5c*/ 	.short	0x010a
        /*0f5e*/ 	.byte	0x3f
	.zero		1


	//   ....[72]....
        /*0f60*/ 	.word	0x00018350
        /*0f64*/ 	.word	0x00000007
        /*0f68*/ 	.word	0x00016850
        /*0f6c*/ 	.short	0x010a
        /*0f6e*/ 	.byte	0x3f
	.zero		1


	//   ....[73]....
        /*0f70*/ 	.word	0x000183b0
        /*0f74*/ 	.word	0x00000007
        /*0f78*/ 	.word	0x00016830
        /*0f7c*/ 	.short	0x010a
        /*0f7e*/ 	.byte	0x3f
	.zero		1


	//   ....[74]....
        /*0f80*/ 	.word	0x00018410
        /*0f84*/ 	.word	0x00000007
        /*0f88*/ 	.word	0x00016850
        /*0f8c*/ 	.short	0x010a
        /*0f8e*/ 	.byte	0x3f
	.zero		1


	//   ....[75]....
        /*0f90*/ 	.word	0x00018470
        /*0f94*/ 	.word	0x00000007
        /*0f98*/ 	.word	0x00016830
        /*0f9c*/ 	.short	0x010a
        /*0f9e*/ 	.byte	0x3f
	.zero		1


	//   ....[76]....
        /*0fa0*/ 	.word	0x000184d0
        /*0fa4*/ 	.word	0x00000007
        /*0fa8*/ 	.word	0x00016850
        /*0fac*/ 	.short	0x010a
        /*0fae*/ 	.byte	0x3f
	.zero		1


	//   ....[77]....
        /*0fb0*/ 	.word	0x00018530
        /*0fb4*/ 	.word	0x00000004
        /*0fb8*/ 	.word	0x00016850
        /*0fbc*/ 	.short	0x010a
        /*0fbe*/ 	.byte	0x3f
	.zero		1


	//   ....[78]....
        /*0fc0*/ 	.word	0x00018650
        /*0fc4*/ 	.word	0x00000005
        /*0fc8*/ 	.word	0x00016840
        /*0fcc*/ 	.short	0x010a
        /*0fce*/ 	.byte	0x3f
	.zero		1


	//   ....[79]....
        /*0fd0*/ 	.word	0x0001a0f0
        /*0fd4*/ 	.word	0x00000016
        /*0fd8*/ 	.word	0x00016820
        /*0fdc*/ 	.short	0x010a
        /*0fde*/ 	.byte	0x3f
	.zero		1


	//   ....[80]....
        /*0fe0*/ 	.word	0x0001a140
        /*0fe4*/ 	.word	0x00000005
        /*0fe8*/ 	.word	0x00016840
        /*0fec*/ 	.short	0x010a
        /*0fee*/ 	.byte	0x3f
	.zero		1


	//   ....[81]....
        /*0ff0*/ 	.word	0x0001aa50
        /*0ff4*/ 	.word	0x00000005
        /*0ff8*/ 	.word	0x00016860
        /*0ffc*/ 	.short	0x010a
        /*0ffe*/ 	.byte	0x3f
	.zero		1


	//   ....[82]....
        /*1000*/ 	.word	0x0001b3c0
        /*1004*/ 	.word	0x00000000
        /*1008*/ 	.word	0x00016860
        /*100c*/ 	.short	0x010a
        /*100e*/ 	.byte	0x3f
	.zero		1


	//   ....[83]....
        /*1010*/ 	.word	0x0001c6f0
        /*1014*/ 	.word	0x00000004
        /*1018*/ 	.word	0x00016820
        /*101c*/ 	.short	0x010a
        /*101e*/ 	.byte	0x3f
	.zero		1


	//   ....[84]....
        /*1020*/ 	.word	0x0001c890
        /*1024*/ 	.word	0x00000005
        /*1028*/ 	.word	0x00016840
        /*102c*/ 	.short	0x010a
        /*102e*/ 	.byte	0x3f
	.zero		1


	//   ....[85]....
        /*1030*/ 	.word	0x0001c8e0
        /*1034*/ 	.word	0x00000019
        /*1038*/ 	.word	0x00016840
        /*103c*/ 	.short	0x010a
        /*103e*/ 	.byte	0x3f
	.zero		1


	//   ....[86]....
        /*1040*/ 	.word	0x0001c930
        /*1044*/ 	.word	0x00000005
        /*1048*/ 	.word	0x00016860
        /*104c*/ 	.short	0x010a
        /*104e*/ 	.byte	0x3f
	.zero		1


	//----- nvinfo : EIATTR_NUM_MBARRIERS
	.align		4
.L_207:
        /*1050*/ 	.byte	0x03, 0x38
        /*1052*/ 	.short	0x0016


	//----- nvinfo : EIATTR_EXIT_INSTR_OFFSETS
	.align		4
        /*1054*/ 	.byte	0x04, 0x1c
        /*1056*/ 	.short	(.L_209 - .L_208)


	//   ....[0]....
.L_208:
        /*1058*/ 	.word	0x000009b0


	//   ....[1]....
        /*105c*/ 	.word	0x00011960


	//   ....[2]....
        /*1060*/ 	.word	0x00018220


	//----- nvinfo : EIATTR_MAX_THREADS
	.align		4
.L_209:
        /*1064*/ 	.byte	0x04, 0x05
        /*1066*/ 	.short	(.L_211 - .L_210)
.L_210:
        /*1068*/ 	.word	0x00000200
        /*106c*/ 	.word	0x00000001
        /*1070*/ 	.word	0x00000001


	//----- nvinfo : EIATTR_CRS_STACK_SIZE
	.align		4
.L_211:
        /*1074*/ 	.byte	0x04, 0x1e
        /*1076*/ 	.short	(.L_213 - .L_212)
.L_212:
        /*1078*/ 	.word	0x00000000


	//----- nvinfo : EIATTR_CBANK_PARAM_SIZE
	.align		4
.L_213:
        /*107c*/ 	.byte	0x03, 0x19
        /*107e*/ 	.short	0x0af0


	//----- nvinfo : EIATTR_PARAM_CBANK
	.align		4
        /*1080*/ 	.byte	0x04, 0x0a
        /*1082*/ 	.short	(.L_215 - .L_214)
	.align		4
.L_214:
        /*1084*/ 	.word	index@(.nv.constant0._ZN7cutlass13device_kernelIN5flash11enable_sm90INS1_16FlashAttnFwdSm90INS1_25CollectiveMainloopFwdSm90ILi2EN4cute5tupleIJNS5_1CILi1EEES8_S8_EEENS6_IJNS7_ILi192EEENS7_ILi128EEENS7_ILi64EEEEEELi64ENS_6half_tEfNS_4arch4Sm90ELb0ELb1ELb1ELb1ELb1ELb0ELb0ELb1ELb1ELb1ELb1ELb0EEENS1_21CollectiveEpilogueFwdINS6_IJSA_SC_SB_EEES9_SE_SG_Li384ELb1ELb1ELb1ELb0EEENS1_36VarlenDynamicPersistentTileSchedulerILi192ELi128ELi384ELi128ELb1ELb1ELb1ELb1ELb0ELb1EEEEEEEEEvNT_6ParamsE)
        /*1088*/ 	.short	0x0210
        /*108a*/ 	.short	0x0af0


	//----- nvinfo : EIATTR_SW_WAR
	.align		4
.L_215:
        /*108c*/ 	.byte	0x04, 0x36
        /*108e*/ 	.short	(.L_217 - .L_216)
.L_216:
        /*1090*/ 	.word	0x00000008
.L_217:


//--------------------- .nv.info._ZN7cutlass13device_kernelIN5flash11enable_sm90INS1_16FlashAttnFwdSm90INS1_25CollectiveMainloopFwdSm90ILi2EN4cute5tupleIJNS5_1CILi1EEES8_S8_EEENS6_IJNS7_ILi192EEENS7_ILi128EEENS7_ILi64EEEEEELi64ENS_6half_tEfNS_4arch4Sm90ELb0ELb1ELb1ELb1ELb1ELb1ELb0ELb1ELb1ELb1ELb1ELb0EEENS1_21CollectiveEpilogueFwdINS6_IJSA_SC_SB_EEES9_SE_SG_Li384ELb1ELb1ELb1ELb0EEENS1_36VarlenDynamicPersistentTileSchedulerILi192ELi128ELi384ELi128ELb1ELb1ELb1ELb1ELb0ELb1EEEEEEEEEvNT_6ParamsE --------------------------
	.section	.nv.info._ZN7cutlass13device_kernelIN5flash11enable_sm90INS1_16FlashAttnFwdSm90INS1_25CollectiveMainloopFwdSm90ILi2EN4cute5tupleIJNS5_1CILi1EEES8_S8_EEENS6_IJNS7_ILi192EEENS7_ILi128EEENS7_ILi64EEEEEELi64ENS_6half_tEfNS_4arch4Sm90ELb0ELb1ELb1ELb1ELb1ELb1ELb0ELb1ELb1ELb1ELb1ELb0EEENS1_21CollectiveEpilogueFwdINS6_IJSA_SC_SB_EEES9_SE_SG_Li384ELb1ELb1ELb1ELb0EEENS1_36VarlenDynamicPersistentTileSchedulerILi192ELi128ELi384ELi128ELb1ELb1ELb1ELb1ELb0ELb1EEEEEEEEEvNT_6ParamsE,"",@"SHT_CUDA_INFO"
	.sectionflags	@""
	.align	4


	//----- nvinfo : EIATTR_CUDA_API_VERSION
	.align		4
        /*0000*/ 	.byte	0x04, 0x37
        /*0002*/ 	.short	(.L_219 - .L_218)
.L_218:
        /*0004*/ 	.word	0x00000082


	//----- nvinfo : EIATTR_KPARAM_INFO
	.align		4
.L_219:
        /*0008*/ 	.byte	0x04, 0x17
        /*000a*/ 	.short	(.L_221 - .L_220)
.L_220:
        /*000c*/ 	.word	0x00000000
        /*0010*/ 	.short	0x0000
        /*0012*/ 	.short	0x0070
        /*0014*/ 	.byte	0x00, 0xf0, 0x01, 0x2a


	//----- nvinfo : EIATTR_SPARSE_MMA_MASK
	.align		4
.L_221:
        /*0018*/ 	.byte	0x03, 0x50
        /*001a*/ 	.short	0x0000


	//----- nvinfo : EIATTR_MAXREG_COUNT
	.align		4
        /*001c*/ 	.byte	0x03, 0x1b
        /*001e*/ 	.short	0x0080


	//----- nvinfo : EIATTR_NUM_BARRIERS
	.align		4
        /*0020*/ 	.byte	0x02, 0x4c
        /*0022*/ 	.byte	0x10
	.zero		1


	//----- nvinfo : EIATTR_EXTERNS
	.align		4
        /*0024*/ 	.byte	0x04, 0x0f
        /*0026*/ 	.short	(.L_223 - .L_222)


	//   ....[0]....
	.align		4
.L_222:
        /*0028*/ 	.word	index@(__assertfail)


	//----- nvinfo : EIATTR_ANNOTATIONS
	.align		4
.L_223:
        /*002c*/ 	.byte	0x04, 0x55
        /*002e*/ 	.short	(.L_225 - .L_224)


	//   ....[0]....
.L_224:
        /* <DEDUP_REMOVED lines=85> */
        /*0574*/ 	.byte	0x50, 0x27, 0x02, 0x00, 0x01, 0x00, 0x00, 0x00, 0xe0, 0x2b, 0x02, 0x00


	//----- nvinfo : EIATTR_MERCURY_ISA_VERSION
	.align		4
.L_225:
        /*0580*/ 	.byte	0x03, 0x5f
        /*0582*/ 	.short	0x0101


	//----- nvinfo : EIATTR_UNUSED_LOAD_BYTE_OFFSET
	.align		4
        /*0584*/ 	.byte	0x04, 0x44
        /*0586*/ 	.short	(.L_227 - .L_226)


	//   ....[0]....
.L_226:
        /*0588*/ 	.word	0x00000a90
        /*058c*/ 	.word	0x0000fff0


	//   ....[1]....
        /*0590*/ 	.word	0x00017b60
        /*0594*/ 	.word	0x0000fff0


	//----- nvinfo : EIATTR_INT_WARP_WIDE_INSTR_OFFSETS
	.align		4
.L_227:
        /*0598*/ 	.byte	0x04, 0x31
        /*059a*/ 	.short	(.L_229 - .L_228)


	//   ....[0]....
.L_228:
        /*059c*/ 	.word	0x00000130


	//   ....[1]....
        /*05a0*/ 	.word	0x00000170


	//   ....[2]....
        /*05a4*/ 	.word	0x000001e0


	//   ....[3]....
        /*05a8*/ 	.word	0x0001d110


	//   ....[4]....
        /*05ac*/ 	.word	0x0001d1a0


	//   ....[5]....
        /*05b0*/ 	.word	0x000202f0


	//   ....[6]....
        /*05b4*/ 	.word	0x00020380


	//----- nvinfo : EIATTR_COOP_GROUP_MASK_REGIDS
	.align		4
.L_229:
        /*05b8*/ 	.byte	0x04, 0x29
        /*05ba*/ 	.short	(.L_231 - .L_230)


	//   ....[0]....
.L_230:
        /*05bc*/ 	.word	0xffffffff


	//   ....[1]....
        /*05c0*/ 	.word	0xffffffff


	//   ....[2]....
        /*05c4*/ 	.word	0xffffffff


	//   ....[3]....
        /*05c8*/ 	.word	0xffffffff


	//   ....[4]....
        /*05cc*/ 	.word	0xffffffff


	//   ....[5]....
        /*05d0*/ 	.word	0xffffffff


	//   ....[6]....
        /*05d4*/ 	.word	0xffffffff


	//   ....[7]....
        /*05d8*/ 	.word	0xffffffff


	//   ....[8]....
        /*05dc*/ 	.word	0xffffffff


	//   ....[9]....
        /*05e0*/ 	.word	0xffffffff


	//   ....[10]....
        /*05e4*/ 	.word	0xffffffff


	//   ....[11]....
        /*05e8*/ 	.word	0xffffffff


	//   ....[12]....
        /*05ec*/ 	.word	0xffffffff


	//   ....[13]....
        /*05f0*/ 	.word	0xffffffff


	//   ....[14]....
        /*05f4*/ 	.word	0xffffffff


	//   ....[15]....
        /*05f8*/ 	.word	0xffffffff


	//   ....[16]....
        /*05fc*/ 	.word	0xffffffff


	//   ....[17]....
        /*0600*/ 	.word	0xffffffff


	//   ....[18]....
        /*0604*/ 	.word	0xffffffff


	//   ....[19]....
        /*0608*/ 	.word	0xffffffff


	//   ....[20]....
        /*060c*/ 	.word	0xffffffff


	//   ....[21]....
        /*0610*/ 	.word	0xffffffff


	//   ....[22]....
        /*0614*/ 	.word	0xffffffff


	//   ....[23]....
        /*0618*/ 	.word	0xffffffff


	//   ....[24]....
        /*061c*/ 	.word	0xffffffff


	//   ....[25]....
        /*0620*/ 	.word	0xffffffff


	//   ....[26]....
        /*0624*/ 	.word	0xffffffff


	//   ....[27]....
        /*0628*/ 	.word	0xffffffff


	//   ....[28]....
        /*062c*/ 	.word	0xffffffff


	//   ....[29]....
        /*0630*/ 	.word	0xffffffff


	//   ....[30]....
        /*0634*/ 	.word	0xffffffff


	//   ....[31]....
        /*0638*/ 	.word	0xffffffff


	//   ....[32]....
        /*063c*/ 	.word	0xffffffff


	//   ....[33]....
        /*0640*/ 	.word	0xffffffff


	//   ....[34]....
        /*0644*/ 	.word	0xffffffff


	//   ....[35]....
        /*0648*/ 	.word	0xffffffff


	//   ....[36]....
        /*064c*/ 	.word	0xffffffff


	//   ....[37]....
        /*0650*/ 	.word	0xffffffff


	//   ....[38]....
        /*0654*/ 	.word	0xffffffff


	//   ....[39]....
        /*0658*/ 	.word	0xffffffff


	//   ....[40]....
        /*065c*/ 	.word	0xffffffff


	//   ....[41]....
        /*0660*/ 	.word	0xffffffff


	//   ....[42]....
        /*0664*/ 	.word	0xffffffff


	//   ....[43]....
        /*0668*/ 	.word	0xffffffff


	//   ....[44]....
        /*066c*/ 	.word	0xffffffff


	//   ....[45]....
        /*0670*/ 	.word	0xffffffff


	//   ....[46]....
        /*0674*/ 	.word	0xffffffff


	//   ....[47]....
        /*0678*/ 	.word	0xffffffff


	//   ....[48]....
        /*067c*/ 	.word	0xffffffff


	//   ....[49]....
        /*0680*/ 	.word	0xffffffff


	//   ....[50]....
        /*0684*/ 	.word	0xffffffff


	//   ....[51]....
        /*0688*/ 	.word	0xffffffff


	//   ....[52]....
        /*068c*/ 	.word	0xffffffff


	//   ....[53]....
        /*0690*/ 	.word	0xffffffff


	//   ....[54]....
        /*0694*/ 	.word	0xffffffff


	//   ....[55]....
        /*0698*/ 	.word	0xffffffff


	//   ....[56]....
        /*069c*/ 	.word	0xffffffff


	//   ....[57]....
        /*06a0*/ 	.word	0xffffffff


	//   ....[58]....
        /*06a4*/ 	.word	0xffffffff


	//   ....[59]....
        /*06a8*/ 	.word	0xffffffff


	//   ....[60]....
        /*06ac*/ 	.word	0xffffffff


	//   ....[61]....
        /*06b0*/ 	.word	0xffffffff


	//   ....[62]....
        /*06b4*/ 	.word	0xffffffff


	//   ....[63]....
        /*06b8*/ 	.word	0xffffffff


	//   ....[64]....
        /*06bc*/ 	.word	0xffffffff


	//   ....[65]....
        /*06c0*/ 	.word	0xffffffff


	//   ....[66]....
        /*06c4*/ 	.word	0xffffffff


	//   ....[67]....
        /*06c8*/ 	.word	0xffffffff


	//   ....[68]....
        /*06cc*/ 	.word	0xffffffff


	//   ....[69]....
        /*06d0*/ 	.word	0xffffffff


	//   ....[70]....
        /*06d4*/ 	.word	0xffffffff


	//   ....[71]....
        /*06d8*/ 	.word	0xffffffff


	//   ....[72]....
        /*06dc*/ 	.word	0xffffffff


	//   ....[73]....
        /*06e0*/ 	.word	0xffffffff


	//   ....[74]....
        /*06e4*/ 	.word	0xffffffff


	//   ....[75]....
        /*06e8*/ 	.word	0xffffffff


	//   ....[76]....
        /*06ec*/ 	.word	0xffffffff


	//   ....[77]....
        /*06f0*/ 	.word	0xffffffff


	//   ....[78]....
        /*06f4*/ 	.word	0xffffffff


	//   ....[79]....
        /*06f8*/ 	.word	0xffffffff


	//   ....[80]....
        /*06fc*/ 	.word	0xffffffff


	//   ....[81]....
        /*0700*/ 	.word	0xffffffff


	//   ....[82]....
        /*0704*/ 	.word	0xffffffff


	//   ....[83]....
        /*0708*/ 	.word	0xffffffff


	//   ....[84]....
        /*070c*/ 	.word	0xffffffff


	//   ....[85]....
        /*0710*/ 	.word	0xffffffff


	//   ....[86]....
        /*0714*/ 	.word	0xffffffff


	//   ....[87]....
        /*0718*/ 	.word	0xffffffff


	//   ....[88]....
        /*071c*/ 	.word	0xffffffff


	//   ....[89]....
        /*0720*/ 	.word	0xffffffff


	//   ....[90]....
        /*0724*/ 	.word	0xffffffff


	//   ....[91]....
        /*0728*/ 	.word	0xffffffff


	//   ....[92]....
        /*072c*/ 	.word	0xffffffff


	//   ....[93]....
        /*0730*/ 	.word	0xffffffff


	//   ....[94]....
        /*0734*/ 	.word	0xffffffff


	//   ....[95]....
        /*0738*/ 	.word	0xffffffff


	//   ....[96]....
        /*073c*/ 	.word	0xffffffff


	//   ....[97]....
        /*0740*/ 	.word	0xffffffff


	//   ....[98]....
        /*0744*/ 	.word	0xffffffff


	//   ....[99]....
        /*0748*/ 	.word	0xffffffff


	//   ....[100]....
        /*074c*/ 	.word	0xffffffff


	//   ....[101]....
        /*0750*/ 	.word	0xffffffff


	//   ....[102]....
        /*0754*/ 	.word	0xffffffff


	//   ....[103]....
        /*0758*/ 	.word	0xffffffff


	//   ....[104]....
        /*075c*/ 	.word	0xffffffff


	//   ....[105]....
        /*0760*/ 	.word	0xffffffff


	//   ....[106]....
        /*0764*/ 	.word	0xffffffff


	//   ....[107]....
        /*0768*/ 	.word	0xffffffff


	//   ....[108]....
        /*076c*/ 	.word	0xffffffff


	//   ....[109]....
        /*0770*/ 	.word	0xffffffff


	//   ....[110]....
        /*0774*/ 	.word	0xffffffff


	//   ....[111]....
        /*0778*/ 	.word	0xffffffff


	//   ....[112]....
        /*077c*/ 	.word	0xffffffff


	//   ....[113]....
        /*0780*/ 	.word	0xffffffff


	//   ....[114]....
        /*0784*/ 	.word	0xffffffff


	//   ....[115]....
        /*0788*/ 	.word	0xffffffff


	//   ....[116]....
        /*078c*/ 	.word	0xffffffff


	//   ....[117]....
        /*0790*/ 	.word	0xffffffff


	//   ....[118]....
        /*0794*/ 	.word	0xffffffff


	//   ....[119]....
        /*0798*/ 	.word	0xffffffff


	//   ....[120]....
        /*079c*/ 	.word	0xffffffff


	//   ....[121]....
        /*07a0*/ 	.word	0xffffffff


	//   ....[122]....
        /*07a4*/ 	.word	0xffffffff


	//   ....[123]....
        /*07a8*/ 	.word	0xffffffff


	//   ....[124]....
        /*07ac*/ 	.word	0xffffffff


	//   ....[125]....
        /*07b0*/ 	.word	0xffffffff


	//   ....[126]....
        /*07b4*/ 	.word	0xffffffff


	//   ....[127]....
        /*07b8*/ 	.word	0xffffffff


	//   ....[128]....
        /*07bc*/ 	.word	0xffffffff


	//   ....[129]....
        /*07c0*/ 	.word	0xffffffff


	//   ....[130]....
        /*07c4*/ 	.word	0xffffffff


	//   ....[131]....
        /*07c8*/ 	.word	0xffffffff


	//   ....[132]....
        /*07cc*/ 	.word	0xffffffff


	//   ....[133]....
        /*07d0*/ 	.word	0xffffffff


	//   ....[134]....
        /*07d4*/ 	.word	0xffffffff


	//   ....[135]....
        /*07d8*/ 	.word	0xffffffff


	//   ....[136]....
        /*07dc*/ 	.word	0xffffffff


	//   ....[137]....
        /*07e0*/ 	.word	0xffffffff


	//   ....[138]....
        /*07e4*/ 	.word	0xffffffff


	//   ....[139]....
        /*07e8*/ 	.word	0xffffffff


	//   ....[140]....
        /*07ec*/ 	.word	0xffffffff


	//   ....[141]....
        /*07f0*/ 	.word	0xffffffff


	//   ....[142]....
        /*07f4*/ 	.word	0xffffffff


	//   ....[143]....
        /*07f8*/ 	.word	0xffffffff


	//   ....[144]....
        /*07fc*/ 	.word	0xffffffff


	//   ....[145]....
        /*0800*/ 	.word	0xffffffff


	//   ....[146]....
        /*0804*/ 	.word	0xffffffff


	//   ....[147]....
        /*0808*/ 	.word	0xffffffff


	//   ....[148]....
        /*080c*/ 	.word	0xffffffff


	//   ....[149]....
        /*0810*/ 	.word	0xffffffff


	//   ....[150]....
        /*0814*/ 	.word	0xffffffff


	//   ....[151]....
        /*0818*/ 	.word	0xffffffff


	//   ....[152]....
        /*081c*/ 	.word	0xffffffff


	//   ....[153]....
        /*0820*/ 	.word	0xffffffff


	//   ....[154]....
        /*0824*/ 	.word	0xffffffff


	//   ....[155]....
        /*0828*/ 	.word	0xffffffff


	//   ....[156]....
        /*082c*/ 	.word	0xffffffff


	//   ....[157]....
        /*0830*/ 	.word	0xffffffff


	//   ....[158]....
        /*0834*/ 	.word	0xffffffff


	//   ....[159]....
        /*0838*/ 	.word	0xffffffff


	//   ....[160]....
        /*083c*/ 	.word	0xffffffff


	//   ....[161]....
        /*0840*/ 	.word	0xffffffff


	//   ....[162]....
        /*0844*/ 	.word	0xffffffff


	//   ....[163]....
        /*0848*/ 	.word	0xffffffff


	//   ....[164]....
        /*084c*/ 	.word	0xffffffff


	//   ....[165]....
        /*0850*/ 	.word	0xffffffff


	//   ....[166]....
        /*0854*/ 	.word	0xffffffff


	//   ....[167]....
        /*0858*/ 	.word	0xffffffff


	//   ....[168]....
        /*085c*/ 	.word	0xffffffff


	//   ....[169]....
        /*0860*/ 	.word	0xffffffff


	//   ....[170]....
        /*0864*/ 	.word	0xffffffff


	//   ....[171]....
        /*0868*/ 	.word	0xffffffff


	//   ....[172]....
        /*086c*/ 	.word	0xffffffff


	//   ....[173]....
        /*0870*/ 	.word	0xffffffff


	//   ....[174]....
        /*0874*/ 	.word	0xffffffff


	//   ....[175]....
        /*0878*/ 	.word	0xffffffff


	//   ....[176]....
        /*087c*/ 	.word	0xffffffff


	//   ....[177]....
        /*0880*/ 	.word	0xffffffff


	//   ....[178]....
        /*0884*/ 	.word	0xffffffff


	//   ....[179]....
        /*0888*/ 	.word	0xffffffff


	//   ....[180]....
        /*088c*/ 	.word	0xffffffff


	//   ....[181]....
        /*0890*/ 	.word	0xffffffff


	//   ....[182]....
        /*0894*/ 	.word	0xffffffff


	//   ....[183]....
        /*0898*/ 	.word	0xffffffff


	//   ....[184]....
        /*089c*/ 	.word	0xffffffff


	//   ....[185]....
        /*08a0*/ 	.word	0xffffffff


	//   ....[186]....
        /*08a4*/ 	.word	0xffffffff


	//   ....[187]....
        /*08a8*/ 	.word	0xffffffff


	//   ....[188]....
        /*08ac*/ 	.word	0xffffffff


	//   ....[189]....
        /*08b0*/ 	.word	0xffffffff


	//   ....[190]....
        /*08b4*/ 	.word	0xffffffff


	//   ....[191]....
        /*08b8*/ 	.word	0xffffffff


	//   ....[192]....
        /*08bc*/ 	.word	0xffffffff


	//   ....[193]....
        /*08c0*/ 	.word	0xffffffff


	//   ....[194]....
        /*08c4*/ 	.word	0xffffffff


	//   ....[195]....
        /*08c8*/ 	.word	0xffffffff


	//   ....[196]....
        /*08cc*/ 	.word	0xffffffff


	//   ....[197]....
        /*08d0*/ 	.word	0xffffffff


	//   ....[198]....
        /*08d4*/ 	.word	0xffffffff


	//   ....[199]....
        /*08d8*/ 	.word	0xffffffff


	//   ....[200]....
        /*08dc*/ 	.word	0xffffffff


	//   ....[201]....
        /*08e0*/ 	.word	0xffffffff


	//   ....[202]....
        /*08e4*/ 	.word	0xffffffff


	//   ....[203]....
        /*08e8*/ 	.word	0xffffffff


	//   ....[204]....
        /*08ec*/ 	.word	0xffffffff


	//   ....[205]....
        /*08f0*/ 	.word	0xffffffff


	//   ....[206]....
        /*08f4*/ 	.word	0xffffffff


	//   ....[207]....
        /*08f8*/ 	.word	0xffffffff


	//   ....[208]....
        /*08fc*/ 	.word	0xffffffff


	//   ....[209]....
        /*0900*/ 	.word	0xffffffff


	//   ....[210]....
        /*0904*/ 	.word	0xffffffff


	//   ....[211]....
        /*0908*/ 	.word	0xffffffff


	//   ....[212]....
        /*090c*/ 	.word	0xffffffff


	//   ....[213]....
        /*0910*/ 	.word	0xffffffff


	//   ....[214]....
        /*0914*/ 	.word	0xffffffff


	//   ....[215]....
        /*0918*/ 	.word	0x0500000f


	//   ....[216]....
        /*091c*/ 	.word	0x0500000f


	//   ....[217]....
        /*0920*/ 	.word	0x0500000f


	//   ....[218]....
        /*0924*/ 	.word	0x0500000f


	//   ....[219]....
        /*0928*/ 	.word	0x0500000f


	//   ....[220]....
        /*092c*/ 	.word	0x0500000f


	//   ....[221]....
        /*0930*/ 	.word	0x0500000f


	//   ....[222]....
        /*0934*/ 	.word	0x0500000f


	//   ....[223]....
        /*0938*/ 	.word	0x0500000f


	//   ....[224]....
        /*093c*/ 	.word	0x0500000f


	//   ....[225]....
        /*0940*/ 	.word	0x0500000f


	//   ....[226]....
        /*0944*/ 	.word	0x0500000f


	//   ....[227]....
        /*0948*/ 	.word	0x0500000f


	//   ....[228]....
        /*094c*/ 	.word	0x0500000f


	//   ....[229]....
        /*0950*/ 	.word	0x0500000f


	//   ....[230]....
        /*0954*/ 	.word	0x0500000f


	//   ....[231]....
        /*0958*/ 	.word	0x0500000f


	//   ....[232]....
        /*095c*/ 	.word	0x0500000f


	//   ....[233]....
        /*0960*/ 	.word	0x0500000f


	//   ....[234]....
        /*0964*/ 	.word	0x0500000f


	//   ....[235]....
        /*0968*/ 	.word	0x0500000f


	//   ....[236]....
        /*096c*/ 	.word	0x0500000f


	//   ....[237]....
        /*0970*/ 	.word	0x0500000f


	//   ....[238]....
        /*0974*/ 	.word	0x0500000f


	//   ....[239]....
        /*0978*/ 	.word	0x0500000f


	//   ....[240]....
        /*097c*/ 	.word	0x0500000f


	//   ....[241]....
        /*0980*/ 	.word	0x0500000f


	//   ....[242]....
        /*0984*/ 	.word	0x0500000f


	//   ....[243]....
        /*0988*/ 	.word	0x0500000f


	//   ....[244]....
        /*098c*/ 	.word	0x0500000f


	//   ....[245]....
        /*0990*/ 	.word	0x0500000f


	//   ....[246]....
        /*0994*/ 	.word	0x0500000f


	//   ....[247]....
        /*0998*/ 	.word	0x0500000f


	//   ....[248]....
        /*099c*/ 	.word	0x0500000f


	//   ....[249]....
        /*09a0*/ 	.word	0x0500000f


	//   ....[250]....
        /*09a4*/ 	.word	0x0500000f


	//   ....[251]....
        /*09a8*/ 	.word	0x0500000f


	//   ....[252]....
        /*09ac*/ 	.word	0x0500000f


	//   ....[253]....
        /*09b0*/ 	.word	0x0500000f


	//   ....[254]....
        /*09b4*/ 	.word	0x0500000f


	//   ....[255]....
        /*09b8*/ 	.word	0x0500000f


	//   ....[0]....
        /*09bc*/ 	.word	0x0500000f


	//   ....[1]....
        /*09c0*/ 	.word	0x0500000f


	//   ....[2]....
        /*09c4*/ 	.word	0x0500000f


	//   ....[3]....
        /*09c8*/ 	.word	0x0500000f


	//   ....[4]....
        /*09cc*/ 	.word	0x0500000f


	//   ....[5]....
        /*09d0*/ 	.word	0x0500000f


	//   ....[6]....
        /*09d4*/ 	.word	0x0500000f


	//   ....[7]....
        /*09d8*/ 	.word	0x0500000f


	//   ....[8]....
        /*09dc*/ 	.word	0x0500000f


	//   ....[9]....
        /*09e0*/ 	.word	0x0500000f


	//   ....[10]....
        /*09e4*/ 	.word	0x0500000f


	//   ....[11]....
        /*09e8*/ 	.word	0x0500000f


	//   ....[12]....
        /*09ec*/ 	.word	0x0500000f


	//   ....[13]....
        /*09f0*/ 	.word	0x0500000f


	//   ....[14]....
        /*09f4*/ 	.word	0x0500000f


	//   ....[15]....
        /*09f8*/ 	.word	0x0500000f


	//   ....[16]....
        /*09fc*/ 	.word	0x0500000f


	//   ....[17]....
        /*0a00*/ 	.word	0x0500000f


	//   ....[18]....
        /*0a04*/ 	.word	0x0500000f


	//   ....[19]....
        /*0a08*/ 	.word	0x0500000f


	//   ....[20]....
        /*0a0c*/ 	.word	0x0500000f


	//   ....[21]....
        /*0a10*/ 	.word	0x0500000f


	//   ....[22]....
        /*0a14*/ 	.word	0x0500000f


	//   ....[23]....
        /*0a18*/ 	.word	0x0500000f


	//   ....[24]....
        /*0a1c*/ 	.word	0x0500000f


	//   ....[25]....
        /*0a20*/ 	.word	0x0500000f


	//   ....[26]....
        /*0a24*/ 	.word	0x0500000f


	//   ....[27]....
        /*0a28*/ 	.word	0x0500000f


	//   ....[28]....
        /*0a2c*/ 	.word	0x0500000f


	//   ....[29]....
        /*0a30*/ 	.word	0x0500000f


	//   ....[30]....
        /*0a34*/ 	.word	0x0500000f


	//   ....[31]....
        /*0a38*/ 	.word	0x0500000f


	//   ....[32]....
        /*0a3c*/ 	.word	0x0500000f


	//   ....[33]....
        /*0a40*/ 	.word	0x0500000f


	//   ....[34]....
        /*0a44*/ 	.word	0x0500000f


	//   ....[35]....
        /*0a48*/ 	.word	0x0500000f


	//   ....[36]....
        /*0a4c*/ 	.word	0x0500000f


	//   ....[37]....
        /*0a50*/ 	.word	0x0500000f


	//   ....[38]....
        /*0a54*/ 	.word	0x0500000f


	//   ....[39]....
        /*0a58*/ 	.word	0x0500000f


	//   ....[40]....
        /*0a5c*/ 	.word	0x0500000f


	//   ....[41]....
        /*0a60*/ 	.word	0x0500000f


	//   ....[42]....
        /*0a64*/ 	.word	0x0500000f


	//   ....[43]....
        /*0a68*/ 	.word	0x0500000f


	//   ....[44]....
        /*0a6c*/ 	.word	0x0500000f


	//   ....[45]....
        /*0a70*/ 	.word	0x0500000f


	//   ....[46]....
        /*0a74*/ 	.word	0x0500000f


	//   ....[47]....
        /*0a78*/ 	.word	0x0500000f


	//   ....[48]....
        /*0a7c*/ 	.word	0x0500000f


	//   ....[49]....
        /*0a80*/ 	.word	0x0500000f


	//   ....[50]....
        /*0a84*/ 	.word	0x0500000f


	//   ....[51]....
        /*0a88*/ 	.word	0x0500000f


	//   ....[52]....
        /*0a8c*/ 	.word	0x0500000f


	//   ....[53]....
        /*0a90*/ 	.word	0x0500000f


	//   ....[54]....
        /*0a94*/ 	.word	0x0500000f


	//   ....[55]....
        /*0a98*/ 	.word	0x0500000f


	//   ....[56]....
        /*0a9c*/ 	.word	0x0500000f


	//   ....[57]....
        /*0aa0*/ 	.word	0x0500000f


	//   ....[58]....
        /*0aa4*/ 	.word	0x0500000f


	//   ....[59]....
        /*0aa8*/ 	.word	0x0500000f


	//   ....[60]....
        /*0aac*/ 	.word	0x0500000f


	//   ....[61]....
        /*0ab0*/ 	.word	0x0500000f


	//   ....[62]....
        /*0ab4*/ 	.word	0x0500000f


	//   ....[63]....
        /*0ab8*/ 	.word	0x0500000f


	//   ....[64]....
        /*0abc*/ 	.word	0x0500000f


	//   ....[65]....
        /*0ac0*/ 	.word	0x0500000f


	//   ....[66]....
        /*0ac4*/ 	.word	0x0500000f


	//   ....[67]....
        /*0ac8*/ 	.word	0x0500000f


	//   ....[68]....
        /*0acc*/ 	.word	0x0500000f


	//   ....[69]....
        /*0ad0*/ 	.word	0x0500000f


	//   ....[70]....
        /*0ad4*/ 	.word	0x0500000f


	//   ....[71]....
        /*0ad8*/ 	.word	0x0500000f


	//   ....[72]....
        /*0adc*/ 	.word	0x0500000f


	//   ....[73]....
        /*0ae0*/ 	.word	0x0500000f


	//   ....[74]....
        /*0ae4*/ 	.word	0x0500000f


	//   ....[75]....
        /*0ae8*/ 	.word	0x0500000f


	//   ....[76]....
        /*0aec*/ 	.word	0x0500000f


	//   ....[77]....
        /*0af0*/ 	.word	0x0500000f


	//   ....[78]....
        /*0af4*/ 	.word	0x0500000f


	//   ....[79]....
        /*0af8*/ 	.word	0x0500000f


	//   ....[80]....
        /*0afc*/ 	.word	0x0500000f


	//   ....[81]....
        /*0b00*/ 	.word	0x0500000f


	//   ....[82]....
        /*0b04*/ 	.word	0x0500000f


	//   ....[83]....
        /*0b08*/ 	.word	0x0500000f


	//   ....[84]....
        /*0b0c*/ 	.word	0x0500000f


	//   ....[85]....
        /*0b10*/ 	.word	0x0500000f


	//   ....[86]....
        /*0b14*/ 	.word	0x0500000f


	//   ....[87]....
        /*0b18*/ 	.word	0x0500000f


	//   ....[88]....
        /*0b1c*/ 	.word	0x0500000f


	//   ....[89]....
        /*0b20*/ 	.word	0x0500000f


	//   ....[90]....
        /*0b24*/ 	.word	0x0500000f


	//   ....[91]....
        /*0b28*/ 	.word	0x0500000f


	//   ....[92]....
        /*0b2c*/ 	.word	0x0500000f


	//   ....[93]....
        /*0b30*/ 	.word	0x0500000f


	//   ....[94]....
        /*0b34*/ 	.word	0x0500000f


	//   ....[95]....
        /*0b38*/ 	.word	0x0500000f


	//   ....[96]....
        /*0b3c*/ 	.word	0x0500000f


	//   ....[97]....
        /*0b40*/ 	.word	0x0500000f


	//   ....[98]....
        /*0b44*/ 	.word	0x0500000f


	//   ....[99]....
        /*0b48*/ 	.word	0x0500000f


	//   ....[100]....
        /*0b4c*/ 	.word	0x0500000f


	//   ....[101]....
        /*0b50*/ 	.word	0x0500000f


	//   ....[102]....
        /*0b54*/ 	.word	0x0500000f


	//   ....[103]....
        /*0b58*/ 	.word	0x0500000f


	//   ....[104]....
        /*0b5c*/ 	.word	0x0500000f


	//   ....[105]....
        /*0b60*/ 	.word	0x0500000f


	//   ....[106]....
        /*0b64*/ 	.word	0x0500000f


	//   ....[107]....
        /*0b68*/ 	.word	0x0500000f


	//   ....[108]....
        /*0b6c*/ 	.word	0x0500000f


	//   ....[109]....
        /*0b70*/ 	.word	0x0500000f


	//   ....[110]....
        /*0b74*/ 	.word	0x0500000f


	//   ....[111]....
        /*0b78*/ 	.word	0x0500000f


	//   ....[112]....
        /*0b7c*/ 	.word	0x0500000f


	//   ....[113]....
        /*0b80*/ 	.word	0x0500000f


	//   ....[114]....
        /*0b84*/ 	.word	0x0500000f


	//   ....[115]....
        /*0b88*/ 	.word	0x0500000f


	//   ....[116]....
        /*0b8c*/ 	.word	0x0500000f


	//----- nvinfo : EIATTR_COOP_GROUP_INSTR_OFFSETS
	.align		4
.L_231:
        /*0b90*/ 	.byte	0x04, 0x28
        /*0b92*/ 	.short	(.L_233 - .L_232)


	//   ....[0]....
.L_232:
        /*0b94*/ 	.word	0x00000070


	//   ....[1]....
        /*0b98*/ 	.word	0x00000140


	//   ....[2]....
        /*0b9c*/ 	.word	0x00000190


	//   ....[3]....
        /*0ba0*/ 	.word	0x000003c0


	//   ....[4]....
        /*0ba4*/ 	.word	0x00000520


	//   ....[5]....
        /*0ba8*/ 	.word	0x00000640


	//   ....[6]....
        /*0bac*/ 	.word	0x000007a0


	//   ....[7]....
        /*0bb0*/ 	.word	0x00003190


	//   ....[8]....
        /*0bb4*/ 	.word	0x000031a0


	//   ....[9]....
        /*0bb8*/ 	.word	0x00003880


	//   ....[10]....
        /*0bbc*/ 	.word	0x00003890


	//   ....[11]....
        /*0bc0*/ 	.word	0x000045c0


	//   ....[12]....
        /*0bc4*/ 	.word	0x000045d0


	//   ....[13]....
        /*0bc8*/ 	.word	0x00004d90


	//   ....[14]....
        /*0bcc*/ 	.word	0x00004da0


	//   ....[15]....
        /*0bd0*/ 	.word	0x00005810


	//   ....[16]....
        /*0bd4*/ 	.word	0x00005820


	//   ....[17]....
        /*0bd8*/ 	.word	0x00005940


	//   ....[18]....
        /*0bdc*/ 	.word	0x00005950


	//   ....[19]....
        /*0be0*/ 	.word	0x00005d40


	//   ....[20]....
        /*0be4*/ 	.word	0x00005d60


	//   ....[21]....
        /*0be8*/ 	.word	0x00005e40


	//   ....[22]....
        /*0bec*/ 	.word	0x00005e60


	//   ....[23]....
        /*0bf0*/ 	.word	0x00006990


	//   ....[24]....
        /*0bf4*/ 	.word	0x000071a0


	//   ....[25]....
        /*0bf8*/ 	.word	0x000071b0


	//   ....[26]....
        /*0bfc*/ 	.word	0x000071c0


	//   ....[27]....
        /*0c00*/ 	.word	0x000071d0


	//   ....[28]....
        /*0c04*/ 	.word	0x000074f0


	//   ....[29]....
        /*0c08*/ 	.word	0x00007500


	//   ....[30]....
        /*0c0c*/ 	.word	0x00007510


	//   ....[31]....
        /*0c10*/ 	.word	0x00007520


	//   ....[32]....
        /*0c14*/ 	.word	0x00008850


	//   ....[33]....
        /*0c18*/ 	.word	0x00008860


	//   ....[34]....
        /*0c1c*/ 	.word	0x00008870


	//   ....[35]....
        /*0c20*/ 	.word	0x00008880


	//   ....[36]....
        /*0c24*/ 	.word	0x00008980


	//   ....[37]....
        /*0c28*/ 	.word	0x000089a0


	//   ....[38]....
        /*0c2c*/ 	.word	0x00008a40


	//   ....[39]....
        /*0c30*/ 	.word	0x00008a80


	//   ....[40]....
        /*0c34*/ 	.word	0x0000a610


	//   ....[41]....
        /*0c38*/ 	.word	0x0000b650


	//   ....[42]....
        /*0c3c*/ 	.word	0x0000bd40


	//   ....[43]....
        /*0c40*/ 	.word	0x0000be30


	//   ....[44]....
        /*0c44*/ 	.word	0x0000c740


	//   ....[45]....
        /*0c48*/ 	.word	0x0000c790


	//   ....[46]....
        /*0c4c*/ 	.word	0x0000e480


	//   ....[47]....
        /*0c50*/ 	.word	0x0000ea40


	//   ....[48]....
        /*0c54*/ 	.word	0x0000f670


	//   ....[49]....
        /*0c58*/ 	.word	0x0000fa60


	//   ....[50]....
        /*0c5c*/ 	.word	0x0000fe80


	//   ....[51]....
        /*0c60*/ 	.word	0x0000fee0


	//   ....[52]....
        /*0c64*/ 	.word	0x00012560


	//   ....[53]....
        /*0c68*/ 	.word	0x00012620


	//   ....[54]....
        /*0c6c*/ 	.word	0x00012760


	//   ....[55]....
        /*0c70*/ 	.word	0x00012790


	//   ....[56]....
        /*0c74*/ 	.word	0x000146f0


	//   ....[57]....
        /*0c78*/ 	.word	0x00014d50


	//   ....[58]....
        /*0c7c*/ 	.word	0x000159d0


	//   ....[59]....
        /*0c80*/ 	.word	0x00015b30


	//   ....[60]....
        /*0c84*/ 	.word	0x00016210


	//   ....[61]....
        /*0c88*/ 	.word	0x00016280


	//   ....[62]....
        /*0c8c*/ 	.word	0x000172a0


	//   ....[63]....
        /*0c90*/ 	.word	0x000172d0


	//   ....[64]....
        /*0c94*/ 	.word	0x00017390


	//   ....[65]....
        /*0c98*/ 	.word	0x00017660


	//   ....[66]....
        /*0c9c*/ 	.word	0x00018410


	//   ....[67]....
        /*0ca0*/ 	.word	0x00018430


	//   ....[68]....
        /*0ca4*/ 	.word	0x00018440


	//   ....[69]....
        /*0ca8*/ 	.word	0x00018450


	//   ....[70]....
        /*0cac*/ 	.word	0x00018970


	//   ....[71]....
        /*0cb0*/ 	.word	0x000189b0


	//   ....[72]....
        /*0cb4*/ 	.word	0x000189e0


	//   ....[73]....
        /*0cb8*/ 	.word	0x00018a10


	//   ....[74]....
        /*0cbc*/ 	.word	0x00018a30


	//   ....[75]....
        /*0cc0*/ 	.word	0x00018a40


	//   ....[76]....
        /*0cc4*/ 	.word	0x00018a80


	//   ....[77]....
        /*0cc8*/ 	.word	0x00018ab0


	//   ....[78]....
        /*0ccc*/ 	.word	0x00018f60


	//   ....[79]....
        /*0cd0*/ 	.word	0x00018f70


	//   ....[80]....
        /*0cd4*/ 	.word	0x000191f0


	//   ....[81]....
        /*0cd8*/ 	.word	0x00019200


	//   ....[82]....
        /*0cdc*/ 	.word	0x00019cb0


	//   ....[83]....
        /*0ce0*/ 	.word	0x00019ce0


	//   ....[84]....
        /*0ce4*/ 	.word	0x00019d00


	//   ....[85]....
        /*0ce8*/ 	.word	0x00019d30


	//   ....[86]....
        /*0cec*/ 	.word	0x00019d60


	//   ....[87]....
        /*0cf0*/ 	.word	0x00019d70


	//   ....[88]....
        /*0cf4*/ 	.word	0x00019da0


	//   ....[89]....
        /*0cf8*/ 	.word	0x00019e10


	//   ....[90]....
        /*0cfc*/ 	.word	0x00019f40


	//   ....[91]....
        /*0d00*/ 	.word	0x0001a140


	//   ....[92]....
        /*0d04*/ 	.word	0x0001a170


	//   ....[93]....
        /*0d08*/ 	.word	0x0001a1a0


	//   ....[94]....
        /*0d0c*/ 	.word	0x0001a1d0


	//   ....[95]....
        /*0d10*/ 	.word	0x0001a200


	//   ....[96]....
        /*0d14*/ 	.word	0x0001a230


	//   ....[97]....
        /*0d18*/ 	.word	0x0001a3c0


	//   ....[98]....
        /*0d1c*/ 	.word	0x0001a3f0


	//   ....[99]....
        /*0d20*/ 	.word	0x0001a420


	//   ....[100]....
        /*0d24*/ 	.word	0x0001a450


	//   ....[101]....
        /*0d28*/ 	.word	0x0001a480


	//   ....[102]....
        /*0d2c*/ 	.word	0x0001a4b0


	//   ....[103]....
        /*0d30*/ 	.word	0x0001a540


	//   ....[104]....
        /*0d34*/ 	.word	0x0001a570


	//   ....[105]....
        /*0d38*/ 	.word	0x0001a580


	//   ....[106]....
        /*0d3c*/ 	.word	0x0001a5c0


	//   ....[107]....
        /*0d40*/ 	.word	0x0001bd90


	//   ....[108]....
        /*0d44*/ 	.word	0x0001dc70


	//   ....[109]....
        /*0d48*/ 	.word	0x0001dc90


	//   ....[110]....
        /*0d4c*/ 	.word	0x0001dd20


	//   ....[111]....
        /*0d50*/ 	.word	0x0001dd40


	//   ....[112]....
        /*0d54*/ 	.word	0x0001ddc0


	//   ....[113]....
        /*0d58*/ 	.word	0x0001dde0


	//   ....[114]....
        /*0d5c*/ 	.word	0x0001de60


	//   ....[115]....
        /*0d60*/ 	.word	0x0001de80


	//   ....[116]....
        /*0d64*/ 	.word	0x0001df00


	//   ....[117]....
        /*0d68*/ 	.word	0x0001df20


	//   ....[118]....
        /*0d6c*/ 	.word	0x0001dfa0


	//   ....[119]....
        /*0d70*/ 	.word	0x0001dfc0


	//   ....[120]....
        /*0d74*/ 	.word	0x0001e040


	//   ....[121]....
        /*0d78*/ 	.word	0x0001e060


	//   ....[122]....
        /*0d7c*/ 	.word	0x0001e070


	//   ....[123]....
        /*0d80*/ 	.word	0x0001e080


	//   ....[124]....
        /*0d84*/ 	.word	0x0001e980


	//   ....[125]....
        /*0d88*/ 	.word	0x0001e9b0


	//   ....[126]....
        /*0d8c*/ 	.word	0x0001e9d0


	//   ....[127]....
        /*0d90*/ 	.word	0x0001ea50


	//   ....[128]....
        /*0d94*/ 	.word	0x0001ea70


	//   ....[129]....
        /*0d98*/ 	.word	0x0001eaf0


	//   ....[130]....
        /*0d9c*/ 	.word	0x0001eb10


	//   ....[131]....
        /*0da0*/ 	.word	0x0001eb90


	//   ....[132]....
        /*0da4*/ 	.word	0x0001ebb0


	//   ....[133]....
        /*0da8*/ 	.word	0x0001ec30


	//   ....[134]....
        /*0dac*/ 	.word	0x0001ec50


	//   ....[135]....
        /*0db0*/ 	.word	0x0001ecd0


	//   ....[136]....
        /*0db4*/ 	.word	0x0001ecf0


	//   ....[137]....
        /*0db8*/ 	.word	0x0001ed70


	//   ....[138]....
        /*0dbc*/ 	.word	0x0001ed90


	//   ....[139]....
        /*0dc0*/ 	.word	0x0001eda0


	//   ....[140]....
        /*0dc4*/ 	.word	0x0001ee10


	//   ....[141]....
        /*0dc8*/ 	.word	0x0001ee60


	//   ....[142]....
        /*0dcc*/ 	.word	0x0001ef10


	//   ....[143]....
        /*0dd0*/ 	.word	0x0001ef20


	//   ....[144]....
        /*0dd4*/ 	.word	0x0001ef90


	//   ....[145]....
        /*0dd8*/ 	.word	0x0001efa0


	//   ....[146]....
        /*0ddc*/ 	.word	0x0001efb0


	//   ....[147]....
        /*0de0*/ 	.word	0x0001efc0


	//   ....[148]....
        /*0de4*/ 	.word	0x0001f7a0


	//   ....[149]....
        /*0de8*/ 	.word	0x0001f7c0


	//   ....[150]....
        /*0dec*/ 	.word	0x0001f830


	//   ....[151]....
        /*0df0*/ 	.word	0x0001f840


	//   ....[152]....
        /*0df4*/ 	.word	0x0001f880


	//   ....[153]....
        /*0df8*/ 	.word	0x0001f890


	//   ....[154]....
        /*0dfc*/ 	.word	0x0001f8d0


	//   ....[155]....
        /*0e00*/ 	.word	0x0001f8e0


	//   ....[156]....
        /*0e04*/ 	.word	0x0001f920


	//   ....[157]....
        /*0e08*/ 	.word	0x0001f930


	//   ....[158]....
        /*0e0c*/ 	.word	0x0001f970


	//   ....[159]....
        /*0e10*/ 	.word	0x0001f980


	//   ....[160]....
        /*0e14*/ 	.word	0x0001f9c0


	//   ....[161]....
        /*0e18*/ 	.word	0x0001f9d0


	//   ....[162]....
        /*0e1c*/ 	.word	0x0001f9e0


	//   ....[163]....
        /*0e20*/ 	.word	0x0001fa20


	//   ....[164]....
        /*0e24*/ 	.word	0x0001fcd0


	//   ....[165]....
        /*0e28*/ 	.word	0x0001fd00


	//   ....[166]....
        /*0e2c*/ 	.word	0x0001fd60


	//   ....[167]....
        /*0e30*/ 	.word	0x0001fd70


	//   ....[168]....
        /*0e34*/ 	.word	0x0001fdc0


	//   ....[169]....
        /*0e38*/ 	.word	0x0001fdd0


	//   ....[170]....
        /*0e3c*/ 	.word	0x0001fe20


	//   ....[171]....
        /*0e40*/ 	.word	0x0001fe30


	//   ....[172]....
        /*0e44*/ 	.word	0x0001fe80


	//   ....[173]....
        /*0e48*/ 	.word	0x0001fe90


	//   ....[174]....
        /*0e4c*/ 	.word	0x0001fee0


	//   ....[175]....
        /*0e50*/ 	.word	0x0001fef0


	//   ....[176]....
        /*0e54*/ 	.word	0x0001ff40


	//   ....[177]....
        /*0e58*/ 	.word	0x0001ff50


	//   ....[178]....
        /*0e5c*/ 	.word	0x0001ff60


	//   ....[179]....
        /*0e60*/ 	.word	0x0001ffa0


	//   ....[180]....
        /*0e64*/ 	.word	0x00020580


	//   ....[181]....
        /*0e68*/ 	.word	0x000205c0


	//   ....[182]....
        /*0e6c*/ 	.word	0x000205e0


	//   ....[183]....
        /*0e70*/ 	.word	0x00020620


	//   ....[184]....
        /*0e74*/ 	.word	0x00020640


	//   ....[185]....
        /*0e78*/ 	.word	0x00020680


	//   ....[186]....
        /*0e7c*/ 	.word	0x000206a0


	//   ....[187]....
        /*0e80*/ 	.word	0x000206e0


	//   ....[188]....
        /*0e84*/ 	.word	0x00020700


	//   ....[189]....
        /*0e88*/ 	.word	0x00020740


	//   ....[190]....
        /*0e8c*/ 	.word	0x00020760


	//   ....[191]....
        /*0e90*/ 	.word	0x000207a0


	//   ....[192]....
        /*0e94*/ 	.word	0x000207c0


	//   ....[193]....
        /*0e98*/ 	.word	0x00020800


	//   ....[194]....
        /*0e9c*/ 	.word	0x00020820


	//   ....[195]....
        /*0ea0*/ 	.word	0x00020830


	//   ....[196]....
        /*0ea4*/ 	.word	0x00020bf0


	//   ....[197]....
        /*0ea8*/ 	.word	0x00020c20


	//   ....[198]....
        /*0eac*/ 	.word	0x00020c90


	//   ....[199]....
        /*0eb0*/ 	.word	0x00020cc0


	//   ....[200]....
        /*0eb4*/ 	.word	0x00020cf0


	//   ....[201]....
        /*0eb8*/ 	.word	0x00020d20


	//   ....[202]....
        /*0ebc*/ 	.word	0x00020d50


	//   ....[203]....
        /*0ec0*/ 	.word	0x00020d80


	//   ....[204]....
        /*0ec4*/ 	.word	0x00020f20


	//   ....[205]....
        /*0ec8*/ 	.word	0x00020f50


	//   ....[206]....
        /*0ecc*/ 	.word	0x00020f80


	//   ....[207]....
        /*0ed0*/ 	.word	0x00020fb0


	//   ....[208]....
        /*0ed4*/ 	.word	0x00020fe0


	//   ....[209]....
        /*0ed8*/ 	.word	0x00021010


	//   ....[210]....
        /*0edc*/ 	.word	0x000210d0


	//   ....[211]....
        /*0ee0*/ 	.word	0x000210f0


	//   ....[212]....
        /*0ee4*/ 	.word	0x00021110


	//   ....[213]....
        /*0ee8*/ 	.word	0x00021170


	//   ....[214]....
        /*0eec*/ 	.word	0x00021ba0


	//   ....[215]....
        /*0ef0*/ 	.word	0x00021ee0


	//   ....[216]....
        /*0ef4*/ 	.word	0x00021f70


	//   ....[217]....
        /*0ef8*/ 	.word	0x00022000


	//   ....[218]....
        /*0efc*/ 	.word	0x00022090


	//   ....[219]....
        /*0f00*/ 	.word	0x00022170


	//   ....[220]....
        /*0f04*/ 	.word	0x00022200


	//   ....[221]....
        /*0f08*/ 	.word	0x000222a0


	//   ....[222]....
        /*0f0c*/ 	.word	0x00022330


	//   ....[223]....
        /*0f10*/ 	.word	0x00022420


	//   ....[224]....
        /*0f14*/ 	.word	0x000224b0


	//   ....[225]....
        /*0f18*/ 	.word	0x00022550


	//   ....[226]....
        /*0f1c*/ 	.word	0x000225e0


	//   ....[227]....
        /*0f20*/ 	.word	0x00022720


	//   ....[228]....
        /*0f24*/ 	.word	0x000227d0


	//   ....[229]....
        /*0f28*/ 	.word	0x00022860


	//   ....[230]....
        /*0f2c*/ 	.word	0x000228b0


	//   ....[231]....
        /*0f30*/ 	.word	0x00022900


	//   ....[232]....
        /*0f34*/ 	.word	0x00022990


	//   ....[233]....
        /*0f38*/ 	.word	0x00022a20


	//   ....[234]....
        /*0f3c*/ 	.word	0x00022a70


	//   ....[235]....
        /*0f40*/ 	.word	0x00022ac0


	//   ....[236]....
        /*0f44*/ 	.word	0x00022bb0


	//   ....[237]....
        /*0f48*/ 	.word	0x00022c60


	//   ....[238]....
        /*0f4c*/ 	.word	0x00022cb0


	//   ....[239]....
        /*0f50*/ 	.word	0x00022d00


	//   ....[240]....
        /*0f54*/ 	.word	0x00022e90


	//   ....[241]....
        /*0f58*/ 	.word	0x00022ff0


	//   ....[242]....
        /*0f5c*/ 	.word	0x00023070


	//   ....[243]....
        /*0f60*/ 	.word	0x000230c0


	//   ....[244]....
        /*0f64*/ 	.word	0x00023420


	//   ....[245]....
        /*0f68*/ 	.word	0x00023480


	//   ....[246]....
        /*0f6c*/ 	.word	0x00023540


	//   ....[247]....
        /*0f70*/ 	.word	0x000235b0


	//   ....[248]....
        /*0f74*/ 	.word	0x00023610


	//   ....[249]....
        /*0f78*/ 	.word	0x000236c0


	//   ....[250]....
        /*0f7c*/ 	.word	0x00023720


	//   ....[251]....
        /*0f80*/ 	.word	0x000237b0


	//   ....[252]....
        /*0f84*/ 	.word	0x00023830


	//   ....[253]....
        /*0f88*/ 	.word	0x00023880


	//   ....[254]....
        /*0f8c*/ 	.word	0x00023910


	//   ....[255]....
        /*0f90*/ 	.word	0x000239a0


	//   ....[0]....
        /*0f94*/ 	.word	0x00023a40


	//   ....[1]....
        /*0f98*/ 	.word	0x00023ae0


	//   ....[2]....
        /*0f9c*/ 	.word	0x00023b40


	//   ....[3]....
        /*0fa0*/ 	.word	0x00023bb0


	//   ....[4]....
        /*0fa4*/ 	.word	0x00023c10


	//   ....[5]....
        /*0fa8*/ 	.word	0x00023c80


	//   ....[6]....
        /*0fac*/ 	.word	0x00023d40


	//   ....[7]....
        /*0fb0*/ 	.word	0x00023da0


	//   ....[8]....
        /*0fb4*/ 	.word	0x00023e60


	//   ....[9]....
        /*0fb8*/ 	.word	0x00024140


	//   ....[10]....
        /*0fbc*/ 	.word	0x00024230


	//   ....[11]....
        /*0fc0*/ 	.word	0x000242d0


	//   ....[12]....
        /*0fc4*/ 	.word	0x00024330


	//   ....[13]....
        /*0fc8*/ 	.word	0x00024420


	//   ....[14]....
        /*0fcc*/ 	.word	0x00024490


	//   ....[15]....
        /*0fd0*/ 	.word	0x00024580


	//   ....[16]....
        /*0fd4*/ 	.word	0x000245f0


	//   ....[17]....
        /*0fd8*/ 	.word	0x000246e0


	//   ....[18]....
        /*0fdc*/ 	.word	0x00024750


	//   ....[19]....
        /*0fe0*/ 	.word	0x00024840


	//   ....[20]....
        /*0fe4*/ 	.word	0x000248b0


	//   ....[21]....
        /*0fe8*/ 	.word	0x000249a0


	//   ....[22]....
        /*0fec*/ 	.word	0x00024a10


	//   ....[23]....
        /*0ff0*/ 	.word	0x00024b00


	//   ....[24]....
        /*0ff4*/ 	.word	0x00024b70


	//   ....[25]....
        /*0ff8*/ 	.word	0x00024c10


	//   ....[26]....
        /*0ffc*/ 	.word	0x00024d10


	//   ....[27]....
        /*1000*/ 	.word	0x00024d70


	//   ....[28]....
        /*1004*/ 	.word	0x00024dd0


	//   ....[29]....
        /*1008*/ 	.word	0x00024ec0


	//   ....[30]....
        /*100c*/ 	.word	0x00024f20


	//   ....[31]....
        /*1010*/ 	.word	0x00025020


	//   ....[32]....
        /*1014*/ 	.word	0x00025080


	//   ....[33]....
        /*1018*/ 	.word	0x00025180


	//   ....[34]....
        /*101c*/ 	.word	0x000251e0


	//   ....[35]....
        /*1020*/ 	.word	0x000252e0


	//   ....[36]....
        /*1024*/ 	.word	0x00025340


	//   ....[37]....
        /*1028*/ 	.word	0x00025440


	//   ....[38]....
        /*102c*/ 	.word	0x000254a0


	//   ....[39]....
        /*1030*/ 	.word	0x000255a0


	//   ....[40]....
        /*1034*/ 	.word	0x00025600


	//   ....[41]....
        /*1038*/ 	.word	0x000256b0


	//   ....[42]....
        /*103c*/ 	.word	0x00025770


	//   ....[43]....
        /*1040*/ 	.word	0x00025850


	//   ....[44]....
        /*1044*/ 	.word	0x000258b0


	//   ....[45]....
        /*1048*/ 	.word	0x00025990


	//   ....[46]....
        /*104c*/ 	.word	0x000259f0


	//   ....[47]....
        /*1050*/ 	.word	0x00025ac0


	//   ....[48]....
        /*1054*/ 	.word	0x00025b20


	//   ....[49]....
        /*1058*/ 	.word	0x00025be0


	//   ....[50]....
        /*105c*/ 	.word	0x00025d20


	//   ....[51]....
        /*1060*/ 	.word	0x00025dd0


	//   ....[52]....
        /*1064*/ 	.word	0x00025e40


	//   ....[53]....
        /*1068*/ 	.word	0x00025f10


	//   ....[54]....
        /*106c*/ 	.word	0x00025f70


	//   ....[55]....
        /*1070*/ 	.word	0x00026020


	//   ....[56]....
        /*1074*/ 	.word	0x00026080


	//   ....[57]....
        /*1078*/ 	.word	0x00026130


	//   ....[58]....
        /*107c*/ 	.word	0x00026190


	//   ....[59]....
        /*1080*/ 	.word	0x00026240


	//   ....[60]....
        /*1084*/ 	.word	0x000262a0


	//   ....[61]....
        /*1088*/ 	.word	0x00026350


	//   ....[62]....
        /*108c*/ 	.word	0x000263b0


	//   ....[63]....
        /*1090*/ 	.word	0x00026460


	//   ....[64]....
        /*1094*/ 	.word	0x000264c0


	//   ....[65]....
        /*1098*/ 	.word	0x00026570


	//   ....[66]....
        /*109c*/ 	.word	0x00026660


	//   ....[67]....
        /*10a0*/ 	.word	0x00026710


	//   ....[68]....
        /*10a4*/ 	.word	0x00026770


	//   ....[69]....
        /*10a8*/ 	.word	0x00026830


	//   ....[70]....
        /*10ac*/ 	.word	0x00026890


	//   ....[71]....
        /*10b0*/ 	.word	0x00026950


	//   ....[72]....
        /*10b4*/ 	.word	0x000269b0


	//   ....[73]....
        /*10b8*/ 	.word	0x00026a70


	//   ....[74]....
        /*10bc*/ 	.word	0x00026ad0


	//   ....[75]....
        /*10c0*/ 	.word	0x00026b90


	//   ....[76]....
        /*10c4*/ 	.word	0x00026bf0


	//   ....[77]....
        /*10c8*/ 	.word	0x00026cb0


	//   ....[78]....
        /*10cc*/ 	.word	0x00026d10


	//   ....[79]....
        /*10d0*/ 	.word	0x00026dd0


	//   ....[80]....
        /*10d4*/ 	.word	0x00026e30


	//   ....[81]....
        /*10d8*/ 	.word	0x00026ee0


	//   ....[82]....
        /*10dc*/ 	.word	0x00026fd0


	//   ....[83]....
        /*10e0*/ 	.word	0x00027090


	//   ....[84]....
        /*10e4*/ 	.word	0x000270f0


	//   ....[85]....
        /*10e8*/ 	.word	0x000271a0


	//   ....[86]....
        /*10ec*/ 	.word	0x00027200


	//   ....[87]....
        /*10f0*/ 	.word	0x000272b0


	//   ....[88]....
        /*10f4*/ 	.word	0x00027310


	//   ....[89]....
        /*10f8*/ 	.word	0x000273c0


	//   ....[90]....
        /*10fc*/ 	.word	0x00027420


	//   ....[91]....
        /*1100*/ 	.word	0x000274d0


	//   ....[92]....
        /*1104*/ 	.word	0x00027530


	//   ....[93]....
        /*1108*/ 	.word	0x000275e0


	//   ....[94]....
        /*110c*/ 	.word	0x00027640


	//   ....[95]....
        /*1110*/ 	.word	0x000276f0


	//   ....[96]....
        /*1114*/ 	.word	0x00027750


	//   ....[97]....
        /*1118*/ 	.word	0x000277f0


	//   ....[98]....
        /*111c*/ 	.word	0x00027880


	//   ....[99]....
        /*1120*/ 	.word	0x00027920


	//   ....[100]....
        /*1124*/ 	.word	0x00027a90


	//   ....[101]....
        /*1128*/ 	.word	0x00027b00


	//   ....[102]....
        /*112c*/ 	.word	0x00027b70


	//   ....[103]....
        /*1130*/ 	.word	0x00027be0


	//   ....[104]....
        /*1134*/ 	.word	0x00027c50


	//   ....[105]....
        /*1138*/ 	.word	0x00027cd0


	//   ....[106]....
        /*113c*/ 	.word	0x00027d50


	//   ....[107]....
        /*1140*/ 	.word	0x00027de0


	//   ....[108]....
        /*1144*/ 	.word	0x00027e50


	//   ....[109]....
        /*1148*/ 	.word	0x00027ec0


	//   ....[110]....
        /*114c*/ 	.word	0x00027f30


	//   ....[111]....
        /*1150*/ 	.word	0x00027fb0


	//   ....[112]....
        /*1154*/ 	.word	0x00028020


	//   ....[113]....
        /*1158*/ 	.word	0x000280d0


	//   ....[114]....
        /*115c*/ 	.word	0x00028120


	//   ....[115]....
        /*1160*/ 	.word	0x000281b0


	//   ....[116]....
        /*1164*/ 	.word	0x000282e0


	//----- nvinfo : EIATTR_REG_RECONFIG
	.align		4
.L_233:
        /*1168*/ 	.byte	0x01, 0x54
	.zero		2


	//----- nvinfo : EIATTR_SYSCALL_OFFSETS
	.align		4
        /*116c*/ 	.byte	0x04, 0x46
        /*116e*/ 	.short	(.L_235 - .L_234)


	//   ....[0]....
.L_234:
        /*1170*/ 	.word	0x00001e90


	//   ....[1]....
        /*1174*/ 	.word	0x00001fe0


	//   ....[2]....
        /*1178*/ 	.word	0x00006b60


	//   ....[3]....
        /*117c*/ 	.word	0x00006e80


	//   ....[4]....
        /*1180*/ 	.word	0x0001d300


	//   ....[5]....
        /*1184*/ 	.word	0x0001d450


	//   ....[6]....
        /*1188*/ 	.word	0x0001d540


	//   ....[7]....
        /*118c*/ 	.word	0x0001e4a0


	//----- nvinfo : EIATTR_MBARRIER_INSTR_OFFSETS
	.align		4
.L_235:
        /*1190*/ 	.byte	0x04, 0x39
        /*1192*/ 	.short	(.L_237 - .L_236)


	//   ....[0]....
.L_236:
        /*1194*/ 	.word	0x00000270
        /*1198*/ 	.word	0x000000ff
        /*119c*/ 	.word	0x00016800
        /*11a0*/ 	.short	0x0100
        /*11a2*/ 	.byte	0x08
	.zero		1


	//   ....[1]....
        /*11a4*/ 	.word	0x00000280
        /*11a8*/ 	.word	0x000000ff
        /*11ac*/ 	.word	0x00016820
        /*11b0*/ 	.short	0x0100
        /*11b2*/ 	.byte	0x08
	.zero		1


	//   ....[2]....
        /*11b4*/ 	.word	0x00000370
        /*11b8*/ 	.word	0x000000ff
        /*11bc*/ 	.word	0x00016830
        /*11c0*/ 	.short	0x0100
        /*11c2*/ 	.byte	0x08
	.zero		1


	//   ....[3]....
        /*11c4*/ 	.word	0x00000380
        /*11c8*/ 	.word	0x000000ff
        /*11cc*/ 	.word	0x00016840
        /*11d0*/ 	.short	0x0100
        /*11d2*/ 	.byte	0x08
	.zero		1


	//   ....[4]....
        /*11d4*/ 	.word	0x00000390
        /*11d8*/ 	.word	0x000000ff
        /*11dc*/ 	.word	0x00016838
        /*11e0*/ 	.short	0x0100
        /*11e2*/ 	.byte	0x08
	.zero		1


	//   ....[5]....
        /*11e4*/ 	.word	0x000003a0
        /*11e8*/ 	.word	0x000000ff
        /*11ec*/ 	.word	0x00016848
        /*11f0*/ 	.short	0x0100
        /*11f2*/ 	.byte	0x08
	.zero		1


	//   ....[6]....
        /*11f4*/ 	.word	0x000004d0
        /*11f8*/ 	.word	0x000000ff
        /*11fc*/ 	.word	0x00016850
        /*1200*/ 	.short	0x0100
        /*1202*/ 	.byte	0x08
	.zero		1


	//   ....[7]....
        /*1204*/ 	.word	0x000004e0
        /*1208*/ 	.word	0x000000ff
        /*120c*/ 	.word	0x00016860
        /*1210*/ 	.short	0x0100
        /*1212*/ 	.byte	0x08
	.zero		1


	//   ....[8]....
        /*1214*/ 	.word	0x000004f0
        /*1218*/ 	.word	0x000000ff
        /*121c*/ 	.word	0x00016858
        /*1220*/ 	.short	0x0100
        /*1222*/ 	.byte	0x08
	.zero		1


	//   ....[9]....
        /*1224*/ 	.word	0x00000500
        /*1228*/ 	.word	0x000000ff
        /*122c*/ 	.word	0x00016868
        /*1230*/ 	.short	0x0100
        /*1232*/ 	.byte	0x08
	.zero		1


	//   ....[10]....
        /*1234*/ 	.word	0x000005f0
        /*1238*/ 	.word	0x000000ff
        /*123c*/ 	.word	0x00016870
        /*1240*/ 	.short	0x0100
        /*1242*/ 	.byte	0x06
	.zero		1


	//   ....[11]....
        /*1244*/ 	.word	0x00000600
        /*1248*/ 	.word	0x000000ff
        /*124c*/ 	.word	0x00016880
        /*1250*/ 	.short	0x0100
        /*1252*/ 	.byte	0x06
	.zero		1


	//   ....[12]....
        /*1254*/ 	.word	0x00000610
        /*1258*/ 	.word	0x000000ff
        /*125c*/ 	.word	0x00016878
        /*1260*/ 	.short	0x0100
        /*1262*/ 	.byte	0x06
	.zero		1


	//   ....[13]....
        /*1264*/ 	.word	0x00000620
        /*1268*/ 	.word	0x000000ff
        /*126c*/ 	.word	0x00016888
        /*1270*/ 	.short	0x0100
        /*1272*/ 	.byte	0x06
	.zero		1


	//   ....[14]....
        /*1274*/ 	.word	0x00000750
        /*1278*/ 	.word	0x000000ff
        /*127c*/ 	.word	0x00016890
        /*1280*/ 	.short	0x0100
        /*1282*/ 	.byte	0x08
	.zero		1


	//   ....[15]....
        /*1284*/ 	.word	0x00000760
        /*1288*/ 	.word	0x000000ff
        /*128c*/ 	.word	0x000168a0
        /*1290*/ 	.short	0x0100
        /*1292*/ 	.byte	0x08
	.zero		1


	//   ....[16]....
        /*1294*/ 	.word	0x00000770
        /*1298*/ 	.word	0x000000ff
        /*129c*/ 	.word	0x00016898
        /*12a0*/ 	.short	0x0100
        /*12a2*/ 	.byte	0x08
	.zero		1


	//   ....[17]....
        /*12a4*/ 	.word	0x00000780
        /*12a8*/ 	.word	0x000000ff
        /*12ac*/ 	.word	0x000168a8
        /*12b0*/ 	.short	0x0100
        /*12b2*/ 	.byte	0x08
	.zero		1


	//   ....[18]....
        /*12b4*/ 	.word	0x000008b0
        /*12b8*/ 	.word	0x000000ff
        /*12bc*/ 	.word	0x000168b0
        /*12c0*/ 	.short	0x0100
        /*12c2*/ 	.byte	0x08
	.zero		1


	//   ....[19]....
        /*12c4*/ 	.word	0x000008c0
        /*12c8*/ 	.word	0x000000ff
        /*12cc*/ 	.word	0x000168c0
        /*12d0*/ 	.short	0x0100
        /*12d2*/ 	.byte	0x08
	.zero		1


	//   ....[20]....
        /*12d4*/ 	.word	0x000008d0
        /*12d8*/ 	.word	0x000000ff
        /*12dc*/ 	.word	0x000168b8
        /*12e0*/ 	.short	0x0100
        /*12e2*/ 	.byte	0x08
	.zero		1


	//   ....[21]....
        /*12e4*/ 	.word	0x000008e0
        /*12e8*/ 	.word	0x000000ff
        /*12ec*/ 	.word	0x000168c8
        /*12f0*/ 	.short	0x0100
        /*12f2*/ 	.byte	0x08
	.zero		1


	//   ....[22]....
        /*12f4*/ 	.word	0x00003140
        /*12f8*/ 	.word	0x00000045
        /*12fc*/ 	.word	0x00016890
        /*1300*/ 	.short	0x010a
        /*1302*/ 	.byte	0x3f
	.zero		1


	//   ....[23]....
        /*1304*/ 	.word	0x00004560
        /*1308*/ 	.word	0x00000045
        /*130c*/ 	.word	0x00016890
        /*1310*/ 	.short	0x010a
        /*1312*/ 	.byte	0x3f
	.zero		1


	//   ....[24]....
        /*1314*/ 	.word	0x00005610
        /*1318*/ 	.word	0x00000045
        /*131c*/ 	.word	0x00016890
        /*1320*/ 	.short	0x010a
        /*1322*/ 	.byte	0x3f
	.zero		1


	//   ....[25]....
        /*1324*/ 	.word	0x00005b20
        /*1328*/ 	.word	0x00000008
        /*132c*/ 	.word	0x00000000
        /*1330*/ 	.short	0x0101
        /*1332*/ 	.byte	0x3f
	.zero		1


	//   ....[26]....
        /*1334*/ 	.word	0x00005b60
        /*1338*/ 	.word	0x00000045
        /*133c*/ 	.word	0x000168b0
        /*1340*/ 	.short	0x010a
        /*1342*/ 	.byte	0x3f
	.zero		1


	//   ....[27]....
        /*1344*/ 	.word	0x00005ff0
        /*1348*/ 	.word	0x00000045
        /*134c*/ 	.word	0x00000000
        /*1350*/ 	.short	0x0101
        /*1352*/ 	.byte	0x3f
	.zero		1


	//   ....[28]....
        /*1354*/ 	.word	0x00006c00
        /*1358*/ 	.word	0x00000002
        /*135c*/ 	.word	0x00016800
        /*1360*/ 	.short	0x010a
        /*1362*/ 	.byte	0x3f
	.zero		1


	//   ....[29]....
        /*1364*/ 	.word	0x00006c50
        /*1368*/ 	.word	0x00000002
        /*136c*/ 	.word	0x00016800
        /*1370*/ 	.short	0x010a
        /*1372*/ 	.byte	0x3f
	.zero		1


	//   ....[30]....
        /*1374*/ 	.word	0x00007860
        /*1378*/ 	.word	0x00000002
        /*137c*/ 	.word	0x00016800
        /*1380*/ 	.short	0x010a
        /*1382*/ 	.byte	0x3f
	.zero		1


	//   ....[31]....
        /*1384*/ 	.word	0x00008d40
        /*1388*/ 	.word	0x00000002
        /*138c*/ 	.word	0x00016800
        /*1390*/ 	.short	0x010a
        /*1392*/ 	.byte	0x3f
	.zero		1


	//   ....[32]....
        /*1394*/ 	.word	0x00009c00
        /*1398*/ 	.word	0x00000000
        /*139c*/ 	.word	0x00016830
        /*13a0*/ 	.short	0x010a
        /*13a2*/ 	.byte	0x3f
	.zero		1


	//   ....[33]....
        /*13a4*/ 	.word	0x00009cb0
        /*13a8*/ 	.word	0x00000000
        /*13ac*/ 	.word	0x00016830
        /*13b0*/ 	.short	0x010a
        /*13b2*/ 	.byte	0x3f
	.zero		1


	//   ....[34]....
        /*13b4*/ 	.word	0x0000a650
        /*13b8*/ 	.word	0x00000004
        /*13bc*/ 	.word	0x00000000
        /*13c0*/ 	.short	0x0101
        /*13c2*/ 	.byte	0x3f
	.zero		1


	//   ....[35]....
        /*13c4*/ 	.word	0x0000d750
        /*13c8*/ 	.word	0x00000009
        /*13cc*/ 	.word	0x00016830
        /*13d0*/ 	.short	0x010a
        /*13d2*/ 	.byte	0x3f
	.zero		1


	//   ....[36]....
        /*13d4*/ 	.word	0x0000d7a0
        /*13d8*/ 	.word	0x00000009
        /*13dc*/ 	.word	0x00016830
        /*13e0*/ 	.short	0x010a
        /*13e2*/ 	.byte	0x3f
	.zero		1


	//   ....[37]....
        /*13e4*/ 	.word	0x0000dac0
        /*13e8*/ 	.word	0x00000009
        /*13ec*/ 	.word	0x00016850
        /*13f0*/ 	.short	0x010a
        /*13f2*/ 	.byte	0x3f
	.zero		1


	//   ....[38]....
        /*13f4*/ 	.word	0x0000db00
        /*13f8*/ 	.word	0x00000009
        /*13fc*/ 	.word	0x00016850
        /*1400*/ 	.short	0x010a
        /*1402*/ 	.byte	0x3f
	.zero		1


	//   ....[39]....
        /*1404*/ 	.word	0x0000e640
        /*1408*/ 	.word	0x00000038
        /*140c*/ 	.word	0x00000000
        /*1410*/ 	.short	0x0101
        /*1412*/ 	.byte	0x3f
	.zero		1


	//   ....[40]....
        /*1414*/ 	.word	0x00010a50
        /*1418*/ 	.word	0x00000013
        /*141c*/ 	.word	0x00000000
        /*1420*/ 	.short	0x0101
        /*1422*/ 	.byte	0x3f
	.zero		1


	//   ....[41]....
        /*1424*/ 	.word	0x00011250
        /*1428*/ 	.word	0x00000009
        /*142c*/ 	.word	0x00016830
        /*1430*/ 	.short	0x010a
        /*1432*/ 	.byte	0x3f
	.zero		1


	//   ....[42]....
        /*1434*/ 	.word	0x000112a0
        /*1438*/ 	.word	0x00000009
        /*143c*/ 	.word	0x00016830
        /*1440*/ 	.short	0x010a
        /*1442*/ 	.byte	0x3f
	.zero		1


	//   ....[43]....
        /*1444*/ 	.word	0x000115f0
        /*1448*/ 	.word	0x00000009
        /*144c*/ 	.word	0x00016850
        /*1450*/ 	.short	0x010a
        /*1452*/ 	.byte	0x3f
	.zero		1


	//   ....[44]....
        /*1454*/ 	.word	0x00011630
        /*1458*/ 	.word	0x00000009
        /*145c*/ 	.word	0x00016850
        /*1460*/ 	.short	0x010a
        /*1462*/ 	.byte	0x3f
	.zero		1


	//   ....[45]....
        /*1464*/ 	.word	0x00011b90
        /*1468*/ 	.word	0x0000000c
        /*146c*/ 	.word	0x00000000
        /*1470*/ 	.short	0x0101
        /*1472*/ 	.byte	0x3f
	.zero		1


	//   ....[46]....
        /*1474*/ 	.word	0x000134f0
        /*1478*/ 	.word	0x0000000f
        /*147c*/ 	.word	0x00000000
        /*1480*/ 	.short	0x0101
        /*1482*/ 	.byte	0x3f
	.zero		1


	//   ....[47]....
        /*1484*/ 	.word	0x00013a30
        /*1488*/ 	.word	0x00000009
        /*148c*/ 	.word	0x00016830
        /*1490*/ 	.short	0x010a
        /*1492*/ 	.byte	0x3f
	.zero		1


	//   ....[48]....
        /*1494*/ 	.word	0x00013a80
        /*1498*/ 	.word	0x00000009
        /*149c*/ 	.word	0x00016830
        /*14a0*/ 	.short	0x010a
        /*14a2*/ 	.byte	0x3f
	.zero		1


	//   ....[49]....
        /*14a4*/ 	.word	0x00013dd0
        /*14a8*/ 	.word	0x00000009
        /*14ac*/ 	.word	0x00016850
        /*14b0*/ 	.short	0x010a
        /*14b2*/ 	.byte	0x3f
	.zero		1


	//   ....[50]....
        /*14b4*/ 	.word	0x00013e10
        /*14b8*/ 	.word	0x00000009
        /*14bc*/ 	.word	0x00016850
        /*14c0*/ 	.short	0x010a
        /*14c2*/ 	.byte	0x3f
	.zero		1


	//   ....[51]....
        /*14c4*/ 	.word	0x000143e0
        /*14c8*/ 	.word	0x00000036
        /*14cc*/ 	.word	0x00000000
        /*14d0*/ 	.short	0x0101
        /*14d2*/ 	.byte	0x3f
	.zero		1


	//   ....[52]....
        /*14d4*/ 	.word	0x00016d60
        /*14d8*/ 	.word	0x0000000f
        /*14dc*/ 	.word	0x00000000
        /*14e0*/ 	.short	0x0101
        /*14e2*/ 	.byte	0x3f
	.zero		1


	//   ....[53]....
        /*14e4*/ 	.word	0x000171b0
        /*14e8*/ 	.word	0x0000000b
        /*14ec*/ 	.word	0x00016850
        /*14f0*/ 	.short	0x010a
        /*14f2*/ 	.byte	0x3f
	.zero		1


	//   ....[54]....
        /*14f4*/ 	.word	0x00017220
        /*14f8*/ 	.word	0x0000000b
        /*14fc*/ 	.word	0x00016850
        /*1500*/ 	.short	0x010a
        /*1502*/ 	.byte	0x3f
	.zero		1


	//   ....[55]....
        /*1504*/ 	.word	0x00017840
        /*1508*/ 	.word	0x00000002
        /*150c*/ 	.word	0x00000000
        /*1510*/ 	.short	0x0101
        /*1512*/ 	.byte	0x3f
	.zero		1


	//   ....[56]....
        /*1514*/ 	.word	0x00018870
        /*1518*/ 	.word	0x00000000
        /*151c*/ 	.word	0x00000000
        /*1520*/ 	.short	0x0101
        /*1522*/ 	.byte	0x3f
	.zero		1


	//   ....[57]....
        /*1524*/ 	.word	0x00018ec0
        /*1528*/ 	.word	0x00000008
        /*152c*/ 	.word	0x00000000
        /*1530*/ 	.short	0x0101
        /*1532*/ 	.byte	0x3f
	.zero		1


	//   ....[58]....
        /*1534*/ 	.word	0x0001be70
        /*1538*/ 	.word	0x00000010
        /*153c*/ 	.word	0x00016820
        /*1540*/ 	.short	0x010a
        /*1542*/ 	.byte	0x3f
	.zero		1


	//   ....[59]....
        /*1544*/ 	.word	0x0001bf30
        /*1548*/ 	.word	0x00000005
        /*154c*/ 	.word	0x000168a0
        /*1550*/ 	.short	0x010a
        /*1552*/ 	.byte	0x3f
	.zero		1


	//   ....[60]....
        /*1554*/ 	.word	0x0001c170
        /*1558*/ 	.word	0x00000005
        /*155c*/ 	.word	0x000168c0
        /*1560*/ 	.short	0x010a
        /*1562*/ 	.byte	0x3f
	.zero		1


	//   ....[61]....
        /*1564*/ 	.word	0x0001c500
        /*1568*/ 	.word	0x00000005
        /*156c*/ 	.word	0x000168a0
        /*1570*/ 	.short	0x010a
        /*1572*/ 	.byte	0x3f
	.zero		1


	//   ....[62]....
        /*1574*/ 	.word	0x0001c720
        /*1578*/ 	.word	0x00000005
        /*157c*/ 	.word	0x000168c0
        /*1580*/ 	.short	0x010a
        /*1582*/ 	.byte	0x3f
	.zero		1


	//   ....[63]....
        /*1584*/ 	.word	0x0001d9f0
        /*1588*/ 	.word	0x00000003
        /*158c*/ 	.word	0x00016840
        /*1590*/ 	.short	0x010a
        /*1592*/ 	.byte	0x3f
	.zero		1


	//   ....[64]....
        /*1594*/ 	.word	0x0001e180
        /*1598*/ 	.word	0x00000003
        /*159c*/ 	.word	0x00016830
        /*15a0*/ 	.short	0x0107
        /*15a2*/ 	.byte	0x3f
	.zero		1


	//   ....[65]....
        /*15a4*/ 	.word	0x0001e250
        /*15a8*/ 	.word	0x00000003
        /*15ac*/ 	.word	0x00016830
        /*15b0*/ 	.short	0x0101
        /*15b2*/ 	.byte	0x3f
	.zero		1


	//   ....[66]....
        /*15b4*/ 	.word	0x0001f0a0
        /*15b8*/ 	.word	0x00000010
        /*15bc*/ 	.word	0x00016800
        /*15c0*/ 	.short	0x0107
        /*15c2*/ 	.byte	0x3f
	.zero		1


	//   ....[67]....
        /*15c4*/ 	.word	0x0001f190
        /*15c8*/ 	.word	0x00000010
        /*15cc*/ 	.word	0x00016800
        /*15d0*/ 	.short	0x0101
        /*15d2*/ 	.byte	0x3f
	.zero		1


	//   ....[68]....
        /*15d4*/ 	.word	0x0001f1b0
        /*15d8*/ 	.word	0x00000010
        /*15dc*/ 	.word	0x00016820
        /*15e0*/ 	.short	0x010a
        /*15e2*/ 	.byte	0x3f
	.zero		1


	//   ....[69]....
        /*15e4*/ 	.word	0x0001f590
        /*15e8*/ 	.word	0x00000005
        /*15ec*/ 	.word	0x00016840
        /*15f0*/ 	.short	0x010a
        /*15f2*/ 	.byte	0x3f
	.zero		1


	//   ....[70]....
        /*15f4*/ 	.word	0x0001faa0
        /*15f8*/ 	.word	0x00000005
        /*15fc*/ 	.word	0x00016830
        /*1600*/ 	.short	0x0107
        /*1602*/ 	.byte	0x3f
	.zero		1


	//   ....[71]....
        /*1604*/ 	.word	0x0001fb60
        /*1608*/ 	.word	0x00000005
        /*160c*/ 	.word	0x00016830
        /*1610*/ 	.short	0x0101
        /*1612*/ 	.byte	0x3f
	.zero		1


	//   ....[72]....
        /*1614*/ 	.word	0x0001fbc0
        /*1618*/ 	.word	0x00000005
        /*161c*/ 	.word	0x00016860
        /*1620*/ 	.short	0x010a
        /*1622*/ 	.byte	0x3f
	.zero		1


	//   ....[73]....
        /*1624*/ 	.word	0x00020090
        /*1628*/ 	.word	0x00000005
        /*162c*/ 	.word	0x00016850
        /*1630*/ 	.short	0x0107
        /*1632*/ 	.byte	0x3f
	.zero		1


	//   ....[74]....
        /*1634*/ 	.word	0x00020210
        /*1638*/ 	.word	0x00000005
        /*163c*/ 	.word	0x00016850
        /*1640*/ 	.short	0x0101
        /*1642*/ 	.byte	0x3f
	.zero		1


	//   ....[75]....
        /*1644*/ 	.word	0x00020440
        /*1648*/ 	.word	0x00000000
        /*164c*/ 	.word	0x00016860
        /*1650*/ 	.short	0x010a
        /*1652*/ 	.byte	0x3f
	.zero		1


	//   ....[76]....
        /*1654*/ 	.word	0x000208e0
        /*1658*/ 	.word	0x00000000
        /*165c*/ 	.word	0x00016850
        /*1660*/ 	.short	0x0107
        /*1662*/ 	.byte	0x3f
	.zero		1


	//   ....[77]....
        /*1664*/ 	.word	0x000209c0
        /*1668*/ 	.word	0x00000000
        /*166c*/ 	.word	0x00016850
        /*1670*/ 	.short	0x0101
        /*1672*/ 	.byte	0x3f
	.zero		1


	//   ....[78]....
        /*1674*/ 	.word	0x00021b20
        /*1678*/ 	.word	0x00000005
        /*167c*/ 	.word	0x00016820
        /*1680*/ 	.short	0x010a
        /*1682*/ 	.byte	0x3f
	.zero		1


	//   ....[79]....
        /*1684*/ 	.word	0x00021cc0
        /*1688*/ 	.word	0x00000003
        /*168c*/ 	.word	0x00016840
        /*1690*/ 	.short	0x010a
        /*1692*/ 	.byte	0x3f
	.zero		1


	//   ....[80]....
        /*1694*/ 	.word	0x00021d50
        /*1698*/ 	.word	0x00000005
        /*169c*/ 	.word	0x00016840
        /*16a0*/ 	.short	0x010a
        /*16a2*/ 	.byte	0x3f
	.zero		1


	//   ....[81]....
        /*16a4*/ 	.word	0x00021d90
        /*16a8*/ 	.word	0x00000003
        /*16ac*/ 	.word	0x00016860
        /*16b0*/ 	.short	0x010a
        /*16b2*/ 	.byte	0x3f
	.zero		1


	//   ....[82]....
        /*16b4*/ 	.word	0x00021dd0
        /*16b8*/ 	.word	0x00000005
        /*16bc*/ 	.word	0x00016860
        /*16c0*/ 	.short	0x010a
        /*16c2*/ 	.byte	0x3f
	.zero		1


	//   ....[83]....
        /*16c4*/ 	.word	0x00021e30
        /*16c8*/ 	.word	0x00000045
        /*16cc*/ 	.word	0x00016890
        /*16d0*/ 	.short	0x010a
        /*16d2*/ 	.byte	0x3f
	.zero		1


	//   ....[84]....
        /*16d4*/ 	.word	0x000220c0
        /*16d8*/ 	.word	0x00000045
        /*16dc*/ 	.word	0x00016890
        /*16e0*/ 	.short	0x010a
        /*16e2*/ 	.byte	0x3f
	.zero		1


	//   ....[85]....
        /*16e4*/ 	.word	0x00022370
        /*16e8*/ 	.word	0x00000045
        /*16ec*/ 	.word	0x00016890
        /*16f0*/ 	.short	0x010a
        /*16f2*/ 	.byte	0x3f
	.zero		1


	//   ....[86]....
        /*16f4*/ 	.word	0x00022620
        /*16f8*/ 	.word	0x00000045
        /*16fc*/ 	.word	0x000168b0
        /*1700*/ 	.short	0x010a
        /*1702*/ 	.byte	0x3f
	.zero		1


	//   ....[87]....
        /*1704*/ 	.word	0x00022af0
        /*1708*/ 	.word	0x00000002
        /*170c*/ 	.word	0x00016800
        /*1710*/ 	.short	0x010a
        /*1712*/ 	.byte	0x3f
	.zero		1


	//   ....[88]....
        /*1714*/ 	.word	0x000230f0
        /*1718*/ 	.word	0x00000002
        /*171c*/ 	.word	0x00016800
        /*1720*/ 	.short	0x010a
        /*1722*/ 	.byte	0x3f
	.zero		1


	//   ....[89]....
        /*1724*/ 	.word	0x00023140
        /*1728*/ 	.word	0x00000000
        /*172c*/ 	.word	0x00016830
        /*1730*/ 	.short	0x010a
        /*1732*/ 	.byte	0x3f
	.zero		1


	//   ....[90]....
        /*1734*/ 	.word	0x00023190
        /*1738*/ 	.word	0x00000009
        /*173c*/ 	.word	0x00016830
        /*1740*/ 	.short	0x010a
        /*1742*/ 	.byte	0x3f
	.zero		1


	//   ....[91]....
        /*1744*/ 	.word	0x000231e0
        /*1748*/ 	.word	0x00000009
        /*174c*/ 	.word	0x00016850
        /*1750*/ 	.short	0x010a
        /*1752*/ 	.byte	0x3f
	.zero		1


	//   ....[92]....
        /*1754*/ 	.word	0x00023230
        /*1758*/ 	.word	0x00000009
        /*175c*/ 	.word	0x00016830
        /*1760*/ 	.short	0x010a
        /*1762*/ 	.byte	0x3f
	.zero		1


	//   ....[93]....
        /*1764*/ 	.word	0x00023280
        /*1768*/ 	.word	0x00000009
        /*176c*/ 	.word	0x00016850
        /*1770*/ 	.short	0x010a
        /*1772*/ 	.byte	0x3f
	.zero		1


	//   ....[94]....
        /*1774*/ 	.word	0x000232d0
        /*1778*/ 	.word	0x00000009
        /*177c*/ 	.word	0x00016830
        /*1780*/ 	.short	0x010a
        /*1782*/ 	.byte	0x3f
	.zero		1


	//   ....[95]....
        /*1784*/ 	.word	0x00023320
        /*1788*/ 	.word	0x00000009
        /*178c*/ 	.word	0x00016850
        /*1790*/ 	.short	0x010a
        /*1792*/ 	.byte	0x3f
	.zero		1


	//   ....[96]....
        /*1794*/ 	.word	0x00023370
        /*1798*/ 	.word	0x0000000b
        /*179c*/ 	.word	0x00016850
        /*17a0*/ 	.short	0x010a
        /*17a2*/ 	.byte	0x3f
	.zero		1


	//   ....[97]....
        /*17a4*/ 	.word	0x00023f20
        /*17a8*/ 	.word	0x00000010
        /*17ac*/ 	.word	0x00016820
        /*17b0*/ 	.short	0x010a
        /*17b2*/ 	.byte	0x3f
	.zero		1


	//   ....[98]....
        /*17b4*/ 	.word	0x00023f70
        /*17b8*/ 	.word	0x00000005
        /*17bc*/ 	.word	0x000168a0
        /*17c0*/ 	.short	0x010a
        /*17c2*/ 	.byte	0x3f
	.zero		1


	//   ....[99]....
        /*17c4*/ 	.word	0x00023fc0
        /*17c8*/ 	.word	0x00000005
        /*17cc*/ 	.word	0x000168c0
        /*17d0*/ 	.short	0x010a
        /*17d2*/ 	.byte	0x3f
	.zero		1


	//   ....[100]....
        /*17d4*/ 	.word	0x00024010
        /*17d8*/ 	.word	0x00000005
        /*17dc*/ 	.word	0x000168a0
        /*17e0*/ 	.short	0x010a
        /*17e2*/ 	.byte	0x3f
	.zero		1


	//   ....[101]....
        /*17e4*/ 	.word	0x00024060
        /*17e8*/ 	.word	0x00000005
        /*17ec*/ 	.word	0x000168c0
        /*17f0*/ 	.short	0x010a
        /*17f2*/ 	.byte	0x3f
	.zero		1


	//   ....[102]....
        /*17f4*/ 	.word	0x00024180
        /*17f8*/ 	.word	0x00000003
        /*17fc*/ 	.word	0x00016840
        /*1800*/ 	.short	0x010a
        /*1802*/ 	.byte	0x3f
	.zero		1


	//   ....[103]....
        /*1804*/ 	.word	0x00025c20
        /*1808*/ 	.word	0x00000010
        /*180c*/ 	.word	0x00016820
        /*1810*/ 	.short	0x010a
        /*1812*/ 	.byte	0x3f
	.zero		1


	//   ....[104]....
        /*1814*/ 	.word	0x00025c70
        /*1818*/ 	.word	0x00000005
        /*181c*/ 	.word	0x00016840
        /*1820*/ 	.short	0x010a
        /*1822*/ 	.byte	0x3f
	.zero		1


	//   ....[105]....
        /*1824*/ 	.word	0x000265b0
        /*1828*/ 	.word	0x00000005
        /*182c*/ 	.word	0x00016860
        /*1830*/ 	.short	0x010a
        /*1832*/ 	.byte	0x3f
	.zero		1


	//   ....[106]....
        /*1834*/ 	.word	0x00026f20
        /*1838*/ 	.word	0x00000000
        /*183c*/ 	.word	0x00016860
        /*1840*/ 	.short	0x010a
        /*1842*/ 	.byte	0x3f
	.zero		1


	//   ....[107]....
        /*1844*/ 	.word	0x00028200
        /*1848*/ 	.word	0x00000005
        /*184c*/ 	.word	0x00016820
        /*1850*/ 	.short	0x010a
        /*1852*/ 	.byte	0x3f
	.zero		1


	//   ....[108]....
        /*1854*/ 	.word	0x000283a0
        /*1858*/ 	.word	0x00000003
        /*185c*/ 	.word	0x00016840
        /*1860*/ 	.short	0x010a
        /*1862*/ 	.byte	0x3f
	.zero		1


	//   ....[109]....
        /*1864*/ 	.word	0x000283f0
        /*1868*/ 	.word	0x00000005
        /*186c*/ 	.word	0x00016840
        /*1870*/ 	.short	0x010a
        /*1872*/ 	.byte	0x3f
	.zero		1


	//   ....[110]....
        /*1874*/ 	.word	0x00028440
        /*1878*/ 	.word	0x00000003
        /*187c*/ 	.word	0x00016860
        /*1880*/ 	.short	0x010a
        /*1882*/ 	.byte	0x3f
	.zero		1


	//----- nvinfo : EIATTR_NUM_MBARRIERS
	.align		4
.L_237:
        /*1884*/ 	.byte	0x03, 0x38
        /*1886*/ 	.short	0x0016


	//----- nvinfo : EIATTR_EXIT_INSTR_OFFSETS
	.align		4
        /*1888*/ 	.byte	0x04, 0x1c
        /*188a*/ 	.short	(.L_239 - .L_238)


	//   ....[0]....
.L_238:
        /*188c*/ 	.word	0x00021e20


	//----- nvinfo : EIATTR_MAX_THREADS
	.align		4
.L_239:
        /*1890*/ 	.byte	0x04, 0x05
        /*1892*/ 	.short	(.L_241 - .L_240)
.L_240:
        /*1894*/ 	.word	0x00000200
        /*1898*/ 	.word	0x00000001
        /*189c*/ 	.word	0x00000001


	//----- nvinfo : EIATTR_CRS_STACK_SIZE
	.align		4
.L_241:
        /*18a0*/ 	.byte	0x04, 0x1e
        /*18a2*/ 	.short	(.L_243 - .L_242)
.L_242:
        /*18a4*/ 	.word	0x00000000


	//----- nvinfo : EIATTR_CBANK_PARAM_SIZE
	.align		4
.L_243:
        /*18a8*/ 	.byte	0x03, 0x19
        /*18aa*/ 	.short	0x0af0


	//----- nvinfo : EIATTR_PARAM_CBANK
	.align		4
        /*18ac*/ 	.byte	0x04, 0x0a
        /*18ae*/ 	.short	(.L_245 - .L_244)
	.align		4
.L_244:
        /*18b0*/ 	.word	index@(.nv.constant0._ZN7cutlass13device_kernelIN5flash11enable_sm90INS1_16FlashAttnFwdSm90INS1_25CollectiveMainloopFwdSm90ILi2EN4cute5tupleIJNS5_1CILi1EEES8_S8_EEENS6_IJNS7_ILi192EEENS7_ILi128EEENS7_ILi64EEEEEELi64ENS_6half_tEfNS_4arch4Sm90ELb0ELb1ELb1ELb1ELb1ELb1ELb0ELb1ELb1ELb1ELb1ELb0EEENS1_21CollectiveEpilogueFwdINS6_IJSA_SC_SB_EEES9_SE_SG_Li384ELb1ELb1ELb1ELb0EEENS1_36VarlenDynamicPersistentTileSchedulerILi192ELi128ELi384ELi128ELb1ELb1ELb1ELb1ELb0ELb1EEEEEEEEEvNT_6ParamsE)
        /*18b4*/ 	.short	0x0210
        /*18b6*/ 	.short	0x0af0


	//----- nvinfo : EIATTR_SW_WAR
	.align		4
.L_245:
        /*18b8*/ 	.byte	0x04, 0x36
        /*18ba*/ 	.short	(.L_247 - .L_246)
.L_246:
        /*18bc*/ 	.word	0x00000008
.L_247:


//--------------------- .nv.info._ZN7cutlass13device_kernelIN5flash11enable_sm90INS1_16FlashAttnFwdSm90INS1_25CollectiveMainloopFwdSm90ILi2EN4cute5tupleIJNS5_1CILi1EEES8_S8_EEENS6_IJNS7_ILi192EEENS7_ILi128EEENS7_ILi64EEEEEELi64ENS_6half_tEfNS_4arch4Sm90ELb1ELb0ELb1ELb0ELb1ELb0ELb0ELb1ELb1ELb1ELb1ELb0EEENS1_21CollectiveEpilogueFwdINS6_IJSA_SC_SB_EEES9_SE_SG_Li384ELb0ELb1ELb1ELb0EEENS1_19SingleTileSchedulerILb0ELb1ELb1ELi192EEEEEEEEEvNT_6ParamsE --------------------------
	.section	.nv.info._ZN7cutlass13device_kernelIN5flash11enable_sm90INS1_16FlashAttnFwdSm90INS1_25CollectiveMainloopFwdSm90ILi2EN4cute5tupleIJNS5_1CILi1EEES8_S8_EEENS6_IJNS7_ILi192EEENS7_ILi128EEENS7_ILi64EEEEEELi64ENS_6half_tEfNS_4arch4Sm90ELb1ELb0ELb1ELb0ELb1ELb0ELb0ELb1ELb1ELb1ELb1ELb0EEENS1_21CollectiveEpilogueFwdINS6_IJSA_SC_SB_EEES9_SE_SG_Li384ELb0ELb1ELb1ELb0EEENS1_19SingleTileSchedulerILb0ELb1ELb1ELi192EEEEEEEEEvNT_6ParamsE,"",@"SHT_CUDA_INFO"
	.sectionflags	@""
	.align	4


	//----- nvinfo : EIATTR_CUDA_API_VERSION
	.align		4
        /*0000*/ 	.byte	0x04, 0x37
        /*0002*/ 	.short	(.L_249 - .L_248)
.L_248:
        /*0004*/ 	.word	0x00000082


	//----- nvinfo : EIATTR_KPARAM_INFO
	.align		4
.L_249:
        /*0008*/ 	.byte	0x04, 0x17
        /*000a*/ 	.short	(.L_251 - .L_250)
.L_250:
        /*000c*/ 	.word	0x00000000
        /*0010*/ 	.short	0x0000
        /*0012*/ 	.short	0x0070
        /*0014*/ 	.byte	0x00, 0xf0, 0x01, 0x28


	//----- nvinfo : EIATTR_SPARSE_MMA_MASK
	.align		4
.L_251:
        /*0018*/ 	.byte	0x03, 0x50
        /*001a*/ 	.short	0x0000


	//----- nvinfo : EIATTR_MAXREG_COUNT
	.align		4
        /*001c*/ 	.byte	0x03, 0x1b
        /*001e*/ 	.short	0x0080


	//----- nvinfo : EIATTR_NUM_BARRIERS
	.align		4
        /*0020*/ 	.byte	0x02, 0x4c
        /*0022*/ 	.byte	0x10
	.zero		1


	//----- nvinfo : EIATTR_EXTERNS
	.align		4
        /*0024*/ 	.byte	0x04, 0x0f
        /*0026*/ 	.short	(.L_253 - .L_252)


	//   ....[0]....
	.align		4
.L_252:
        /*0028*/ 	.word	index@(__assertfail)


	//----- nvinfo : EIATTR_ANNOTATIONS
	.align		4
.L_253:
        /*002c*/ 	.byte	0x04, 0x55
        /*002e*/ 	.short	(.L_255 - .L_254)


	//   ....[0]....
.L_254:
        /*0030*/ 	.word	0x00000001
        /*0034*/ 	.byte	0x80, 0xbe, 0x00, 0x00, 0x01, 0x00, 0x00, 0x00, 0x20, 0xd4, 0x00, 0x00


	//----- nvinfo : EIATTR_MERCURY_ISA_VERSION
	.align		4
.L_255:
        /*0040*/ 	.byte	0x03, 0x5f
        /*0042*/ 	.short	0x0101


	//----- nvinfo : EIATTR_INT_WARP_WIDE_INSTR_OFFSETS
	.align		4
        /*0044*/ 	.byte	0x04, 0x31
        /*0046*/ 	.short	(.L_257 - .L_256)


	//   ....[0]....
.L_256:
        /*0048*/ 	.word	0x000000c0


	//   ....[1]....
        /*004c*/ 	.word	0x000000d0


	//   ....[2]....
        /*0050*/ 	.word	0x00000170


	//----- nvinfo : EIATTR_COOP_GROUP_MASK_REGIDS
	.align		4
.L_257:
        /*0054*/ 	.byte	0x04, 0x29
        /*0056*/ 	.short	(.L_259 - .L_258)


	//   ....[0]....
.L_258:
        /*0058*/ 	.word	0xffffffff


	//   ....[1]....
        /*005c*/ 	.word	0xffffffff


	//   ....[2]....
        /*0060*/ 	.word	0xffffffff


	//   ....[3]....
        /*0064*/ 	.word	0xffffffff


	//   ....[4]....
        /*0068*/ 	.word	0xffffffff


	//   ....[5]....
        /*006c*/ 	.word	0xffffffff


	//   ....[6]....
        /*0070*/ 	.word	0xffffffff


	//   ....[7]....
        /*0074*/ 	.word	0xffffffff


	//   ....[8]....
        /*0078*/ 	.word	0xffffffff


	//   ....[9]....
        /*007c*/ 	.word	0xffffffff


	//   ....[10]....
        /*0080*/ 	.word	0xffffffff


	//   ....[11]....
        /*0084*/ 	.word	0xffffffff


	//   ....[12]....
        /*0088*/ 	.word	0xffffffff


	//   ....[13]....
        /*008c*/ 	.word	0xffffffff


	//   ....[14]....
        /*0090*/ 	.word	0xffffffff


	//   ....[15]....
        /*0094*/ 	.word	0xffffffff


	//   ....[16]....
        /*0098*/ 	.word	0xffffffff


	//   ....[17]....
        /*009c*/ 	.word	0xffffffff


	//   ....[18]....
        /*00a0*/ 	.word	0xffffffff


	//   ....[19]....
        /*00a4*/ 	.word	0xffffffff


	//   ....[20]....
        /*00a8*/ 	.word	0xffffffff


	//   ....[21]....
        /*00ac*/ 	.word	0xffffffff


	//   ....[22]....
        /*00b0*/ 	.word	0xffffffff


	//   ....[23]....
        /*00b4*/ 	.word	0xffffffff


	//   ....[24]....
        /*00b8*/ 	.word	0xffffffff


	//   ....[25]....
        /*00bc*/ 	.word	0xffffffff


	//   ....[26]....
        /*00c0*/ 	.word	0xffffffff


	//   ....[27]....
        /*00c4*/ 	.word	0xffffffff


	//   ....[28]....
        /*00c8*/ 	.word	0xffffffff


	//   ....[29]....
        /*00cc*/ 	.word	0xffffffff


	//   ....[30]....
        /*00d0*/ 	.word	0xffffffff


	//   ....[31]....
        /*00d4*/ 	.word	0xffffffff


	//   ....[32]....
        /*00d8*/ 	.word	0xffffffff


	//   ....[33]....
        /*00dc*/ 	.word	0xffffffff


	//   ....[34]....
        /*00e0*/ 	.word	0xffffffff


	//   ....[35]....
        /*00e4*/ 	.word	0xffffffff


	//   ....[36]....
        /*00e8*/ 	.word	0xffffffff


	//   ....[37]....
        /*00ec*/ 	.word	0xffffffff


	//   ....[38]....
        /*00f0*/ 	.word	0xffffffff


	//   ....[39]....
        /*00f4*/ 	.word	0xffffffff


	//   ....[40]....
        /*00f8*/ 	.word	0xffffffff


	//   ....[41]....
        /*00fc*/ 	.word	0xffffffff


	//   ....[42]....
        /*0100*/ 	.word	0xffffffff


	//   ....[43]....
        /*0104*/ 	.word	0xffffffff


	//   ....[44]....
        /*0108*/ 	.word	0xffffffff


	//   ....[45]....
        /*010c*/ 	.word	0xffffffff


	//   ....[46]....
        /*0110*/ 	.word	0xffffffff


	//   ....[47]....
        /*0114*/ 	.word	0xffffffff


	//   ....[48]....
        /*0118*/ 	.word	0xffffffff


	//   ....[49]....
        /*011c*/ 	.word	0xffffffff


	//   ....[50]....
        /*0120*/ 	.word	0xffffffff


	//   ....[51]....
        /*0124*/ 	.word	0xffffffff


	//   ....[52]....
        /*0128*/ 	.word	0xffffffff


	//   ....[53]....
        /*012c*/ 	.word	0xffffffff


	//   ....[54]....
        /*0130*/ 	.word	0xffffffff


	//   ....[55]....
        /*0134*/ 	.word	0xffffffff


	//   ....[56]....
        /*0138*/ 	.word	0xffffffff


	//   ....[57]....
        /*013c*/ 	.word	0xffffffff


	//   ....[58]....
        /*0140*/ 	.word	0xffffffff


	//   ....[59]....
        /*0144*/ 	.word	0xffffffff


	//   ....[60]....
        /*0148*/ 	.word	0xffffffff


	//   ....[61]....
        /*014c*/ 	.word	0xffffffff


	//   ....[62]....
        /*0150*/ 	.word	0xffffffff


	//   ....[63]....
        /*0154*/ 	.word	0xffffffff


	//   ....[64]....
        /*0158*/ 	.word	0xffffffff


	//   ....[65]....
        /*015c*/ 	.word	0xffffffff


	//   ....[66]....
        /*0160*/ 	.word	0xffffffff


	//   ....[67]....
        /*0164*/ 	.word	0xffffffff


	//   ....[68]....
        /*0168*/ 	.word	0xffffffff


	//   ....[69]....
        /*016c*/ 	.word	0xffffffff


	//   ....[70]....
        /*0170*/ 	.word	0xffffffff


	//   ....[71]....
        /*0174*/ 	.word	0xffffffff


	//   ....[72]....
        /*0178*/ 	.word	0xffffffff


	//   ....[73]....
        /*017c*/ 	.word	0xffffffff


	//   ....[74]....
        /*0180*/ 	.word	0xffffffff


	//   ....[75]....
        /*0184*/ 	.word	0xffffffff


	//   ....[76]....
        /*0188*/ 	.word	0xffffffff


	//   ....[77]....
        /*018c*/ 	.word	0xffffffff


	//   ....[78]....
        /*0190*/ 	.word	0xffffffff


	//   ....[79]....
        /*0194*/ 	.word	0xffffffff


	//   ....[80]....
        /*0198*/ 	.word	0xffffffff


	//   ....[81]....
        /*019c*/ 	.word	0xffffffff


	//   ....[82]....
        /*01a0*/ 	.word	0xffffffff


	//   ....[83]....
        /*01a4*/ 	.word	0xffffffff


	//   ....[84]....
        /*01a8*/ 	.word	0xffffffff


	//   ....[85]....
        /*01ac*/ 	.word	0xffffffff


	//   ....[86]....
        /*01b0*/ 	.word	0xffffffff


	//   ....[87]....
        /*01b4*/ 	.word	0xffffffff


	//   ....[88]....
        /*01b8*/ 	.word	0xffffffff


	//   ....[89]....
        /*01bc*/ 	.word	0xffffffff


	//   ....[90]....
        /*01c0*/ 	.word	0xffffffff


	//   ....[91]....
        /*01c4*/ 	.word	0xffffffff


	//   ....[92]....
        /*01c8*/ 	.word	0xffffffff


	//   ....[93]....
        /*01cc*/ 	.word	0xffffffff


	//   ....[94]....
        /*01d0*/ 	.word	0xffffffff


	//   ....[95]....
        /*01d4*/ 	.word	0xffffffff


	//   ....[96]....
        /*01d8*/ 	.word	0xffffffff


	//   ....[97]....
        /*01dc*/ 	.word	0xffffffff


	//   ....[98]....
        /*01e0*/ 	.word	0xffffffff


	//   ....[99]....
        /*01e4*/ 	.word	0xffffffff


	//   ....[100]....
        /*01e8*/ 	.word	0xffffffff


	//   ....[101]....
        /*01ec*/ 	.word	0xffffffff


	//   ....[102]....
        /*01f0*/ 	.word	0xffffffff


	//   ....[103]....
        /*01f4*/ 	.word	0xffffffff


	//   ....[104]....
        /*01f8*/ 	.word	0xffffffff


	//   ....[105]....
        /*01fc*/ 	.word	0xffffffff


	//   ....[106]....
        /*0200*/ 	.word	0xffffffff


	//   ....[107]....
        /*0204*/ 	.word	0xffffffff


	//   ....[108]....
        /*0208*/ 	.word	0xffffffff


	//   ....[109]....
        /*020c*/ 	.word	0xffffffff


	//   ....[110]....
        /*0210*/ 	.word	0xffffffff


	//   ....[111]....
        /*0214*/ 	.word	0xffffffff


	//   ....[112]....
        /*0218*/ 	.word	0xffffffff


	//   ....[113]....
        /*021c*/ 	.word	0xffffffff


	//   ....[114]....
        /*0220*/ 	.word	0xffffffff


	//   ....[115]....
        /*0224*/ 	.word	0xffffffff


	//   ....[116]....
        /*0228*/ 	.word	0xffffffff


	//   ....[117]....
        /*022c*/ 	.word	0xffffffff


	//   ....[118]....
        /*0230*/ 	.word	0xffffffff


	//   ....[119]....
        /*0234*/ 	.word	0xffffffff


	//   ....[120]....
        /*0238*/ 	.word	0xffffffff


	//   ....[121]....
        /*023c*/ 	.word	0xffffffff


	//   ....[122]....
        /*0240*/ 	.word	0xffffffff


	//   ....[123]....
        /*0244*/ 	.word	0xffffffff


	//   ....[124]....
        /*0248*/ 	.word	0xffffffff


	//   ....[125]....
        /*024c*/ 	.word	0x0500000f


	//   ....[126]....
        /*0250*/ 	.word	0x0500000f


	//   ....[127]....
        /*0254*/ 	.word	0x0500000f


	//   ....[128]....
        /*0258*/ 	.word	0x0500000f


	//   ....[129]....
        /*025c*/ 	.word	0x0500000f


	//   ....[130]....
        /*0260*/ 	.word	0x0500000f


	//   ....[131]....
        /*0264*/ 	.word	0x0500000f


	//   ....[132]....
        /*0268*/ 	.word	0x0500000f


	//   ....[133]....
        /*026c*/ 	.word	0x0500000f


	//   ....[134]....
        /*0270*/ 	.word	0x0500000f


	//   ....[135]....
        /*0274*/ 	.word	0x0500000f


	//   ....[136]....
        /*0278*/ 	.word	0x0500000f


	//   ....[137]....
        /*027c*/ 	.word	0x0500000f


	//   ....[138]....
        /*0280*/ 	.word	0x0500000f


	//   ....[139]....
        /*0284*/ 	.word	0x0500000f


	//   ....[140]....
        /*0288*/ 	.word	0x0500000f


	//   ....[141]....
        /*028c*/ 	.word	0x0500000f


	//   ....[142]....
        /*0290*/ 	.word	0x0500000f


	//   ....[143]....
        /*0294*/ 	.word	0x0500000f


	//   ....[144]....
        /*0298*/ 	.word	0x0500000f


	//   ....[145]....
        /*029c*/ 	.word	0x0500000f


	//   ....[146]....
        /*02a0*/ 	.word	0x0500000f


	//   ....[147]....
        /*02a4*/ 	.word	0x0500000f


	//   ....[148]....
        /*02a8*/ 	.word	0x0500000f


	//   ....[149]....
        /*02ac*/ 	.word	0x0500000f


	//   ....[150]....
        /*02b0*/ 	.word	0x0500000f


	//   ....[151]....
        /*02b4*/ 	.word	0x0500000f


	//   ....[152]....
        /*02b8*/ 	.word	0x0500000f


	//   ....[153]....
        /*02bc*/ 	.word	0x0500000f


	//   ....[154]....
        /*02c0*/ 	.word	0x0500000f


	//   ....[155]....
        /*02c4*/ 	.word	0x0500000f


	//   ....[156]....
        /*02c8*/ 	.word	0x0500000f


	//   ....[157]....
        /*02cc*/ 	.word	0x0500000f


	//   ....[158]....
        /*02d0*/ 	.word	0x0500000f


	//   ....[159]....
        /*02d4*/ 	.word	0x0500000f


	//   ....[160]....
        /*02d8*/ 	.word	0x0500000f


	//   ....[161]....
        /*02dc*/ 	.word	0x0500000f


	//   ....[162]....
        /*02e0*/ 	.word	0x0500000f


	//   ....[163]....
        /*02e4*/ 	.word	0x0500000f


	//   ....[164]....
        /*02e8*/ 	.word	0x0500000f


	//   ....[165]....
        /*02ec*/ 	.word	0x0500000f


	//   ....[166]....
        /*02f0*/ 	.word	0x0500000f


	//   ....[167]....
        /*02f4*/ 	.word	0x0500000f


	//   ....[168]....
        /*02f8*/ 	.word	0x0500000f


	//   ....[169]....
        /*02fc*/ 	.word	0x0500000f


	//   ....[170]....
        /*0300*/ 	.word	0x0500000f


	//   ....[171]....
        /*0304*/ 	.word	0x0500000f


	//   ....[172]....
        /*0308*/ 	.word	0x0500000f


	//   ....[173]....
        /*030c*/ 	.word	0x0500000f


	//   ....[174]....
        /*0310*/ 	.word	0x0500000f


	//   ....[175]....
        /*0314*/ 	.word	0x0500000f


	//   ....[176]....
        /*0318*/ 	.word	0x0500000f


	//   ....[177]....
        /*031c*/ 	.word	0x0500000f


	//   ....[178]....
        /*0320*/ 	.word	0x0500000f


	//   ....[179]....
        /*0324*/ 	.word	0x0500000f


	//   ....[180]....
        /*0328*/ 	.word	0x0500000f


	//   ....[181]....
        /*032c*/ 	.word	0x0500000f


	//   ....[182]....
        /*0330*/ 	.word	0x0500000f


	//   ....[183]....
        /*0334*/ 	.word	0x0500000f


	//   ....[184]....
        /*0338*/ 	.word	0x0500000f


	//   ....[185]....
        /*033c*/ 	.word	0x0500000f


	//   ....[186]....
        /*0340*/ 	.word	0x0500000f


	//   ....[187]....
        /*0344*/ 	.word	0x0500000f


	//   ....[188]....
        /*0348*/ 	.word	0x0500000f


	//   ....[189]....
        /*034c*/ 	.word	0x0500000f


	//   ....[190]....
        /*0350*/ 	.word	0x0500000f


	//   ....[191]....
        /*0354*/ 	.word	0x0500000f


	//   ....[192]....
        /*0358*/ 	.word	0x0500000f


	//   ....[193]....
        /*035c*/ 	.word	0x0500000f


	//   ....[194]....
        /*0360*/ 	.word	0x0500000f


	//   ....[195]....
        /*0364*/ 	.word	0x0500000f


	//   ....[196]....
        /*0368*/ 	.word	0x0500000f


	//   ....[197]....
        /*036c*/ 	.word	0x0500000f


	//   ....[198]....
        /*0370*/ 	.word	0x0500000f


	//   ....[199]....
        /*0374*/ 	.word	0x0500000f


	//   ....[200]....
        /*0378*/ 	.word	0x0500000f


	//   ....[201]....
        /*037c*/ 	.word	0x0500000f


	//   ....[202]....
        /*0380*/ 	.word	0x0500000f


	//   ....[203]....
        /*0384*/ 	.word	0x0500000f


	//   ....[204]....
        /*0388*/ 	.word	0x0500000f


	//   ....[205]....
        /*038c*/ 	.word	0x0500000f


	//   ....[206]....
        /*0390*/ 	.word	0x0500000f


	//   ....[207]....
        /*0394*/ 	.word	0x0500000f


	//   ....[208]....
        /*0398*/ 	.word	0x0500000f


	//   ....[209]....
        /*039c*/ 	.word	0x0500000f


	//   ....[210]....
        /*03a0*/ 	.word	0x0500000f


	//   ....[211]....
        /*03a4*/ 	.word	0x0500000f


	//   ....[212]....
        /*03a8*/ 	.word	0x0500000f


	//   ....[213]....
        /*03ac*/ 	.word	0x0500000f


	//   ....[214]....
        /*03b0*/ 	.word	0x0500000f


	//----- nvinfo : EIATTR_COOP_GROUP_INSTR_OFFSETS
	.align		4
.L_259:
        /*03b4*/ 	.byte	0x04, 0x28
        /*03b6*/ 	.short	(.L_261 - .L_260)


	//   ....[0]....
.L_260:
        /*03b8*/ 	.word	0x00000080


	//   ....[1]....
        /*03bc*/ 	.word	0x00000090


	//   ....[2]....
        /*03c0*/ 	.word	0x000002d0


	//   ....[3]....
        /*03c4*/ 	.word	0x00000430


	//   ....[4]....
        /*03c8*/ 	.word	0x00000550


	//   ....[5]....
        /*03cc*/ 	.word	0x000006b0


	//   ....[6]....
        /*03d0*/ 	.word	0x00001080


	//   ....[7]....
        /*03d4*/ 	.word	0x00001970


	//   ....[8]....
        /*03d8*/ 	.word	0x00001dc0


	//   ....[9]....
        /*03dc*/ 	.word	0x00002600


	//   ....[10]....
        /*03e0*/ 	.word	0x00002690


	//   ....[11]....
        /*03e4*/ 	.word	0x00003100


	//   ....[12]....
        /*03e8*/ 	.word	0x000031a0


	//   ....[13]....
        /*03ec*/ 	.word	0x00004700


	//   ....[14]....
        /*03f0*/ 	.word	0x00004ab0


	//   ....[15]....
        /*03f4*/ 	.word	0x000052f0


	//   ....[16]....
        /*03f8*/ 	.word	0x00005430


	//   ....[17]....
        /*03fc*/ 	.word	0x00005d30


	//   ....[18]....
        /*0400*/ 	.word	0x00005da0


	//   ....[19]....
        /*0404*/ 	.word	0x00008030


	//   ....[20]....
        /*0408*/ 	.word	0x00008050


	//   ....[21]....
        /*040c*/ 	.word	0x00008070


	//   ....[22]....
        /*0410*/ 	.word	0x00008090


	//   ....[23]....
        /*0414*/ 	.word	0x00009320


	//   ....[24]....
        /*0418*/ 	.word	0x00009340


	//   ....[25]....
        /*041c*/ 	.word	0x00009400


	//   ....[26]....
        /*0420*/ 	.word	0x00009420


	//   ....[27]....
        /*0424*/ 	.word	0x0000a1a0


	//   ....[28]....
        /*0428*/ 	.word	0x0000a1e0


	//   ....[29]....
        /*042c*/ 	.word	0x0000a220


	//   ....[30]....
        /*0430*/ 	.word	0x0000a250


	//   ....[31]....
        /*0434*/ 	.word	0x0000a270


	//   ....[32]....
        /*0438*/ 	.word	0x0000a290


	//   ....[33]....
        /*043c*/ 	.word	0x0000a5f0


	//   ....[34]....
        /*0440*/ 	.word	0x0000a600


	//   ....[35]....
        /*0444*/ 	.word	0x0000ad20


	//   ....[36]....
        /*0448*/ 	.word	0x0000bec0


	//   ....[37]....
        /*044c*/ 	.word	0x0000bee0


	//   ....[38]....
        /*0450*/ 	.word	0x0000bef0


	//   ....[39]....
        /*0454*/ 	.word	0x0000bf00


	//   ....[40]....
        /*0458*/ 	.word	0x0000bf10


	//   ....[41]....
        /*045c*/ 	.word	0x0000bf60


	//   ....[42]....
        /*0460*/ 	.word	0x0000bfa0


	//   ....[43]....
        /*0464*/ 	.word	0x0000bfd0


	//   ....[44]....
        /*0468*/ 	.word	0x0000c010


	//   ....[45]....
        /*046c*/ 	.word	0x0000c040


	//   ....[46]....
        /*0470*/ 	.word	0x0000c090


	//   ....[47]....
        /*0474*/ 	.word	0x0000c0c0


	//   ....[48]....
        /*0478*/ 	.word	0x0000c0f0


	//   ....[49]....
        /*047c*/ 	.word	0x0000c120


	//   ....[50]....
        /*0480*/ 	.word	0x0000c150


	//   ....[51]....
        /*0484*/ 	.word	0x0000c170


	//   ....[52]....
        /*0488*/ 	.word	0x0000c930


	//   ....[53]....
        /*048c*/ 	.word	0x0000c960


	//   ....[54]....
        /*0490*/ 	.word	0x0000c990


	//   ....[55]....
        /*0494*/ 	.word	0x0000c9c0


	//   ....[56]....
        /*0498*/ 	.word	0x0000c9f0


	//   ....[57]....
        /*049c*/ 	.word	0x0000ca40


	//   ....[58]....
        /*04a0*/ 	.word	0x0000caa0


	//   ....[59]....
        /*04a4*/ 	.word	0x0000cad0


	//   ....[60]....
        /*04a8*/ 	.word	0x0000cb00


	//   ....[61]....
        /*04ac*/ 	.word	0x0000cb60


	//   ....[62]....
        /*04b0*/ 	.word	0x0000cba0


	//   ....[63]....
        /*04b4*/ 	.word	0x0000cbd0


	//   ....[64]....
        /*04b8*/ 	.word	0x0000cc00


	//   ....[65]....
        /*04bc*/ 	.word	0x0000cc60


	//   ....[66]....
        /*04c0*/ 	.word	0x0000cc80


	//   ....[67]....
        /*04c4*/ 	.word	0x0000ccb0


	//   ....[68]....
        /*04c8*/ 	.word	0x0000cd00


	//   ....[69]....
        /*04cc*/ 	.word	0x0000cd70


	//   ....[70]....
        /*04d0*/ 	.word	0x0000cdb0


	//   ....[71]....
        /*04d4*/ 	.word	0x0000cdd0


	//   ....[72]....
        /*04d8*/ 	.word	0x0000ce00


	//   ....[73]....
        /*04dc*/ 	.word	0x0000ce10


	//   ....[74]....
        /*04e0*/ 	.word	0x0000ce50


	//   ....[75]....
        /*04e4*/ 	.word	0x0000ced0


	//   ....[76]....
        /*04e8*/ 	.word	0x0000d5f0


	//   ....[77]....
        /*04ec*/ 	.word	0x0000d620


	//   ....[78]....
        /*04f0*/ 	.word	0x0000d630


	//   ....[79]....
        /*04f4*/ 	.word	0x0000d670


	//   ....[80]....
        /*04f8*/ 	.word	0x0000d680


	//   ....[81]....
        /*04fc*/ 	.word	0x0000d6c0


	//   ....[82]....
        /*0500*/ 	.word	0x0000d6d0


	//   ....[83]....
        /*0504*/ 	.word	0x0000d710


	//   ....[84]....
        /*0508*/ 	.word	0x0000d720


	//   ....[85]....
        /*050c*/ 	.word	0x0000d760


	//   ....[86]....
        /*0510*/ 	.word	0x0000d770


	//   ....[87]....
        /*0514*/ 	.word	0x0000d7b0


	//   ....[88]....
        /*0518*/ 	.word	0x0000d7c0


	//   ....[89]....
        /*051c*/ 	.word	0x0000d800


	//   ....[90]....
        /*0520*/ 	.word	0x0000d810


	//   ....[91]....
        /*0524*/ 	.word	0x0000d820


	//   ....[92]....
        /*0528*/ 	.word	0x0000da80


	//   ....[93]....
        /*052c*/ 	.word	0x0000dab0


	//   ....[94]....
        /*0530*/ 	.word	0x0000dac0


	//   ....[95]....
        /*0534*/ 	.word	0x0000dad0


	//   ....[96]....
        /*0538*/ 	.word	0x0000dae0


	//   ....[97]....
        /*053c*/ 	.word	0x0000daf0


	//   ....[98]....
        /*0540*/ 	.word	0x0000db10


	//   ....[99]....
        /*0544*/ 	.word	0x0000db60


	//   ....[100]....
        /*0548*/ 	.word	0x0000db80


	//   ....[101]....
        /*054c*/ 	.word	0x0000dbc0


	//   ....[102]....
        /*0550*/ 	.word	0x0000dbe0


	//   ....[103]....
        /*0554*/ 	.word	0x0000dc20


	//   ....[104]....
        /*0558*/ 	.word	0x0000dc40


	//   ....[105]....
        /*055c*/ 	.word	0x0000dc80


	//   ....[106]....
        /*0560*/ 	.word	0x0000dca0


	//   ....[107]....
        /*0564*/ 	.word	0x0000dcd0


	//   ....[108]....
        /*0568*/ 	.word	0x0000e1e0


	//   ....[109]....
        /*056c*/ 	.word	0x0000e210


	//   ....[110]....
        /*0570*/ 	.word	0x0000e240


	//   ....[111]....
        /*0574*/ 	.word	0x0000e260


	//   ....[112]....
        /*0578*/ 	.word	0x0000e270


	//   ....[113]....
        /*057c*/ 	.word	0x0000e280


	//   ....[114]....
        /*0580*/ 	.word	0x0000e2a0


	//   ....[115]....
        /*0584*/ 	.word	0x0000e2c0


	//   ....[116]....
        /*0588*/ 	.word	0x0000e2e0


	//   ....[117]....
        /*058c*/ 	.word	0x0000e300


	//   ....[118]....
        /*0590*/ 	.word	0x0000e320


	//   ....[119]....
        /*0594*/ 	.word	0x0000e340


	//   ....[120]....
        /*0598*/ 	.word	0x0000e370


	//   ....[121]....
        /*059c*/ 	.word	0x0000e390


	//   ....[122]....
        /*05a0*/ 	.word	0x0000e3f0


	//   ....[123]....
        /*05a4*/ 	.word	0x0000e420


	//   ....[124]....
        /*05a8*/ 	.word	0x0000e730


	//   ....[125]....
        /*05ac*/ 	.word	0x0000ec90


	//   ....[126]....
        /*05b0*/ 	.word	0x0000ed80


	//   ....[127]....
        /*05b4*/ 	.word	0x0000ee20


	//   ....[128]....
        /*05b8*/ 	.word	0x0000eea0


	//   ....[129]....
        /*05bc*/ 	.word	0x0000ef70


	//   ....[130]....
        /*05c0*/ 	.word	0x0000efd0


	//   ....[131]....
        /*05c4*/ 	.word	0x0000f070


	//   ....[132]....
        /*05c8*/ 	.word	0x0000f0d0


	//   ....[133]....
        /*05cc*/ 	.word	0x0000f1b0


	//   ....[134]....
        /*05d0*/ 	.word	0x0000f220


	//   ....[135]....
        /*05d4*/ 	.word	0x0000f2c0


	//   ....[136]....
        /*05d8*/ 	.word	0x0000f320


	//   ....[137]....
        /*05dc*/ 	.word	0x0000f3f0


	//   ....[138]....
        /*05e0*/ 	.word	0x0000f450


	//   ....[139]....
        /*05e4*/ 	.word	0x0000f500


	//   ....[140]....
        /*05e8*/ 	.word	0x0000f560


	//   ....[141]....
        /*05ec*/ 	.word	0x0000f620


	//   ....[142]....
        /*05f0*/ 	.word	0x0000f6b0


	//   ....[143]....
        /*05f4*/ 	.word	0x0000f710


	//   ....[144]....
        /*05f8*/ 	.word	0x0000f7e0


	//   ....[145]....
        /*05fc*/ 	.word	0x0000f8a0


	//   ....[146]....
        /*0600*/ 	.word	0x0000f900


	//   ....[147]....
        /*0604*/ 	.word	0x0000f9c0


	//   ....[148]....
        /*0608*/ 	.word	0x0000fa30


	//   ....[149]....
        /*060c*/ 	.word	0x0000fb10


	//   ....[150]....
        /*0610*/ 	.word	0x0000fb70


	//   ....[151]....
        /*0614*/ 	.word	0x0000fc30


	//   ....[152]....
        /*0618*/ 	.word	0x0000fca0


	//   ....[153]....
        /*061c*/ 	.word	0x0000fd80


	//   ....[154]....
        /*0620*/ 	.word	0x0000fde0


	//   ....[155]....
        /*0624*/ 	.word	0x0000fea0


	//   ....[156]....
        /*0628*/ 	.word	0x0000ff10


	//   ....[157]....
        /*062c*/ 	.word	0x0000ffd0


	//   ....[158]....
        /*0630*/ 	.word	0x00010050


	//   ....[159]....
        /*0634*/ 	.word	0x00010110


	//   ....[160]....
        /*0638*/ 	.word	0x00010170


	//   ....[161]....
        /*063c*/ 	.word	0x00010240


	//   ....[162]....
        /*0640*/ 	.word	0x000102a0


	//   ....[163]....
        /*0644*/ 	.word	0x00010370


	//   ....[164]....
        /*0648*/ 	.word	0x000103e0


	//   ....[165]....
        /*064c*/ 	.word	0x00010490


	//   ....[166]....
        /*0650*/ 	.word	0x000105d0


	//   ....[167]....
        /*0654*/ 	.word	0x00010670


	//   ....[168]....
        /*0658*/ 	.word	0x00010710


	//   ....[169]....
        /*065c*/ 	.word	0x000107a0


	//   ....[170]....
        /*0660*/ 	.word	0x00010840


	//   ....[171]....
        /*0664*/ 	.word	0x000108d0


	//   ....[172]....
        /*0668*/ 	.word	0x00010970


	//   ....[173]....
        /*066c*/ 	.word	0x00010a00


	//   ....[174]....
        /*0670*/ 	.word	0x00010aa0


	//   ....[175]....
        /*0674*/ 	.word	0x00010b30


	//   ....[176]....
        /*0678*/ 	.word	0x00010bd0


	//   ....[177]....
        /*067c*/ 	.word	0x00010c60


	//   ....[178]....
        /*0680*/ 	.word	0x00010d00


	//   ....[179]....
        /*0684*/ 	.word	0x00010d90


	//   ....[180]....
        /*0688*/ 	.word	0x00010e30


	//   ....[181]....
        /*068c*/ 	.word	0x00010ec0


	//   ....[182]....
        /*0690*/ 	.word	0x00010fa0


	//   ....[183]....
        /*0694*/ 	.word	0x00011050


	//   ....[184]....
        /*0698*/ 	.word	0x000110b0


	//   ....[185]....
        /*069c*/ 	.word	0x00011160


	//   ....[186]....
        /*06a0*/ 	.word	0x000111f0


	//   ....[187]....
        /*06a4*/ 	.word	0x00011290


	//   ....[188]....
        /*06a8*/ 	.word	0x00011310


	//   ....[189]....
        /*06ac*/ 	.word	0x000113b0


	//   ....[190]....
        /*06b0*/ 	.word	0x00011440


	//   ....[191]....
        /*06b4*/ 	.word	0x000114e0


	//   ....[192]....
        /*06b8*/ 	.word	0x00011560


	//   ....[193]....
        /*06bc*/ 	.word	0x00011600


	//   ....[194]....
        /*06c0*/ 	.word	0x00011690


	//   ....[195]....
        /*06c4*/ 	.word	0x00011730


	//   ....[196]....
        /*06c8*/ 	.word	0x000117b0


	//   ....[197]....
        /*06cc*/ 	.word	0x00011840


	//   ....[198]....
        /*06d0*/ 	.word	0x00011920


	//   ....[199]....
        /*06d4*/ 	.word	0x000119e0


	//   ....[200]....
        /*06d8*/ 	.word	0x00011a40


	//   ....[201]....
        /*06dc*/ 	.word	0x00011af0


	//   ....[202]....
        /*06e0*/ 	.word	0x00011b50


	//   ....[203]....
        /*06e4*/ 	.word	0x00011c10


	//   ....[204]....
        /*06e8*/ 	.word	0x00011c70


	//   ....[205]....
        /*06ec*/ 	.word	0x00011d30


	//   ....[206]....
        /*06f0*/ 	.word	0x00011d90


	//   ....[207]....
        /*06f4*/ 	.word	0x00011e50


	//   ....[208]....
        /*06f8*/ 	.word	0x00011eb0


	//   ....[209]....
        /*06fc*/ 	.word	0x00011f70


	//   ....[210]....
        /*0700*/ 	.word	0x00011fd0


	//   ....[211]....
        /*0704*/ 	.word	0x00012090


	//   ....[212]....
        /*0708*/ 	.word	0x000120f0


	//   ....[213]....
        /*070c*/ 	.word	0x000121a0


	//   ....[214]....
        /*0710*/ 	.word	0x000122b0


	//----- nvinfo : EIATTR_REG_RECONFIG
	.align		4
.L_261:
        /*0714*/ 	.byte	0x01, 0x54
	.zero		2


	//----- nvinfo : EIATTR_SYSCALL_OFFSETS
	.align		4
        /*0718*/ 	.byte	0x04, 0x46
        /*071a*/ 	.short	(.L_263 - .L_262)


	//   ....[0]....
.L_262:
        /*071c*/ 	.word	0x00001240


	//   ....[1]....
        /*0720*/ 	.word	0x0000b570


	//   ....[2]....
        /*0724*/ 	.word	0x0000b6b0


	//   ....[3]....
        /*0728*/ 	.word	0x0000b7a0


	//   ....[4]....
        /*072c*/ 	.word	0x0000c4d0


	//----- nvinfo : EIATTR_MBARRIER_INSTR_OFFSETS
	.align		4
.L_263:
        /*0730*/ 	.byte	0x04, 0x39
        /*0732*/ 	.short	(.L_265 - .L_264)


	//   ....[0]....
.L_264:
        /*0734*/ 	.word	0x00000180
        /*0738*/ 	.word	0x000000ff
        /*073c*/ 	.word	0x00016800
        /*0740*/ 	.short	0x0100
        /*0742*/ 	.byte	0x08
	.zero		1


	//   ....[1]....
        /*0744*/ 	.word	0x00000190
        /*0748*/ 	.word	0x000000ff
        /*074c*/ 	.word	0x00016820
        /*0750*/ 	.short	0x0100
        /*0752*/ 	.byte	0x08
	.zero		1


	//   ....[2]....
        /*0754*/ 	.word	0x00000280
        /*0758*/ 	.word	0x000000ff
        /*075c*/ 	.word	0x00016830
        /*0760*/ 	.short	0x0100
        /*0762*/ 	.byte	0x08
	.zero		1


	//   ....[3]....
        /*0764*/ 	.word	0x00000290
        /*0768*/ 	.word	0x000000ff
        /*076c*/ 	.word	0x00016840
        /*0770*/ 	.short	0x0100
        /*0772*/ 	.byte	0x08
	.zero		1


	//   ....[4]....
        /*0774*/ 	.word	0x000002a0
        /*0778*/ 	.word	0x000000ff
        /*077c*/ 	.word	0x00016838
        /*0780*/ 	.short	0x0100
        /*0782*/ 	.byte	0x08
	.zero		1


	//   ....[5]....
        /*0784*/ 	.word	0x000002b0
        /*0788*/ 	.word	0x000000ff
        /*078c*/ 	.word	0x00016848
        /*0790*/ 	.short	0x0100
        /*0792*/ 	.byte	0x08
	.zero		1


	//   ....[6]....
        /*0794*/ 	.word	0x000003e0
        /*0798*/ 	.word	0x000000ff
        /*079c*/ 	.word	0x00016850
        /*07a0*/ 	.short	0x0100
        /*07a2*/ 	.byte	0x08
	.zero		1


	//   ....[7]....
        /*07a4*/ 	.word	0x000003f0
        /*07a8*/ 	.word	0x000000ff
        /*07ac*/ 	.word	0x00016860
        /*07b0*/ 	.short	0x0100
        /*07b2*/ 	.byte	0x08
	.zero		1


	//   ....[8]....
        /*07b4*/ 	.word	0x00000400
        /*07b8*/ 	.word	0x000000ff
        /*07bc*/ 	.word	0x00016858
        /*07c0*/ 	.short	0x0100
        /*07c2*/ 	.byte	0x08
	.zero		1


	//   ....[9]....
        /*07c4*/ 	.word	0x00000410
        /*07c8*/ 	.word	0x000000ff
        /*07cc*/ 	.word	0x00016868
        /*07d0*/ 	.short	0x0100
        /*07d2*/ 	.byte	0x08
	.zero		1


	//   ....[10]....
        /*07d4*/ 	.word	0x00000500
        /*07d8*/ 	.word	0x000000ff
        /*07dc*/ 	.word	0x00016870
        /*07e0*/ 	.short	0x0100
        /*07e2*/ 	.byte	0x06
	.zero		1


	//   ....[11]....
        /*07e4*/ 	.word	0x00000510
        /*07e8*/ 	.word	0x000000ff
        /*07ec*/ 	.word	0x00016880
        /*07f0*/ 	.short	0x0100
        /*07f2*/ 	.byte	0x06
	.zero		1


	//   ....[12]....
        /*07f4*/ 	.word	0x00000520
        /*07f8*/ 	.word	0x000000ff
        /*07fc*/ 	.word	0x00016878
        /*0800*/ 	.short	0x0100
        /*0802*/ 	.byte	0x06
	.zero		1


	//   ....[13]....
        /*0804*/ 	.word	0x00000530
        /*0808*/ 	.word	0x000000ff
        /*080c*/ 	.word	0x00016888
        /*0810*/ 	.short	0x0100
        /*0812*/ 	.byte	0x06
	.zero		1


	//   ....[14]....
        /*0814*/ 	.word	0x00000660
        /*0818*/ 	.word	0x000000ff
        /*081c*/ 	.word	0x00016890
        /*0820*/ 	.short	0x0100
        /*0822*/ 	.byte	0x08
	.zero		1


	//   ....[15]....
        /*0824*/ 	.word	0x00000670
        /*0828*/ 	.word	0x000000ff
        /*082c*/ 	.word	0x000168a0
        /*0830*/ 	.short	0x0100
        /*0832*/ 	.byte	0x08
	.zero		1


	//   ....[16]....
        /*0834*/ 	.word	0x00000680
        /*0838*/ 	.word	0x000000ff
        /*083c*/ 	.word	0x00016898
        /*0840*/ 	.short	0x0100
        /*0842*/ 	.byte	0x08
	.zero		1


	//   ....[17]....
        /*0844*/ 	.word	0x00000690
        /*0848*/ 	.word	0x000000ff
        /*084c*/ 	.word	0x000168a8
        /*0850*/ 	.short	0x0100
        /*0852*/ 	.byte	0x08
	.zero		1


	//   ....[18]....
        /*0854*/ 	.word	0x000007d0
        /*0858*/ 	.word	0x000000ff
        /*085c*/ 	.word	0x000168b0
        /*0860*/ 	.short	0x0100
        /*0862*/ 	.byte	0x08
	.zero		1


	//   ....[19]....
        /*0864*/ 	.word	0x000007e0
        /*0868*/ 	.word	0x000000ff
        /*086c*/ 	.word	0x000168c0
        /*0870*/ 	.short	0x0100
        /*0872*/ 	.byte	0x08
	.zero		1


	//   ....[20]....
        /*0874*/ 	.word	0x000007f0
        /*0878*/ 	.word	0x000000ff
        /*087c*/ 	.word	0x000168b8
        /*0880*/ 	.short	0x0100
        /*0882*/ 	.byte	0x08
	.zero		1


	//   ....[21]....
        /*0884*/ 	.word	0x00000800
        /*0888*/ 	.word	0x000000ff
        /*088c*/ 	.word	0x000168c8
        /*0890*/ 	.short	0x0100
        /*0892*/ 	.byte	0x08
	.zero		1


	//   ....[22]....
        /*0894*/ 	.word	0x00001260
        /*0898*/ 	.word	0x000000ff
        /*089c*/ 	.word	0x00016800
        /*08a0*/ 	.short	0x010a
        /*08a2*/ 	.byte	0x2a
	.zero		1


	//   ....[23]....
        /*08a4*/ 	.word	0x000012d0
        /*08a8*/ 	.word	0x000000ff
        /*08ac*/ 	.word	0x00016830
        /*08b0*/ 	.short	0x010a
        /*08b2*/ 	.byte	0x2a
	.zero		1


	//   ....[24]....
        /*08b4*/ 	.word	0x00001330
        /*08b8*/ 	.word	0x000000ff
        /*08bc*/ 	.word	0x00016830
        /*08c0*/ 	.short	0x010a
        /*08c2*/ 	.byte	0x2a
	.zero		1


	//   ....[25]....
        /*08c4*/ 	.word	0x000025f0
        /*08c8*/ 	.word	0x000000ff
        /*08cc*/ 	.word	0x00000000
        /*08d0*/ 	.short	0x0101
        /*08d2*/ 	.byte	0x06
	.zero		1


	//   ....[26]....
        /*08d4*/ 	.word	0x00003f40
        /*08d8*/ 	.word	0x000000ff
        /*08dc*/ 	.word	0x00016830
        /*08e0*/ 	.short	0x010a
        /*08e2*/ 	.byte	0x04
	.zero		1


	//   ....[27]....
        /*08e4*/ 	.word	0x00003f80
        /*08e8*/ 	.word	0x000000ff
        /*08ec*/ 	.word	0x00016830
        /*08f0*/ 	.short	0x010a
        /*08f2*/ 	.byte	0x04
	.zero		1


	//   ....[28]....
        /*08f4*/ 	.word	0x000041b0
        /*08f8*/ 	.word	0x000000ff
        /*08fc*/ 	.word	0x00016850
        /*0900*/ 	.short	0x010a
        /*0902*/ 	.byte	0x0a
	.zero		1


	//   ....[29]....
        /*0904*/ 	.word	0x000041f0
        /*0908*/ 	.word	0x000000ff
        /*090c*/ 	.word	0x00016850
        /*0910*/ 	.short	0x010a
        /*0912*/ 	.byte	0x0a
	.zero		1


	//   ....[30]....
        /*0914*/ 	.word	0x00004df0
        /*0918*/ 	.word	0x000000ff
        /*091c*/ 	.word	0x00000000
        /*0920*/ 	.short	0x0101
        /*0922*/ 	.byte	0x07
	.zero		1


	//   ....[31]....
        /*0924*/ 	.word	0x00006940
        /*0928*/ 	.word	0x000000ff
        /*092c*/ 	.word	0x00000000
        /*0930*/ 	.short	0x0101
        /*0932*/ 	.byte	0x06
	.zero		1


	//   ....[32]....
        /*0934*/ 	.word	0x00006e80
        /*0938*/ 	.word	0x000000ff
        /*093c*/ 	.word	0x00016830
        /*0940*/ 	.short	0x010a
        /*0942*/ 	.byte	0x0a
	.zero		1


	//   ....[33]....
        /*0944*/ 	.word	0x00006ec0
        /*0948*/ 	.word	0x000000ff
        /*094c*/ 	.word	0x00016830
        /*0950*/ 	.short	0x010a
        /*0952*/ 	.byte	0x0a
	.zero		1


	//   ....[34]....
        /*0954*/ 	.word	0x000070b0
        /*0958*/ 	.word	0x000000ff
        /*095c*/ 	.word	0x00016850
        /*0960*/ 	.short	0x010a
        /*0962*/ 	.byte	0x0a
	.zero		1


	//   ....[35]....
        /*0964*/ 	.word	0x000070f0
        /*0968*/ 	.word	0x000000ff
        /*096c*/ 	.word	0x00016850
        /*0970*/ 	.short	0x010a
        /*0972*/ 	.byte	0x0a
	.zero		1


	//   ....[36]....
        /*0974*/ 	.word	0x00007980
        /*0978*/ 	.word	0x000000ff
        /*097c*/ 	.word	0x00000000
        /*0980*/ 	.short	0x0101
        /*0982*/ 	.byte	0x07
	.zero		1


	//   ....[37]....
        /*0984*/ 	.word	0x00008e80
        /*0988*/ 	.word	0x000000ff
        /*098c*/ 	.word	0x00000000
        /*0990*/ 	.short	0x0101
        /*0992*/ 	.byte	0x06
	.zero		1


	//   ....[38]....
        /*0994*/ 	.word	0x00009290
        /*0998*/ 	.word	0x000000ff
        /*099c*/ 	.word	0x00016850
        /*09a0*/ 	.short	0x010a
        /*09a2*/ 	.byte	0x07
	.zero		1


	//   ....[39]....
        /*09a4*/ 	.word	0x000092d0
        /*09a8*/ 	.word	0x000000ff
        /*09ac*/ 	.word	0x00016850
        /*09b0*/ 	.short	0x010a
        /*09b2*/ 	.byte	0x07
	.zero		1


	//   ....[40]....
        /*09b4*/ 	.word	0x00009880
        /*09b8*/ 	.word	0x000000ff
        /*09bc*/ 	.word	0x00000000
        /*09c0*/ 	.short	0x0101
        /*09c2*/ 	.byte	0x04
	.zero		1


	//   ....[41]....
        /*09c4*/ 	.word	0x0000a260
        /*09c8*/ 	.word	0x000000ff
        /*09cc*/ 	.word	0x00000000
        /*09d0*/ 	.short	0x0101
        /*09d2*/ 	.byte	0x04
	.zero		1


	//   ....[42]....
        /*09d4*/ 	.word	0x0000bb40
        /*09d8*/ 	.word	0x000000ff
        /*09dc*/ 	.word	0x00016840
        /*09e0*/ 	.short	0x010a
        /*09e2*/ 	.byte	0x2f
	.zero		1


	//   ....[43]....
        /*09e4*/ 	.word	0x0000c270
        /*09e8*/ 	.word	0x000000ff
        /*09ec*/ 	.word	0x00016830
        /*09f0*/ 	.short	0x0107
        /*09f2*/ 	.byte	0x2f
	.zero		1


	//   ....[44]....
        /*09f4*/ 	.word	0x0000c300
        /*09f8*/ 	.word	0x000000ff
        /*09fc*/ 	.word	0x00016830
        /*0a00*/ 	.short	0x0101
        /*0a02*/ 	.byte	0x2f
	.zero		1


	//   ....[45]....
        /*0a04*/ 	.word	0x0000cfc0
        /*0a08*/ 	.word	0x000000ff
        /*0a0c*/ 	.word	0x00016800
        /*0a10*/ 	.short	0x0107
        /*0a12*/ 	.byte	0x2f
	.zero		1


	//   ....[46]....
        /*0a14*/ 	.word	0x0000d000
        /*0a18*/ 	.word	0x000000ff
        /*0a1c*/ 	.word	0x00016800
        /*0a20*/ 	.short	0x0101
        /*0a22*/ 	.byte	0x2f
	.zero		1


	//   ....[47]....
        /*0a24*/ 	.word	0x0000d010
        /*0a28*/ 	.word	0x000000ff
        /*0a2c*/ 	.word	0x00016820
        /*0a30*/ 	.short	0x010a
        /*0a32*/ 	.byte	0x2f
	.zero		1


	//   ....[48]....
        /*0a34*/ 	.word	0x0000d3f0
        /*0a38*/ 	.word	0x00000007
        /*0a3c*/ 	.word	0x00016840
        /*0a40*/ 	.short	0x010a
        /*0a42*/ 	.byte	0x3f
	.zero		1


	//   ....[49]....
        /*0a44*/ 	.word	0x0000d8e0
        /*0a48*/ 	.word	0x00000007
        /*0a4c*/ 	.word	0x00016830
        /*0a50*/ 	.short	0x0107
        /*0a52*/ 	.byte	0x3f
	.zero		1


	//   ....[50]....
        /*0a54*/ 	.word	0x0000d9b0
        /*0a58*/ 	.word	0x00000007
        /*0a5c*/ 	.word	0x00016830
        /*0a60*/ 	.short	0x0101
        /*0a62*/ 	.byte	0x3f
	.zero		1


	//   ....[51]....
        /*0a64*/ 	.word	0x0000da10
        /*0a68*/ 	.word	0x00000007
        /*0a6c*/ 	.word	0x00016860
        /*0a70*/ 	.short	0x010a
        /*0a72*/ 	.byte	0x3f
	.zero		1


	//   ....[52]....
        /*0a74*/ 	.word	0x0000de00
        /*0a78*/ 	.word	0x00000007
        /*0a7c*/ 	.word	0x00016850
        /*0a80*/ 	.short	0x0107
        /*0a82*/ 	.byte	0x3f
	.zero		1


	//   ....[53]....
        /*0a84*/ 	.word	0x0000df80
        /*0a88*/ 	.word	0x00000007
        /*0a8c*/ 	.word	0x00016850
        /*0a90*/ 	.short	0x0101
        /*0a92*/ 	.byte	0x3f
	.zero		1


	//   ....[54]....
        /*0a94*/ 	.word	0x0000e130
        /*0a98*/ 	.word	0x00000000
        /*0a9c*/ 	.word	0x00016860
        /*0aa0*/ 	.short	0x010a
        /*0aa2*/ 	.byte	0x3f
	.zero		1


	//   ....[55]....
        /*0aa4*/ 	.word	0x0000e550
        /*0aa8*/ 	.word	0x00000000
        /*0aac*/ 	.word	0x00016850
        /*0ab0*/ 	.short	0x0107
        /*0ab2*/ 	.byte	0x3f
	.zero		1


	//   ....[56]....
        /*0ab4*/ 	.word	0x0000e630
        /*0ab8*/ 	.word	0x00000000
        /*0abc*/ 	.word	0x00016850
        /*0ac0*/ 	.short	0x0101
        /*0ac2*/ 	.byte	0x3f
	.zero		1


	//   ....[57]....
        /*0ac4*/ 	.word	0x0000e6c0
        /*0ac8*/ 	.word	0x00000007
        /*0acc*/ 	.word	0x00016820
        /*0ad0*/ 	.short	0x010a
        /*0ad2*/ 	.byte	0x3f
	.zero		1


	//   ....[58]....
        /*0ad4*/ 	.word	0x0000e820
        /*0ad8*/ 	.word	0x00000005
        /*0adc*/ 	.word	0x00016840
        /*0ae0*/ 	.short	0x010a
        /*0ae2*/ 	.byte	0x3f
	.zero		1


	//   ....[59]....
        /*0ae4*/ 	.word	0x0000e8c0
        /*0ae8*/ 	.word	0x00000003
        /*0aec*/ 	.word	0x00016840
        /*0af0*/ 	.short	0x010a
        /*0af2*/ 	.byte	0x3f
	.zero		1


	//   ....[60]....
        /*0af4*/ 	.word	0x0000e900
        /*0af8*/ 	.word	0x00000005
        /*0afc*/ 	.word	0x00016860
        /*0b00*/ 	.short	0x010a
        /*0b02*/ 	.byte	0x3f
	.zero		1


	//   ....[61]....
        /*0b04*/ 	.word	0x0000e940
        /*0b08*/ 	.word	0x00000003
        /*0b0c*/ 	.word	0x00016860
        /*0b10*/ 	.short	0x010a
        /*0b12*/ 	.byte	0x3f
	.zero		1


	//   ....[62]....
        /*0b14*/ 	.word	0x0000e9b0
        /*0b18*/ 	.word	0x00000003
        /*0b1c*/ 	.word	0x00016800
        /*0b20*/ 	.short	0x010a
        /*0b22*/ 	.byte	0x3f
	.zero		1


	//   ....[63]....
        /*0b24*/ 	.word	0x0000ea10
        /*0b28*/ 	.word	0x00000003
        /*0b2c*/ 	.word	0x00016830
        /*0b30*/ 	.short	0x010a
        /*0b32*/ 	.byte	0x3f
	.zero		1


	//   ....[64]....
        /*0b34*/ 	.word	0x0000ea70
        /*0b38*/ 	.word	0x0000000a
        /*0b3c*/ 	.word	0x00016830
        /*0b40*/ 	.short	0x010a
        /*0b42*/ 	.byte	0x3f
	.zero		1


	//   ....[65]....
        /*0b44*/ 	.word	0x0000ead0
        /*0b48*/ 	.word	0x0000000a
        /*0b4c*/ 	.word	0x00016850
        /*0b50*/ 	.short	0x010a
        /*0b52*/ 	.byte	0x3f
	.zero		1


	//   ....[66]....
        /*0b54*/ 	.word	0x0000eb30
        /*0b58*/ 	.word	0x00000009
        /*0b5c*/ 	.word	0x00016830
        /*0b60*/ 	.short	0x010a
        /*0b62*/ 	.byte	0x3f
	.zero		1


	//   ....[67]....
        /*0b64*/ 	.word	0x0000eb90
        /*0b68*/ 	.word	0x00000009
        /*0b6c*/ 	.word	0x00016850
        /*0b70*/ 	.short	0x010a
        /*0b72*/ 	.byte	0x3f
	.zero		1


	//   ....[68]....
        /*0b74*/ 	.word	0x0000ebf0
        /*0b78*/ 	.word	0x00000004
        /*0b7c*/ 	.word	0x00016850
        /*0b80*/ 	.short	0x010a
        /*0b82*/ 	.byte	0x3f
	.zero		1


	//   ....[69]....
        /*0b84*/ 	.word	0x0000ecd0
        /*0b88*/ 	.word	0x00000003
        /*0b8c*/ 	.word	0x00016840
        /*0b90*/ 	.short	0x010a
        /*0b92*/ 	.byte	0x3f
	.zero		1


	//   ....[70]....
        /*0b94*/ 	.word	0x000104d0
        /*0b98*/ 	.word	0x00000003
        /*0b9c*/ 	.word	0x00016820
        /*0ba0*/ 	.short	0x010a
        /*0ba2*/ 	.byte	0x3f
	.zero		1


	//   ....[71]....
        /*0ba4*/ 	.word	0x00010520
        /*0ba8*/ 	.word	0x00000007
        /*0bac*/ 	.word	0x00016840
        /*0bb0*/ 	.short	0x010a
        /*0bb2*/ 	.byte	0x3f
	.zero		1


	//   ....[72]....
        /*0bb4*/ 	.word	0x00010ef0
        /*0bb8*/ 	.word	0x00000007
        /*0bbc*/ 	.word	0x00016860
        /*0bc0*/ 	.short	0x010a
        /*0bc2*/ 	.byte	0x3f
	.zero		1


	//   ....[73]....
        /*0bc4*/ 	.word	0x00011870
        /*0bc8*/ 	.word	0x00000000
        /*0bcc*/ 	.word	0x00016860
        /*0bd0*/ 	.short	0x010a
        /*0bd2*/ 	.byte	0x3f
	.zero		1


	//   ....[74]....
        /*0bd4*/ 	.word	0x000121d0
        /*0bd8*/ 	.word	0x00000007
        /*0bdc*/ 	.word	0x00016820
        /*0be0*/ 	.short	0x010a
        /*0be2*/ 	.byte	0x3f
	.zero		1


	//   ....[75]....
        /*0be4*/ 	.word	0x00012370
        /*0be8*/ 	.word	0x00000005
        /*0bec*/ 	.word	0x00016840
        /*0bf0*/ 	.short	0x010a
        /*0bf2*/ 	.byte	0x3f
	.zero		1


	//   ....[76]....
        /*0bf4*/ 	.word	0x000123c0
        /*0bf8*/ 	.word	0x00000003
        /*0bfc*/ 	.word	0x00016840
        /*0c00*/ 	.short	0x010a
        /*0c02*/ 	.byte	0x3f
	.zero		1


	//   ....[77]....
        /*0c04*/ 	.word	0x00012410
        /*0c08*/ 	.word	0x00000005
        /*0c0c*/ 	.word	0x00016860
        /*0c10*/ 	.short	0x010a
        /*0c12*/ 	.byte	0x3f
	.zero		1


	//----- nvinfo : EIATTR_NUM_MBARRIERS
	.align		4
.L_265:
        /*0c14*/ 	.byte	0x03, 0x38
        /*0c16*/ 	.short	0x0016


	//----- nvinfo : EIATTR_EXIT_INSTR_OFFSETS
	.align		4
        /*0c18*/ 	.byte	0x04, 0x1c
        /*0c1a*/ 	.short	(.L_267 - .L_266)


	//   ....[0]....
.L_266:
        /*0c1c*/ 	.word	0x0000e990


	//----- nvinfo : EIATTR_MAX_THREADS
	.align		4
.L_267:
        /*0c20*/ 	.byte	0x04, 0x05
        /*0c22*/ 	.short	(.L_269 - .L_268)
.L_268:
        /*0c24*/ 	.word	0x00000200
        /*0c28*/ 	.word	0x00000001
        /*0c2c*/ 	.word	0x00000001


	//----- nvinfo : EIATTR_CRS_STACK_SIZE
	.align		4
.L_269:
        /*0c30*/ 	.byte	0x04, 0x1e
        /*0c32*/ 	.short	(.L_271 - .L_270)
.L_270:
        /*0c34*/ 	.word	0x00000000


	//----- nvinfo : EIATTR_CBANK_PARAM_SIZE
	.align		4
.L_271:
        /*0c38*/ 	.byte	0x03, 0x19
        /*0c3a*/ 	.short	0x0a70


	//----- nvinfo : EIATTR_PARAM_CBANK
	.align		4
        /*0c3c*/ 	.byte	0x04, 0x0a
        /*0c3e*/ 	.short	(.L_273 - .L_272)
	.align		4
.L_272:
        /*0c40*/ 	.word	index@(.nv.constant0._ZN7cutlass13device_kernelIN5flash11enable_sm90INS1_16FlashAttnFwdSm90INS1_25CollectiveMainloopFwdSm90ILi2EN4cute5tupleIJNS5_1CILi1EEES8_S8_EEENS6_IJNS7_ILi192EEENS7_ILi128EEENS7_ILi64EEEEEELi64ENS_6half_tEfNS_4arch4Sm90ELb1ELb0ELb1ELb0ELb1ELb0ELb0ELb1ELb1ELb1ELb1ELb0EEENS1_21CollectiveEpilogueFwdINS6_IJSA_SC_SB_EEES9_SE_SG_Li384ELb0ELb1ELb1ELb0EEENS1_19SingleTileSchedulerILb0ELb1ELb1ELi192EEEEEEEEEvNT_6ParamsE)
        /*0c44*/ 	.short	0x0210
        /*0c46*/ 	.short	0x0a70


	//----- nvinfo : EIATTR_SW_WAR
	.align		4
.L_273:
        /*0c48*/ 	.byte	0x04, 0x36
        /*0c4a*/ 	.short	(.L_275 - .L_274)
.L_274:
        /*0c4c*/ 	.word	0x00000008
.L_275:


//--------------------- .nv.info._ZN7cutlass13device_kernelIN5flash11enable_sm90INS1_16FlashAttnFwdSm90INS1_25CollectiveMainloopFwdSm90ILi2EN4cute5tupleIJNS5_1CILi1EEES8_S8_EEENS6_IJNS7_ILi192EEENS7_ILi128EEENS7_ILi64EEEEEELi64ENS_6half_tEfNS_4arch4Sm90ELb1ELb0ELb1ELb1ELb1ELb0ELb0ELb1ELb1ELb1ELb1ELb0EEENS1_21CollectiveEpilogueFwdINS6_IJSA_SC_SB_EEES9_SE_SG_Li384ELb1ELb1ELb1ELb0EEENS1_36VarlenDynamicPersistentTileSchedulerILi192ELi128ELi384ELi128ELb1ELb1ELb1ELb1ELb1ELb1EEEEEEEEEvNT_6ParamsE --------------------------
	.section	.nv.info._ZN7cutlass13device_kernelIN5flash11enable_sm90INS1_16FlashAttnFwdSm90INS1_25CollectiveMainloopFwdSm90ILi2EN4cute5tupleIJNS5_1CILi1EEES8_S8_EEENS6_IJNS7_ILi192EEENS7_ILi128EEENS7_ILi64EEEEEELi64ENS_6half_tEfNS_4arch4Sm90ELb1ELb0ELb1ELb1ELb1ELb0ELb0ELb1ELb1ELb1ELb1ELb0EEENS1_21CollectiveEpilogueFwdINS6_IJSA_SC_SB_EEES9_SE_SG_Li384ELb1ELb1ELb1ELb0EEENS1_36VarlenDynamicPersistentTileSchedulerILi192ELi128ELi384ELi128ELb1ELb1ELb1ELb1ELb1ELb1EEEEEEEEEvNT_6ParamsE,"",@"SHT_CUDA_INFO"
	.sectionflags	@""
	.align	4


	//----- nvinfo : EIATTR_CUDA_API_VERSION
	.align		4
        /*0000*/ 	.byte	0x04, 0x37
        /*0002*/ 	.short	(.L_277 - .L_276)
.L_276:
        /*0004*/ 	.word	0x00000082


	//----- nvinfo : EIATTR_KPARAM_INFO
	.align		4
.L_277:
        /*0008*/ 	.byte	0x04, 0x17
        /*000a*/ 	.short	(.L_279 - .L_278)
.L_278:
        /*000c*/ 	.word	0x00000000
        /*0010*/ 	.short	0x0000
        /*0012*/ 	.short	0x0070
        /*0014*/ 	.byte	0x00, 0xf0, 0x01, 0x2a


	//----- nvinfo : EIATTR_SPARSE_MMA_MASK
	.align		4
.L_279:
        /*0018*/ 	.byte	0x03, 0x50
        /*001a*/ 	.short	0x0000


	//----- nvinfo : EIATTR_MAXREG_COUNT
	.align		4
        /*001c*/ 	.byte	0x03, 0x1b
        /*001e*/ 	.short	0x0080


	//----- nvinfo : EIATTR_NUM_BARRIERS
	.align		4
        /*0020*/ 	.byte	0x02, 0x4c
        /*0022*/ 	.byte	0x10
	.zero		1


	//----- nvinfo : EIATTR_EXTERNS
	.align		4
        /*0024*/ 	.byte	0x04, 0x0f
        /*0026*/ 	.short	(.L_281 - .L_280)


	//   ....[0]....
	.align		4
.L_280:
        /*0028*/ 	.word	index@(__assertfail)


	//----- nvinfo : EIATTR_ANNOTATIONS
	.align		4
.L_281:
        /*002c*/ 	.byte	0x04, 0x55
        /*002e*/ 	.short	(.L_283 - .L_282)


	//   ....[0]....
.L_282:
        /* <DEDUP_REMOVED lines=30> */


	//----- nvinfo : EIATTR_MERCURY_ISA_VERSION
	.align		4
.L_283:
        /*0200*/ 	.byte	0x03, 0x5f
        /*0202*/ 	.short	0x0101


	//----- nvinfo : EIATTR_UNUSED_LOAD_BYTE_OFFSET
	.align		4
        /*0204*/ 	.byte	0x04, 0x44
        /*0206*/ 	.short	(.L_285 - .L_284)


	//   ....[0]....
.L_284:
        /*0208*/ 	.word	0x00000970
        /*020c*/ 	.word	0x0000fff0


	//   ....[1]....
        /*0210*/ 	.word	0x0000a0f0
        /*0214*/ 	.word	0x0000fff0


	//----- nvinfo : EIATTR_INT_WARP_WIDE_INSTR_OFFSETS
	.align		4
.L_285:
        /*0218*/ 	.byte	0x04, 0x31
        /*021a*/ 	.short	(.L_287 - .L_286)


	//   ....[0]....
.L_286:
        /*021c*/ 	.word	0x000000c0


	//   ....[1]....
        /*0220*/ 	.word	0x000000d0


	//   ....[2]....
        /*0224*/ 	.word	0x00000170


	//   ....[3]....
        /*0228*/ 	.word	0x0000deb0


	//   ....[4]....
        /*022c*/ 	.word	0x0000df40


	//   ....[5]....
        /*0230*/ 	.word	0x00011050


	//   ....[6]....
        /*0234*/ 	.word	0x000110e0


	//----- nvinfo : EIATTR_COOP_GROUP_MASK_REGIDS
	.align		4
.L_287:
        /*0238*/ 	.byte	0x04, 0x29
        /*023a*/ 	.short	(.L_289 - .L_288)


	//   ....[0]....
.L_288:
        /*023c*/ 	.word	0xffffffff


	//   ....[1]....
        /*0240*/ 	.word	0xffffffff


	//   ....[2]....
        /*0244*/ 	.word	0xffffffff


	//   ....[3]....
        /*0248*/ 	.word	0xffffffff


	//   ....[4]....
        /*024c*/ 	.word	0xffffffff


	//   ....[5]....
        /*0250*/ 	.word	0xffffffff


	//   ....[6]....
        /*0254*/ 	.word	0xffffffff


	//   ....[7]....
        /*0258*/ 	.word	0xffffffff


	//   ....[8]....
        /*025c*/ 	.word	0xffffffff


	//   ....[9]....
        /*0260*/ 	.word	0xffffffff


	//   ....[10]....
        /*0264*/ 	.word	0xffffffff


	//   ....[11]....
        /*0268*/ 	.word	0xffffffff


	//   ....[12]....
        /*026c*/ 	.word	0xffffffff


	//   ....[13]....
        /*0270*/ 	.word	0xffffffff


	//   ....[14]....
        /*0274*/ 	.word	0xffffffff


	//   ....[15]....
        /*0278*/ 	.word	0xffffffff


	//   ....[16]....
        /*027c*/ 	.word	0xffffffff


	//   ....[17]....
        /*0280*/ 	.word	0xffffffff


	//   ....[18]....
        /*0284*/ 	.word	0xffffffff


	//   ....[19]....
        /*0288*/ 	.word	0xffffffff


	//   ....[20]....
        /*028c*/ 	.word	0xffffffff


	//   ....[21]....
        /*0290*/ 	.word	0xffffffff


	//   ....[22]....
        /*0294*/ 	.word	0xffffffff


	//   ....[23]....
        /*0298*/ 	.word	0xffffffff


	//   ....[24]....
        /*029c*/ 	.word	0xffffffff


	//   ....[25]....
        /*02a0*/ 	.word	0xffffffff


	//   ....[26]....
        /*02a4*/ 	.word	0xffffffff


	//   ....[27]....
        /*02a8*/ 	.word	0xffffffff


	//   ....[28]....
        /*02ac*/ 	.word	0xffffffff


	//   ....[29]....
        /*02b0*/ 	.word	0xffffffff


	//   ....[30]....
        /*02b4*/ 	.word	0xffffffff


	//   ....[31]....
        /*02b8*/ 	.word	0xffffffff


	//   ....[32]....
        /*02bc*/ 	.word	0xffffffff


	//   ....[33]....
        /*02c0*/ 	.word	0xffffffff


	//   ....[34]....
        /*02c4*/ 	.word	0xffffffff


	//   ....[35]....
        /*02c8*/ 	.word	0xffffffff


	//   ....[36]....
        /*02cc*/ 	.word	0xffffffff


	//   ....[37]....
        /*02d0*/ 	.word	0xffffffff


	//   ....[38]....
        /*02d4*/ 	.word	0xffffffff


	//   ....[39]....
        /*02d8*/ 	.word	0xffffffff


	//   ....[40]....
        /*02dc*/ 	.word	0xffffffff


	//   ....[41]....
        /*02e0*/ 	.word	0xffffffff


	//   ....[42]....
        /*02e4*/ 	.word	0xffffffff


	//   ....[43]....
        /*02e8*/ 	.word	0xffffffff


	//   ....[44]....
        /*02ec*/ 	.word	0xffffffff


	//   ....[45]....
        /*02f0*/ 	.word	0xffffffff


	//   ....[46]....
        /*02f4*/ 	.word	0xffffffff


	//   ....[47]....
        /*02f8*/ 	.word	0xffffffff


	//   ....[48]....
        /*02fc*/ 	.word	0xffffffff


	//   ....[49]....
        /*0300*/ 	.word	0xffffffff


	//   ....[50]....
        /*0304*/ 	.word	0xffffffff


	//   ....[51]....
        /*0308*/ 	.word	0xffffffff


	//   ....[52]....
        /*030c*/ 	.word	0xffffffff


	//   ....[53]....
        /*0310*/ 	.word	0xffffffff


	//   ....[54]....
        /*0314*/ 	.word	0xffffffff


	//   ....[55]....
        /*0318*/ 	.word	0xffffffff


	//   ....[56]....
        /*031c*/ 	.word	0xffffffff


	//   ....[57]....
        /*0320*/ 	.word	0xffffffff


	//   ....[58]....
        /*0324*/ 	.word	0xffffffff


	//   ....[59]....
        /*0328*/ 	.word	0xffffffff


	//   ....[60]....
        /*032c*/ 	.word	0xffffffff


	//   ....[61]....
        /*0330*/ 	.word	0xffffffff


	//   ....[62]....
        /*0334*/ 	.word	0xffffffff


	//   ....[63]....
        /*0338*/ 	.word	0xffffffff


	//   ....[64]....
        /*033c*/ 	.word	0xffffffff


	//   ....[65]....
        /*0340*/ 	.word	0xffffffff


	//   ....[66]....
        /*0344*/ 	.word	0xffffffff


	//   ....[67]....
        /*0348*/ 	.word	0xffffffff


	//   ....[68]....
        /*034c*/ 	.word	0xffffffff


	//   ....[69]....
        /*0350*/ 	.word	0xffffffff


	//   ....[70]....
        /*0354*/ 	.word	0xffffffff


	//   ....[71]....
        /*0358*/ 	.word	0xffffffff


	//   ....[72]....
        /*035c*/ 	.word	0xffffffff


	//   ....[73]....
        /*0360*/ 	.word	0xffffffff


	//   ....[74]....
        /*0364*/ 	.word	0xffffffff


	//   ....[75]....
        /*0368*/ 	.word	0xffffffff


	//   ....[76]....
        /*036c*/ 	.word	0xffffffff


	//   ....[77]....
        /*0370*/ 	.word	0xffffffff


	//   ....[78]....
        /*0374*/ 	.word	0xffffffff


	//   ....[79]....
        /*0378*/ 	.word	0xffffffff


	//   ....[80]....
        /*037c*/ 	.word	0xffffffff


	//   ....[81]....
        /*0380*/ 	.word	0xffffffff


	//   ....[82]....
        /*0384*/ 	.word	0xffffffff


	//   ....[83]....
        /*0388*/ 	.word	0xffffffff


	//   ....[84]....
        /*038c*/ 	.word	0xffffffff


	//   ....[85]....
        /*0390*/ 	.word	0xffffffff


	//   ....[86]....
        /*0394*/ 	.word	0xffffffff


	//   ....[87]....
        /*0398*/ 	.word	0xffffffff


	//   ....[88]....
        /*039c*/ 	.word	0xffffffff


	//   ....[89]....
        /*03a0*/ 	.word	0xffffffff


	//   ....[90]....
        /*03a4*/ 	.word	0xffffffff


	//   ....[91]....
        /*03a8*/ 	.word	0xffffffff


	//   ....[92]....
        /*03ac*/ 	.word	0xffffffff


	//   ....[93]....
        /*03b0*/ 	.word	0xffffffff


	//   ....[94]....
        /*03b4*/ 	.word	0xffffffff


	//   ....[95]....
        /*03b8*/ 	.word	0xffffffff


	//   ....[96]....
        /*03bc*/ 	.word	0xffffffff


	//   ....[97]....
        /*03c0*/ 	.word	0xffffffff


	//   ....[98]....
        /*03c4*/ 	.word	0xffffffff


	//   ....[99]....
        /*03c8*/ 	.word	0xffffffff


	//   ....[100]....
        /*03cc*/ 	.word	0xffffffff


	//   ....[101]....
        /*03d0*/ 	.word	0xffffffff


	//   ....[102]....
        /*03d4*/ 	.word	0xffffffff


	//   ....[103]....
        /*03d8*/ 	.word	0xffffffff


	//   ....[104]....
        /*03dc*/ 	.word	0xffffffff


	//   ....[105]....
        /*03e0*/ 	.word	0xffffffff


	//   ....[106]....
        /*03e4*/ 	.word	0xffffffff


	//   ....[107]....
        /*03e8*/ 	.word	0xffffffff


	//   ....[108]....
        /*03ec*/ 	.word	0xffffffff


	//   ....[109]....
        /*03f0*/ 	.word	0xffffffff


	//   ....[110]....
        /*03f4*/ 	.word	0xffffffff


	//   ....[111]....
        /*03f8*/ 	.word	0xffffffff


	//   ....[112]....
        /*03fc*/ 	.word	0xffffffff


	//   ....[113]....
        /*0400*/ 	.word	0xffffffff


	//   ....[114]....
        /*0404*/ 	.word	0xffffffff


	//   ....[115]....
        /*0408*/ 	.word	0xffffffff


	//   ....[116]....
        /*040c*/ 	.word	0xffffffff


	//   ....[117]....
        /*0410*/ 	.word	0xffffffff


	//   ....[118]....
        /*0414*/ 	.word	0xffffffff


	//   ....[119]....
        /*0418*/ 	.word	0xffffffff


	//   ....[120]....
        /*041c*/ 	.word	0xffffffff


	//   ....[121]....
        /*0420*/ 	.word	0xffffffff


	//   ....[122]....
        /*0424*/ 	.word	0xffffffff


	//   ....[123]....
        /*0428*/ 	.word	0xffffffff


	//   ....[124]....
        /*042c*/ 	.word	0xffffffff


	//   ....[125]....
        /*0430*/ 	.word	0xffffffff


	//   ....[126]....
        /*0434*/ 	.word	0xffffffff


	//   ....[127]....
        /*0438*/ 	.word	0xffffffff


	//   ....[128]....
        /*043c*/ 	.word	0xffffffff


	//   ....[129]....
        /*0440*/ 	.word	0xffffffff


	//   ....[130]....
        /*0444*/ 	.word	0xffffffff


	//   ....[131]....
        /*0448*/ 	.word	0xffffffff


	//   ....[132]....
        /*044c*/ 	.word	0xffffffff


	//   ....[133]....
        /*0450*/ 	.word	0xffffffff


	//   ....[134]....
        /*0454*/ 	.word	0xffffffff


	//   ....[135]....
        /*0458*/ 	.word	0xffffffff


	//   ....[136]....
        /*045c*/ 	.word	0xffffffff


	//   ....[137]....
        /*0460*/ 	.word	0xffffffff


	//   ....[138]....
        /*0464*/ 	.word	0xffffffff


	//   ....[139]....
        /*0468*/ 	.word	0xffffffff


	//   ....[140]....
        /*046c*/ 	.word	0xffffffff


	//   ....[141]....
        /*0470*/ 	.word	0xffffffff


	//   ....[142]....
        /*0474*/ 	.word	0xffffffff


	//   ....[143]....
        /*0478*/ 	.word	0xffffffff


	//   ....[144]....
        /*047c*/ 	.word	0xffffffff


	//   ....[145]....
        /*0480*/ 	.word	0xffffffff


	//   ....[146]....
        /*0484*/ 	.word	0xffffffff


	//   ....[147]....
        /*0488*/ 	.word	0xffffffff


	//   ....[148]....
        /*048c*/ 	.word	0xffffffff


	//   ....[149]....
        /*0490*/ 	.word	0xffffffff


	//   ....[150]....
        /*0494*/ 	.word	0xffffffff


	//   ....[151]....
        /*0498*/ 	.word	0xffffffff


	//   ....[152]....
        /*049c*/ 	.word	0xffffffff


	//   ....[153]....
        /*04a0*/ 	.word	0xffffffff


	//   ....[154]....
        /*04a4*/ 	.word	0xffffffff


	//   ....[155]....
        /*04a8*/ 	.word	0xffffffff


	//   ....[156]....
        /*04ac*/ 	.word	0xffffffff


	//   ....[157]....
        /*04b0*/ 	.word	0xffffffff


	//   ....[158]....
        /*04b4*/ 	.word	0xffffffff


	//   ....[159]....
        /*04b8*/ 	.word	0xffffffff


	//   ....[160]....
        /*04bc*/ 	.word	0xffffffff


	//   ....[161]....
        /*04c0*/ 	.word	0xffffffff


	//   ....[162]....
        /*04c4*/ 	.word	0xffffffff


	//   ....[163]....
        /*04c8*/ 	.word	0xffffffff


	//   ....[164]....
        /*04cc*/ 	.word	0xffffffff


	//   ....[165]....
        /*04d0*/ 	.word	0xffffffff


	//   ....[166]....
        /*04d4*/ 	.word	0xffffffff


	//   ....[167]....
        /*04d8*/ 	.word	0xffffffff


	//   ....[168]....
        /*04dc*/ 	.word	0xffffffff


	//   ....[169]....
        /*04e0*/ 	.word	0xffffffff


	//   ....[170]....
        /*04e4*/ 	.word	0xffffffff


	//   ....[171]....
        /*04e8*/ 	.word	0xffffffff


	//   ....[172]....
        /*04ec*/ 	.word	0xffffffff


	//   ....[173]....
        /*04f0*/ 	.word	0xffffffff


	//   ....[174]....
        /*04f4*/ 	.word	0xffffffff


	//   ....[175]....
        /*04f8*/ 	.word	0x0500000f


	//   ....[176]....
        /*04fc*/ 	.word	0x0500000f


	//   ....[177]....
        /*0500*/ 	.word	0x0500000f


	//   ....[178]....
        /*0504*/ 	.word	0x0500000f


	//   ....[179]....
        /*0508*/ 	.word	0x0500000f


	//   ....[180]....
        /*050c*/ 	.word	0x0500000f


	//   ....[181]....
        /*0510*/ 	.word	0x0500000f


	//   ....[182]....
        /*0514*/ 	.word	0x0500000f


	//   ....[183]....
        /*0518*/ 	.word	0x0500000f


	//   ....[184]....
        /*051c*/ 	.word	0x0500000f


	//   ....[185]....
        /*0520*/ 	.word	0x0500000f


	//   ....[186]....
        /*0524*/ 	.word	0x0500000f


	//   ....[187]....
        /*0528*/ 	.word	0x0500000f


	//   ....[188]....
        /*052c*/ 	.word	0x0500000f


	//   ....[189]....
        /*0530*/ 	.word	0x0500000f


	//   ....[190]....
        /*0534*/ 	.word	0x0500000f


	//   ....[191]....
        /*0538*/ 	.word	0x0500000f


	//   ....[192]....
        /*053c*/ 	.word	0x0500000f


	//   ....[193]....
        /*0540*/ 	.word	0x0500000f


	//   ....[194]....
        /*0544*/ 	.word	0x0500000f


	//   ....[195]....
        /*0548*/ 	.word	0x0500000f


	//   ....[196]....
        /*054c*/ 	.word	0x0500000f


	//   ....[197]....
        /*0550*/ 	.word	0x0500000f


	//   ....[198]....
        /*0554*/ 	.word	0x0500000f


	//   ....[199]....
        /*0558*/ 	.word	0x0500000f


	//   ....[200]....
        /*055c*/ 	.word	0x0500000f


	//   ....[201]....
        /*0560*/ 	.word	0x0500000f


	//   ....[202]....
        /*0564*/ 	.word	0x0500000f


	//   ....[203]....
        /*0568*/ 	.word	0x0500000f


	//   ....[204]....
        /*056c*/ 	.word	0x0500000f


	//   ....[205]....
        /*0570*/ 	.word	0x0500000f


	//   ....[206]....
        /*0574*/ 	.word	0x0500000f


	//   ....[207]....
        /*0578*/ 	.word	0x0500000f


	//   ....[208]....
        /*057c*/ 	.word	0x0500000f


	//   ....[209]....
        /*0580*/ 	.word	0x0500000f


	//   ....[210]....
        /*0584*/ 	.word	0x0500000f


	//   ....[211]....
        /*0588*/ 	.word	0x0500000f


	//   ....[212]....
        /*058c*/ 	.word	0x0500000f


	//   ....[213]....
        /*0590*/ 	.word	0x0500000f


	//   ....[214]....
        /*0594*/ 	.word	0x0500000f


	//   ....[215]....
        /*0598*/ 	.word	0x0500000f


	//   ....[216]....
        /*059c*/ 	.word	0x0500000f


	//   ....[217]....
        /*05a0*/ 	.word	0x0500000f


	//   ....[218]....
        /*05a4*/ 	.word	0x0500000f


	//   ....[219]....
        /*05a8*/ 	.word	0x0500000f


	//   ....[220]....
        /*05ac*/ 	.word	0x0500000f


	//   ....[221]....
        /*05b0*/ 	.word	0x0500000f


	//   ....[222]....
        /*05b4*/ 	.word	0x0500000f


	//   ....[223]....
        /*05b8*/ 	.word	0x0500000f


	//   ....[224]....
        /*05bc*/ 	.word	0x0500000f


	//   ....[225]....
        /*05c0*/ 	.word	0x0500000f


	//   ....[226]....
        /*05c4*/ 	.word	0x0500000f


	//   ....[227]....
        /*05c8*/ 	.word	0x0500000f


	//   ....[228]....
        /*05cc*/ 	.word	0x0500000f


	//   ....[229]....
        /*05d0*/ 	.word	0x0500000f


	//   ....[230]....
        /*05d4*/ 	.word	0x0500000f


	//   ....[231]....
        /*05d8*/ 	.word	0x0500000f


	//   ....[232]....
        /*05dc*/ 	.word	0x0500000f


	//   ....[233]....
        /*05e0*/ 	.word	0x0500000f


	//   ....[234]....
        /*05e4*/ 	.word	0x0500000f


	//   ....[235]....
        /*05e8*/ 	.word	0x0500000f


	//   ....[236]....
        /*05ec*/ 	.word	0x0500000f


	//   ....[237]....
        /*05f0*/ 	.word	0x0500000f


	//   ....[238]....
        /*05f4*/ 	.word	0x0500000f


	//   ....[239]....
        /*05f8*/ 	.word	0x0500000f


	//   ....[240]....
        /*05fc*/ 	.word	0x0500000f


	//   ....[241]....
        /*0600*/ 	.word	0x0500000f


	//   ....[242]....
        /*0604*/ 	.word	0x0500000f


	//   ....[243]....
        /*0608*/ 	.word	0x0500000f


	//   ....[244]....
        /*060c*/ 	.word	0x0500000f


	//   ....[245]....
        /*0610*/ 	.word	0x0500000f


	//   ....[246]....
        /*0614*/ 	.word	0x0500000f


	//   ....[247]....
        /*0618*/ 	.word	0x0500000f


	//   ....[248]....
        /*061c*/ 	.word	0x0500000f


	//   ....[249]....
        /*0620*/ 	.word	0x0500000f


	//   ....[250]....
        /*0624*/ 	.word	0x0500000f


	//   ....[251]....
        /*0628*/ 	.word	0x0500000f


	//   ....[252]....
        /*062c*/ 	.word	0x0500000f


	//   ....[253]....
        /*0630*/ 	.word	0x0500000f


	//   ....[254]....
        /*0634*/ 	.word	0x0500000f


	//   ....[255]....
        /*0638*/ 	.word	0x0500000f


	//   ....[0]....
        /*063c*/ 	.word	0x0500000f


	//   ....[1]....
        /*0640*/ 	.word	0x0500000f


	//   ....[2]....
        /*0644*/ 	.word	0x0500000f


	//   ....[3]....
        /*0648*/ 	.word	0x0500000f


	//   ....[4]....
        /*064c*/ 	.word	0x0500000f


	//   ....[5]....
        /*0650*/ 	.word	0x0500000f


	//   ....[6]....
        /*0654*/ 	.word	0x0500000f


	//   ....[7]....
        /*0658*/ 	.word	0x0500000f


	//   ....[8]....
        /*065c*/ 	.word	0x0500000f


	//   ....[9]....
        /*0660*/ 	.word	0x0500000f


	//   ....[10]....
        /*0664*/ 	.word	0x0500000f


	//   ....[11]....
        /*0668*/ 	.word	0x0500000f


	//   ....[12]....
        /*066c*/ 	.word	0x0500000f


	//   ....[13]....
        /*0670*/ 	.word	0x0500000f


	//   ....[14]....
        /*0674*/ 	.word	0x0500000f


	//   ....[15]....
        /*0678*/ 	.word	0x0500000f


	//   ....[16]....
        /*067c*/ 	.word	0x0500000f


	//   ....[17]....
        /*0680*/ 	.word	0x0500000f


	//   ....[18]....
        /*0684*/ 	.word	0x0500000f


	//   ....[19]....
        /*0688*/ 	.word	0x0500000f


	//   ....[20]....
        /*068c*/ 	.word	0x0500000f


	//   ....[21]....
        /*0690*/ 	.word	0x0500000f


	//   ....[22]....
        /*0694*/ 	.word	0x0500000f


	//   ....[23]....
        /*0698*/ 	.word	0x0500000f


	//   ....[24]....
        /*069c*/ 	.word	0x0500000f


	//   ....[25]....
        /*06a0*/ 	.word	0x0500000f


	//   ....[26]....
        /*06a4*/ 	.word	0x0500000f


	//----- nvinfo : EIATTR_COOP_GROUP_INSTR_OFFSETS
	.align		4
.L_289:
        /*06a8*/ 	.byte	0x04, 0x28
        /*06aa*/ 	.short	(.L_291 - .L_290)


	//   ....[0]....
.L_290:
        /*06ac*/ 	.word	0x00000080


	//   ....[1]....
        /*06b0*/ 	.word	0x00000090


	//   ....[2]....
        /*06b4*/ 	.word	0x000002d0


	//   ....[3]....
        /*06b8*/ 	.word	0x00000430


	//   ....[4]....
        /*06bc*/ 	.word	0x00000550


	//   ....[5]....
        /*06c0*/ 	.word	0x000006b0


	//   ....[6]....
        /*06c4*/ 	.word	0x00001900


	//   ....[7]....
        /*06c8*/ 	.word	0x00002020


	//   ....[8]....
        /*06cc*/ 	.word	0x00002440


	//   ....[9]....
        /*06d0*/ 	.word	0x00002ca0


	//   ....[10]....
        /*06d4*/ 	.word	0x00002d30


	//   ....[11]....
        /*06d8*/ 	.word	0x00003850


	//   ....[12]....
        /*06dc*/ 	.word	0x000038a0


	//   ....[13]....
        /*06e0*/ 	.word	0x00004d80


	//   ....[14]....
        /*06e4*/ 	.word	0x000053d0


	//   ....[15]....
        /*06e8*/ 	.word	0x00005930


	//   ....[16]....
        /*06ec*/ 	.word	0x00005a20


	//   ....[17]....
        /*06f0*/ 	.word	0x00006370


	//   ....[18]....
        /*06f4*/ 	.word	0x000063d0


	//   ....[19]....
        /*06f8*/ 	.word	0x000086b0


	//   ....[20]....
        /*06fc*/ 	.word	0x000086e0


	//   ....[21]....
        /*0700*/ 	.word	0x00008700


	//   ....[22]....
        /*0704*/ 	.word	0x00008720


	//   ....[23]....
        /*0708*/ 	.word	0x000099b0


	//   ....[24]....
        /*070c*/ 	.word	0x000099e0


	//   ....[25]....
        /*0710*/ 	.word	0x00009a80


	//   ....[26]....
        /*0714*/ 	.word	0x00009aa0


	//   ....[27]....
        /*0718*/ 	.word	0x0000a990


	//   ....[28]....
        /*071c*/ 	.word	0x0000a9a0


	//   ....[29]....
        /*0720*/ 	.word	0x0000a9b0


	//   ....[30]....
        /*0724*/ 	.word	0x0000aa00


	//   ....[31]....
        /*0728*/ 	.word	0x0000af70


	//   ....[32]....
        /*072c*/ 	.word	0x0000af90


	//   ....[33]....
        /*0730*/ 	.word	0x0000afa0


	//   ....[34]....
        /*0734*/ 	.word	0x0000afc0


	//   ....[35]....
        /*0738*/ 	.word	0x0000afe0


	//   ....[36]....
        /*073c*/ 	.word	0x0000b000


	//   ....[37]....
        /*0740*/ 	.word	0x0000b100


	//   ....[38]....
        /*0744*/ 	.word	0x0000b110


	//   ....[39]....
        /*0748*/ 	.word	0x0000b4f0


	//   ....[40]....
        /*074c*/ 	.word	0x0000b500


	//   ....[41]....
        /*0750*/ 	.word	0x0000b730


	//   ....[42]....
        /*0754*/ 	.word	0x0000b740


	//   ....[43]....
        /*0758*/ 	.word	0x0000c250


	//   ....[44]....
        /*075c*/ 	.word	0x0000c280


	//   ....[45]....
        /*0760*/ 	.word	0x0000c2c0


	//   ....[46]....
        /*0764*/ 	.word	0x0000c2f0


	//   ....[47]....
        /*0768*/ 	.word	0x0000c300


	//   ....[48]....
        /*076c*/ 	.word	0x0000c310


	//   ....[49]....
        /*0770*/ 	.word	0x0000c320


	//   ....[50]....
        /*0774*/ 	.word	0x0000c340


	//   ....[51]....
        /*0778*/ 	.word	0x0000c4a0


	//   ....[52]....
        /*077c*/ 	.word	0x0000c6c0


	//   ....[53]....
        /*0780*/ 	.word	0x0000c6f0


	//   ....[54]....
        /*0784*/ 	.word	0x0000c720


	//   ....[55]....
        /*0788*/ 	.word	0x0000c750


	//   ....[56]....
        /*078c*/ 	.word	0x0000c780


	//   ....[57]....
        /*0790*/ 	.word	0x0000c7b0


	//   ....[58]....
        /*0794*/ 	.word	0x0000c910


	//   ....[59]....
        /*0798*/ 	.word	0x0000c940


	//   ....[60]....
        /*079c*/ 	.word	0x0000c970


	//   ....[61]....
        /*07a0*/ 	.word	0x0000c9a0


	//   ....[62]....
        /*07a4*/ 	.word	0x0000c9d0


	//   ....[63]....
        /*07a8*/ 	.word	0x0000ca00


	//   ....[64]....
        /*07ac*/ 	.word	0x0000ca90


	//   ....[65]....
        /*07b0*/ 	.word	0x0000cac0


	//   ....[66]....
        /*07b4*/ 	.word	0x0000cad0


	//   ....[67]....
        /*07b8*/ 	.word	0x0000cb10


	//   ....[68]....
        /*07bc*/ 	.word	0x0000ea60


	//   ....[69]....
        /*07c0*/ 	.word	0x0000ea80


	//   ....[70]....
        /*07c4*/ 	.word	0x0000eb10


	//   ....[71]....
        /*07c8*/ 	.word	0x0000eb30


	//   ....[72]....
        /*07cc*/ 	.word	0x0000ebb0


	//   ....[73]....
        /*07d0*/ 	.word	0x0000ebd0


	//   ....[74]....
        /*07d4*/ 	.word	0x0000ec50


	//   ....[75]....
        /*07d8*/ 	.word	0x0000ec70


	//   ....[76]....
        /*07dc*/ 	.word	0x0000ecf0


	//   ....[77]....
        /*07e0*/ 	.word	0x0000ed10


	//   ....[78]....
        /*07e4*/ 	.word	0x0000ed90


	//   ....[79]....
        /*07e8*/ 	.word	0x0000edb0


	//   ....[80]....
        /*07ec*/ 	.word	0x0000ee30


	//   ....[81]....
        /*07f0*/ 	.word	0x0000ee50


	//   ....[82]....
        /*07f4*/ 	.word	0x0000ee60


	//   ....[83]....
        /*07f8*/ 	.word	0x0000ee70


	//   ....[84]....
        /*07fc*/ 	.word	0x0000f740


	//   ....[85]....
        /*0800*/ 	.word	0x0000f770


	//   ....[86]....
        /*0804*/ 	.word	0x0000f810


	//   ....[87]....
        /*0808*/ 	.word	0x0000f830


	//   ....[88]....
        /*080c*/ 	.word	0x0000f8b0


	//   ....[89]....
        /*0810*/ 	.word	0x0000f8d0


	//   ....[90]....
        /*0814*/ 	.word	0x0000f950


	//   ....[91]....
        /*0818*/ 	.word	0x0000f970


	//   ....[92]....
        /*081c*/ 	.word	0x0000f9f0


	//   ....[93]....
        /*0820*/ 	.word	0x0000fa10


	//   ....[94]....
        /*0824*/ 	.word	0x0000fa90


	//   ....[95]....
        /*0828*/ 	.word	0x0000fab0


	//   ....[96]....
        /*082c*/ 	.word	0x0000fb30


	//   ....[97]....
        /*0830*/ 	.word	0x0000fb50


	//   ....[98]....
        /*0834*/ 	.word	0x0000fb60


	//   ....[99]....
        /*0838*/ 	.word	0x0000fbd0


	//   ....[100]....
        /*083c*/ 	.word	0x0000fc20


	//   ....[101]....
        /*0840*/ 	.word	0x0000fc50


	//   ....[102]....
        /*0844*/ 	.word	0x0000fce0


	//   ....[103]....
        /*0848*/ 	.word	0x0000fcf0


	//   ....[104]....
        /*084c*/ 	.word	0x0000fd60


	//   ....[105]....
        /*0850*/ 	.word	0x0000fd70


	//   ....[106]....
        /*0854*/ 	.word	0x0000fdb0


	//   ....[107]....
        /*0858*/ 	.word	0x0000fdd0


	//   ....[108]....
        /*085c*/ 	.word	0x00010520


	//   ....[109]....
        /*0860*/ 	.word	0x00010550


	//   ....[110]....
        /*0864*/ 	.word	0x000105a0


	//   ....[111]....
        /*0868*/ 	.word	0x000105b0


	//   ....[112]....
        /*086c*/ 	.word	0x000105f0


	//   ....[113]....
        /*0870*/ 	.word	0x00010600


	//   ....[114]....
        /*0874*/ 	.word	0x00010640


	//   ....[115]....
        /*0878*/ 	.word	0x00010650


	//   ....[116]....
        /*087c*/ 	.word	0x00010690


	//   ....[117]....
        /*0880*/ 	.word	0x000106a0


	//   ....[118]....
        /*0884*/ 	.word	0x000106e0


	//   ....[119]....
        /*0888*/ 	.word	0x000106f0


	//   ....[120]....
        /*088c*/ 	.word	0x00010730


	//   ....[121]....
        /*0890*/ 	.word	0x00010740


	//   ....[122]....
        /*0894*/ 	.word	0x00010750


	//   ....[123]....
        /*0898*/ 	.word	0x00010790


	//   ....[124]....
        /*089c*/ 	.word	0x00010a40


	//   ....[125]....
        /*08a0*/ 	.word	0x00010a70


	//   ....[126]....
        /*08a4*/ 	.word	0x00010ad0


	//   ....[127]....
        /*08a8*/ 	.word	0x00010ae0


	//   ....[128]....
        /*08ac*/ 	.word	0x00010b30


	//   ....[129]....
        /*08b0*/ 	.word	0x00010b40


	//   ....[130]....
        /*08b4*/ 	.word	0x00010b90


	//   ....[131]....
        /*08b8*/ 	.word	0x00010ba0


	//   ....[132]....
        /*08bc*/ 	.word	0x00010bf0


	//   ....[133]....
        /*08c0*/ 	.word	0x00010c00


	//   ....[134]....
        /*08c4*/ 	.word	0x00010c50


	//   ....[135]....
        /*08c8*/ 	.word	0x00010c60


	//   ....[136]....
        /*08cc*/ 	.word	0x00010cb0


	//   ....[137]....
        /*08d0*/ 	.word	0x00010cc0


	//   ....[138]....
        /*08d4*/ 	.word	0x00010cd0


	//   ....[139]....
        /*08d8*/ 	.word	0x00010d10


	//   ....[140]....
        /*08dc*/ 	.word	0x000112b0


	//   ....[141]....
        /*08e0*/ 	.word	0x000112f0


	//   ....[142]....
        /*08e4*/ 	.word	0x00011300


	//   ....[143]....
        /*08e8*/ 	.word	0x00011310


	//   ....[144]....
        /*08ec*/ 	.word	0x00011320


	//   ....[145]....
        /*08f0*/ 	.word	0x00011330


	//   ....[146]....
        /*08f4*/ 	.word	0x00011350


	//   ....[147]....
        /*08f8*/ 	.word	0x000113a0


	//   ....[148]....
        /*08fc*/ 	.word	0x000113c0


	//   ....[149]....
        /*0900*/ 	.word	0x00011400


	//   ....[150]....
        /*0904*/ 	.word	0x00011420


	//   ....[151]....
        /*0908*/ 	.word	0x00011460


	//   ....[152]....
        /*090c*/ 	.word	0x00011480


	//   ....[153]....
        /*0910*/ 	.word	0x000114d0


	//   ....[154]....
        /*0914*/ 	.word	0x00011500


	//   ....[155]....
        /*0918*/ 	.word	0x00011560


	//   ....[156]....
        /*091c*/ 	.word	0x00011910


	//   ....[157]....
        /*0920*/ 	.word	0x00011940


	//   ....[158]....
        /*0924*/ 	.word	0x000119b0


	//   ....[159]....
        /*0928*/ 	.word	0x000119e0


	//   ....[160]....
        /*092c*/ 	.word	0x00011a10


	//   ....[161]....
        /*0930*/ 	.word	0x00011a40


	//   ....[162]....
        /*0934*/ 	.word	0x00011a70


	//   ....[163]....
        /*0938*/ 	.word	0x00011aa0


	//   ....[164]....
        /*093c*/ 	.word	0x00011c40


	//   ....[165]....
        /*0940*/ 	.word	0x00011c70


	//   ....[166]....
        /*0944*/ 	.word	0x00011ca0


	//   ....[167]....
        /*0948*/ 	.word	0x00011cd0


	//   ....[168]....
        /*094c*/ 	.word	0x00011d00


	//   ....[169]....
        /*0950*/ 	.word	0x00011d30


	//   ....[170]....
        /*0954*/ 	.word	0x00011df0


	//   ....[171]....
        /*0958*/ 	.word	0x00011e10


	//   ....[172]....
        /*095c*/ 	.word	0x00011e30


	//   ....[173]....
        /*0960*/ 	.word	0x00011e90


	//   ....[174]....
        /*0964*/ 	.word	0x000128b0


	//   ....[175]....
        /*0968*/ 	.word	0x00012e50


	//   ....[176]....
        /*096c*/ 	.word	0x00012f40


	//   ....[177]....
        /*0970*/ 	.word	0x00012fe0


	//   ....[178]....
        /*0974*/ 	.word	0x00013040


	//   ....[179]....
        /*0978*/ 	.word	0x00013140


	//   ....[180]....
        /*097c*/ 	.word	0x000131a0


	//   ....[181]....
        /*0980*/ 	.word	0x00013290


	//   ....[182]....
        /*0984*/ 	.word	0x00013300


	//   ....[183]....
        /*0988*/ 	.word	0x000133f0


	//   ....[184]....
        /*098c*/ 	.word	0x00013460


	//   ....[185]....
        /*0990*/ 	.word	0x00013550


	//   ....[186]....
        /*0994*/ 	.word	0x000135c0


	//   ....[187]....
        /*0998*/ 	.word	0x000136b0


	//   ....[188]....
        /*099c*/ 	.word	0x00013720


	//   ....[189]....
        /*09a0*/ 	.word	0x00013810


	//   ....[190]....
        /*09a4*/ 	.word	0x00013880


	//   ....[191]....
        /*09a8*/ 	.word	0x00013920


	//   ....[192]....
        /*09ac*/ 	.word	0x00013a10


	//   ....[193]....
        /*09b0*/ 	.word	0x00013a80


	//   ....[194]....
        /*09b4*/ 	.word	0x00013ae0


	//   ....[195]....
        /*09b8*/ 	.word	0x00013bd0


	//   ....[196]....
        /*09bc*/ 	.word	0x00013c30


	//   ....[197]....
        /*09c0*/ 	.word	0x00013d30


	//   ....[198]....
        /*09c4*/ 	.word	0x00013d90


	//   ....[199]....
        /*09c8*/ 	.word	0x00013e90


	//   ....[200]....
        /*09cc*/ 	.word	0x00013ef0


	//   ....[201]....
        /*09d0*/ 	.word	0x00013ff0


	//   ....[202]....
        /*09d4*/ 	.word	0x00014050


	//   ....[203]....
        /*09d8*/ 	.word	0x00014150


	//   ....[204]....
        /*09dc*/ 	.word	0x000141b0


	//   ....[205]....
        /*09e0*/ 	.word	0x000142b0


	//   ....[206]....
        /*09e4*/ 	.word	0x00014310


	//   ....[207]....
        /*09e8*/ 	.word	0x000143c0


	//   ....[208]....
        /*09ec*/ 	.word	0x00014480


	//   ....[209]....
        /*09f0*/ 	.word	0x00014540


	//   ....[210]....
        /*09f4*/ 	.word	0x000145a0


	//   ....[211]....
        /*09f8*/ 	.word	0x000146a0


	//   ....[212]....
        /*09fc*/ 	.word	0x00014700


	//   ....[213]....
        /*0a00*/ 	.word	0x000147d0


	//   ....[214]....
        /*0a04*/ 	.word	0x00014830


	//   ....[215]....
        /*0a08*/ 	.word	0x000148f0


	//   ....[216]....
        /*0a0c*/ 	.word	0x00014a30


	//   ....[217]....
        /*0a10*/ 	.word	0x00014ae0


	//   ....[218]....
        /*0a14*/ 	.word	0x00014b40


	//   ....[219]....
        /*0a18*/ 	.word	0x00014bf0


	//   ....[220]....
        /*0a1c*/ 	.word	0x00014c50


	//   ....[221]....
        /*0a20*/ 	.word	0x00014d00


	//   ....[222]....
        /*0a24*/ 	.word	0x00014d60


	//   ....[223]....
        /*0a28*/ 	.word	0x00014e10


	//   ....[224]....
        /*0a2c*/ 	.word	0x00014e70


	//   ....[225]....
        /*0a30*/ 	.word	0x00014f20


	//   ....[226]....
        /*0a34*/ 	.word	0x00014f80


	//   ....[227]....
        /*0a38*/ 	.word	0x00015030


	//   ....[228]....
        /*0a3c*/ 	.word	0x00015090


	//   ....[229]....
        /*0a40*/ 	.word	0x00015140


	//   ....[230]....
        /*0a44*/ 	.word	0x000151a0


	//   ....[231]....
        /*0a48*/ 	.word	0x00015250


	//   ....[232]....
        /*0a4c*/ 	.word	0x00015340


	//   ....[233]....
        /*0a50*/ 	.word	0x000153f0


	//   ....[234]....
        /*0a54*/ 	.word	0x00015450


	//   ....[235]....
        /*0a58*/ 	.word	0x00015510


	//   ....[236]....
        /*0a5c*/ 	.word	0x00015570


	//   ....[237]....
        /*0a60*/ 	.word	0x00015630


	//   ....[238]....
        /*0a64*/ 	.word	0x00015690


	//   ....[239]....
        /*0a68*/ 	.word	0x00015750


	//   ....[240]....
        /*0a6c*/ 	.word	0x000157b0


	//   ....[241]....
        /*0a70*/ 	.word	0x00015870


	//   ....[242]....
        /*0a74*/ 	.word	0x000158d0


	//   ....[243]....
        /*0a78*/ 	.word	0x00015990


	//   ....[244]....
        /*0a7c*/ 	.word	0x000159f0


	//   ....[245]....
        /*0a80*/ 	.word	0x00015ab0


	//   ....[246]....
        /*0a84*/ 	.word	0x00015b10


	//   ....[247]....
        /*0a88*/ 	.word	0x00015bc0


	//   ....[248]....
        /*0a8c*/ 	.word	0x00015cb0


	//   ....[249]....
        /*0a90*/ 	.word	0x00015d60


	//   ....[250]....
        /*0a94*/ 	.word	0x00015dd0


	//   ....[251]....
        /*0a98*/ 	.word	0x00015e80


	//   ....[252]....
        /*0a9c*/ 	.word	0x00015ee0


	//   ....[253]....
        /*0aa0*/ 	.word	0x00015fa0


	//   ....[254]....
        /*0aa4*/ 	.word	0x00016000


	//   ....[255]....
        /*0aa8*/ 	.word	0x000160c0


	//   ....[0]....
        /*0aac*/ 	.word	0x00016120


	//   ....[1]....
        /*0ab0*/ 	.word	0x000161e0


	//   ....[2]....
        /*0ab4*/ 	.word	0x00016240


	//   ....[3]....
        /*0ab8*/ 	.word	0x00016300


	//   ....[4]....
        /*0abc*/ 	.word	0x00016360


	//   ....[5]....
        /*0ac0*/ 	.word	0x00016420


	//   ....[6]....
        /*0ac4*/ 	.word	0x00016480


	//   ....[7]....
        /*0ac8*/ 	.word	0x00016520


	//   ....[8]....
        /*0acc*/ 	.word	0x000165b0


	//   ....[9]....
        /*0ad0*/ 	.word	0x00016650


	//   ....[10]....
        /*0ad4*/ 	.word	0x000167c0


	//   ....[11]....
        /*0ad8*/ 	.word	0x00016830


	//   ....[12]....
        /*0adc*/ 	.word	0x000168a0


	//   ....[13]....
        /*0ae0*/ 	.word	0x00016910


	//   ....[14]....
        /*0ae4*/ 	.word	0x00016980


	//   ....[15]....
        /*0ae8*/ 	.word	0x00016a00


	//   ....[16]....
        /*0aec*/ 	.word	0x00016a80


	//   ....[17]....
        /*0af0*/ 	.word	0x00016b10


	//   ....[18]....
        /*0af4*/ 	.word	0x00016b80


	//   ....[19]....
        /*0af8*/ 	.word	0x00016bf0


	//   ....[20]....
        /*0afc*/ 	.word	0x00016c60


	//   ....[21]....
        /*0b00*/ 	.word	0x00016ce0


	//   ....[22]....
        /*0b04*/ 	.word	0x00016d50


	//   ....[23]....
        /*0b08*/ 	.word	0x00016e00


	//   ....[24]....
        /*0b0c*/ 	.word	0x00016e50


	//   ....[25]....
        /*0b10*/ 	.word	0x00016ee0


	//   ....[26]....
        /*0b14*/ 	.word	0x00017010


	//----- nvinfo : EIATTR_REG_RECONFIG
	.align		4
.L_291:
        /*0b18*/ 	.byte	0x01, 0x54
	.zero		2


	//----- nvinfo : EIATTR_SYSCALL_OFFSETS
	.align		4
        /*0b1c*/ 	.byte	0x04, 0x46
        /*0b1e*/ 	.short	(.L_293 - .L_292)


	//   ....[0]....
.L_292:
        /*0b20*/ 	.word	0x00001ab0


	//   ....[1]....
        /*0b24*/ 	.word	0x0000e0a0


	//   ....[2]....
        /*0b28*/ 	.word	0x0000e1f0


	//   ....[3]....
        /*0b2c*/ 	.word	0x0000e2e0


	//   ....[4]....
        /*0b30*/ 	.word	0x0000f280


	//----- nvinfo : EIATTR_MBARRIER_INSTR_OFFSETS
	.align		4
.L_293:
        /*0b34*/ 	.byte	0x04, 0x39
        /*0b36*/ 	.short	(.L_295 - .L_294)


	//   ....[0]....
.L_294:
        /*0b38*/ 	.word	0x00000180
        /*0b3c*/ 	.word	0x000000ff
        /*0b40*/ 	.word	0x00016800
        /*0b44*/ 	.short	0x0100
        /*0b46*/ 	.byte	0x08
	.zero		1


	//   ....[1]....
        /*0b48*/ 	.word	0x00000190
        /*0b4c*/ 	.word	0x000000ff
        /*0b50*/ 	.word	0x00016820
        /*0b54*/ 	.short	0x0100
        /*0b56*/ 	.byte	0x08
	.zero		1


	//   ....[2]....
        /*0b58*/ 	.word	0x00000280
        /*0b5c*/ 	.word	0x000000ff
        /*0b60*/ 	.word	0x00016830
        /*0b64*/ 	.short	0x0100
        /*0b66*/ 	.byte	0x08
	.zero		1


	//   ....[3]....
        /*0b68*/ 	.word	0x00000290
        /*0b6c*/ 	.word	0x000000ff
        /*0b70*/ 	.word	0x00016840
        /*0b74*/ 	.short	0x0100
        /*0b76*/ 	.byte	0x08
	.zero		1


	//   ....[4]....
        /*0b78*/ 	.word	0x000002a0
        /*0b7c*/ 	.word	0x000000ff
        /*0b80*/ 	.word	0x00016838
        /*0b84*/ 	.short	0x0100
        /*0b86*/ 	.byte	0x08
	.zero		1


	//   ....[5]....
        /*0b88*/ 	.word	0x000002b0
        /*0b8c*/ 	.word	0x000000ff
        /*0b90*/ 	.word	0x00016848
        /*0b94*/ 	.short	0x0100
        /*0b96*/ 	.byte	0x08
	.zero		1


	//   ....[6]....
        /*0b98*/ 	.word	0x000003e0
        /*0b9c*/ 	.word	0x000000ff
        /*0ba0*/ 	.word	0x00016850
        /*0ba4*/ 	.short	0x0100
        /*0ba6*/ 	.byte	0x08
	.zero		1


	//   ....[7]....
        /*0ba8*/ 	.word	0x000003f0
        /*0bac*/ 	.word	0x000000ff
        /*0bb0*/ 	.word	0x00016860
        /*0bb4*/ 	.short	0x0100
        /*0bb6*/ 	.byte	0x08
	.zero		1


	//   ....[8]....
        /*0bb8*/ 	.word	0x00000400
        /*0bbc*/ 	.word	0x000000ff
        /*0bc0*/ 	.word	0x00016858
        /*0bc4*/ 	.short	0x0100
        /*0bc6*/ 	.byte	0x08
	.zero		1


	//   ....[9]....
        /*0bc8*/ 	.word	0x00000410
        /*0bcc*/ 	.word	0x000000ff
        /*0bd0*/ 	.word	0x00016868
        /*0bd4*/ 	.short	0x0100
        /*0bd6*/ 	.byte	0x08
	.zero		1


	//   ....[10]....
        /*0bd8*/ 	.word	0x00000500
        /*0bdc*/ 	.word	0x000000ff
        /*0be0*/ 	.word	0x00016870
        /*0be4*/ 	.short	0x0100
        /*0be6*/ 	.byte	0x06
	.zero		1


	//   ....[11]....
        /*0be8*/ 	.word	0x00000510
        /*0bec*/ 	.word	0x000000ff
        /*0bf0*/ 	.word	0x00016880
        /*0bf4*/ 	.short	0x0100
        /*0bf6*/ 	.byte	0x06
	.zero		1


	//   ....[12]....
        /*0bf8*/ 	.word	0x00000520
        /*0bfc*/ 	.word	0x000000ff
        /*0c00*/ 	.word	0x00016878
        /*0c04*/ 	.short	0x0100
        /*0c06*/ 	.byte	0x06
	.zero		1


	//   ....[13]....
        /*0c08*/ 	.word	0x00000530
        /*0c0c*/ 	.word	0x000000ff
        /*0c10*/ 	.word	0x00016888
        /*0c14*/ 	.short	0x0100
        /*0c16*/ 	.byte	0x06
	.zero		1


	//   ....[14]....
        /*0c18*/ 	.word	0x00000660
        /*0c1c*/ 	.word	0x000000ff
        /*0c20*/ 	.word	0x00016890
        /*0c24*/ 	.short	0x0100
        /*0c26*/ 	.byte	0x08
	.zero		1


	//   ....[15]....
        /*0c28*/ 	.word	0x00000670
        /*0c2c*/ 	.word	0x000000ff
        /*0c30*/ 	.word	0x000168a0
        /*0c34*/ 	.short	0x0100
        /*0c36*/ 	.byte	0x08
	.zero		1


	//   ....[16]....
        /*0c38*/ 	.word	0x00000680
        /*0c3c*/ 	.word	0x000000ff
        /*0c40*/ 	.word	0x00016898
        /*0c44*/ 	.short	0x0100
        /*0c46*/ 	.byte	0x08
	.zero		1


	//   ....[17]....
        /*0c48*/ 	.word	0x00000690
        /*0c4c*/ 	.word	0x000000ff
        /*0c50*/ 	.word	0x000168a8
        /*0c54*/ 	.short	0x0100
        /*0c56*/ 	.byte	0x08
	.zero		1


	//   ....[18]....
        /*0c58*/ 	.word	0x000007d0
        /*0c5c*/ 	.word	0x000000ff
        /*0c60*/ 	.word	0x000168b0
        /*0c64*/ 	.short	0x0100
        /*0c66*/ 	.byte	0x08
	.zero		1


	//   ....[19]....
        /*0c68*/ 	.word	0x000007e0
        /*0c6c*/ 	.word	0x000000ff
        /*0c70*/ 	.word	0x000168c0
        /*0c74*/ 	.short	0x0100
        /*0c76*/ 	.byte	0x08
	.zero		1


	//   ....[20]....
        /*0c78*/ 	.word	0x000007f0
        /*0c7c*/ 	.word	0x000000ff
        /*0c80*/ 	.word	0x000168b8
        /*0c84*/ 	.short	0x0100
        /*0c86*/ 	.byte	0x08
	.zero		1


	//   ....[21]....
        /*0c88*/ 	.word	0x00000800
        /*0c8c*/ 	.word	0x000000ff
        /*0c90*/ 	.word	0x000168c8
        /*0c94*/ 	.short	0x0100
        /*0c96*/ 	.byte	0x08
	.zero		1


	//   ....[22]....
        /*0c98*/ 	.word	0x00001b30
        /*0c9c*/ 	.word	0x000000ff
        /*0ca0*/ 	.word	0x00016800
        /*0ca4*/ 	.short	0x010a
        /*0ca6*/ 	.byte	0x2d
	.zero		1


	//   ....[23]....
        /*0ca8*/ 	.word	0x00001bb0
        /*0cac*/ 	.word	0x00000000
        /*0cb0*/ 	.word	0x00016830
        /*0cb4*/ 	.short	0x010a
        /*0cb6*/ 	.byte	0x3f
	.zero		1


	//   ....[24]....
        /*0cb8*/ 	.word	0x00001bf0
        /*0cbc*/ 	.word	0x00000000
        /*0cc0*/ 	.word	0x00016830
        /*0cc4*/ 	.short	0x010a
        /*0cc6*/ 	.byte	0x3f
	.zero		1


	//   ....[25]....
        /*0cc8*/ 	.word	0x00003390
        /*0ccc*/ 	.word	0x000000ff
        /*0cd0*/ 	.word	0x00000000
        /*0cd4*/ 	.short	0x0101
        /*0cd6*/ 	.byte	0x06
	.zero		1


	//   ....[26]....
        /*0cd8*/ 	.word	0x000045a0
        /*0cdc*/ 	.word	0x000000ff
        /*0ce0*/ 	.word	0x00016830
        /*0ce4*/ 	.short	0x010a
        /*0ce6*/ 	.byte	0x06
	.zero		1


	//   ....[27]....
        /*0ce8*/ 	.word	0x000045e0
        /*0cec*/ 	.word	0x000000ff
        /*0cf0*/ 	.word	0x00016830
        /*0cf4*/ 	.short	0x010a
        /*0cf6*/ 	.byte	0x06
	.zero		1


	//   ....[28]....
        /*0cf8*/ 	.word	0x00004810
        /*0cfc*/ 	.word	0x000000ff
        /*0d00*/ 	.word	0x00016850
        /*0d04*/ 	.short	0x010a
        /*0d06*/ 	.byte	0x06
	.zero		1


	//   ....[29]....
        /*0d08*/ 	.word	0x00004850
        /*0d0c*/ 	.word	0x000000ff
        /*0d10*/ 	.word	0x00016850
        /*0d14*/ 	.short	0x010a
        /*0d16*/ 	.byte	0x06
	.zero		1


	//   ....[30]....
        /*0d18*/ 	.word	0x00005280
        /*0d1c*/ 	.word	0x000000ff
        /*0d20*/ 	.word	0x00000000
        /*0d24*/ 	.short	0x0101
        /*0d26*/ 	.byte	0x06
	.zero		1


	//   ....[31]....
        /*0d28*/ 	.word	0x00006fb0
        /*0d2c*/ 	.word	0x000000ff
        /*0d30*/ 	.word	0x00000000
        /*0d34*/ 	.short	0x0101
        /*0d36*/ 	.byte	0x06
	.zero		1


	//   ....[32]....
        /*0d38*/ 	.word	0x000074b0
        /*0d3c*/ 	.word	0x000000ff
        /*0d40*/ 	.word	0x00016830
        /*0d44*/ 	.short	0x010a
        /*0d46*/ 	.byte	0x06
	.zero		1


	//   ....[33]....
        /*0d48*/ 	.word	0x000074f0
        /*0d4c*/ 	.word	0x000000ff
        /*0d50*/ 	.word	0x00016830
        /*0d54*/ 	.short	0x010a
        /*0d56*/ 	.byte	0x06
	.zero		1


	//   ....[34]....
        /*0d58*/ 	.word	0x000076f0
        /*0d5c*/ 	.word	0x000000ff
        /*0d60*/ 	.word	0x00016850
        /*0d64*/ 	.short	0x010a
        /*0d66*/ 	.byte	0x06
	.zero		1


	//   ....[35]....
        /*0d68*/ 	.word	0x00007730
        /*0d6c*/ 	.word	0x000000ff
        /*0d70*/ 	.word	0x00016850
        /*0d74*/ 	.short	0x010a
        /*0d76*/ 	.byte	0x06
	.zero		1


	//   ....[36]....
        /*0d78*/ 	.word	0x00007fb0
        /*0d7c*/ 	.word	0x000000ff
        /*0d80*/ 	.word	0x00000000
        /*0d84*/ 	.short	0x0101
        /*0d86*/ 	.byte	0x06
	.zero		1


	//   ....[37]....
        /*0d88*/ 	.word	0x00009520
        /*0d8c*/ 	.word	0x000000ff
        /*0d90*/ 	.word	0x00000000
        /*0d94*/ 	.short	0x0101
        /*0d96*/ 	.byte	0x06
	.zero		1


	//   ....[38]....
        /*0d98*/ 	.word	0x00009920
        /*0d9c*/ 	.word	0x000000ff
        /*0da0*/ 	.word	0x00016850
        /*0da4*/ 	.short	0x010a
        /*0da6*/ 	.byte	0x05
	.zero		1


	//   ....[39]....
        /*0da8*/ 	.word	0x00009960
        /*0dac*/ 	.word	0x000000ff
        /*0db0*/ 	.word	0x00016850
        /*0db4*/ 	.short	0x010a
        /*0db6*/ 	.byte	0x05
	.zero		1


	//   ....[40]....
        /*0db8*/ 	.word	0x00009ed0
        /*0dbc*/ 	.word	0x000000ff
        /*0dc0*/ 	.word	0x00000000
        /*0dc4*/ 	.short	0x0101
        /*0dc6*/ 	.byte	0x04
	.zero		1


	//   ....[41]....
        /*0dc8*/ 	.word	0x0000b0c0
        /*0dcc*/ 	.word	0x00000000
        /*0dd0*/ 	.word	0x00000000
        /*0dd4*/ 	.short	0x0101
        /*0dd6*/ 	.byte	0x3f
	.zero		1


	//   ....[42]....
        /*0dd8*/ 	.word	0x0000b4e0
        /*0ddc*/ 	.word	0x00000004
        /*0de0*/ 	.word	0x00000000
        /*0de4*/ 	.short	0x0101
        /*0de6*/ 	.byte	0x3f
	.zero		1


	//   ....[43]....
        /*0de8*/ 	.word	0x0000e7e0
        /*0dec*/ 	.word	0x00000003
        /*0df0*/ 	.word	0x00016840
        /*0df4*/ 	.short	0x010a
        /*0df6*/ 	.byte	0x3f
	.zero		1


	//   ....[44]....
        /*0df8*/ 	.word	0x0000ef70
        /*0dfc*/ 	.word	0x00000003
        /*0e00*/ 	.word	0x00016830
        /*0e04*/ 	.short	0x0107
        /*0e06*/ 	.byte	0x3f
	.zero		1


	//   ....[45]....
        /*0e08*/ 	.word	0x0000f040
        /*0e0c*/ 	.word	0x00000003
        /*0e10*/ 	.word	0x00016830
        /*0e14*/ 	.short	0x0101
        /*0e16*/ 	.byte	0x3f
	.zero		1


	//   ....[46]....
        /*0e18*/ 	.word	0x0000fe70
        /*0e1c*/ 	.word	0x00000016
        /*0e20*/ 	.word	0x00016800
        /*0e24*/ 	.short	0x0107
        /*0e26*/ 	.byte	0x3f
	.zero		1


	//   ....[47]....
        /*0e28*/ 	.word	0x0000ff70
        /*0e2c*/ 	.word	0x00000016
        /*0e30*/ 	.word	0x00016800
        /*0e34*/ 	.short	0x0101
        /*0e36*/ 	.byte	0x3f
	.zero		1


	//   ....[48]....
        /*0e38*/ 	.word	0x0000ffa0
        /*0e3c*/ 	.word	0x00000016
        /*0e40*/ 	.word	0x00016820
        /*0e44*/ 	.short	0x010a
        /*0e46*/ 	.byte	0x3f
	.zero		1


	//   ....[49]....
        /*0e48*/ 	.word	0x00010330
        /*0e4c*/ 	.word	0x00000005
        /*0e50*/ 	.word	0x00016840
        /*0e54*/ 	.short	0x010a
        /*0e56*/ 	.byte	0x3f
	.zero		1


	//   ....[50]....
        /*0e58*/ 	.word	0x00010810
        /*0e5c*/ 	.word	0x00000005
        /*0e60*/ 	.word	0x00016830
        /*0e64*/ 	.short	0x0107
        /*0e66*/ 	.byte	0x3f
	.zero		1


	//   ....[51]....
        /*0e68*/ 	.word	0x000108d0
        /*0e6c*/ 	.word	0x00000005
        /*0e70*/ 	.word	0x00016830
        /*0e74*/ 	.short	0x0101
        /*0e76*/ 	.byte	0x3f
	.zero		1


	//   ....[52]....
        /*0e78*/ 	.word	0x00010930
        /*0e7c*/ 	.word	0x00000005
        /*0e80*/ 	.word	0x00016860
        /*0e84*/ 	.short	0x010a
        /*0e86*/ 	.byte	0x3f
	.zero		1


	//   ....[53]....
        /*0e88*/ 	.word	0x00010e00
        /*0e8c*/ 	.word	0x00000005
        /*0e90*/ 	.word	0x00016850
        /*0e94*/ 	.short	0x0107
        /*0e96*/ 	.byte	0x3f
	.zero		1


	//   ....[54]....
        /*0e98*/ 	.word	0x00010f70
        /*0e9c*/ 	.word	0x00000005
        /*0ea0*/ 	.word	0x00016850
        /*0ea4*/ 	.short	0x0101
        /*0ea6*/ 	.byte	0x3f
	.zero		1


	//   ....[55]....
        /*0ea8*/ 	.word	0x00011190
        /*0eac*/ 	.word	0x00000000
        /*0eb0*/ 	.word	0x00016860
        /*0eb4*/ 	.short	0x010a
        /*0eb6*/ 	.byte	0x3f
	.zero		1


	//   ....[56]....
        /*0eb8*/ 	.word	0x00011610
        /*0ebc*/ 	.word	0x00000000
        /*0ec0*/ 	.word	0x00016850
        /*0ec4*/ 	.short	0x0107
        /*0ec6*/ 	.byte	0x3f
	.zero		1


	//   ....[57]....
        /*0ec8*/ 	.word	0x000116e0
        /*0ecc*/ 	.word	0x00000000
        /*0ed0*/ 	.word	0x00016850
        /*0ed4*/ 	.short	0x0101
        /*0ed6*/ 	.byte	0x3f
	.zero		1


	//   ....[58]....
        /*0ed8*/ 	.word	0x00012830
        /*0edc*/ 	.word	0x00000005
        /*0ee0*/ 	.word	0x00016820
        /*0ee4*/ 	.short	0x010a
        /*0ee6*/ 	.byte	0x3f
	.zero		1


	//   ....[59]....
        /*0ee8*/ 	.word	0x000129b0
        /*0eec*/ 	.word	0x00000003
        /*0ef0*/ 	.word	0x00016840
        /*0ef4*/ 	.short	0x010a
        /*0ef6*/ 	.byte	0x3f
	.zero		1


	//   ....[60]....
        /*0ef8*/ 	.word	0x00012a50
        /*0efc*/ 	.word	0x00000019
        /*0f00*/ 	.word	0x00016840
        /*0f04*/ 	.short	0x010a
        /*0f06*/ 	.byte	0x3f
	.zero		1


	//   ....[61]....
        /*0f08*/ 	.word	0x00012a90
        /*0f0c*/ 	.word	0x00000003
        /*0f10*/ 	.word	0x00016860
        /*0f14*/ 	.short	0x010a
        /*0f16*/ 	.byte	0x3f
	.zero		1


	//   ....[62]....
        /*0f18*/ 	.word	0x00012ad0
        /*0f1c*/ 	.word	0x00000019
        /*0f20*/ 	.word	0x00016860
        /*0f24*/ 	.short	0x010a
        /*0f26*/ 	.byte	0x3f
	.zero		1


	//   ....[63]....
        /*0f28*/ 	.word	0x00012b40
        /*0f2c*/ 	.word	0x00000003
        /*0f30*/ 	.word	0x00016800
        /*0f34*/ 	.short	0x010a
        /*0f36*/ 	.byte	0x3f
	.zero		1


	//   ....[64]....
        /*0f38*/ 	.word	0x00012b90
        /*0f3c*/ 	.word	0x00000000
        /*0f40*/ 	.word	0x00016830
        /*0f44*/ 	.short	0x010a
        /*0f46*/ 	.byte	0x3f
	.zero		1


	//   ....[65]....
        /*0f48*/ 	.word	0x00012bf0
        /*0f4c*/ 	.word	0x00000006
        /*0f50*/ 	.word	0x00016830
        /*0f54*/ 	.short	0x010a
        /*0f56*/ 	.byte	0x3f
	.zero		1


	//   ....[66]....
        /*0f58*/ 	.word	0x00012c50
        /*0f5c*/ 	.word	0x00000006
        /*0f60*/ 	.word	0x00016850
        /*0f64*/ 	.short	0x010a
        /*0f66*/ 	.byte	0x3f
	.zero		1


	//   ....[67]....
        /*0f68*/ 	.word	0x00012cb0
        /*0f6c*/ 	.word	0x00000006
        /*0f70*/ 	.word	0x00016830
        /*0f74*/ 	.short	0x010a
        /*0f76*/ 	.byte	0x3f
	.zero		1


	//   ....[68]....
        /*0f78*/ 	.word	0x00012d10
        /*0f7c*/ 	.word	0x00000006
        /*0f80*/ 	.word	0x00016850
        /*0f84*/ 	.short	0x010a
        /*0f86*/ 	.byte	0x3f
	.zero		1


	//   ....[69]....
        /*0f88*/ 	.word	0x00012d70
        /*0f8c*/ 	.word	0x00000004
        /*0f90*/ 	.word	0x00016850
        /*0f94*/ 	.short	0x010a
        /*0f96*/ 	.byte	0x3f
	.zero		1


	//   ....[70]....
        /*0f98*/ 	.word	0x00012e90
        /*0f9c*/ 	.word	0x00000003
        /*0fa0*/ 	.word	0x00016840
        /*0fa4*/ 	.short	0x010a
        /*0fa6*/ 	.byte	0x3f
	.zero		1


	//   ....[71]....
        /*0fa8*/ 	.word	0x00014930
        /*0fac*/ 	.word	0x00000016
        /*0fb0*/ 	.word	0x00016820
        /*0fb4*/ 	.short	0x010a
        /*0fb6*/ 	.byte	0x3f
	.zero		1


	//   ....[72]....
        /*0fb8*/ 	.word	0x00014980
        /*0fbc*/ 	.word	0x00000005
        /*0fc0*/ 	.word	0x00016840
        /*0fc4*/ 	.short	0x010a
        /*0fc6*/ 	.byte	0x3f
	.zero		1


	//   ....[73]....
        /*0fc8*/ 	.word	0x00015290
        /*0fcc*/ 	.word	0x00000005
        /*0fd0*/ 	.word	0x00016860
        /*0fd4*/ 	.short	0x010a
        /*0fd6*/ 	.byte	0x3f
	.zero		1


	//   ....[74]....
        /*0fd8*/ 	.word	0x00015c00
        /*0fdc*/ 	.word	0x00000000
        /*0fe0*/ 	.word	0x00016860
        /*0fe4*/ 	.short	0x010a
        /*0fe6*/ 	.byte	0x3f
	.zero		1


	//   ....[75]....
        /*0fe8*/ 	.word	0x00016f30
        /*0fec*/ 	.word	0x00000005
        /*0ff0*/ 	.word	0x00016820
        /*0ff4*/ 	.short	0x010a
        /*0ff6*/ 	.byte	0x3f
	.zero		1


	//   ....[76]....
        /*0ff8*/ 	.word	0x000170d0
        /*0ffc*/ 	.word	0x00000003
        /*1000*/ 	.word	0x00016840
        /*1004*/ 	.short	0x010a
        /*1006*/ 	.byte	0x3f
	.zero		1


	//   ....[77]....
        /*1008*/ 	.word	0x00017120
        /*100c*/ 	.word	0x00000019
        /*1010*/ 	.word	0x00016840
        /*1014*/ 	.short	0x010a
        /*1016*/ 	.byte	0x3f
	.zero		1


	//   ....[78]....
        /*1018*/ 	.word	0x00017170
        /*101c*/ 	.word	0x00000003
        /*1020*/ 	.word	0x00016860
        /*1024*/ 	.short	0x010a
        /*1026*/ 	.byte	0x3f
	.zero		1


	//----- nvinfo : EIATTR_NUM_MBARRIERS
	.align		4
.L_295:
        /*1028*/ 	.byte	0x03, 0x38
        /*102a*/ 	.short	0x0016


	//----- nvinfo : EIATTR_EXIT_INSTR_OFFSETS
	.align		4
        /*102c*/ 	.byte	0x04, 0x1c
        /*102e*/ 	.short	(.L_297 - .L_296)


	//   ....[0]....
.L_296:
        /*1030*/ 	.word	0x000009b0


	//   ....[1]....
        /*1034*/ 	.word	0x0000c440


	//   ....[2]....
        /*1038*/ 	.word	0x00012b20


	//----- nvinfo : EIATTR_MAX_THREADS
	.align		4
.L_297:
        /*103c*/ 	.byte	0x04, 0x05
        /*103e*/ 	.short	(.L_299 - .L_298)
.L_298:
        /*1040*/ 	.word	0x00000200
        /*1044*/ 	.word	0x00000001
        /*1048*/ 	.word	0x00000001


	//----- nvinfo : EIATTR_CRS_STACK_SIZE
	.align		4
.L_299:
        /*104c*/ 	.byte	0x04, 0x1e
        /*104e*/ 	.short	(.L_301 - .L_300)
.L_300:
        /*1050*/ 	.word	0x00000000


	//----- nvinfo : EIATTR_CBANK_PARAM_SIZE
	.align		4
.L_301:
        /*1054*/ 	.byte	0x03, 0x19
        /*1056*/ 	.short	0x0af0


	//----- nvinfo : EIATTR_PARAM_CBANK
	.align		4
        /*1058*/ 	.byte	0x04, 0x0a
        /*105a*/ 	.short	(.L_303 - .L_302)
	.align		4
.L_302:
        /*105c*/ 	.word	index@(.nv.constant0._ZN7cutlass13device_kernelIN5flash11enable_sm90INS1_16FlashAttnFwdSm90INS1_25CollectiveMainloopFwdSm90ILi2EN4cute5tupleIJNS5_1CILi1EEES8_S8_EEENS6_IJNS7_ILi192EEENS7_ILi128EEENS7_ILi64EEEEEELi64ENS_6half_tEfNS_4arch4Sm90ELb1ELb0ELb1ELb1ELb1ELb0ELb0ELb1ELb1ELb1ELb1ELb0EEENS1_21CollectiveEpilogueFwdINS6_IJSA_SC_SB_EEES9_SE_SG_Li384ELb1ELb1ELb1ELb0EEENS1_36VarlenDynamicPersistentTileSchedulerILi192ELi128ELi384ELi128ELb1ELb1ELb1ELb1ELb1ELb1EEEEEEEEEvNT_6ParamsE)
        /*1060*/ 	.short	0x0210
        /*1062*/ 	.short	0x0af0


	//----- nvinfo : EIATTR_SW_WAR
	.align		4
.L_303:
        /*1064*/ 	.byte	0x04, 0x36
        /*1066*/ 	.short	(.L_305 - .L_304)
.L_304:
        /*1068*/ 	.word	0x00000008
.L_305:


//--------------------- .nv.info._ZN7cutlass13device_kernelIN5flash11enable_sm90INS1_16FlashAttnFwdSm90INS1_25CollectiveMainloopFwdSm90ILi2EN4cute5tupleIJNS5_1CILi1EEES8_S8_EEENS6_IJNS7_ILi192EEENS7_ILi128EEENS7_ILi64EEEEEELi64ENS_6half_tEfNS_4arch4Sm90ELb1ELb0ELb1ELb1ELb1ELb1ELb0ELb1ELb1ELb1ELb1ELb0EEENS1_21CollectiveEpilogueFwdINS6_IJSA_SC_SB_EEES9_SE_SG_Li384ELb1ELb1ELb1ELb0EEENS1_36VarlenDynamicPersistentTileSchedulerILi192ELi128ELi384ELi128ELb1ELb1ELb1ELb1ELb1ELb1EEEEEEEEEvNT_6ParamsE --------------------------
	.section	.nv.info._ZN7cutlass13device_kernelIN5flash11enable_sm90INS1_16FlashAttnFwdSm90INS1_25CollectiveMainloopFwdSm90ILi2EN4cute5tupleIJNS5_1CILi1EEES8_S8_EEENS6_IJNS7_ILi192EEENS7_ILi128EEENS7_ILi64EEEEEELi64ENS_6half_tEfNS_4arch4Sm90ELb1ELb0ELb1ELb1ELb1ELb1ELb0ELb1ELb1ELb1ELb1ELb0EEENS1_21CollectiveEpilogueFwdINS6_IJSA_SC_SB_EEES9_SE_SG_Li384ELb1ELb1ELb1ELb0EEENS1_36VarlenDynamicPersistentTileSchedulerILi192ELi128ELi384ELi128ELb1ELb1ELb1ELb1ELb1ELb1EEEEEEEEEvNT_6ParamsE,"",@"SHT_CUDA_INFO"
	.sectionflags	@""
	.align	4


	//----- nvinfo : EIATTR_CUDA_API_VERSION
	.align		4
        /*0000*/ 	.byte	0x04, 0x37
        /*0002*/ 	.short	(.L_307 - .L_306)
.L_306:
        /*0004*/ 	.word	0x00000082


	//----- nvinfo : EIATTR_KPARAM_INFO
	.align		4
.L_307:
        /*0008*/ 	.byte	0x04, 0x17
        /*000a*/ 	.short	(.L_309 - .L_308)
.L_308:
        /*000c*/ 	.word	0x00000000
        /*0010*/ 	.short	0x0000
        /*0012*/ 	.short	0x0070
        /*0014*/ 	.byte	0x00, 0xf0, 0x01, 0x2a


	//----- nvinfo : EIATTR_SPARSE_MMA_MASK
	.align		4
.L_309:
        /*0018*/ 	.byte	0x03, 0x50
        /*001a*/ 	.short	0x0000


	//----- nvinfo : EIATTR_MAXREG_COUNT
	.align		4
        /*001c*/ 	.byte	0x03, 0x1b
        /*001e*/ 	.short	0x0080


	//----- nvinfo : EIATTR_NUM_BARRIERS
	.align		4
        /*0020*/ 	.byte	0x02, 0x4c
        /*0022*/ 	.byte	0x10
	.zero		1


	//----- nvinfo : EIATTR_EXTERNS
	.align		4
        /*0024*/ 	.byte	0x04, 0x0f
        /*0026*/ 	.short	(.L_311 - .L_310)


	//   ....[0]....
	.align		4
.L_310:
        /*0028*/ 	.word	index@(__assertfail)


	//----- nvinfo : EIATTR_ANNOTATIONS
	.align		4
.L_311:
        /*002c*/ 	.byte	0x04, 0x55
        /*002e*/ 	.short	(.L_313 - .L_312)


	//   ....[0]....
.L_312:
        /* <DEDUP_REMOVED lines=86> */


	//----- nvinfo : EIATTR_MERCURY_ISA_VERSION
	.align		4
.L_313:
        /*0580*/ 	.byte	0x03, 0x5f
        /*0582*/ 	.short	0x0101


	//----- nvinfo : EIATTR_UNUSED_LOAD_BYTE_OFFSET
	.align		4
        /*0584*/ 	.byte	0x04, 0x44
        /*0586*/ 	.short	(.L_315 - .L_314)


	//   ....[0]....
.L_314:
        /*0588*/ 	.word	0x00000a60
        /*058c*/ 	.word	0x0000fff0


	//   ....[1]....
        /*0590*/ 	.word	0x00011f50
        /*0594*/ 	.word	0x0000fff0


	//----- nvinfo : EIATTR_INT_WARP_WIDE_INSTR_OFFSETS
	.align		4
.L_315:
        /*0598*/ 	.byte	0x04, 0x31
        /*059a*/ 	.short	(.L_317 - .L_316)


	//   ....[0]....
.L_316:
        /*059c*/ 	.word	0x00000120


	//   ....[1]....
        /*05a0*/ 	.word	0x000001c0


	//   ....[2]....
        /*05a4*/ 	.word	0x00000230


	//   ....[3]....
        /*05a8*/ 	.word	0x00016ef0


	//   ....[4]....
        /*05ac*/ 	.word	0x00016f80


	//   ....[5]....
        /*05b0*/ 	.word	0x0001a120


	//   ....[6]....
        /*05b4*/ 	.word	0x0001a1b0


	//----- nvinfo : EIATTR_COOP_GROUP_MASK_REGIDS
	.align		4
.L_317:
        /*05b8*/ 	.byte	0x04, 0x29
        /*05ba*/ 	.short	(.L_319 - .L_318)


	//   ....[0]....
.L_318:
        /*05bc*/ 	.word	0xffffffff


	//   ....[1]....
        /*05c0*/ 	.word	0xffffffff


	//   ....[2]....
        /*05c4*/ 	.word	0xffffffff


	//   ....[3]....
        /*05c8*/ 	.word	0xffffffff


	//   ....[4]....
        /*05cc*/ 	.word	0xffffffff


	//   ....[5]....
        /*05d0*/ 	.word	0xffffffff


	//   ....[6]....
        /*05d4*/ 	.word	0xffffffff


	//   ....[7]....
        /*05d8*/ 	.word	0xffffffff


	//   ....[8]....
        /*05dc*/ 	.word	0xffffffff


	//   ....[9]....
        /*05e0*/ 	.word	0xffffffff


	//   ....[10]....
        /*05e4*/ 	.word	0xffffffff


	//   ....[11]....
        /*05e8*/ 	.word	0xffffffff


	//   ....[12]....
        /*05ec*/ 	.word	0xffffffff


	//   ....[13]....
        /*05f0*/ 	.word	0xffffffff


	//   ....[14]....
        /*05f4*/ 	.word	0xffffffff


	//   ....[15]....
        /*05f8*/ 	.word	0xffffffff


	//   ....[16]....
        /*05fc*/ 	.word	0xffffffff


	//   ....[17]....
        /*0600*/ 	.word	0xffffffff


	//   ....[18]....
        /*0604*/ 	.word	0xffffffff


	//   ....[19]....
        /*0608*/ 	.word	0xffffffff


	//   ....[20]....
        /*060c*/ 	.word	0xffffffff


	//   ....[21]....
        /*0610*/ 	.word	0xffffffff


	//   ....[22]....
        /*0614*/ 	.word	0xffffffff


	//   ....[23]....
        /*0618*/ 	.word	0xffffffff


	//   ....[24]....
        /*061c*/ 	.word	0xffffffff


	//   ....[25]....
        /*0620*/ 	.word	0xffffffff


	//   ....[26]....
        /*0624*/ 	.word	0xffffffff


	//   ....[27]....
        /*0628*/ 	.word	0xffffffff


	//   ....[28]....
        /*062c*/ 	.word	0xffffffff


	//   ....[29]....
        /*0630*/ 	.word	0xffffffff


	//   ....[30]....
        /*0634*/ 	.word	0xffffffff


	//   ....[31]....
        /*0638*/ 	.word	0xffffffff


	//   ....[32]....
        /*063c*/ 	.word	0xffffffff


	//   ....[33]....
        /*0640*/ 	.word	0xffffffff


	//   ....[34]....
        /*0644*/ 	.word	0xffffffff


	//   ....[35]....
        /*0648*/ 	.word	0xffffffff


	//   ....[36]....
        /*064c*/ 	.word	0xffffffff


	//   ....[37]....
        /*0650*/ 	.word	0xffffffff


	//   ....[38]....
        /*0654*/ 	.word	0xffffffff


	//   ....[39]....
        /*0658*/ 	.word	0xffffffff


	//   ....[40]....
        /*065c*/ 	.word	0xffffffff


	//   ....[41]....
        /*0660*/ 	.word	0xffffffff


	//   ....[42]....
        /*0664*/ 	.word	0xffffffff


	//   ....[43]....
        /*0668*/ 	.word	0xffffffff


	//   ....[44]....
        /*066c*/ 	.word	0xffffffff


	//   ....[45]....
        /*0670*/ 	.word	0xffffffff


	//   ....[46]....
        /*0674*/ 	.word	0xffffffff


	//   ....[47]....
        /*0678*/ 	.word	0xffffffff


	//   ....[48]....
        /*067c*/ 	.word	0xffffffff


	//   ....[49]....
        /*0680*/ 	.word	0xffffffff


	//   ....[50]....
        /*0684*/ 	.word	0xffffffff


	//   ....[51]....
        /*0688*/ 	.word	0xffffffff


	//   ....[52]....
        /*068c*/ 	.word	0xffffffff


	//   ....[53]....
        /*0690*/ 	.word	0xffffffff


	//   ....[54]....
        /*0694*/ 	.word	0xffffffff


	//   ....[55]....
        /*0698*/ 	.word	0xffffffff


	//   ....[56]....
        /*069c*/ 	.word	0xffffffff


	//   ....[57]....
        /*06a0*/ 	.word	0xffffffff


	//   ....[58]....
        /*06a4*/ 	.word	0xffffffff


	//   ....[59]....
        /*06a8*/ 	.word	0xffffffff


	//   ....[60]....
        /*06ac*/ 	.word	0xffffffff


	//   ....[61]....
        /*06b0*/ 	.word	0xffffffff


	//   ....[62]....
        /*06b4*/ 	.word	0xffffffff


	//   ....[63]....
        /*06b8*/ 	.word	0xffffffff


	//   ....[64]....
        /*06bc*/ 	.word	0xffffffff


	//   ....[65]....
        /*06c0*/ 	.word	0xffffffff


	//   ....[66]....
        /*06c4*/ 	.word	0xffffffff


	//   ....[67]....
        /*06c8*/ 	.word	0xffffffff


	//   ....[68]....
        /*06cc*/ 	.word	0xffffffff


	//   ....[69]....
        /*06d0*/ 	.word	0xffffffff


	//   ....[70]....
        /*06d4*/ 	.word	0xffffffff


	//   ....[71]....
        /*06d8*/ 	.word	0xffffffff


	//   ....[72]....
        /*06dc*/ 	.word	0xffffffff


	//   ....[73]....
        /*06e0*/ 	.word	0xffffffff


	//   ....[74]....
        /*06e4*/ 	.word	0xffffffff


	//   ....[75]....
        /*06e8*/ 	.word	0xffffffff


	//   ....[76]....
        /*06ec*/ 	.word	0xffffffff


	//   ....[77]....
        /*06f0*/ 	.word	0xffffffff


	//   ....[78]....
        /*06f4*/ 	.word	0xffffffff


	//   ....[79]....
        /*06f8*/ 	.word	0xffffffff


	//   ....[80]....
        /*06fc*/ 	.word	0xffffffff


	//   ....[81]....
        /*0700*/ 	.word	0xffffffff


	//   ....[82]....
        /*0704*/ 	.word	0xffffffff


	//   ....[83]....
        /*0708*/ 	.word	0xffffffff


	//   ....[84]....
        /*070c*/ 	.word	0xffffffff


	//   ....[85]....
        /*0710*/ 	.word	0xffffffff


	//   ....[86]....
        /*0714*/ 	.word	0xffffffff


	//   ....[87]....
        /*0718*/ 	.word	0xffffffff


	//   ....[88]....
        /*071c*/ 	.word	0xffffffff


	//   ....[89]....
        /*0720*/ 	.word	0xffffffff


	//   ....[90]....
        /*0724*/ 	.word	0xffffffff


	//   ....[91]....
        /*0728*/ 	.word	0xffffffff


	//   ....[92]....
        /*072c*/ 	.word	0xffffffff


	//   ....[93]....
        /*0730*/ 	.word	0xffffffff


	//   ....[94]....
        /*0734*/ 	.word	0xffffffff


	//   ....[95]....
        /*0738*/ 	.word	0xffffffff


	//   ....[96]....
        /*073c*/ 	.word	0xffffffff


	//   ....[97]....
        /*0740*/ 	.word	0xffffffff


	//   ....[98]....
        /*0744*/ 	.word	0xffffffff


	//   ....[99]....
        /*0748*/ 	.word	0xffffffff


	//   ....[100]....
        /*074c*/ 	.word	0xffffffff


	//   ....[101]....
        /*0750*/ 	.word	0xffffffff


	//   ....[102]....
        /*0754*/ 	.word	0xffffffff


	//   ....[103]....
        /*0758*/ 	.word	0xffffffff


	//   ....[104]....
        /*075c*/ 	.word	0xffffffff


	//   ....[105]....
        /*0760*/ 	.word	0xffffffff


	//   ....[106]....
        /*0764*/ 	.word	0xffffffff


	//   ....[107]....
        /*0768*/ 	.word	0xffffffff


	//   ....[108]....
        /*076c*/ 	.word	0xffffffff


	//   ....[109]....
        /*0770*/ 	.word	0xffffffff


	//   ....[110]....
        /*0774*/ 	.word	0xffffffff


	//   ....[111]....
        /*0778*/ 	.word	0xffffffff


	//   ....[112]....
        /*077c*/ 	.word	0xffffffff


	//   ....[113]....
        /*0780*/ 	.word	0xffffffff


	//   ....[114]....
        /*0784*/ 	.word	0xffffffff


	//   ....[115]....
        /*0788*/ 	.word	0xffffffff


	//   ....[116]....
        /*078c*/ 	.word	0xffffffff


	//   ....[117]....
        /*0790*/ 	.word	0xffffffff


	//   ....[118]....
        /*0794*/ 	.word	0xffffffff


	//   ....[119]....
        /*0798*/ 	.word	0xffffffff


	//   ....[120]....
        /*079c*/ 	.word	0xffffffff


	//   ....[121]....
        /*07a0*/ 	.word	0xffffffff


	//   ....[122]....
        /*07a4*/ 	.word	0xffffffff


	//   ....[123]....
        /*07a8*/ 	.word	0xffffffff


	//   ....[124]....
        /*07ac*/ 	.word	0xffffffff


	//   ....[125]....
        /*07b0*/ 	.word	0xffffffff


	//   ....[126]....
        /*07b4*/ 	.word	0xffffffff


	//   ....[127]....
        /*07b8*/ 	.word	0xffffffff


	//   ....[128]....
        /*07bc*/ 	.word	0xffffffff


	//   ....[129]....
        /*07c0*/ 	.word	0xffffffff


	//   ....[130]....
        /*07c4*/ 	.word	0xffffffff


	//   ....[131]....
        /*07c8*/ 	.word	0xffffffff


	//   ....[132]....
        /*07cc*/ 	.word	0xffffffff


	//   ....[133]....
        /*07d0*/ 	.word	0xffffffff


	//   ....[134]....
        /*07d4*/ 	.word	0xffffffff


	//   ....[135]....
        /*07d8*/ 	.word	0xffffffff


	//   ....[136]....
        /*07dc*/ 	.word	0xffffffff


	//   ....[137]....
        /*07e0*/ 	.word	0xffffffff


	//   ....[138]....
        /*07e4*/ 	.word	0xffffffff


	//   ....[139]....
        /*07e8*/ 	.word	0xffffffff


	//   ....[140]....
        /*07ec*/ 	.word	0xffffffff


	//   ....[141]....
        /*07f0*/ 	.word	0xffffffff


	//   ....[142]....
        /*07f4*/ 	.word	0xffffffff


	//   ....[143]....
        /*07f8*/ 	.word	0xffffffff


	//   ....[144]....
        /*07fc*/ 	.word	0xffffffff


	//   ....[145]....
        /*0800*/ 	.word	0xffffffff


	//   ....[146]....
        /*0804*/ 	.word	0xffffffff


	//   ....[147]....
        /*0808*/ 	.word	0xffffffff


	//   ....[148]....
        /*080c*/ 	.word	0xffffffff


	//   ....[149]....
        /*0810*/ 	.word	0xffffffff


	//   ....[150]....
        /*0814*/ 	.word	0xffffffff


	//   ....[151]....
        /*0818*/ 	.word	0xffffffff


	//   ....[152]....
        /*081c*/ 	.word	0xffffffff


	//   ....[153]....
        /*0820*/ 	.word	0xffffffff


	//   ....[154]....
        /*0824*/ 	.word	0xffffffff


	//   ....[155]....
        /*0828*/ 	.word	0xffffffff


	//   ....[156]....
        /*082c*/ 	.word	0xffffffff


	//   ....[157]....
        /*0830*/ 	.word	0xffffffff


	//   ....[158]....
        /*0834*/ 	.word	0xffffffff


	//   ....[159]....
        /*0838*/ 	.word	0xffffffff


	//   ....[160]....
        /*083c*/ 	.word	0xffffffff


	//   ....[161]....
        /*0840*/ 	.word	0xffffffff


	//   ....[162]....
        /*0844*/ 	.word	0xffffffff


	//   ....[163]....
        /*0848*/ 	.word	0xffffffff


	//   ....[164]....
        /*084c*/ 	.word	0xffffffff


	//   ....[165]....
        /*0850*/ 	.word	0xffffffff


	//   ....[166]....
        /*0854*/ 	.word	0xffffffff


	//   ....[167]....
        /*0858*/ 	.word	0xffffffff


	//   ....[168]....
        /*085c*/ 	.word	0xffffffff


	//   ....[169]....
        /*0860*/ 	.word	0xffffffff


	//   ....[170]....
        /*0864*/ 	.word	0xffffffff


	//   ....[171]....
        /*0868*/ 	.word	0xffffffff


	//   ....[172]....
        /*086c*/ 	.word	0xffffffff


	//   ....[173]....
        /*0870*/ 	.word	0xffffffff


	//   ....[174]....
        /*0874*/ 	.word	0xffffffff


	//   ....[175]....
        /*0878*/ 	.word	0xffffffff


	//   ....[176]....
        /*087c*/ 	.word	0xffffffff


	//   ....[177]....
        /*0880*/ 	.word	0xffffffff


	//   ....[178]....
        /*0884*/ 	.word	0xffffffff


	//   ....[179]....
        /*0888*/ 	.word	0xffffffff


	//   ....[180]....
        /*088c*/ 	.word	0xffffffff


	//   ....[181]....
        /*0890*/ 	.word	0xffffffff


	//   ....[182]....
        /*0894*/ 	.word	0xffffffff


	//   ....[183]....
        /*0898*/ 	.word	0xffffffff


	//   ....[184]....
        /*089c*/ 	.word	0xffffffff


	//   ....[185]....
        /*08a0*/ 	.word	0xffffffff


	//   ....[186]....
        /*08a4*/ 	.word	0xffffffff


	//   ....[187]....
        /*08a8*/ 	.word	0xffffffff


	//   ....[188]....
        /*08ac*/ 	.word	0xffffffff


	//   ....[189]....
        /*08b0*/ 	.word	0xffffffff


	//   ....[190]....
        /*08b4*/ 	.word	0xffffffff


	//   ....[191]....
        /*08b8*/ 	.word	0xffffffff


	//   ....[192]....
        /*08bc*/ 	.word	0xffffffff


	//   ....[193]....
        /*08c0*/ 	.word	0xffffffff


	//   ....[194]....
        /*08c4*/ 	.word	0xffffffff


	//   ....[195]....
        /*08c8*/ 	.word	0xffffffff


	//   ....[196]....
        /*08cc*/ 	.word	0xffffffff


	//   ....[197]....
        /*08d0*/ 	.word	0xffffffff


	//   ....[198]....
        /*08d4*/ 	.word	0xffffffff


	//   ....[199]....
        /*08d8*/ 	.word	0xffffffff


	//   ....[200]....
        /*08dc*/ 	.word	0xffffffff


	//   ....[201]....
        /*08e0*/ 	.word	0xffffffff


	//   ....[202]....
        /*08e4*/ 	.word	0xffffffff


	//   ....[203]....
        /*08e8*/ 	.word	0xffffffff


	//   ....[204]....
        /*08ec*/ 	.word	0xffffffff


	//   ....[205]....
        /*08f0*/ 	.word	0xffffffff


	//   ....[206]....
        /*08f4*/ 	.word	0xffffffff


	//   ....[207]....
        /*08f8*/ 	.word	0xffffffff


	//   ....[208]....
        /*08fc*/ 	.word	0xffffffff


	//   ....[209]....
        /*0900*/ 	.word	0x0500000f


	//   ....[210]....
        /*0904*/ 	.word	0x0500000f


	//   ....[211]....
        /*0908*/ 	.word	0x0500000f


	//   ....[212]....
        /*090c*/ 	.word	0x0500000f


	//   ....[213]....
        /*0910*/ 	.word	0x0500000f


	//   ....[214]....
        /*0914*/ 	.word	0x0500000f


	//   ....[215]....
        /*0918*/ 	.word	0x0500000f


	//   ....[216]....
        /*091c*/ 	.word	0x0500000f


	//   ....[217]....
        /*0920*/ 	.word	0x0500000f


	//   ....[218]....
        /*0924*/ 	.word	0x0500000f


	//   ....[219]....
        /*0928*/ 	.word	0x0500000f


	//   ....[220]....
        /*092c*/ 	.word	0x0500000f


	//   ....[221]....
        /*0930*/ 	.word	0x0500000f


	//   ....[222]....
        /*0934*/ 	.word	0x0500000f


	//   ....[223]....
        /*0938*/ 	.word	0x0500000f


	//   ....[224]....
        /*093c*/ 	.word	0x0500000f


	//   ....[225]....
        /*0940*/ 	.word	0x0500000f


	//   ....[226]....
        /*0944*/ 	.word	0x0500000f


	//   ....[227]....
        /*0948*/ 	.word	0x0500000f


	//   ....[228]....
        /*094c*/ 	.word	0x0500000f


	//   ....[229]....
        /*0950*/ 	.word	0x0500000f


	//   ....[230]....
        /*0954*/ 	.word	0x0500000f


	//   ....[231]....
        /*0958*/ 	.word	0x0500000f


	//   ....[232]....
        /*095c*/ 	.word	0x0500000f


	//   ....[233]....
        /*0960*/ 	.word	0x0500000f


	//   ....[234]....
        /*0964*/ 	.word	0x0500000f


	//   ....[235]....
        /*0968*/ 	.word	0x0500000f


	//   ....[236]....
        /*096c*/ 	.word	0x0500000f


	//   ....[237]....
        /*0970*/ 	.word	0x0500000f


	//   ....[238]....
        /*0974*/ 	.word	0x0500000f


	//   ....[239]....
        /*0978*/ 	.word	0x0500000f


	//   ....[240]....
        /*097c*/ 	.word	0x0500000f


	//   ....[241]....
        /*0980*/ 	.word	0x0500000f


	//   ....[242]....
        /*0984*/ 	.word	0x0500000f


	//   ....[243]....
        /*0988*/ 	.word	0x0500000f


	//   ....[244]....
        /*098c*/ 	.word	0x0500000f


	//   ....[245]....
        /*0990*/ 	.word	0x0500000f


	//   ....[246]....
        /*0994*/ 	.word	0x0500000f


	//   ....[247]....
        /*0998*/ 	.word	0x0500000f


	//   ....[248]....
        /*099c*/ 	.word	0x0500000f


	//   ....[249]....
        /*09a0*/ 	.word	0x0500000f


	//   ....[250]....
        /*09a4*/ 	.word	0x0500000f


	//   ....[251]....
        /*09a8*/ 	.word	0x0500000f


	//   ....[252]....
        /*09ac*/ 	.word	0x0500000f


	//   ....[253]....
        /*09b0*/ 	.word	0x0500000f


	//   ....[254]....
        /*09b4*/ 	.word	0x0500000f


	//   ....[255]....
        /*09b8*/ 	.word	0x0500000f


	//   ....[0]....
        /*09bc*/ 	.word	0x0500000f


	//   ....[1]....
        /*09c0*/ 	.word	0x0500000f


	//   ....[2]....
        /*09c4*/ 	.word	0x0500000f


	//   ....[3]....
        /*09c8*/ 	.word	0x0500000f


	//   ....[4]....
        /*09cc*/ 	.word	0x0500000f


	//   ....[5]....
        /*09d0*/ 	.word	0x0500000f


	//   ....[6]....
        /*09d4*/ 	.word	0x0500000f


	//   ....[7]....
        /*09d8*/ 	.word	0x0500000f


	//   ....[8]....
        /*09dc*/ 	.word	0x0500000f


	//   ....[9]....
        /*09e0*/ 	.word	0x0500000f


	//   ....[10]....
        /*09e4*/ 	.word	0x0500000f


	//   ....[11]....
        /*09e8*/ 	.word	0x0500000f


	//   ....[12]....
        /*09ec*/ 	.word	0x0500000f


	//   ....[13]....
        /*09f0*/ 	.word	0x0500000f


	//   ....[14]....
        /*09f4*/ 	.word	0x0500000f


	//   ....[15]....
        /*09f8*/ 	.word	0x0500000f


	//   ....[16]....
        /*09fc*/ 	.word	0x0500000f


	//   ....[17]....
        /*0a00*/ 	.word	0x0500000f


	//   ....[18]....
        /*0a04*/ 	.word	0x0500000f


	//   ....[19]....
        /*0a08*/ 	.word	0x0500000f


	//   ....[20]....
        /*0a0c*/ 	.word	0x0500000f


	//   ....[21]....
        /*0a10*/ 	.word	0x0500000f


	//   ....[22]....
        /*0a14*/ 	.word	0x0500000f


	//   ....[23]....
        /*0a18*/ 	.word	0x0500000f


	//   ....[24]....
        /*0a1c*/ 	.word	0x0500000f


	//   ....[25]....
        /*0a20*/ 	.word	0x0500000f


	//   ....[26]....
        /*0a24*/ 	.word	0x0500000f


	//   ....[27]....
        /*0a28*/ 	.word	0x0500000f


	//   ....[28]....
        /*0a2c*/ 	.word	0x0500000f


	//   ....[29]....
        /*0a30*/ 	.word	0x0500000f


	//   ....[30]....
        /*0a34*/ 	.word	0x0500000f


	//   ....[31]....
        /*0a38*/ 	.word	0x0500000f


	//   ....[32]....
        /*0a3c*/ 	.word	0x0500000f


	//   ....[33]....
        /*0a40*/ 	.word	0x0500000f


	//   ....[34]....
        /*0a44*/ 	.word	0x0500000f


	//   ....[35]....
        /*0a48*/ 	.word	0x0500000f


	//   ....[36]....
        /*0a4c*/ 	.word	0x0500000f


	//   ....[37]....
        /*0a50*/ 	.word	0x0500000f


	//   ....[38]....
        /*0a54*/ 	.word	0x0500000f


	//   ....[39]....
        /*0a58*/ 	.word	0x0500000f


	//   ....[40]....
        /*0a5c*/ 	.word	0x0500000f


	//   ....[41]....
        /*0a60*/ 	.word	0x0500000f


	//   ....[42]....
        /*0a64*/ 	.word	0x0500000f


	//   ....[43]....
        /*0a68*/ 	.word	0x0500000f


	//   ....[44]....
        /*0a6c*/ 	.word	0x0500000f


	//   ....[45]....
        /*0a70*/ 	.word	0x0500000f


	//   ....[46]....
        /*0a74*/ 	.word	0x0500000f


	//   ....[47]....
        /*0a78*/ 	.word	0x0500000f


	//   ....[48]....
        /*0a7c*/ 	.word	0x0500000f


	//   ....[49]....
        /*0a80*/ 	.word	0x0500000f


	//   ....[50]....
        /*0a84*/ 	.word	0x0500000f


	//   ....[51]....
        /*0a88*/ 	.word	0x0500000f


	//   ....[52]....
        /*0a8c*/ 	.word	0x0500000f


	//   ....[53]....
        /*0a90*/ 	.word	0x0500000f


	//   ....[54]....
        /*0a94*/ 	.word	0x0500000f


	//   ....[55]....
        /*0a98*/ 	.word	0x0500000f


	//   ....[56]....
        /*0a9c*/ 	.word	0x0500000f


	//   ....[57]....
        /*0aa0*/ 	.word	0x0500000f


	//   ....[58]....
        /*0aa4*/ 	.word	0x0500000f


	//   ....[59]....
        /*0aa8*/ 	.word	0x0500000f


	//   ....[60]....
        /*0aac*/ 	.word	0x0500000f


	//   ....[61]....
        /*0ab0*/ 	.word	0x0500000f


	//   ....[62]....
        /*0ab4*/ 	.word	0x0500000f


	//   ....[63]....
        /*0ab8*/ 	.word	0x0500000f


	//   ....[64]....
        /*0abc*/ 	.word	0x0500000f


	//   ....[65]....
        /*0ac0*/ 	.word	0x0500000f


	//   ....[66]....
        /*0ac4*/ 	.word	0x0500000f


	//   ....[67]....
        /*0ac8*/ 	.word	0x0500000f


	//   ....[68]....
        /*0acc*/ 	.word	0x0500000f


	//   ....[69]....
        /*0ad0*/ 	.word	0x0500000f


	//   ....[70]....
        /*0ad4*/ 	.word	0x0500000f


	//   ....[71]....
        /*0ad8*/ 	.word	0x0500000f


	//   ....[72]....
        /*0adc*/ 	.word	0x0500000f


	//   ....[73]....
        /*0ae0*/ 	.word	0x0500000f


	//   ....[74]....
        /*0ae4*/ 	.word	0x0500000f


	//   ....[75]....
        /*0ae8*/ 	.word	0x0500000f


	//   ....[76]....
        /*0aec*/ 	.word	0x0500000f


	//   ....[77]....
        /*0af0*/ 	.word	0x0500000f


	//   ....[78]....
        /*0af4*/ 	.word	0x0500000f


	//   ....[79]....
        /*0af8*/ 	.word	0x0500000f


	//   ....[80]....
        /*0afc*/ 	.word	0x0500000f


	//   ....[81]....
        /*0b00*/ 	.word	0x0500000f


	//   ....[82]....
        /*0b04*/ 	.word	0x0500000f


	//   ....[83]....
        /*0b08*/ 	.word	0x0500000f


	//   ....[84]....
        /*0b0c*/ 	.word	0x0500000f


	//   ....[85]....
        /*0b10*/ 	.word	0x0500000f


	//   ....[86]....
        /*0b14*/ 	.word	0x0500000f


	//   ....[87]....
        /*0b18*/ 	.word	0x0500000f


	//   ....[88]....
        /*0b1c*/ 	.word	0x0500000f


	//   ....[89]....
        /*0b20*/ 	.word	0x0500000f


	//   ....[90]....
        /*0b24*/ 	.word	0x0500000f


	//   ....[91]....
        /*0b28*/ 	.word	0x0500000f


	//   ....[92]....
        /*0b2c*/ 	.word	0x0500000f


	//   ....[93]....
        /*0b30*/ 	.word	0x0500000f


	//   ....[94]....
        /*0b34*/ 	.word	0x0500000f


	//   ....[95]....
        /*0b38*/ 	.word	0x0500000f


	//   ....[96]....
        /*0b3c*/ 	.word	0x0500000f


	//   ....[97]....
        /*0b40*/ 	.word	0x0500000f


	//   ....[98]....
        /*0b44*/ 	.word	0x0500000f


	//   ....[99]....
        /*0b48*/ 	.word	0x0500000f


	//   ....[100]....
        /*0b4c*/ 	.word	0x0500000f


	//   ....[101]....
        /*0b50*/ 	.word	0x0500000f


	//   ....[102]....
        /*0b54*/ 	.word	0x0500000f


	//   ....[103]....
        /*0b58*/ 	.word	0x0500000f


	//   ....[104]....
        /*0b5c*/ 	.word	0x0500000f


	//   ....[105]....
        /*0b60*/ 	.word	0x0500000f


	//   ....[106]....
        /*0b64*/ 	.word	0x0500000f


	//   ....[107]....
        /*0b68*/ 	.word	0x0500000f


	//   ....[108]....
        /*0b6c*/ 	.word	0x0500000f


	//   ....[109]....
        /*0b70*/ 	.word	0x0500000f


	//   ....[110]....
        /*0b74*/ 	.word	0x0500000f


	//----- nvinfo : EIATTR_COOP_GROUP_INSTR_OFFSETS
	.align		4
.L_319:
        /*0b78*/ 	.byte	0x04, 0x28
        /*0b7a*/ 	.short	(.L_321 - .L_320)


	//   ....[0]....
.L_320:
        /*0b7c*/ 	.word	0x00000060


	//   ....[1]....
        /*0b80*/ 	.word	0x00000130


	//   ....[2]....
        /*0b84*/ 	.word	0x000001e0


	//   ....[3]....
        /*0b88*/ 	.word	0x000003a0


	//   ....[4]....
        /*0b8c*/ 	.word	0x00000500


	//   ....[5]....
        /*0b90*/ 	.word	0x00000620


	//   ....[6]....
        /*0b94*/ 	.word	0x00000780


	//   ....[7]....
        /*0b98*/ 	.word	0x00002df0


	//   ....[8]....
        /*0b9c*/ 	.word	0x00002e00


	//   ....[9]....
        /*0ba0*/ 	.word	0x000034d0


	//   ....[10]....
        /*0ba4*/ 	.word	0x000034e0


	//   ....[11]....
        /*0ba8*/ 	.word	0x00004150


	//   ....[12]....
        /*0bac*/ 	.word	0x00004160


	//   ....[13]....
        /*0bb0*/ 	.word	0x000048b0


	//   ....[14]....
        /*0bb4*/ 	.word	0x000048c0


	//   ....[15]....
        /*0bb8*/ 	.word	0x000052c0


	//   ....[16]....
        /*0bbc*/ 	.word	0x000052d0


	//   ....[17]....
        /*0bc0*/ 	.word	0x000053e0


	//   ....[18]....
        /*0bc4*/ 	.word	0x000053f0


	//   ....[19]....
        /*0bc8*/ 	.word	0x00005760


	//   ....[20]....
        /*0bcc*/ 	.word	0x00005780


	//   ....[21]....
        /*0bd0*/ 	.word	0x00005860


	//   ....[22]....
        /*0bd4*/ 	.word	0x00005880


	//   ....[23]....
        /*0bd8*/ 	.word	0x00006020


	//   ....[24]....
        /*0bdc*/ 	.word	0x000067f0


	//   ....[25]....
        /*0be0*/ 	.word	0x00006800


	//   ....[26]....
        /*0be4*/ 	.word	0x00006810


	//   ....[27]....
        /*0be8*/ 	.word	0x00006820


	//   ....[28]....
        /*0bec*/ 	.word	0x00006b40


	//   ....[29]....
        /*0bf0*/ 	.word	0x00006b50


	//   ....[30]....
        /*0bf4*/ 	.word	0x00006b60


	//   ....[31]....
        /*0bf8*/ 	.word	0x00006b70


	//   ....[32]....
        /*0bfc*/ 	.word	0x00007e70


	//   ....[33]....
        /*0c00*/ 	.word	0x00007e80


	//   ....[34]....
        /*0c04*/ 	.word	0x00007e90


	//   ....[35]....
        /*0c08*/ 	.word	0x00007ea0


	//   ....[36]....
        /*0c0c*/ 	.word	0x00007fa0


	//   ....[37]....
        /*0c10*/ 	.word	0x00007fc0


	//   ....[38]....
        /*0c14*/ 	.word	0x00008060


	//   ....[39]....
        /*0c18*/ 	.word	0x00008090


	//   ....[40]....
        /*0c1c*/ 	.word	0x00009ae0


	//   ....[41]....
        /*0c20*/ 	.word	0x0000a320


	//   ....[42]....
        /*0c24*/ 	.word	0x0000a330


	//   ....[43]....
        /*0c28*/ 	.word	0x0000a350


	//   ....[44]....
        /*0c2c*/ 	.word	0x0000ade0


	//   ....[45]....
        /*0c30*/ 	.word	0x0000ae00


	//   ....[46]....
        /*0c34*/ 	.word	0x0000ca10


	//   ....[47]....
        /*0c38*/ 	.word	0x0000ca20


	//   ....[48]....
        /*0c3c*/ 	.word	0x0000d230


	//   ....[49]....
        /*0c40*/ 	.word	0x0000d270


	//   ....[50]....
        /*0c44*/ 	.word	0x0000dda0


	//   ....[51]....
        /*0c48*/ 	.word	0x0000ddc0


	//   ....[52]....
        /*0c4c*/ 	.word	0x0000ff80


	//   ....[53]....
        /*0c50*/ 	.word	0x0000ffe0


	//   ....[54]....
        /*0c54*/ 	.word	0x000103a0


	//   ....[55]....
        /*0c58*/ 	.word	0x000103c0


	//   ....[56]....
        /*0c5c*/ 	.word	0x000116b0


	//   ....[57]....
        /*0c60*/ 	.word	0x00011980


	//   ....[58]....
        /*0c64*/ 	.word	0x000119b0


	//   ....[59]....
        /*0c68*/ 	.word	0x00011a70


	//   ....[60]....
        /*0c6c*/ 	.word	0x000127e0


	//   ....[61]....
        /*0c70*/ 	.word	0x00012800


	//   ....[62]....
        /*0c74*/ 	.word	0x00012810


	//   ....[63]....
        /*0c78*/ 	.word	0x00012820


	//   ....[64]....
        /*0c7c*/ 	.word	0x00012d70


	//   ....[65]....
        /*0c80*/ 	.word	0x00012db0


	//   ....[66]....
        /*0c84*/ 	.word	0x00012de0


	//   ....[67]....
        /*0c88*/ 	.word	0x00012e10


	//   ....[68]....
        /*0c8c*/ 	.word	0x00012e30


	//   ....[69]....
        /*0c90*/ 	.word	0x00012e40


	//   ....[70]....
        /*0c94*/ 	.word	0x00012e80


	//   ....[71]....
        /*0c98*/ 	.word	0x00012eb0


	//   ....[72]....
        /*0c9c*/ 	.word	0x00013360


	//   ....[73]....
        /*0ca0*/ 	.word	0x00013370


	//   ....[74]....
        /*0ca4*/ 	.word	0x000135f0


	//   ....[75]....
        /*0ca8*/ 	.word	0x00013600


	//   ....[76]....
        /*0cac*/ 	.word	0x000140b0


	//   ....[77]....
        /*0cb0*/ 	.word	0x000140e0


	//   ....[78]....
        /*0cb4*/ 	.word	0x00014100


	//   ....[79]....
        /*0cb8*/ 	.word	0x00014130


	//   ....[80]....
        /*0cbc*/ 	.word	0x00014160


	//   ....[81]....
        /*0cc0*/ 	.word	0x00014170


	//   ....[82]....
        /*0cc4*/ 	.word	0x000141a0


	//   ....[83]....
        /*0cc8*/ 	.word	0x000141e0


	//   ....[84]....
        /*0ccc*/ 	.word	0x00014340


	//   ....[85]....
        /*0cd0*/ 	.word	0x00014560


	//   ....[86]....
        /*0cd4*/ 	.word	0x00014590


	//   ....[87]....
        /*0cd8*/ 	.word	0x000145c0


	//   ....[88]....
        /*0cdc*/ 	.word	0x000145f0


	//   ....[89]....
        /*0ce0*/ 	.word	0x00014620


	//   ....[90]....
        /*0ce4*/ 	.word	0x00014650


	//   ....[91]....
        /*0ce8*/ 	.word	0x000147e0


	//   ....[92]....
        /*0cec*/ 	.word	0x00014810


	//   ....[93]....
        /*0cf0*/ 	.word	0x00014840


	//   ....[94]....
        /*0cf4*/ 	.word	0x00014870


	//   ....[95]....
        /*0cf8*/ 	.word	0x000148a0


	//   ....[96]....
        /*0cfc*/ 	.word	0x000148d0


	//   ....[97]....
        /*0d00*/ 	.word	0x00014960


	//   ....[98]....
        /*0d04*/ 	.word	0x00014990


	//   ....[99]....
        /*0d08*/ 	.word	0x000149a0


	//   ....[100]....
        /*0d0c*/ 	.word	0x000149e0


	//   ....[101]....
        /*0d10*/ 	.word	0x00015ec0


	//   ....[102]....
        /*0d14*/ 	.word	0x00017a90


	//   ....[103]....
        /*0d18*/ 	.word	0x00017ab0


	//   ....[104]....
        /*0d1c*/ 	.word	0x00017b40


	//   ....[105]....
        /*0d20*/ 	.word	0x00017b60


	//   ....[106]....
        /*0d24*/ 	.word	0x00017be0


	//   ....[107]....
        /*0d28*/ 	.word	0x00017c00


	//   ....[108]....
        /*0d2c*/ 	.word	0x00017c80


	//   ....[109]....
        /*0d30*/ 	.word	0x00017ca0


	//   ....[110]....
        /*0d34*/ 	.word	0x00017d20


	//   ....[111]....
        /*0d38*/ 	.word	0x00017d40


	//   ....[112]....
        /*0d3c*/ 	.word	0x00017dc0


	//   ....[113]....
        /*0d40*/ 	.word	0x00017de0


	//   ....[114]....
        /*0d44*/ 	.word	0x00017e60


	//   ....[115]....
        /*0d48*/ 	.word	0x00017e80


	//   ....[116]....
        /*0d4c*/ 	.word	0x00017e90


	//   ....[117]....
        /*0d50*/ 	.word	0x00017ea0


	//   ....[118]....
        /*0d54*/ 	.word	0x000187c0


	//   ....[119]....
        /*0d58*/ 	.word	0x000187f0


	//   ....[120]....
        /*0d5c*/ 	.word	0x00018810


	//   ....[121]....
        /*0d60*/ 	.word	0x00018860


	//   ....[122]....
        /*0d64*/ 	.word	0x00018880


	//   ....[123]....
        /*0d68*/ 	.word	0x00018900


	//   ....[124]....
        /*0d6c*/ 	.word	0x00018920


	//   ....[125]....
        /*0d70*/ 	.word	0x000189a0


	//   ....[126]....
        /*0d74*/ 	.word	0x000189c0


	//   ....[127]....
        /*0d78*/ 	.word	0x00018a40


	//   ....[128]....
        /*0d7c*/ 	.word	0x00018a60


	//   ....[129]....
        /*0d80*/ 	.word	0x00018ae0


	//   ....[130]....
        /*0d84*/ 	.word	0x00018b00


	//   ....[131]....
        /*0d88*/ 	.word	0x00018b80


	//   ....[132]....
        /*0d8c*/ 	.word	0x00018ba0


	//   ....[133]....
        /*0d90*/ 	.word	0x00018bb0


	//   ....[134]....
        /*0d94*/ 	.word	0x00018c20


	//   ....[135]....
        /*0d98*/ 	.word	0x00018c70


	//   ....[136]....
        /*0d9c*/ 	.word	0x00018d10


	//   ....[137]....
        /*0da0*/ 	.word	0x00018d40


	//   ....[138]....
        /*0da4*/ 	.word	0x00018d50


	//   ....[139]....
        /*0da8*/ 	.word	0x00018dc0


	//   ....[140]....
        /*0dac*/ 	.word	0x00018dd0


	//   ....[141]....
        /*0db0*/ 	.word	0x00018de0


	//   ....[142]....
        /*0db4*/ 	.word	0x000195d0


	//   ....[143]....
        /*0db8*/ 	.word	0x000195f0


	//   ....[144]....
        /*0dbc*/ 	.word	0x00019660


	//   ....[145]....
        /*0dc0*/ 	.word	0x00019670


	//   ....[146]....
        /*0dc4*/ 	.word	0x000196b0


	//   ....[147]....
        /*0dc8*/ 	.word	0x000196c0


	//   ....[148]....
        /*0dcc*/ 	.word	0x00019700


	//   ....[149]....
        /*0dd0*/ 	.word	0x00019710


	//   ....[150]....
        /*0dd4*/ 	.word	0x00019750


	//   ....[151]....
        /*0dd8*/ 	.word	0x00019760


	//   ....[152]....
        /*0ddc*/ 	.word	0x000197a0


	//   ....[153]....
        /*0de0*/ 	.word	0x000197b0


	//   ....[154]....
        /*0de4*/ 	.word	0x000197f0


	//   ....[155]....
        /*0de8*/ 	.word	0x00019800


	//   ....[156]....
        /*0dec*/ 	.word	0x00019810


	//   ....[157]....
        /*0df0*/ 	.word	0x00019850


	//   ....[158]....
        /*0df4*/ 	.word	0x00019b00


	//   ....[159]....
        /*0df8*/ 	.word	0x00019b30


	//   ....[160]....
        /*0dfc*/ 	.word	0x00019b90


	//   ....[161]....
        /*0e00*/ 	.word	0x00019ba0


	//   ....[162]....
        /*0e04*/ 	.word	0x00019bf0


	//   ....[163]....
        /*0e08*/ 	.word	0x00019c00


	//   ....[164]....
        /*0e0c*/ 	.word	0x00019c50


	//   ....[165]....
        /*0e10*/ 	.word	0x00019c60


	//   ....[166]....
        /*0e14*/ 	.word	0x00019cb0


	//   ....[167]....
        /*0e18*/ 	.word	0x00019cc0


	//   ....[168]....
        /*0e1c*/ 	.word	0x00019d10


	//   ....[169]....
        /*0e20*/ 	.word	0x00019d20


	//   ....[170]....
        /*0e24*/ 	.word	0x00019d70


	//   ....[171]....
        /*0e28*/ 	.word	0x00019d80


	//   ....[172]....
        /*0e2c*/ 	.word	0x00019d90


	//   ....[173]....
        /*0e30*/ 	.word	0x00019dd0


	//   ....[174]....
        /*0e34*/ 	.word	0x0001a3a0


	//   ....[175]....
        /*0e38*/ 	.word	0x0001a3e0


	//   ....[176]....
        /*0e3c*/ 	.word	0x0001a400


	//   ....[177]....
        /*0e40*/ 	.word	0x0001a440


	//   ....[178]....
        /*0e44*/ 	.word	0x0001a460


	//   ....[179]....
        /*0e48*/ 	.word	0x0001a4a0


	//   ....[180]....
        /*0e4c*/ 	.word	0x0001a4c0


	//   ....[181]....
        /*0e50*/ 	.word	0x0001a500


	//   ....[182]....
        /*0e54*/ 	.word	0x0001a520


	//   ....[183]....
        /*0e58*/ 	.word	0x0001a560


	//   ....[184]....
        /*0e5c*/ 	.word	0x0001a580


	//   ....[185]....
        /*0e60*/ 	.word	0x0001a5c0


	//   ....[186]....
        /*0e64*/ 	.word	0x0001a5e0


	//   ....[187]....
        /*0e68*/ 	.word	0x0001a620


	//   ....[188]....
        /*0e6c*/ 	.word	0x0001a640


	//   ....[189]....
        /*0e70*/ 	.word	0x0001a650


	//   ....[190]....
        /*0e74*/ 	.word	0x0001aa00


	//   ....[191]....
        /*0e78*/ 	.word	0x0001aa30


	//   ....[192]....
        /*0e7c*/ 	.word	0x0001aaa0


	//   ....[193]....
        /*0e80*/ 	.word	0x0001aad0


	//   ....[194]....
        /*0e84*/ 	.word	0x0001ab00


	//   ....[195]....
        /*0e88*/ 	.word	0x0001ab30


	//   ....[196]....
        /*0e8c*/ 	.word	0x0001ab60


	//   ....[197]....
        /*0e90*/ 	.word	0x0001ab90


	//   ....[198]....
        /*0e94*/ 	.word	0x0001ad30


	//   ....[199]....
        /*0e98*/ 	.word	0x0001ad60


	//   ....[200]....
        /*0e9c*/ 	.word	0x0001ad90


	//   ....[201]....
        /*0ea0*/ 	.word	0x0001adc0


	//   ....[202]....
        /*0ea4*/ 	.word	0x0001adf0


	//   ....[203]....
        /*0ea8*/ 	.word	0x0001ae20


	//   ....[204]....
        /*0eac*/ 	.word	0x0001aee0


	//   ....[205]....
        /*0eb0*/ 	.word	0x0001af00


	//   ....[206]....
        /*0eb4*/ 	.word	0x0001af20


	//   ....[207]....
        /*0eb8*/ 	.word	0x0001af80


	//   ....[208]....
        /*0ebc*/ 	.word	0x0001b9b0


	//   ....[209]....
        /*0ec0*/ 	.word	0x0001bcd0


	//   ....[210]....
        /*0ec4*/ 	.word	0x0001bd60


	//   ....[211]....
        /*0ec8*/ 	.word	0x0001bdf0


	//   ....[212]....
        /*0ecc*/ 	.word	0x0001be80


	//   ....[213]....
        /*0ed0*/ 	.word	0x0001bf60


	//   ....[214]....
        /*0ed4*/ 	.word	0x0001bff0


	//   ....[215]....
        /*0ed8*/ 	.word	0x0001c090


	//   ....[216]....
        /*0edc*/ 	.word	0x0001c120


	//   ....[217]....
        /*0ee0*/ 	.word	0x0001c210


	//   ....[218]....
        /*0ee4*/ 	.word	0x0001c2a0


	//   ....[219]....
        /*0ee8*/ 	.word	0x0001c340


	//   ....[220]....
        /*0eec*/ 	.word	0x0001c3d0


	//   ....[221]....
        /*0ef0*/ 	.word	0x0001c510


	//   ....[222]....
        /*0ef4*/ 	.word	0x0001c5c0


	//   ....[223]....
        /*0ef8*/ 	.word	0x0001c650


	//   ....[224]....
        /*0efc*/ 	.word	0x0001c6a0


	//   ....[225]....
        /*0f00*/ 	.word	0x0001c6f0


	//   ....[226]....
        /*0f04*/ 	.word	0x0001c780


	//   ....[227]....
        /*0f08*/ 	.word	0x0001c810


	//   ....[228]....
        /*0f0c*/ 	.word	0x0001c860


	//   ....[229]....
        /*0f10*/ 	.word	0x0001c8b0


	//   ....[230]....
        /*0f14*/ 	.word	0x0001c9a0


	//   ....[231]....
        /*0f18*/ 	.word	0x0001ca50


	//   ....[232]....
        /*0f1c*/ 	.word	0x0001caa0


	//   ....[233]....
        /*0f20*/ 	.word	0x0001caf0


	//   ....[234]....
        /*0f24*/ 	.word	0x0001cc80


	//   ....[235]....
        /*0f28*/ 	.word	0x0001ce10


	//   ....[236]....
        /*0f2c*/ 	.word	0x0001ce60


	//   ....[237]....
        /*0f30*/ 	.word	0x0001ceb0


	//   ....[238]....
        /*0f34*/ 	.word	0x0001d170


	//   ....[239]....
        /*0f38*/ 	.word	0x0001d1d0


	//   ....[240]....
        /*0f3c*/ 	.word	0x0001d290


	//   ....[241]....
        /*0f40*/ 	.word	0x0001d300


	//   ....[242]....
        /*0f44*/ 	.word	0x0001d360


	//   ....[243]....
        /*0f48*/ 	.word	0x0001d410


	//   ....[244]....
        /*0f4c*/ 	.word	0x0001d470


	//   ....[245]....
        /*0f50*/ 	.word	0x0001d500


	//   ....[246]....
        /*0f54*/ 	.word	0x0001d580


	//   ....[247]....
        /*0f58*/ 	.word	0x0001d5d0


	//   ....[248]....
        /*0f5c*/ 	.word	0x0001d660


	//   ....[249]....
        /*0f60*/ 	.word	0x0001d6f0


	//   ....[250]....
        /*0f64*/ 	.word	0x0001d790


	//   ....[251]....
        /*0f68*/ 	.word	0x0001d830


	//   ....[252]....
        /*0f6c*/ 	.word	0x0001d890


	//   ....[253]....
        /*0f70*/ 	.word	0x0001d900


	//   ....[254]....
        /*0f74*/ 	.word	0x0001d960


	//   ....[255]....
        /*0f78*/ 	.word	0x0001d9d0


	//   ....[0]....
        /*0f7c*/ 	.word	0x0001da90


	//   ....[1]....
        /*0f80*/ 	.word	0x0001daf0


	//   ....[2]....
        /*0f84*/ 	.word	0x0001dbb0


	//   ....[3]....
        /*0f88*/ 	.word	0x0001de90


	//   ....[4]....
        /*0f8c*/ 	.word	0x0001df80


	//   ....[5]....
        /*0f90*/ 	.word	0x0001e020


	//   ....[6]....
        /*0f94*/ 	.word	0x0001e080


	//   ....[7]....
        /*0f98*/ 	.word	0x0001e170


	//   ....[8]....
        /*0f9c*/ 	.word	0x0001e1e0


	//   ....[9]....
        /*0fa0*/ 	.word	0x0001e2d0


	//   ....[10]....
        /*0fa4*/ 	.word	0x0001e340


	//   ....[11]....
        /*0fa8*/ 	.word	0x0001e430


	//   ....[12]....
        /*0fac*/ 	.word	0x0001e4a0


	//   ....[13]....
        /*0fb0*/ 	.word	0x0001e590


	//   ....[14]....
        /*0fb4*/ 	.word	0x0001e600


	//   ....[15]....
        /*0fb8*/ 	.word	0x0001e6f0


	//   ....[16]....
        /*0fbc*/ 	.word	0x0001e760


	//   ....[17]....
        /*0fc0*/ 	.word	0x0001e850


	//   ....[18]....
        /*0fc4*/ 	.word	0x0001e8c0


	//   ....[19]....
        /*0fc8*/ 	.word	0x0001e9a0


	//   ....[20]....
        /*0fcc*/ 	.word	0x0001ea50


	//   ....[21]....
        /*0fd0*/ 	.word	0x0001eac0


	//   ....[22]....
        /*0fd4*/ 	.word	0x0001eb20


	//   ....[23]....
        /*0fd8*/ 	.word	0x0001ebe0


	//   ....[24]....
        /*0fdc*/ 	.word	0x0001ec40


	//   ....[25]....
        /*0fe0*/ 	.word	0x0001ed40


	//   ....[26]....
        /*0fe4*/ 	.word	0x0001eda0


	//   ....[27]....
        /*0fe8*/ 	.word	0x0001eea0


	//   ....[28]....
        /*0fec*/ 	.word	0x0001ef00


	//   ....[29]....
        /*0ff0*/ 	.word	0x0001f000


	//   ....[30]....
        /*0ff4*/ 	.word	0x0001f060


	//   ....[31]....
        /*0ff8*/ 	.word	0x0001f160


	//   ....[32]....
        /*0ffc*/ 	.word	0x0001f1c0


	//   ....[33]....
        /*1000*/ 	.word	0x0001f2c0


	//   ....[34]....
        /*1004*/ 	.word	0x0001f320


	//   ....[35]....
        /*1008*/ 	.word	0x0001f420


	//   ....[36]....
        /*100c*/ 	.word	0x0001f480


	//   ....[37]....
        /*1010*/ 	.word	0x0001f570


	//   ....[38]....
        /*1014*/ 	.word	0x0001f5d0


	//   ....[39]....
        /*1018*/ 	.word	0x0001f6c0


	//   ....[40]....
        /*101c*/ 	.word	0x0001f720


	//   ....[41]....
        /*1020*/ 	.word	0x0001f7f0


	//   ....[42]....
        /*1024*/ 	.word	0x0001f850


	//   ....[43]....
        /*1028*/ 	.word	0x0001f910


	//   ....[44]....
        /*102c*/ 	.word	0x0001fa50


	//   ....[45]....
        /*1030*/ 	.word	0x0001fb00


	//   ....[46]....
        /*1034*/ 	.word	0x0001fb70


	//   ....[47]....
        /*1038*/ 	.word	0x0001fc40


	//   ....[48]....
        /*103c*/ 	.word	0x0001fca0


	//   ....[49]....
        /*1040*/ 	.word	0x0001fd50


	//   ....[50]....
        /*1044*/ 	.word	0x0001fdb0


	//   ....[51]....
        /*1048*/ 	.word	0x0001fe60


	//   ....[52]....
        /*104c*/ 	.word	0x0001fec0


	//   ....[53]....
        /*1050*/ 	.word	0x0001ff70


	//   ....[54]....
        /*1054*/ 	.word	0x0001ffd0


	//   ....[55]....
        /*1058*/ 	.word	0x00020080


	//   ....[56]....
        /*105c*/ 	.word	0x000200e0


	//   ....[57]....
        /*1060*/ 	.word	0x00020190


	//   ....[58]....
        /*1064*/ 	.word	0x000201f0


	//   ....[59]....
        /*1068*/ 	.word	0x000202a0


	//   ....[60]....
        /*106c*/ 	.word	0x00020390


	//   ....[61]....
        /*1070*/ 	.word	0x00020440


	//   ....[62]....
        /*1074*/ 	.word	0x000204a0


	//   ....[63]....
        /*1078*/ 	.word	0x00020560


	//   ....[64]....
        /*107c*/ 	.word	0x000205c0


	//   ....[65]....
        /*1080*/ 	.word	0x00020680


	//   ....[66]....
        /*1084*/ 	.word	0x000206e0


	//   ....[67]....
        /*1088*/ 	.word	0x000207a0


	//   ....[68]....
        /*108c*/ 	.word	0x00020800


	//   ....[69]....
        /*1090*/ 	.word	0x000208c0


	//   ....[70]....
        /*1094*/ 	.word	0x00020920


	//   ....[71]....
        /*1098*/ 	.word	0x000209e0


	//   ....[72]....
        /*109c*/ 	.word	0x00020a40


	//   ....[73]....
        /*10a0*/ 	.word	0x00020b00


	//   ....[74]....
        /*10a4*/ 	.word	0x00020b60


	//   ....[75]....
        /*10a8*/ 	.word	0x00020c10


	//   ....[76]....
        /*10ac*/ 	.word	0x00020d00


	//   ....[77]....
        /*10b0*/ 	.word	0x00020dc0


	//   ....[78]....
        /*10b4*/ 	.word	0x00020e20


	//   ....[79]....
        /*10b8*/ 	.word	0x00020ed0


	//   ....[80]....
        /*10bc*/ 	.word	0x00020f30


	//   ....[81]....
        /*10c0*/ 	.word	0x00020fe0


	//   ....[82]....
        /*10c4*/ 	.word	0x00021040


	//   ....[83]....
        /*10c8*/ 	.word	0x000210f0


	//   ....[84]....
        /*10cc*/ 	.word	0x00021150


	//   ....[85]....
        /*10d0*/ 	.word	0x00021200


	//   ....[86]....
        /*10d4*/ 	.word	0x00021260


	//   ....[87]....
        /*10d8*/ 	.word	0x00021310


	//   ....[88]....
        /*10dc*/ 	.word	0x00021370


	//   ....[89]....
        /*10e0*/ 	.word	0x00021420


	//   ....[90]....
        /*10e4*/ 	.word	0x00021480


	//   ....[91]....
        /*10e8*/ 	.word	0x00021520


	//   ....[92]....
        /*10ec*/ 	.word	0x000215b0


	//   ....[93]....
        /*10f0*/ 	.word	0x00021650


	//   ....[94]....
        /*10f4*/ 	.word	0x000217c0


	//   ....[95]....
        /*10f8*/ 	.word	0x00021830


	//   ....[96]....
        /*10fc*/ 	.word	0x000218a0


	//   ....[97]....
        /*1100*/ 	.word	0x00021910


	//   ....[98]....
        /*1104*/ 	.word	0x00021980


	//   ....[99]....
        /*1108*/ 	.word	0x00021a00


	//   ....[100]....
        /*110c*/ 	.word	0x00021a80


	//   ....[101]....
        /*1110*/ 	.word	0x00021b10


	//   ....[102]....
        /*1114*/ 	.word	0x00021b80


	//   ....[103]....
        /*1118*/ 	.word	0x00021bf0


	//   ....[104]....
        /*111c*/ 	.word	0x00021c60


	//   ....[105]....
        /*1120*/ 	.word	0x00021ce0


	//   ....[106]....
        /*1124*/ 	.word	0x00021d50


	//   ....[107]....
        /*1128*/ 	.word	0x00021e00


	//   ....[108]....
        /*112c*/ 	.word	0x00021e50


	//   ....[109]....
        /*1130*/ 	.word	0x00021ee0


	//   ....[110]....
        /*1134*/ 	.word	0x00022010


	//----- nvinfo : EIATTR_REG_RECONFIG
	.align		4
.L_321:
        /*1138*/ 	.byte	0x01, 0x54
	.zero		2


	//----- nvinfo : EIATTR_SYSCALL_OFFSETS
	.align		4
        /*113c*/ 	.byte	0x04, 0x46
        /*113e*/ 	.short	(.L_323 - .L_322)


	//   ....[0]....
.L_322:
        /*1140*/ 	.word	0x00001b60


	//   ....[1]....
        /*1144*/ 	.word	0x00001cb0


	//   ....[2]....
        /*1148*/ 	.word	0x000061f0


	//   ....[3]....
        /*114c*/ 	.word	0x00006510


	//   ....[4]....
        /*1150*/ 	.word	0x000170e0


	//   ....[5]....
        /*1154*/ 	.word	0x00017230


	//   ....[6]....
        /*1158*/ 	.word	0x00017320


	//   ....[7]....
        /*115c*/ 	.word	0x000182d0


	//----- nvinfo : EIATTR_MBARRIER_INSTR_OFFSETS
	.align		4
.L_323:
        /*1160*/ 	.byte	0x04, 0x39
        /*1162*/ 	.short	(.L_325 - .L_324)


	//   ....[0]....
.L_324:
        /*1164*/ 	.word	0x00000250
        /*1168*/ 	.word	0x000000ff
        /*116c*/ 	.word	0x00016800
        /*1170*/ 	.short	0x0100
        /*1172*/ 	.byte	0x08
	.zero		1


	//   ....[1]....
        /*1174*/ 	.word	0x00000260
        /*1178*/ 	.word	0x000000ff
        /*117c*/ 	.word	0x00016820
        /*1180*/ 	.short	0x0100
        /*1182*/ 	.byte	0x08
	.zero		1


	//   ....[2]....
        /*1184*/ 	.word	0x00000350
        /*1188*/ 	.word	0x000000ff
        /*118c*/ 	.word	0x00016830
        /*1190*/ 	.short	0x0100
        /*1192*/ 	.byte	0x08
	.zero		1


	//   ....[3]....
        /*1194*/ 	.word	0x00000360
        /*1198*/ 	.word	0x000000ff
        /*119c*/ 	.word	0x00016840
        /*11a0*/ 	.short	0x0100
        /*11a2*/ 	.byte	0x08
	.zero		1


	//   ....[4]....
        /*11a4*/ 	.word	0x00000370
        /*11a8*/ 	.word	0x000000ff
        /*11ac*/ 	.word	0x00016838
        /*11b0*/ 	.short	0x0100
        /*11b2*/ 	.byte	0x08
	.zero		1


	//   ....[5]....
        /*11b4*/ 	.word	0x00000380
        /*11b8*/ 	.word	0x000000ff
        /*11bc*/ 	.word	0x00016848
        /*11c0*/ 	.short	0x0100
        /*11c2*/ 	.byte	0x08
	.zero		1


	//   ....[6]....
        /*11c4*/ 	.word	0x000004b0
        /*11c8*/ 	.word	0x000000ff
        /*11cc*/ 	.word	0x00016850
        /*11d0*/ 	.short	0x0100
        /*11d2*/ 	.byte	0x08
	.zero		1


	//   ....[7]....
        /*11d4*/ 	.word	0x000004c0
        /*11d8*/ 	.word	0x000000ff
        /*11dc*/ 	.word	0x00016860
        /*11e0*/ 	.short	0x0100
        /*11e2*/ 	.byte	0x08
	.zero		1


	//   ....[8]....
        /*11e4*/ 	.word	0x000004d0
        /*11e8*/ 	.word	0x000000ff
        /*11ec*/ 	.word	0x00016858
        /*11f0*/ 	.short	0x0100
        /*11f2*/ 	.byte	0x08
	.zero		1


	//   ....[9]....
        /*11f4*/ 	.word	0x000004e0
        /*11f8*/ 	.word	0x000000ff
        /*11fc*/ 	.word	0x00016868
        /*1200*/ 	.short	0x0100
        /*1202*/ 	.byte	0x08
	.zero		1


	//   ....[10]....
        /*1204*/ 	.word	0x000005d0
        /*1208*/ 	.word	0x000000ff
        /*120c*/ 	.word	0x00016870
        /*1210*/ 	.short	0x0100
        /*1212*/ 	.byte	0x06
	.zero		1


	//   ....[11]....
        /*1214*/ 	.word	0x000005e0
        /*1218*/ 	.word	0x000000ff
        /*121c*/ 	.word	0x00016880
        /*1220*/ 	.short	0x0100
        /*1222*/ 	.byte	0x06
	.zero		1


	//   ....[12]....
        /*1224*/ 	.word	0x000005f0
        /*1228*/ 	.word	0x000000ff
        /*122c*/ 	.word	0x00016878
        /*1230*/ 	.short	0x0100
        /*1232*/ 	.byte	0x06
	.zero		1


	//   ....[13]....
        /*1234*/ 	.word	0x00000600
        /*1238*/ 	.word	0x000000ff
        /*123c*/ 	.word	0x00016888
        /*1240*/ 	.short	0x0100
        /*1242*/ 	.byte	0x06
	.zero		1


	//   ....[14]....
        /*1244*/ 	.word	0x00000730
        /*1248*/ 	.word	0x000000ff
        /*124c*/ 	.word	0x00016890
        /*1250*/ 	.short	0x0100
        /*1252*/ 	.byte	0x08
	.zero		1


	//   ....[15]....
        /*1254*/ 	.word	0x00000740
        /*1258*/ 	.word	0x000000ff
        /*125c*/ 	.word	0x000168a0
        /*1260*/ 	.short	0x0100
        /*1262*/ 	.byte	0x08
	.zero		1


	//   ....[16]....
        /*1264*/ 	.word	0x00000750
        /*1268*/ 	.word	0x000000ff
        /*126c*/ 	.word	0x00016898
        /*1270*/ 	.short	0x0100
        /*1272*/ 	.byte	0x08
	.zero		1


	//   ....[17]....
        /*1274*/ 	.word	0x00000760
        /*1278*/ 	.word	0x000000ff
        /*127c*/ 	.word	0x000168a8
        /*1280*/ 	.short	0x0100
        /*1282*/ 	.byte	0x08
	.zero		1


	//   ....[18]....
        /*1284*/ 	.word	0x00000890
        /*1288*/ 	.word	0x000000ff
        /*128c*/ 	.word	0x000168b0
        /*1290*/ 	.short	0x0100
        /*1292*/ 	.byte	0x08
	.zero		1


	//   ....[19]....
        /*1294*/ 	.word	0x000008a0
        /*1298*/ 	.word	0x000000ff
        /*129c*/ 	.word	0x000168c0
        /*12a0*/ 	.short	0x0100
        /*12a2*/ 	.byte	0x08
	.zero		1


	//   ....[20]....
        /*12a4*/ 	.word	0x000008b0
        /*12a8*/ 	.word	0x000000ff
        /*12ac*/ 	.word	0x000168b8
        /*12b0*/ 	.short	0x0100
        /*12b2*/ 	.byte	0x08
	.zero		1


	//   ....[21]....
        /*12b4*/ 	.word	0x000008c0
        /*12b8*/ 	.word	0x000000ff
        /*12bc*/ 	.word	0x000168c8
        /*12c0*/ 	.short	0x0100
        /*12c2*/ 	.byte	0x08
	.zero		1


	//   ....[22]....
        /*12c4*/ 	.word	0x00002da0
        /*12c8*/ 	.word	0x00000044
        /*12cc*/ 	.word	0x00016890
        /*12d0*/ 	.short	0x010a
        /*12d2*/ 	.byte	0x3f
	.zero		1


	//   ....[23]....
        /*12d4*/ 	.word	0x000040f0
        /*12d8*/ 	.word	0x00000044
        /*12dc*/ 	.word	0x00016890
        /*12e0*/ 	.short	0x010a
        /*12e2*/ 	.byte	0x3f
	.zero		1


	//   ....[24]....
        /*12e4*/ 	.word	0x00005120
        /*12e8*/ 	.word	0x00000044
        /*12ec*/ 	.word	0x00016890
        /*12f0*/ 	.short	0x010a
        /*12f2*/ 	.byte	0x3f
	.zero		1


	//   ....[25]....
        /*12f4*/ 	.word	0x000055b0
        /*12f8*/ 	.word	0x00000004
        /*12fc*/ 	.word	0x00000000
        /*1300*/ 	.short	0x0101
        /*1302*/ 	.byte	0x3f
	.zero		1


	//   ....[26]....
        /*1304*/ 	.word	0x000055f0
        /*1308*/ 	.word	0x00000044
        /*130c*/ 	.word	0x000168b0
        /*1310*/ 	.short	0x010a
        /*1312*/ 	.byte	0x3f
	.zero		1


	//   ....[27]....
        /*1314*/ 	.word	0x00005a10
        /*1318*/ 	.word	0x00000044
        /*131c*/ 	.word	0x00000000
        /*1320*/ 	.short	0x0101
        /*1322*/ 	.byte	0x3f
	.zero		1


	//   ....[28]....
        /*1324*/ 	.word	0x00006290
        /*1328*/ 	.word	0x00000002
        /*132c*/ 	.word	0x00016800
        /*1330*/ 	.short	0x010a
        /*1332*/ 	.byte	0x3f
	.zero		1


	//   ....[29]....
        /*1334*/ 	.word	0x000062e0
        /*1338*/ 	.word	0x00000002
        /*133c*/ 	.word	0x00016800
        /*1340*/ 	.short	0x010a
        /*1342*/ 	.byte	0x3f
	.zero		1


	//   ....[30]....
        /*1344*/ 	.word	0x00006de0
        /*1348*/ 	.word	0x00000002
        /*134c*/ 	.word	0x00016800
        /*1350*/ 	.short	0x010a
        /*1352*/ 	.byte	0x3f
	.zero		1


	//   ....[31]....
        /*1354*/ 	.word	0x000082f0
        /*1358*/ 	.word	0x00000002
        /*135c*/ 	.word	0x00016800
        /*1360*/ 	.short	0x010a
        /*1362*/ 	.byte	0x3f
	.zero		1


	//   ....[32]....
        /*1364*/ 	.word	0x000091e0
        /*1368*/ 	.word	0x00000000
        /*136c*/ 	.word	0x00016830
        /*1370*/ 	.short	0x010a
        /*1372*/ 	.byte	0x3f
	.zero		1


	//   ....[33]....
        /*1374*/ 	.word	0x00009290
        /*1378*/ 	.word	0x00000000
        /*137c*/ 	.word	0x00016830
        /*1380*/ 	.short	0x010a
        /*1382*/ 	.byte	0x3f
	.zero		1


	//   ....[34]....
        /*1384*/ 	.word	0x0000af90
        /*1388*/ 	.word	0x00000004
        /*138c*/ 	.word	0x00000000
        /*1390*/ 	.short	0x0101
        /*1392*/ 	.byte	0x3f
	.zero		1


	//   ....[35]....
        /*1394*/ 	.word	0x0000bd80
        /*1398*/ 	.word	0x00000005
        /*139c*/ 	.word	0x00016830
        /*13a0*/ 	.short	0x010a
        /*13a2*/ 	.byte	0x3f
	.zero		1


	//   ....[36]....
        /*13a4*/ 	.word	0x0000bdd0
        /*13a8*/ 	.word	0x00000005
        /*13ac*/ 	.word	0x00016830
        /*13b0*/ 	.short	0x010a
        /*13b2*/ 	.byte	0x3f
	.zero		1


	//   ....[37]....
        /*13b4*/ 	.word	0x0000c120
        /*13b8*/ 	.word	0x00000005
        /*13bc*/ 	.word	0x00016850
        /*13c0*/ 	.short	0x010a
        /*13c2*/ 	.byte	0x3f
	.zero		1


	//   ....[38]....
        /*13c4*/ 	.word	0x0000c160
        /*13c8*/ 	.word	0x00000005
        /*13cc*/ 	.word	0x00016850
        /*13d0*/ 	.short	0x010a
        /*13d2*/ 	.byte	0x3f
	.zero		1


	//   ....[39]....
        /*13d4*/ 	.word	0x0000e140
        /*13d8*/ 	.word	0x00000037
        /*13dc*/ 	.word	0x00000000
        /*13e0*/ 	.short	0x0101
        /*13e2*/ 	.byte	0x3f
	.zero		1


	//   ....[40]....
        /*13e4*/ 	.word	0x0000e940
        /*13e8*/ 	.word	0x0000000d
        /*13ec*/ 	.word	0x00000000
        /*13f0*/ 	.short	0x0101
        /*13f2*/ 	.byte	0x3f
	.zero		1


	//   ....[41]....
        /*13f4*/ 	.word	0x0000eee0
        /*13f8*/ 	.word	0x00000005
        /*13fc*/ 	.word	0x00016830
        /*1400*/ 	.short	0x010a
        /*1402*/ 	.byte	0x3f
	.zero		1


	//   ....[42]....
        /*1404*/ 	.word	0x0000ef30
        /*1408*/ 	.word	0x00000005
        /*140c*/ 	.word	0x00016830
        /*1410*/ 	.short	0x010a
        /*1412*/ 	.byte	0x3f
	.zero		1


	//   ....[43]....
        /*1414*/ 	.word	0x0000f250
        /*1418*/ 	.word	0x00000005
        /*141c*/ 	.word	0x00016850
        /*1420*/ 	.short	0x010a
        /*1422*/ 	.byte	0x3f
	.zero		1


	//   ....[44]....
        /*1424*/ 	.word	0x0000f290
        /*1428*/ 	.word	0x00000005
        /*142c*/ 	.word	0x00016850
        /*1430*/ 	.short	0x010a
        /*1432*/ 	.byte	0x3f
	.zero		1


	//   ....[45]....
        /*1434*/ 	.word	0x0000f930
        /*1438*/ 	.word	0x00000005
        /*143c*/ 	.word	0x00000000
        /*1440*/ 	.short	0x0101
        /*1442*/ 	.byte	0x3f
	.zero		1


	//   ....[46]....
        /*1444*/ 	.word	0x000110e0
        /*1448*/ 	.word	0x0000000d
        /*144c*/ 	.word	0x00000000
        /*1450*/ 	.short	0x0101
        /*1452*/ 	.byte	0x3f
	.zero		1


	//   ....[47]....
        /*1454*/ 	.word	0x000115b0
        /*1458*/ 	.word	0x0000000d
        /*145c*/ 	.word	0x00016850
        /*1460*/ 	.short	0x010a
        /*1462*/ 	.byte	0x3f
	.zero		1


	//   ....[48]....
        /*1464*/ 	.word	0x00011620
        /*1468*/ 	.word	0x0000000d
        /*146c*/ 	.word	0x00016850
        /*1470*/ 	.short	0x010a
        /*1472*/ 	.byte	0x3f
	.zero		1


	//   ....[49]....
        /*1474*/ 	.word	0x00011bc0
        /*1478*/ 	.word	0x00000002
        /*147c*/ 	.word	0x00000000
        /*1480*/ 	.short	0x0101
        /*1482*/ 	.byte	0x3f
	.zero		1


	//   ....[50]....
        /*1484*/ 	.word	0x00012c90
        /*1488*/ 	.word	0x00000000
        /*148c*/ 	.word	0x00000000
        /*1490*/ 	.short	0x0101
        /*1492*/ 	.byte	0x3f
	.zero		1


	//   ....[51]....
        /*1494*/ 	.word	0x00013180
        /*1498*/ 	.word	0x00000004
        /*149c*/ 	.word	0x00000000
        /*14a0*/ 	.short	0x0101
        /*14a2*/ 	.byte	0x3f
	.zero		1


	//   ....[52]....
        /*14a4*/ 	.word	0x00015fa0
        /*14a8*/ 	.word	0x00000010
        /*14ac*/ 	.word	0x00016820
        /*14b0*/ 	.short	0x010a
        /*14b2*/ 	.byte	0x3f
	.zero		1


	//   ....[53]....
        /*14b4*/ 	.word	0x00016060
        /*14b8*/ 	.word	0x00000006
        /*14bc*/ 	.word	0x000168a0
        /*14c0*/ 	.short	0x010a
        /*14c2*/ 	.byte	0x3f
	.zero		1


	//   ....[54]....
        /*14c4*/ 	.word	0x000162a0
        /*14c8*/ 	.word	0x00000006
        /*14cc*/ 	.word	0x000168c0
        /*14d0*/ 	.short	0x010a
        /*14d2*/ 	.byte	0x3f
	.zero		1


	//   ....[55]....
        /*14d4*/ 	.word	0x00016630
        /*14d8*/ 	.word	0x00000006
        /*14dc*/ 	.word	0x000168a0
        /*14e0*/ 	.short	0x010a
        /*14e2*/ 	.byte	0x3f
	.zero		1


	//   ....[56]....
        /*14e4*/ 	.word	0x00016850
        /*14e8*/ 	.word	0x00000006
        /*14ec*/ 	.word	0x000168c0
        /*14f0*/ 	.short	0x010a
        /*14f2*/ 	.byte	0x3f
	.zero		1


	//   ....[57]....
        /*14f4*/ 	.word	0x000177f0
        /*14f8*/ 	.word	0x00000003
        /*14fc*/ 	.word	0x00016840
        /*1500*/ 	.short	0x010a
        /*1502*/ 	.byte	0x3f
	.zero		1


	//   ....[58]....
        /*1504*/ 	.word	0x00017fa0
        /*1508*/ 	.word	0x00000003
        /*150c*/ 	.word	0x00016830
        /*1510*/ 	.short	0x0107
        /*1512*/ 	.byte	0x3f
	.zero		1


	//   ....[59]....
        /*1514*/ 	.word	0x00018070
        /*1518*/ 	.word	0x00000003
        /*151c*/ 	.word	0x00016830
        /*1520*/ 	.short	0x0101
        /*1522*/ 	.byte	0x3f
	.zero		1


	//   ....[60]....
        /*1524*/ 	.word	0x00018ec0
        /*1528*/ 	.word	0x00000010
        /*152c*/ 	.word	0x00016800
        /*1530*/ 	.short	0x0107
        /*1532*/ 	.byte	0x3f
	.zero		1


	//   ....[61]....
        /*1534*/ 	.word	0x00018fb0
        /*1538*/ 	.word	0x00000010
        /*153c*/ 	.word	0x00016800
        /*1540*/ 	.short	0x0101
        /*1542*/ 	.byte	0x3f
	.zero		1


	//   ....[62]....
        /*1544*/ 	.word	0x00018fd0
        /*1548*/ 	.word	0x00000010
        /*154c*/ 	.word	0x00016820
        /*1550*/ 	.short	0x010a
        /*1552*/ 	.byte	0x3f
	.zero		1


	//   ....[63]....
        /*1554*/ 	.word	0x000193a0
        /*1558*/ 	.word	0x00000005
        /*155c*/ 	.word	0x00016840
        /*1560*/ 	.short	0x010a
        /*1562*/ 	.byte	0x3f
	.zero		1


	//   ....[64]....
        /*1564*/ 	.word	0x000198d0
        /*1568*/ 	.word	0x00000005
        /*156c*/ 	.word	0x00016830
        /*1570*/ 	.short	0x0107
        /*1572*/ 	.byte	0x3f
	.zero		1


	//   ....[65]....
        /*1574*/ 	.word	0x00019990
        /*1578*/ 	.word	0x00000005
        /*157c*/ 	.word	0x00016830
        /*1580*/ 	.short	0x0101
        /*1582*/ 	.byte	0x3f
	.zero		1


	//   ....[66]....
        /*1584*/ 	.word	0x000199f0
        /*1588*/ 	.word	0x00000005
        /*158c*/ 	.word	0x00016860
        /*1590*/ 	.short	0x010a
        /*1592*/ 	.byte	0x3f
	.zero		1


	//   ....[67]....
        /*1594*/ 	.word	0x00019ec0
        /*1598*/ 	.word	0x00000005
        /*159c*/ 	.word	0x00016850
        /*15a0*/ 	.short	0x0107
        /*15a2*/ 	.byte	0x3f
	.zero		1


	//   ....[68]....
        /*15a4*/ 	.word	0x0001a040
        /*15a8*/ 	.word	0x00000005
        /*15ac*/ 	.word	0x00016850
        /*15b0*/ 	.short	0x0101
        /*15b2*/ 	.byte	0x3f
	.zero		1


	//   ....[69]....
        /*15b4*/ 	.word	0x0001a260
        /*15b8*/ 	.word	0x00000000
        /*15bc*/ 	.word	0x00016860
        /*15c0*/ 	.short	0x010a
        /*15c2*/ 	.byte	0x3f
	.zero		1


	//   ....[70]....
        /*15c4*/ 	.word	0x0001a700
        /*15c8*/ 	.word	0x00000000
        /*15cc*/ 	.word	0x00016850
        /*15d0*/ 	.short	0x0107
        /*15d2*/ 	.byte	0x3f
	.zero		1


	//   ....[71]....
        /*15d4*/ 	.word	0x0001a7d0
        /*15d8*/ 	.word	0x00000000
        /*15dc*/ 	.word	0x00016850
        /*15e0*/ 	.short	0x0101
        /*15e2*/ 	.byte	0x3f
	.zero		1


	//   ....[72]....
        /*15e4*/ 	.word	0x0001b930
        /*15e8*/ 	.word	0x00000005
        /*15ec*/ 	.word	0x00016820
        /*15f0*/ 	.short	0x010a
        /*15f2*/ 	.byte	0x3f
	.zero		1


	//   ....[73]....
        /*15f4*/ 	.word	0x0001baa0
        /*15f8*/ 	.word	0x00000003
        /*15fc*/ 	.word	0x00016840
        /*1600*/ 	.short	0x010a
        /*1602*/ 	.byte	0x3f
	.zero		1


	//   ....[74]....
        /*1604*/ 	.word	0x0001bb40
        /*1608*/ 	.word	0x00000005
        /*160c*/ 	.word	0x00016840
        /*1610*/ 	.short	0x010a
        /*1612*/ 	.byte	0x3f
	.zero		1


	//   ....[75]....
        /*1614*/ 	.word	0x0001bb80
        /*1618*/ 	.word	0x00000003
        /*161c*/ 	.word	0x00016860
        /*1620*/ 	.short	0x010a
        /*1622*/ 	.byte	0x3f
	.zero		1


	//   ....[76]....
        /*1624*/ 	.word	0x0001bbc0
        /*1628*/ 	.word	0x00000005
        /*162c*/ 	.word	0x00016860
        /*1630*/ 	.short	0x010a
        /*1632*/ 	.byte	0x3f
	.zero		1


	//   ....[77]....
        /*1634*/ 	.word	0x0001bc20
        /*1638*/ 	.word	0x00000044
        /*163c*/ 	.word	0x00016890
        /*1640*/ 	.short	0x010a
        /*1642*/ 	.byte	0x3f
	.zero		1


	//   ....[78]....
        /*1644*/ 	.word	0x0001beb0
        /*1648*/ 	.word	0x00000044
        /*164c*/ 	.word	0x00016890
        /*1650*/ 	.short	0x010a
        /*1652*/ 	.byte	0x3f
	.zero		1


	//   ....[79]....
        /*1654*/ 	.word	0x0001c160
        /*1658*/ 	.word	0x00000044
        /*165c*/ 	.word	0x00016890
        /*1660*/ 	.short	0x010a
        /*1662*/ 	.byte	0x3f
	.zero		1


	//   ....[80]....
        /*1664*/ 	.word	0x0001c410
        /*1668*/ 	.word	0x00000044
        /*166c*/ 	.word	0x000168b0
        /*1670*/ 	.short	0x010a
        /*1672*/ 	.byte	0x3f
	.zero		1


	//   ....[81]....
        /*1674*/ 	.word	0x0001c8e0
        /*1678*/ 	.word	0x00000002
        /*167c*/ 	.word	0x00016800
        /*1680*/ 	.short	0x010a
        /*1682*/ 	.byte	0x3f
	.zero		1


	//   ....[82]....
        /*1684*/ 	.word	0x0001cee0
        /*1688*/ 	.word	0x00000002
        /*168c*/ 	.word	0x00016800
        /*1690*/ 	.short	0x010a
        /*1692*/ 	.byte	0x3f
	.zero		1


	//   ....[83]....
        /*1694*/ 	.word	0x0001cf30
        /*1698*/ 	.word	0x00000000
        /*169c*/ 	.word	0x00016830
        /*16a0*/ 	.short	0x010a
        /*16a2*/ 	.byte	0x3f
	.zero		1


	//   ....[84]....
        /*16a4*/ 	.word	0x0001cf80
        /*16a8*/ 	.word	0x00000005
        /*16ac*/ 	.word	0x00016830
        /*16b0*/ 	.short	0x010a
        /*16b2*/ 	.byte	0x3f
	.zero		1


	//   ....[85]....
        /*16b4*/ 	.word	0x0001cfd0
        /*16b8*/ 	.word	0x00000005
        /*16bc*/ 	.word	0x00016850
        /*16c0*/ 	.short	0x010a
        /*16c2*/ 	.byte	0x3f
	.zero		1


	//   ....[86]....
        /*16c4*/ 	.word	0x0001d020
        /*16c8*/ 	.word	0x00000005
        /*16cc*/ 	.word	0x00016830
        /*16d0*/ 	.short	0x010a
        /*16d2*/ 	.byte	0x3f
	.zero		1


	//   ....[87]....
        /*16d4*/ 	.word	0x0001d070
        /*16d8*/ 	.word	0x00000005
        /*16dc*/ 	.word	0x00016850
        /*16e0*/ 	.short	0x010a
        /*16e2*/ 	.byte	0x3f
	.zero		1


	//   ....[88]....
        /*16e4*/ 	.word	0x0001d0c0
        /*16e8*/ 	.word	0x0000000d
        /*16ec*/ 	.word	0x00016850
        /*16f0*/ 	.short	0x010a
        /*16f2*/ 	.byte	0x3f
	.zero		1


	//   ....[89]....
        /*16f4*/ 	.word	0x0001dc70
        /*16f8*/ 	.word	0x00000010
        /*16fc*/ 	.word	0x00016820
        /*1700*/ 	.short	0x010a
        /*1702*/ 	.byte	0x3f
	.zero		1


	//   ....[90]....
        /*1704*/ 	.word	0x0001dcc0
        /*1708*/ 	.word	0x00000006
        /*170c*/ 	.word	0x000168a0
        /*1710*/ 	.short	0x010a
        /*1712*/ 	.byte	0x3f
	.zero		1


	//   ....[91]....
        /*1714*/ 	.word	0x0001dd10
        /*1718*/ 	.word	0x00000006
        /*171c*/ 	.word	0x000168c0
        /*1720*/ 	.short	0x010a
        /*1722*/ 	.byte	0x3f
	.zero		1


	//   ....[92]....
        /*1724*/ 	.word	0x0001dd60
        /*1728*/ 	.word	0x00000006
        /*172c*/ 	.word	0x000168a0
        /*1730*/ 	.short	0x010a
        /*1732*/ 	.byte	0x3f
	.zero		1


	//   ....[93]....
        /*1734*/ 	.word	0x0001ddb0
        /*1738*/ 	.word	0x00000006
        /*173c*/ 	.word	0x000168c0
        /*1740*/ 	.short	0x010a
        /*1742*/ 	.byte	0x3f
	.zero		1


	//   ....[94]....
        /*1744*/ 	.word	0x0001ded0
        /*1748*/ 	.word	0x00000003
        /*174c*/ 	.word	0x00016840
        /*1750*/ 	.short	0x010a
        /*1752*/ 	.byte	0x3f
	.zero		1


	//   ....[95]....
        /*1754*/ 	.word	0x0001f950
        /*1758*/ 	.word	0x00000010
        /*175c*/ 	.word	0x00016820
        /*1760*/ 	.short	0x010a
        /*1762*/ 	.byte	0x3f
	.zero		1


	//   ....[96]....
        /*1764*/ 	.word	0x0001f9a0
        /*1768*/ 	.word	0x00000005
        /*176c*/ 	.word	0x00016840
        /*1770*/ 	.short	0x010a
        /*1772*/ 	.byte	0x3f
	.zero		1


	//   ....[97]....
        /*1774*/ 	.word	0x000202e0
        /*1778*/ 	.word	0x00000005
        /*177c*/ 	.word	0x00016860
        /*1780*/ 	.short	0x010a
        /*1782*/ 	.byte	0x3f
	.zero		1


	//   ....[98]....
        /*1784*/ 	.word	0x00020c50
        /*1788*/ 	.word	0x00000000
        /*178c*/ 	.word	0x00016860
        /*1790*/ 	.short	0x010a
        /*1792*/ 	.byte	0x3f
	.zero		1


	//   ....[99]....
        /*1794*/ 	.word	0x00021f30
        /*1798*/ 	.word	0x00000005
        /*179c*/ 	.word	0x00016820
        /*17a0*/ 	.short	0x010a
        /*17a2*/ 	.byte	0x3f
	.zero		1


	//   ....[100]....
        /*17a4*/ 	.word	0x000220d0
        /*17a8*/ 	.word	0x00000003
        /*17ac*/ 	.word	0x00016840
        /*17b0*/ 	.short	0x010a
        /*17b2*/ 	.byte	0x3f
	.zero		1


	//   ....[101]....
        /*17b4*/ 	.word	0x00022120
        /*17b8*/ 	.word	0x00000005
        /*17bc*/ 	.word	0x00016840
        /*17c0*/ 	.short	0x010a
        /*17c2*/ 	.byte	0x3f
	.zero		1


	//   ....[102]....
        /*17c4*/ 	.word	0x00022170
        /*17c8*/ 	.word	0x00000003
        /*17cc*/ 	.word	0x00016860
        /*17d0*/ 	.short	0x010a
        /*17d2*/ 	.byte	0x3f
	.zero		1


	//----- nvinfo : EIATTR_NUM_MBARRIERS
	.align		4
.L_325:
        /*17d4*/ 	.byte	0x03, 0x38
        /*17d6*/ 	.short	0x0016


	//----- nvinfo : EIATTR_EXIT_INSTR_OFFSETS
	.align		4
        /*17d8*/ 	.byte	0x04, 0x1c
        /*17da*/ 	.short	(.L_327 - .L_326)


	//   ....[0]....
.L_326:
        /*17dc*/ 	.word	0x0001bc10


	//----- nvinfo : EIATTR_MAX_THREADS
	.align		4
.L_327:
        /*17e0*/ 	.byte	0x04, 0x05
        /*17e2*/ 	.short	(.L_329 - .L_328)
.L_328:
        /*17e4*/ 	.word	0x00000200
        /*17e8*/ 	.word	0x00000001
        /*17ec*/ 	.word	0x00000001


	//----- nvinfo : EIATTR_CRS_STACK_SIZE
	.align		4
.L_329:
        /*17f0*/ 	.byte	0x04, 0x1e
        /*17f2*/ 	.short	(.L_331 - .L_330)
.L_330:
        /*17f4*/ 	.word	0x00000000


	//----- nvinfo : EIATTR_CBANK_PARAM_SIZE
	.align		4
.L_331:
        /*17f8*/ 	.byte	0x03, 0x19
        /*17fa*/ 	.short	0x0af0


	//----- nvinfo : EIATTR_PARAM_CBANK
	.align		4
        /*17fc*/ 	.byte	0x04, 0x0a
        /*17fe*/ 	.short	(.L_333 - .L_332)
	.align		4
.L_332:
        /*1800*/ 	.word	index@(.nv.constant0._ZN7cutlass13device_kernelIN5flash11enable_sm90INS1_16FlashAttnFwdSm90INS1_25CollectiveMainloopFwdSm90ILi2EN4cute5tupleIJNS5_1CILi1EEES8_S8_EEENS6_IJNS7_ILi192EEENS7_ILi128EEENS7_ILi64EEEEEELi64ENS_6half_tEfNS_4arch4Sm90ELb1ELb0ELb1ELb1ELb1ELb1ELb0ELb1ELb1ELb1ELb1ELb0EEENS1_21CollectiveEpilogueFwdINS6_IJSA_SC_SB_EEES9_SE_SG_Li384ELb1ELb1ELb1ELb0EEENS1_36VarlenDynamicPersistentTileSchedulerILi192ELi128ELi384ELi128ELb1ELb1ELb1ELb1ELb1ELb1EEEEEEEEEvNT_6ParamsE)
        /*1804*/ 	.short	0x0210
        /*1806*/ 	.short	0x0af0


	//----- nvinfo : EIATTR_SW_WAR
	.align		4
.L_333:
        /*1808*/ 	.byte	0x04, 0x36
        /*180a*/ 	.short	(.L_335 - .L_334)
.L_334:
        /*180c*/ 	.word	0x00000008
.L_335:


//--------------------- .nv.callgraph             --------------------------
	.section	.nv.callgraph,"",@"SHT_CUDA_CALLGRAPH"
	.align	4
	.sectionentsize	8
	.align		4
        /*0000*/ 	.word	0x00000000
	.align		4
        /*0004*/ 	.word	0xffffffff
	.align		4
        /*0008*/ 	.word	index@(_ZN7cutlass13device_kernelIN5flash11enable_sm90INS1_16FlashAttnFwdSm90INS1_25CollectiveMainloopFwdSm90ILi2EN4cute5tupleIJNS5_1CILi1EEES8_S8_EEENS6_IJNS7_ILi192EEENS7_ILi128EEENS7_ILi64EEEEEELi64ENS_6half_tEfNS_4arch4Sm90ELb0ELb0ELb1ELb0ELb1ELb0ELb0ELb1ELb1ELb1ELb1ELb0EEENS1_21CollectiveEpilogueFwdINS6_IJSA_SC_SB_EEES9_SE_SG_Li384ELb0ELb1ELb1ELb0EEENS1_19SingleTileSchedulerILb0ELb1ELb1ELi192EEEEEEEEEvNT_6ParamsE)
	.align		4
        /*000c*/ 	.word	index@(__assertfail)
	.align		4
        /*0010*/ 	.word	index@(_ZN7cutlass13device_kernelIN5flash11enable_sm90INS1_16FlashAttnFwdSm90INS1_25CollectiveMainloopFwdSm90ILi2EN4cute5tupleIJNS5_1CILi1EEES8_S8_EEENS6_IJNS7_ILi192EEENS7_ILi128EEENS7_ILi64EEEEEELi64ENS_6half_tEfNS_4arch4Sm90ELb0ELb0ELb1ELb1ELb1ELb0ELb0ELb1ELb1ELb1ELb1ELb0EEENS1_21CollectiveEpilogueFwdINS6_IJSA_SC_SB_EEES9_SE_SG_Li384ELb1ELb1ELb1ELb0EEENS1_36VarlenDynamicPersistentTileSchedulerILi192ELi128ELi384ELi128ELb1ELb1ELb1ELb0ELb1ELb1EEEEEEEEEvNT_6ParamsE)
	.align		4
        /*0014*/ 	.word	index@(__assertfail)
	.align		4
        /*0018*/ 	.word	index@(_ZN7cutlass13device_kernelIN5flash11enable_sm90INS1_16FlashAttnFwdSm90INS1_25CollectiveMainloopFwdSm90ILi2EN4cute5tupleIJNS5_1CILi1EEES8_S8_EEENS6_IJNS7_ILi192EEENS7_ILi128EEENS7_ILi64EEEEEELi64ENS_6half_tEfNS_4arch4Sm90ELb0ELb0ELb1ELb1ELb1ELb1ELb0ELb1ELb1ELb1ELb1ELb0EEENS1_21CollectiveEpilogueFwdINS6_IJSA_SC_SB_EEES9_SE_SG_Li384ELb1ELb1ELb1ELb0EEENS1_36VarlenDynamicPersistentTileSchedulerILi192ELi128ELi384ELi128ELb1ELb1ELb1ELb0ELb1ELb1EEEEEEEEEvNT_6ParamsE)
	.align		4
        /*001c*/ 	.word	index@(__assertfail)
	.align		4
        /*0020*/ 	.word	index@(_ZN7cutlass13device_kernelIN5flash11enable_sm90INS1_16FlashAttnFwdSm90INS1_25CollectiveMainloopFwdSm90ILi2EN4cute5tupleIJNS5_1CILi1EEES8_S8_EEENS6_IJNS7_ILi192EEENS7_ILi128EEENS7_ILi64EEEEEELi64ENS_6half_tEfNS_4arch4Sm90ELb0ELb1ELb1ELb0ELb1ELb0ELb0ELb1ELb1ELb1ELb1ELb0EEENS1_21CollectiveEpilogueFwdINS6_IJSA_SC_SB_EEES9_SE_SG_Li384ELb0ELb1ELb1ELb0EEENS1_19SingleTileSchedulerILb0ELb1ELb1ELi192EEEEEEEEEvNT_6ParamsE)
	.align		4
        /*0024*/ 	.word	index@(__assertfail)
	.align		4
        /*0028*/ 	.word	index@(_ZN7cutlass13device_kernelIN5flash11enable_sm90INS1_16FlashAttnFwdSm90INS1_25CollectiveMainloopFwdSm90ILi2EN4cute5tupleIJNS5_1CILi1EEES8_S8_EEENS6_IJNS7_ILi192EEENS7_ILi128EEENS7_ILi64EEEEEELi64ENS_6half_tEfNS_4arch4Sm90ELb0ELb1ELb1ELb1ELb1ELb0ELb0ELb1ELb1ELb1ELb1ELb0EEENS1_21CollectiveEpilogueFwdINS6_IJSA_SC_SB_EEES9_SE_SG_Li384ELb1ELb1ELb1ELb0EEENS1_36VarlenDynamicPersistentTileSchedulerILi192ELi128ELi384ELi128ELb1ELb1ELb1ELb1ELb0ELb1EEEEEEEEEvNT_6ParamsE)
	.align		4
        /*002c*/ 	.word	index@(__assertfail)
	.align		4
        /*0030*/ 	.word	index@(_ZN7cutlass13device_kernelIN5flash11enable_sm90INS1_16FlashAttnFwdSm90INS1_25CollectiveMainloopFwdSm90ILi2EN4cute5tupleIJNS5_1CILi1EEES8_S8_EEENS6_IJNS7_ILi192EEENS7_ILi128EEENS7_ILi64EEEEEELi64ENS_6half_tEfNS_4arch4Sm90ELb0ELb1ELb1ELb1ELb1ELb1ELb0ELb1ELb1ELb1ELb1ELb0EEENS1_21CollectiveEpilogueFwdINS6_IJSA_SC_SB_EEES9_SE_SG_Li384ELb1ELb1ELb1ELb0EEENS1_36VarlenDynamicPersistentTileSchedulerILi192ELi128ELi384ELi128ELb1ELb1ELb1ELb1ELb0ELb1EEEEEEEEEvNT_6ParamsE)
	.align		4
        /*0034*/ 	.word	index@(__assertfail)
	.align		4
        /*0038*/ 	.word	index@(_ZN7cutlass13device_kernelIN5flash11enable_sm90INS1_16FlashAttnFwdSm90INS1_25CollectiveMainloopFwdSm90ILi2EN4cute5tupleIJNS5_1CILi1EEES8_S8_EEENS6_IJNS7_ILi192EEENS7_ILi128EEENS7_ILi64EEEEEELi64ENS_6half_tEfNS_4arch4Sm90ELb1ELb0ELb1ELb0ELb1ELb0ELb0ELb1ELb1ELb1ELb1ELb0EEENS1_21CollectiveEpilogueFwdINS6_IJSA_SC_SB_EEES9_SE_SG_Li384ELb0ELb1ELb1ELb0EEENS1_19SingleTileSchedulerILb0ELb1ELb1ELi192EEEEEEEEEvNT_6ParamsE)
	.align		4
        /*003c*/ 	.word	index@(__assertfail)
	.align		4
        /*0040*/ 	.word	index@(_ZN7cutlass13device_kernelIN5flash11enable_sm90INS1_16FlashAttnFwdSm90INS1_25CollectiveMainloopFwdSm90ILi2EN4cute5tupleIJNS5_1CILi1EEES8_S8_EEENS6_IJNS7_ILi192EEENS7_ILi128EEENS7_ILi64EEEEEELi64ENS_6half_tEfNS_4arch4Sm90ELb1ELb0ELb1ELb1ELb1ELb0ELb0ELb1ELb1ELb1ELb1ELb0EEENS1_21CollectiveEpilogueFwdINS6_IJSA_SC_SB_EEES9_SE_SG_Li384ELb1ELb1ELb1ELb0EEENS1_36VarlenDynamicPersistentTileSchedulerILi192ELi128ELi384ELi128ELb1ELb1ELb1ELb1ELb1ELb1EEEEEEEEEvNT_6ParamsE)
	.align		4
        /*0044*/ 	.word	index@(__assertfail)
	.align		4
        /*0048*/ 	.word	index@(_ZN7cutlass13device_kernelIN5flash11enable_sm90INS1_16FlashAttnFwdSm90INS1_25CollectiveMainloopFwdSm90ILi2EN4cute5tupleIJNS5_1CILi1EEES8_S8_EEENS6_IJNS7_ILi192EEENS7_ILi128EEENS7_ILi64EEEEEELi64ENS_6half_tEfNS_4arch4Sm90ELb1ELb0ELb1ELb1ELb1ELb1ELb0ELb1ELb1ELb1ELb1ELb0EEENS1_21CollectiveEpilogueFwdINS6_IJSA_SC_SB_EEES9_SE_SG_Li384ELb1ELb1ELb1ELb0EEENS1_36VarlenDynamicPersistentTileSchedulerILi192ELi128ELi384ELi128ELb1ELb1ELb1ELb1ELb1ELb1EEEEEEEEEvNT_6ParamsE)
	.align		4
        /*004c*/ 	.word	index@(__assertfail)
	.align		4
        /*0050*/ 	.word	0x00000000
	.align		4
        /*0054*/ 	.word	0xfffffffe
	.align		4
        /*0058*/ 	.word	0x00000000
	.align		4
        /*005c*/ 	.word	0xfffffffd
	.align		4
        /*0060*/ 	.word	0x00000000
	.align		4
        /*0064*/ 	.word	0xfffffffc


//--------------------- .nv.constant4             --------------------------
	.section	.nv.constant4,"a",@progbits
	.align	8
	.align		8
.nv.constant4:
        /*0000*/ 	.dword	__assertfail
	.align		8
        /*0008*/ 	.dword	__unnamed_1
	.align		8
        /*0010*/ 	.dword	__unnamed_2
	.align		8
        /*0018*/ 	.dword	__unnamed_3
	.align		8
        /*0020*/ 	.dword	__unnamed_4
	.align		8
        /*0028*/ 	.dword	__unnamed_5
	.align		8
        /*0030*/ 	.dword	_ZN85_INTERNAL_0ae2b1d6_49_flash_fwd_hdim64_fp16_paged_split_softcap_sm90_cu_60c5005d_33864cuda3std3__45__cpo5beginE
	.align		8
        /*0038*/ 	.dword	_ZN85_INTERNAL_0ae2b1d6_49_flash_fwd_hdim64_fp16_paged_split_softcap_sm90_cu_60c5005d_33864cuda3std3__45__cpo3endE
	.align		8
        /*0040*/ 	.dword	_ZN85_INTERNAL_0ae2b1d6_49_flash_fwd_hdim64_fp16_paged_split_softcap_sm90_cu_60c5005d_33864cuda3std3__45__cpo6cbeginE
	.align		8
        /*0048*/ 	.dword	_ZN85_INTERNAL_0ae2b1d6_49_flash_fwd_hdim64_fp16_paged_split_softcap_sm90_cu_60c5005d_33864cuda3std3__45__cpo4cendE
	.align		8
        /*0050*/ 	.dword	_ZN85_INTERNAL_0ae2b1d6_49_flash_fwd_hdim64_fp16_paged_split_softcap_sm90_cu_60c5005d_33864cuda3std3__487_GLOBAL__N__0ae2b1d6_49_flash_fwd_hdim64_fp16_paged_split_softcap_sm90_cu_60c5005d_33866ignoreE
	.align		8
        /*0058*/ 	.dword	_ZN85_INTERNAL_0ae2b1d6_49_flash_fwd_hdim64_fp16_paged_split_softcap_sm90_cu_60c5005d_33864cuda3std3__419piecewise_constructE
	.align		8
        /*0060*/ 	.dword	_ZN85_INTERNAL_0ae2b1d6_49_flash_fwd_hdim64_fp16_paged_split_softcap_sm90_cu_60c5005d_33864cuda3std3__48in_placeE
	.align		8
        /*0068*/ 	.dword	_ZN85_INTERNAL_0ae2b1d6_49_flash_fwd_hdim64_fp16_paged_split_softcap_sm90_cu_60c5005d_33864cuda3std6ranges3__45__cpo4swapE
	.align		8
        /*0070*/ 	.dword	_ZN85_INTERNAL_0ae2b1d6_49_flash_fwd_hdim64_fp16_paged_split_softcap_sm90_cu_60c5005d_33864cuda3std6ranges3__45__cpo9iter_moveE
	.align		8
        /*0078*/ 	.dword	_ZN85_INTERNAL_0ae2b1d6_49_flash_fwd_hdim64_fp16_paged_split_softcap_sm90_cu_60c5005d_33864cute7productE
	.align		8
        /*0080*/ 	.dword	_ZN85_INTERNAL_0ae2b1d6_49_flash_fwd_hdim64_fp16_paged_split_softcap_sm90_cu_60c5005d_33864cute1_E
	.align		8
        /*0088*/ 	.dword	$str$23
	.align		8
        /*0090*/ 	.dword	$str$24


//--------------------- .text._ZN7cutlass13device_kernelIN5flash11enable_sm90INS1_16FlashAttnFwdSm90INS1_25CollectiveMainloopFwdSm90ILi2EN4cute5tupleIJNS5_1CILi1EEES8_S8_EEENS6_IJNS7_ILi192EEENS7_ILi128EEENS7_ILi64EEEEEELi64ENS_6half_tEfNS_4arch4Sm90ELb0ELb0ELb1ELb0ELb1ELb0ELb0ELb1ELb1ELb1ELb1ELb0EEENS1_21CollectiveEpilogueFwdINS6_IJSA_SC_SB_EEES9_SE_SG_Li384ELb0ELb1ELb1ELb0EEENS1_19SingleTileSchedulerILb0ELb1ELb1ELi192EEEEEEEEEvNT_6ParamsE --------------------------
	.section	.text._ZN7cutlass13device_kernelIN5flash11enable_sm90INS1_16FlashAttnFwdSm90INS1_25CollectiveMainloopFwdSm90ILi2EN4cute5tupleIJNS5_1CILi1EEES8_S8_EEENS6_IJNS7_ILi192EEENS7_ILi128EEENS7_ILi64EEEEEELi64ENS_6half_tEfNS_4arch4Sm90ELb0ELb0ELb1ELb0ELb1ELb0ELb0ELb1ELb1ELb1ELb1ELb0EEENS1_21CollectiveEpilogueFwdINS6_IJSA_SC_SB_EEES9_SE_SG_Li384ELb0ELb1ELb1ELb0EEENS1_19SingleTileSchedulerILb0ELb1ELb1ELi192EEEEEEEEEvNT_6ParamsE,"ax",@progbits
	.align	128
.text._ZN7cutlass13device_kernelIN5flash11enable_sm90INS1_16FlashAttnFwdSm90INS1_25CollectiveMainloopFwdSm90ILi2EN4cute5tupleIJNS5_1CILi1EEES8_S8_EEENS6_IJNS7_ILi192EEENS7_ILi128EEENS7_ILi64EEEEEELi64ENS_6half_tEfNS_4arch4Sm90ELb0ELb0ELb1ELb0ELb1ELb0ELb0ELb1ELb1ELb1ELb1ELb0EEENS1_21CollectiveEpilogueFwdINS6_IJSA_SC_SB_EEES9_SE_SG_Li384ELb0ELb1ELb1ELb0EEENS1_19SingleTileSchedulerILb0ELb1ELb1ELi192EEEEEEEEEvNT_6ParamsE:
        .type           _ZN7cutlass13device_kernelIN5flash11enable_sm90INS1_16FlashAttnFwdSm90INS1_25CollectiveMainloopFwdSm90ILi2EN4cute5tupleIJNS5_1CILi1EEES8_S8_EEENS6_IJNS7_ILi192EEENS7_ILi128EEENS7_ILi64EEEEEELi64ENS_6half_tEfNS_4arch4Sm90ELb0ELb0ELb1ELb0ELb1ELb0ELb0ELb1ELb1ELb1ELb1ELb0EEENS1_21CollectiveEpilogueFwdINS6_IJSA_SC_SB_EEES9_SE_SG_Li384ELb0ELb1ELb1ELb0EEENS1_19SingleTileSchedulerILb0ELb1ELb1ELi192EEEEEEEEEvNT_6ParamsE,@function
        .size           _ZN7cutlass13device_kernelIN5flash11enable_sm90INS1_16FlashAttnFwdSm90INS1_25CollectiveMainloopFwdSm90ILi2EN4cute5tupleIJNS5_1CILi1EEES8_S8_EEENS6_IJNS7_ILi192EEENS7_ILi128EEENS7_ILi64EEEEEELi64ENS_6half_tEfNS_4arch4Sm90ELb0ELb0ELb1ELb0ELb1ELb0ELb0ELb1ELb1ELb1ELb1ELb0EEENS1_21CollectiveEpilogueFwdINS6_IJSA_SC_SB_EEES9_SE_SG_Li384ELb0ELb1ELb1ELb0EEENS1_19SingleTileSchedulerILb0ELb1ELb1ELi192EEEEEEEEEvNT_6ParamsE,(.L_x_3166 - _ZN7cutlass13device_kernelIN5flash11enable_sm90INS1_16FlashAttnFwdSm90INS1_25CollectiveMainloopFwdSm90ILi2EN4cute5tupleIJNS5_1CILi1EEES8_S8_EEENS6_IJNS7_ILi192EEENS7_ILi128EEENS7_ILi64EEEEEELi64ENS_6half_tEfNS_4arch4Sm90ELb0ELb0ELb1ELb0ELb1ELb0ELb0ELb1ELb1ELb1ELb1ELb0EEENS1_21CollectiveEpilogueFwdINS6_IJSA_SC_SB_EEES9_SE_SG_Li384ELb0ELb1ELb1ELb0EEENS1_19SingleTileSchedulerILb0ELb1ELb1ELi192EEEEEEEEEvNT_6ParamsE)
        .other          _ZN7cutlass13device_kernelIN5flash11enable_sm90INS1_16FlashAttnFwdSm90INS1_25CollectiveMainloopFwdSm90ILi2EN4cute5tupleIJNS5_1CILi1EEES8_S8_EEENS6_IJNS7_ILi192EEENS7_ILi128EEENS7_ILi64EEEEEELi64ENS_6half_tEfNS_4arch4Sm90ELb0ELb0ELb1ELb0ELb1ELb0ELb0ELb1ELb1ELb1ELb1ELb0EEENS1_21CollectiveEpilogueFwdINS6_IJSA_SC_SB_EEES9_SE_SG_Li384ELb0ELb1ELb1ELb0EEENS1_19SingleTileSchedulerILb0ELb1ELb1ELi192EEEEEEEEEvNT_6ParamsE,@"STO_CUDA_ENTRY STV_DEFAULT"
_ZN7cutlass13device_kernelIN5flash11enable_sm90INS1_16FlashAttnFwdSm90INS1_25CollectiveMainloopFwdSm90ILi2EN4cute5tupleIJNS5_1CILi1EEES8_S8_EEENS6_IJNS7_ILi192EEENS7_ILi128EEENS7_ILi64EEEEEELi64ENS_6half_tEfNS_4arch4Sm90ELb0ELb0ELb1ELb0ELb1ELb0ELb0ELb1ELb1ELb1ELb1ELb0EEENS1_21CollectiveEpilogueFwdINS6_IJSA_SC_SB_EEES9_SE_SG_Li384ELb0ELb1ELb1ELb0EEENS1_19SingleTileSchedulerILb0ELb1ELb1ELi192EEEEEEEEEvNT_6ParamsE:
[----:B------:R-:W0:Y:S02]  /*0000*/  LDC R1, c[0x0][0x28] ;  /* 0x00000a00ff017b82 */ /* 0x000e240000000800 */
[----:B0-----:R-:W-:Y:S01]  /*0010*/  VIADD R1, R1, 0xfffffff8 ;  /* 0xfffffff801017836 */ /* 0x001fe20000000000 */
[----:B------:R-:W0:Y:S01]  /*0020*/  S2R R22, SR_TID.X ;  /* 0x0000000000167919 */ /* 0x000e220000002100 */
[----:B------:R-:W-:Y:S01]  /*0030*/  ELECT P0, URZ, PT ;  /* 0x00000000003f782f */ /* 0x000fe20003800000 */
[----:B------:R-:W-:Y:S01]  /*0040*/  UMOV UR4, 0x80 ;  /* 0x0000008000047882 */ /* 0x000fe20000000000 */
[----:B------:R-:W-:Y:S01]  /*0050*/  UMOV UR7, 0x180 ;  /* 0x0000018000077882 */ /* 0x000fe20000000000 */
[--C-:B0-----:R-:W-:Y:S02]  /*0060*/  SHF.R.U32.HI R0, RZ, 0x5, R22.reuse ;  /* 0x00000005ff007819 */ /* 0x101fe40000011616 */
[----:B------:R-:W-:-:S03]  /*0070*/  SHF.R.U32.HI R16, RZ, 0x7, R22 ;  /* 0x00000007ff107819 */ /* 0x000fc60000011616 */
[----:B------:R-:W0:Y:S04]  /*0080*/  SHFL.IDX PT, R2, R0, RZ, 0x1f ;  /* 0x00001fff00027589 */ /* 0x000e2800000e0000 */
[----:B------:R1:W2:Y:S01]  /*0090*/  SHFL.IDX PT, R3, R16, RZ, 0x1f ;  /* 0x00001fff10037589 */ /* 0x0002a200000e0000 */
[C---:B0-----:R-:W-:Y:S02]  /*00a0*/  ISETP.NE.OR P0, PT, R2.reuse, RZ, !P0 ;  /* 0x000000ff0200720c */ /* 0x041fe40004705670 */
[----:B------:R-:W-:-:S11]  /*00b0*/  ISETP.NE.AND P1, PT, R2, RZ, PT ;  /* 0x000000ff0200720c */ /* 0x000fd60003f25270 */
[----:B------:R-:W-:Y:S01]  /*00c0*/  VOTEU.ALL UP0, P0 ;  /* 0x00000000003f7886 */ /* 0x000fe20000000000 */
[----:B------:R-:W-:-:S04]  /*00d0*/  VOTEU.ALL UP1, P0 ;  /* 0x00000000003f7886 */ /* 0x000fc80000020000 */
[----:B------:R-:W0:Y:S01]  /*00e0*/  @!UP0 S2UR UR8, SR_CgaCtaId ;  /* 0x00000000000889c3 */ /* 0x000e220000008800 */
[----:B------:R-:W-:Y:S01]  /*00f0*/  @!UP0 UMOV UR6, 0x400 ;  /* 0x0000040000068882 */ /* 0x000fe20000000000 */
[----:B------:R-:W-:-:S04]  /*0100*/  @!UP0 UIADD3 UR4, -UR4, 0x100000, URZ ;  /* 0x0010000004048890 */ /* 0x000fc8000fffe13f */
[----:B------:R-:W-:Y:S02]  /*0110*/  @!UP0 USHF.L.U32 UR5, UR4, 0xb, URZ ;  /* 0x0000000b04058899 */ /* 0x000fe4000800063f */
[----:B------:R-:W-:Y:S02]  /*0120*/  @!UP0 USHF.L.U32 UR4, UR4, 0x1, URZ ;  /* 0x0000000104048899 */ /* 0x000fe4000800063f */
[----:B0-----:R-:W-:Y:S02]  /*0130*/  @!UP0 ULEA UR8, UR8, UR6, 0x18 ;  /* 0x0000000608088291 */ /* 0x001fe4000f8ec03f */
[----:B------:R-:W-:-:S04]  /*0140*/  @!UP0 UIADD3 UR6, -UR7, 0x100000, URZ ;  /* 0x0010000007068890 */ /* 0x000fc8000fffe13f */
[----:B------:R-:W-:Y:S02]  /*0150*/  @!UP0 USHF.L.U32 UR7, UR6, 0xb, URZ ;  /* 0x0000000b06078899 */ /* 0x000fe4000800063f */
[----:B------:R-:W-:Y:S01]  /*0160*/  @!UP0 USHF.L.U32 UR6, UR6, 0x1, URZ ;  /* 0x0000000106068899 */ /* 0x000fe2000800063f */
[----:B------:R-:W-:-:S05]  /*0170*/  VOTEU.ALL UP0, P0 ;  /* 0x00000000003f7886 */ /* 0x000fca0000000000 */
[----:B------:R1:W0:Y:S06]  /*0180*/  @!UP0 SYNCS.EXCH.64 URZ, [UR8+0x16800], UR4 ;  /* 0x01680004083f85b2 */ /* 0x00022c0008000100 */
[----:B------:R1:W3:Y:S02]  /*0190*/  @!UP1 SYNCS.EXCH.64 URZ, [UR8+0x16820], UR6 ;  /* 0x01682006083f95b2 */ /* 0x0002e40008000100 */
[----:B-12---:R-:W-:Y:S05]  /*01a0*/  @P1 BRA `(.L_x_0) ;  /* 0x0000000000481947 */ /* 0x006fea0003800000 */
[----:B------:R-:W1:Y:S01]  /*01b0*/  S2UR UR5, SR_CgaCtaId ;  /* 0x00000000000579c3 */ /* 0x000e620000008800 */
[----:B------:R-:W-:Y:S01]  /*01c0*/  UMOV UR4, 0x400 ;  /* 0x0000040000047882 */ /* 0x000fe20000000000 */
[----:B------:R-:W-:Y:S01]  /*01d0*/  UMOV UR6, 0x80 ;  /* 0x0000008000067882 */ /* 0x000fe20000000000 */
[----:B------:R-:W-:Y:S01]  /*01e0*/  UMOV UR7, 0x180 ;  /* 0x0000018000077882 */ /* 0x000fe20000000000 */
[----:B------:R-:W-:Y:S01]  /*01f0*/  ELECT P0, URZ, PT ;  /* 0x00000000003f782f */ /* 0x000fe20003800000 */
[----:B-1----:R-:W-:Y:S02]  /*0200*/  ULEA UR8, UR5, UR4, 0x18 ;  /* 0x0000000405087291 */ /* 0x002fe4000f8ec03f */
[----:B------:R-:W-:-:S04]  /*0210*/  UIADD3 UR4, -UR6, 0x100000, URZ ;  /* 0x0010000006047890 */ /* 0x000fc8000fffe13f */
[----:B------:R-:W-:Y:S02]  /*0220*/  USHF.L.U32 UR5, UR4, 0xb, URZ ;  /* 0x0000000b04057899 */ /* 0x000fe4000800063f */
[----:B------:R-:W-:Y:S02]  /*0230*/  USHF.L.U32 UR4, UR4, 0x1, URZ ;  /* 0x0000000104047899 */ /* 0x000fe4000800063f */
[----:B------:R-:W-:-:S04]  /*0240*/  UIADD3 UR6, -UR7, 0x100000, URZ ;  /* 0x0010000007067890 */ /* 0x000fc8000fffe13f */
[----:B------:R-:W-:Y:S02]  /*0250*/  USHF.L.U32 UR7, UR6, 0xb, URZ ;  /* 0x0000000b06077899 */ /* 0x000fe4000800063f */
[----:B------:R-:W-:Y:S01]  /*0260*/  USHF.L.U32 UR6, UR6, 0x1, URZ ;  /* 0x0000000106067899 */ /* 0x000fe2000800063f */
[----:B------:R-:W1:Y:S03]  /*0270*/  FENCE.VIEW.ASYNC.S ;  /* 0x00000000000073c6 */ /* 0x000e660000000000 */
[----:B-1----:R1:W2:Y:S08]  /*0280*/  SYNCS.EXCH.64 URZ, [UR8+0x16830], UR4 ;  /* 0x01683004083f75b2 */ /* 0x0022b00008000100 */
[----:B------:R1:W4:Y:S01]  /*0290*/  SYNCS.EXCH.64 URZ, [UR8+0x16840], UR6 ;  /* 0x01684006083f75b2 */ /* 0x0003220008000100 */
[----:B------:R1:W0:Y:S01]  /*02a0*/  SYNCS.EXCH.64 URZ, [UR8+0x16838], UR4 ;  /* 0x01683804083f75b2 */ /* 0x0002220008000100 */
[----:B------:R1:W0:Y:S01]  /*02b0*/  SYNCS.EXCH.64 URZ, [UR8+0x16848], UR6 ;  /* 0x01684806083f75b2 */ /* 0x0002220008000100 */
[----:B------:R-:W-:Y:S01]  /*02c0*/  NOP ;  /* 0x0000000000007918 */ /* 0x000fe20000000000 */
.L_x_0:
[----:B------:R-:W5:Y:S01]  /*02d0*/  SHFL.IDX PT, R2, R0, RZ, 0x1f ;  /* 0x00001fff00027589 */ /* 0x000f6200000e0000 */
[----:B------:R-:W-:Y:S01]  /*02e0*/  NOP ;  /* 0x0000000000007918 */ /* 0x000fe20000000000 */
[----:B-----5:R-:W-:-:S13]  /*02f0*/  ISETP.NE.AND P0, PT, R2, RZ, PT ;  /* 0x000000ff0200720c */ /* 0x020fda0003f05270 */
[----:B------:R-:W-:Y:S05]  /*0300*/  @P0 BRA `(.L_x_1) ;  /* 0x0000000000480947 */ /* 0x000fea0003800000 */
[----:B-1----:R-:W1:Y:S01]  /*0310*/  S2UR UR5, SR_CgaCtaId ;  /* 0x00000000000579c3 */ /* 0x002e620000008800 */
        /* <DEDUP_REMOVED lines=12> */
[----:B-1----:R1:W0:Y:S08]  /*03e0*/  SYNCS.EXCH.64 URZ, [UR8+0x16850], UR4 ;  /* 0x01685004083f75b2 */ /* 0x0022300008000100 */
[----:B------:R1:W0:Y:S01]  /*03f0*/  SYNCS.EXCH.64 URZ, [UR8+0x16860], UR6 ;  /* 0x01686006083f75b2 */ /* 0x0002220008000100 */
[----:B------:R1:W0:Y:S01]  /*0400*/  SYNCS.EXCH.64 URZ, [UR8+0x16858], UR4 ;  /* 0x01685804083f75b2 */ /* 0x0002220008000100 */
[----:B------:R1:W0:Y:S01]  /*0410*/  SYNCS.EXCH.64 URZ, [UR8+0x16868], UR6 ;  /* 0x01686806083f75b2 */ /* 0x0002220008000100 */
[----:B------:R-:W-:Y:S01]  /*0420*/  NOP ;  /* 0x0000000000007918 */ /* 0x000fe20000000000 */
.L_x_1:
[----:B------:R-:W5:Y:S01]  /*0430*/  SHFL.IDX PT, R2, R0, RZ, 0x1f ;  /* 0x00001fff00027589 */ /* 0x000f6200000e0000 */
[----:B------:R-:W-:Y:S01]  /*0440*/  NOP ;  /* 0x0000000000007918 */ /* 0x000fe20000000000 */
[----:B-----5:R-:W-:-:S13]  /*0450*/  ISETP.NE.AND P0, PT, R2, RZ, PT ;  /* 0x000000ff0200720c */ /* 0x020fda0003f05270 */
[----:B------:R-:W-:Y:S05]  /*0460*/  @P0 BRA `(.L_x_2) ;  /* 0x0000000000380947 */ /* 0x000fea0003800000 */
[----:B-1----:R-:W1:Y:S01]  /*0470*/  S2UR UR5, SR_CgaCtaId ;  /* 0x00000000000579c3 */ /* 0x002e620000008800 */
[----:B------:R-:W-:Y:S01]  /*0480*/  UMOV UR4, 0x400 ;  /* 0x0000040000047882 */ /* 0x000fe20000000000 */
[----:B------:R-:W-:Y:S01]  /*0490*/  UMOV UR7, 0x80 ;  /* 0x0000008000077882 */ /* 0x000fe20000000000 */
[----:B------:R-:W-:Y:S01]  /*04a0*/  ELECT P0, URZ, PT ;  /* 0x00000000003f782f */ /* 0x000fe20003800000 */
[----:B-1----:R-:W-:Y:S02]  /*04b0*/  ULEA UR6, UR5, UR4, 0x18 ;  /* 0x0000000405067291 */ /* 0x002fe4000f8ec03f */
[----:B------:R-:W-:-:S04]  /*04c0*/  UIADD3 UR4, -UR7, 0x100000, URZ ;  /* 0x0010000007047890 */ /* 0x000fc8000fffe13f */
[----:B------:R-:W-:Y:S02]  /*04d0*/  USHF.L.U32 UR5, UR4, 0xb, URZ ;  /* 0x0000000b04057899 */ /* 0x000fe4000800063f */
[----:B------:R-:W-:Y:S01]  /*04e0*/  USHF.L.U32 UR4, UR4, 0x1, URZ ;  /* 0x0000000104047899 */ /* 0x000fe2000800063f */
[----:B------:R-:W1:Y:S11]  /*04f0*/  FENCE.VIEW.ASYNC.S ;  /* 0x00000000000073c6 */ /* 0x000e760000000000 */
[----:B-1----:R1:W0:Y:S01]  /*0500*/  SYNCS.EXCH.64 URZ, [UR6+0x16870], UR4 ;  /* 0x01687004063f75b2 */ /* 0x0022220008000100 */
[----:B------:R1:W0:Y:S01]  /*0510*/  SYNCS.EXCH.64 URZ, [UR6+0x16880], UR4 ;  /* 0x01688004063f75b2 */ /* 0x0002220008000100 */
[----:B------:R1:W0:Y:S01]  /*0520*/  SYNCS.EXCH.64 URZ, [UR6+0x16878], UR4 ;  /* 0x01687804063f75b2 */ /* 0x0002220008000100 */
[----:B------:R1:W0:Y:S01]  /*0530*/  SYNCS.EXCH.64 URZ, [UR6+0x16888], UR4 ;  /* 0x01688804063f75b2 */ /* 0x0002220008000100 */
[----:B------:R-:W-:Y:S01]  /*0540*/  NOP ;  /* 0x0000000000007918 */ /* 0x000fe20000000000 */
.L_x_2:
        /* <DEDUP_REMOVED lines=22> */
.L_x_3:
[----:B------:R-:W5:Y:S01]  /*06b0*/  SHFL.IDX PT, R2, R0, RZ, 0x1f ;  /* 0x00001fff00027589 */ /* 0x000f6200000e0000 */
[----:B------:R-:W-:Y:S01]  /*06c0*/  R2UR UR9, R3 ;  /* 0x00000000030972ca */ /* 0x000fe200000e0000 */
        /* <DEDUP_REMOVED lines=21> */
.L_x_4:
[----:B------:R-:W-:Y:S01]  /*0820*/  UISETP.NE.AND UP0, UPT, UR9, URZ, UPT ;  /* 0x0000003f0900728c */ /* 0x000fe2000bf05270 */
[----:B------:R-:W-:Y:S01]  /*0830*/  NOP ;  /* 0x0000000000007918 */ /* 0x000fe20000000000 */
[----:B------:R-:W-:Y:S01]  /*0840*/  UMOV UR41, 0x1 ;  /* 0x0000000100297882 */ /* 0x000fe20000000000 */
[----:B------:R-:W-:Y:S01]  /*0850*/  ULDC.64 UR38, c[0x0][0x208] ;  /* 0x0000820000267ab9 */ /* 0x000fe20000000a00 */
[----:B------:R-:W-:Y:S01]  /*0860*/  USEL UR41, UR41, 0x2, !UP0 ;  /* 0x0000000229297887 */ /* 0x000fe2000c000000 */
[----:B------:R-:W-:Y:S01]  /*0870*/  BSSY B6, `(.L_x_5) ;  /* 0x0000ad3000067945 */ /* 0x000fe20003800000 */
[----:B0-234-:R-:W-:Y:S01]  /*0880*/  BAR.SYNC.DEFER_BLOCKING 0x0 ;  /* 0x0000000000007b1d */ /* 0x01dfe20000010000 */
[----:B------:R-:W-:-:S13]  /*0890*/  PLOP3.LUT P0, PT, PT, PT, UP0, 0x80, 0x0 ;  /* 0x000000000000781c */ /* 0x000fda0003f0f008 */
[----:B------:R-:W-:Y:S05]  /*08a0*/  @!P0 BRA `(.L_x_6) ;  /* 0x0000007000548947 */ /* 0x000fea0003800000 */
.L_x_7:
[----:B------:R-:W-:-:S08]  /*08b0*/  NOP ;  /* 0x0000000000007918 */ /* 0x000fd00000000000 */
[----:B------:R-:W0:Y:S02]  /*08c0*/  USETMAXREG.TRY_ALLOC.CTAPOOL UP0, 0xa0 ;  /* 0x000000a0000079c8 */ /* 0x000e240008000600 */
[----:B0-----:R-:W-:-:S13]  /*08d0*/  PLOP3.LUT P0, PT, PT, PT, UP0, 0x80, 0x0 ;  /* 0x000000000000781c */ /* 0x001fda0003f0f008 */
[----:B------:R-:W-:Y:S05]  /*08e0*/  @!P0 BRA `(.L_x_7) ;  /* 0xfffffffc00f08947 */ /* 0x000fea000383ffff */
[----:B-1----:R-:W0:Y:S01]  /*08f0*/  S2UR UR6, SR_CTAID.Y ;  /* 0x00000000000679c3 */ /* 0x002e220000002600 */
[----:B------:R-:W-:Y:S01]  /*0900*/  LOP3.LUT R0, R22, 0xffffff80, RZ, 0xc0, !PT ;  /* 0xffffff8016007812 */ /* 0x000fe200078ec0ff */
[----:B------:R-:W-:Y:S02]  /*0910*/  ULDC UR7, c[0x0][0xc50] ;  /* 0x0003140000077ab9 */ /* 0x000fe40000000800 */
[----:B------:R-:W-:-:S04]  /*0920*/  UISETP.NE.AND UP0, UPT, UR7, 0x1, UPT ;  /* 0x000000010700788c */ /* 0x000fc8000bf05270 */
[----:B------:R-:W-:Y:S08]  /*0930*/  BAR.ARV 0x8, 0x200 ;  /* 0x0208000000007b1d */ /* 0x000ff00000002000 */
[----:B------:R-:W1:Y:S01]  /*0940*/  S2UR UR8, SR_CTAID.Z ;  /* 0x00000000000879c3 */ /* 0x000e620000002700 */
[----:B------:R-:W-:Y:S01]  /*0950*/  ISETP.NE.AND P0, PT, R0, 0x80, PT ;  /* 0x000000800000780c */ /* 0x000fe20003f05270 */
[----:B------:R-:W-:Y:S01]  /*0960*/  @UP0 ULDC UR4, c[0x0][0xc54] ;  /* 0x0003150000040ab9 */ /* 0x000fe20000000800 */
[----:B------:R-:W-:Y:S01]  /*0970*/  @UP0 ULDC UR9, c[0x0][0xc58] ;  /* 0x0003160000090ab9 */ /* 0x000fe20000000800 */
[----:B0-----:R-:W-:-:S10]  /*0980*/  UIMAD.WIDE.U32 UR4, UR6, UR4, URZ ;  /* 0x00000004060472a5 */ /* 0x001fd4000f8e003f */
[----:B------:R-:W-:Y:S06]  /*0990*/  @!P0 BAR.ARV 0x9, 0x100 ;  /* 0x0244000000008b1d */ /* 0x000fec0000002000 */
[----:B------:R-:W-:Y:S01]  /*09a0*/  UMOV UR36, UR6 ;  /* 0x0000000600247c82 */ /* 0x000fe20008000000 */
[----:B------:R-:W-:Y:S01]  /*09b0*/  @UP0 USHF.R.U32.HI UR36, URZ, UR9, UR5 ;  /* 0x000000093f240299 */ /* 0x000fe20008011605 */
[----:B-1----:R-:W-:-:S03]  /*09c0*/  ISETP.LE.AND P0, PT, RZ, UR8, PT ;  /* 0x00000008ff007c0c */ /* 0x002fc6000bf03270 */
[----:B------:R-:W-:-:S04]  /*09d0*/  UIADD3 UR4, -UR36, URZ, URZ ;  /* 0x0000003f24047290 */ /* 0x000fc8000fffe13f */
[----:B------:R-:W-:-:S06]  /*09e0*/  UIMAD UR7, UR7, UR4, UR6 ;  /* 0x00000004070772a4 */ /* 0x000fcc000f8e0206 */
[----:B------:R-:W-:Y:S06]  /*09f0*/  @!P0 BRA `(.L_x_8) ;  /* 0x000000a800e88947 */ /* 0x000fec0003800000 */
[----:B------:R-:W-:Y:S01]  /*0a00*/  ULDC.64 UR4, c[0x0][0x418] ;  /* 0x0001060000047ab9 */ /* 0x000fe20000000a00 */
[----:B------:R-:W-:Y:S01]  /*0a10*/  ULDC UR42, c[0x0][0x424] ;  /* 0x00010900002a7ab9 */ /* 0x000fe20000000800 */
[----:B------:R-:W-:Y:S02]  /*0a20*/  UISETP.NE.U32.AND UP0, UPT, UR4, URZ, UPT ;  /* 0x0000003f0400728c */ /* 0x000fe4000bf05070 */
[----:B------:R-:W-:Y:S02]  /*0a30*/  ULOP3.LUT UR37, UR7, 0xffff, URZ, 0xc0, !UPT ;  /* 0x0000ffff07257892 */ /* 0x000fe4000f8ec03f */
[----:B------:R-:W-:Y:S01]  /*0a40*/  UISETP.NE.AND.EX UP0, UPT, UR5, URZ, UPT, UP0 ;  /* 0x0000003f0500728c */ /* 0x000fe2000bf05300 */
[----:B------:R-:W-:-:S03]  /*0a50*/  ULDC UR4, c[0x0][0x2f0] ;  /* 0x0000bc0000047ab9 */ /* 0x000fc60000000800 */
[----:B------:R-:W-:-:S04]  /*0a60*/  USEL UR42, UR42, 0x1, UP0 ;  /* 0x000000012a2a7887 */ /* 0x000fc80008000000 */
[----:B------:R-:W-:-:S04]  /*0a70*/  UIMAD UR42, UR42, UR4, URZ ;  /* 0x000000042a2a72a4 */ /* 0x000fc8000f8e023f */
[----:B------:R-:W-:Y:S02]  /*0a80*/  UISETP.GE.AND UP0, UPT, UR42, 0x1, UPT ;  /* 0x000000012a00788c */ /* 0x000fe4000bf06270 */
[----:B------:R-:W-:-:S04]  /*0a90*/  UIADD3 UR4, UR42, 0x7f, URZ ;  /* 0x0000007f2a047890 */ /* 0x000fc8000fffe03f */
[----:B------:R-:W-:Y:S01]  /*0aa0*/  PLOP3.LUT P0, PT, PT, PT, UP0, 0x80, 0x0 ;  /* 0x000000000000781c */ /* 0x000fe20003f0f008 */
[----:B------:R-:W-:-:S04]  /*0ab0*/  USHF.R.S32.HI UR5, URZ, 0x1f, UR4 ;  /* 0x0000001f3f057899 */ /* 0x000fc80008011404 */
[----:B------:R-:W-:-:S03]  /*0ac0*/  ULEA.HI UR5, UR5, UR4, URZ, 0x7 ;  /* 0x0000000405057291 */ /* 0x000fc6000f8f383f */
[----:B------:R-:W-:Y:S01]  /*0ad0*/  UMOV UR4, URZ ;  /* 0x0000003f00047c82 */ /* 0x000fe20008000000 */
[----:B------:R-:W-:-:S04]  /*0ae0*/  USHF.R.S32.HI UR6, URZ, 0x7, UR5 ;  /* 0x000000073f067899 */ /* 0x000fc80008011405 */
[----:B------:R-:W-:Y:S08]  /*0af0*/  @!P0 BRA `(.L_x_9) ;  /* 0x0000000000908947 */ /* 0x000ff00003800000 */
[----:B------:R-:W-:Y:S01]  /*0b00*/  USHF.R.U32.HI UR7, URZ, 0x10, UR7 ;  /* 0x000000103f077899 */ /* 0x000fe20008011607 */
[----:B------:R-:W-:-:S03]  /*0b10*/  UMOV UR4, URZ ;  /* 0x0000003f00047c82 */ /* 0x000fc60008000000 */
[----:B------:R-:W-:-:S11]  /*0b20*/  UISETP.NE.AND UP0, UPT, UR7, URZ, UPT ;  /* 0x0000003f0700728c */ /* 0x000fd6000bf05270 */
[----:B------:R-:W-:Y:S02]  /*0b30*/  @!UP0 ULDC UR7, c[0x0][0x9f0] ;  /* 0x00027c0000078ab9 */ /* 0x000fe40000000800 */
[----:B------:R-:W-:Y:S01]  /*0b40*/  IMAD.U32 R3, RZ, RZ, UR7 ;  /* 0x00000007ff037e24 */ /* 0x000fe2000f8e00ff */
[----:B------:R-:W-:-:S04]  /*0b50*/  UIADD3 UR8, UR6, -0x1, UR7 ;  /* 0xffffffff06087890 */ /* 0x000fc8000fffe007 */
[-C--:B------:R-:W-:Y:S02]  /*0b60*/  IABS R0, R3.reuse ;  /* 0x0000000300007213 */ /* 0x080fe40000000000 */
[----:B------:R-:W-:Y:S01]  /*0b70*/  MOV R4, UR8 ;  /* 0x0000000800047c02 */ /* 0x000fe20008000f00 */
[----:B------:R-:W-:Y:S01]  /*0b80*/  ULOP3.LUT UR8, UR8, UR7, URZ, 0x3c, !UPT ;  /* 0x0000000708087292 */ /* 0x000fe2000f8e3c3f */
[----:B------:R-:W-:Y:S02]  /*0b90*/  R2UR UR11, R0 ;  /* 0x00000000000b72ca */ /* 0x000fe400000e0000 */
[----:B------:R-:W-:Y:S02]  /*0ba0*/  IABS R4, R4 ;  /* 0x0000000400047213 */ /* 0x000fe40000000000 */
[----:B------:R-:W-:-:S03]  /*0bb0*/  IABS R5, R3 ;  /* 0x0000000300057213 */ /* 0x000fc60000000000 */
[----:B------:R-:W-:-:S05]  /*0bc0*/  IMAD.MOV.U32 R3, RZ, RZ, R4 ;  /* 0x000000ffff037224 */ /* 0x000fca00078e0004 */
[----:B------:R-:W-:Y:S01]  /*0bd0*/  R2UR UR10, R3 ;  /* 0x00000000030a72ca */ /* 0x000fe200000e0000 */
[----:B------:R-:W0:Y:S08]  /*0be0*/  I2F.RP R0, UR11 ;  /* 0x0000000b00007d06 */ /* 0x000e300008209400 */
[----:B0-----:R-:W0:Y:S02]  /*0bf0*/  MUFU.RCP R0, R0 ;  /* 0x0000000000007308 */ /* 0x001e240000001000 */
[----:B0-----:R-:W-:-:S02]  /*0c00*/  VIADD R2, R0, 0xffffffe ;  /* 0x0ffffffe00027836 */ /* 0x001fc40000000000 */
[----:B------:R-:W-:-:S04]  /*0c10*/  IMAD.MOV R0, RZ, RZ, -R5 ;  /* 0x000000ffff007224 */ /* 0x000fc800078e0a05 */
[----:B------:R-:W0:Y:S02]  /*0c20*/  F2I.FTZ.U32.TRUNC.NTZ R2, R2 ;  /* 0x0000000200027305 */ /* 0x000e24000021f000 */
[----:B0-----:R-:W-:-:S13]  /*0c30*/  R2UR UR5, R2 ;  /* 0x00000000020572ca */ /* 0x001fda00000e0000 */
[----:B------:R-:W-:-:S04]  /*0c40*/  UIADD3 UR9, URZ, -UR5, URZ ;  /* 0x800000053f097290 */ /* 0x000fc8000fffe03f */
[----:B------:R-:W-:-:S04]  /*0c50*/  UIMAD UR9, UR9, UR11, URZ ;  /* 0x0000000b090972a4 */ /* 0x000fc8000f8e023f */
[----:B------:R-:W-:-:S03]  /*0c60*/  UIMAD.WIDE.U32 UR4, UR5, UR9, UR4 ;  /* 0x00000009050472a5 */ /* 0x000fc6000f8e0004 */
[----:B------:R-:W-:Y:S01]  /*0c70*/  R2UR UR9, R0 ;  /* 0x00000000000972ca */ /* 0x000fe200000e0000 */
[----:B------:R-:W-:-:S12]  /*0c80*/  UIMAD.WIDE.U32 UR4, UR5, UR10, URZ ;  /* 0x0000000a050472a5 */ /* 0x000fd8000f8e003f */
[----:B------:R-:W-:-:S04]  /*0c90*/  UIMAD UR4, UR5, UR9, UR10 ;  /* 0x00000009050472a4 */ /* 0x000fc8000f8e020a */
[----:B------:R-:W-:-:S11]  /*0ca0*/  UISETP.GT.U32.AND UP0, UPT, UR11, UR4, UPT ;  /* 0x000000040b00728c */ /* 0x000fd6000bf04070 */
[----:B------:R-:W-:Y:S02]  /*0cb0*/  @!UP0 UIADD3 UR4, UR4, -UR11, URZ ;  /* 0x8000000b04048290 */ /* 0x000fe4000fffe03f */
[----:B------:R-:W-:Y:S02]  /*0cc0*/  @!UP0 UIADD3 UR5, UR5, 0x1, URZ ;  /* 0x0000000105058890 */ /* 0x000fe4000fffe03f */
[----:B------:R-:W-:Y:S02]  /*0cd0*/  UISETP.GE.U32.AND UP1, UPT, UR4, UR11, UPT ;  /* 0x0000000b0400728c */ /* 0x000fe4000bf26070 */
[----:B------:R-:W-:-:S09]  /*0ce0*/  UISETP.GE.AND UP0, UPT, UR8, URZ, UPT ;  /* 0x0000003f0800728c */ /* 0x000fd2000bf06270 */
[----:B------:R-:W-:Y:S02]  /*0cf0*/  @UP1 UIADD3 UR5, UR5, 0x1, URZ ;  /* 0x0000000105051890 */ /* 0x000fe4000fffe03f */
[----:B------:R-:W-:-:S05]  /*0d00*/  UISETP.NE.AND UP1, UPT, UR7, URZ, UPT ;  /* 0x0000003f0700728c */ /* 0x000fca000bf25270 */
[----:B------:R-:W-:Y:S02]  /*0d10*/  UMOV UR4, UR5 ;  /* 0x0000000500047c82 */ /* 0x000fe40008000000 */
[----:B------:R-:W-:-:S04]  /*0d20*/  @!UP0 UIADD3 UR4, -UR4, URZ, URZ ;  /* 0x0000003f04048290 */ /* 0x000fc8000fffe13f */
[----:B------:R-:W-:-:S12]  /*0d30*/  @!UP1 ULOP3.LUT UR4, URZ, UR7, URZ, 0x33, !UPT ;  /* 0x000000073f049292 */ /* 0x000fd8000f8e333f */
.L_x_9:
[----:B------:R-:W-:Y:S01]  /*0d40*/  UIMAD UR37, UR37, UR4, URZ ;  /* 0x00000004252572a4 */ /* 0x000fe2000f8e023f */
[----:B------:R-:W-:Y:S01]  /*0d50*/  IMAD.U32 R0, RZ, RZ, UR6 ;  /* 0x00000006ff007e24 */ /* 0x000fe2000f8e00ff */
[----:B------:R-:W-:Y:S01]  /*0d60*/  MOV R3, UR4 ;  /* 0x0000000400037c02 */ /* 0x000fe20008000f00 */
[----:B------:R-:W-:Y:S01]  /*0d70*/  VIADD R17, R22, 0xffffff80 ;  /* 0xffffff8016117836 */ /* 0x000fe20000000000 */
[----:B------:R-:W-:Y:S01]  /*0d80*/  PLOP3.LUT P0, PT, PT, PT, PT, 0x80, 0x0 ;  /* 0x000000000000781c */ /* 0x000fe20003f0f070 */
[----:B------:R-:W-:Y:S01]  /*0d90*/  IMAD.MOV.U32 R23, RZ, RZ, RZ ;  /* 0x000000ffff177224 */ /* 0x000fe200078e00ff */
[----:B------:R-:W-:Y:S02]  /*0da0*/  VIADDMNMX R0, R3, UR37, R0, PT ;  /* 0x0000002503007c46 */ /* 0x000fe4000b800100 */
[----:B------:R-:W-:Y:S02]  /*0db0*/  CS2R R118, SRZ ;  /* 0x0000000000767805 */ /* 0x000fe4000001ff00 */
[----:B------:R-:W-:-:S02]  /*0dc0*/  CS2R R28, SRZ ;  /* 0x00000000001c7805 */ /* 0x000fc4000001ff00 */
[----:B------:R-:W-:Y:S02]  /*0dd0*/  CS2R R30, SRZ ;  /* 0x00000000001e7805 */ /* 0x000fe4000001ff00 */
[----:B------:R-:W-:Y:S01]  /*0de0*/  R2UR UR43, R0 ;  /* 0x00000000002b72ca */ /* 0x000fe200000e0000 */
[----:B------:R-:W-:Y:S01]  /*0df0*/  IMAD.MOV.U32 R0, RZ, RZ, RZ ;  /* 0x000000ffff007224 */ /* 0x000fe200078e00ff */
[----:B------:R-:W-:Y:S02]  /*0e00*/  CS2R R20, SRZ ;  /* 0x0000000000147805 */ /* 0x000fe4000001ff00 */
[----:B------:R-:W-:Y:S02]  /*0e10*/  CS2R R24, SRZ ;  /* 0x0000000000187805 */ /* 0x000fe4000001ff00 */
[----:B------:R-:W-:Y:S02]  /*0e20*/  CS2R R14, SRZ ;  /* 0x00000000000e7805 */ /* 0x000fe4000001ff00 */
[----:B------:R-:W-:-:S02]  /*0e30*/  CS2R R18, SRZ ;  /* 0x0000000000127805 */ /* 0x000fc4000001ff00 */
[----:B------:R-:W-:Y:S02]  /*0e40*/  CS2R R10, SRZ ;  /* 0x00000000000a7805 */ /* 0x000fe4000001ff00 */
[----:B------:R-:W-:Y:S02]  /*0e50*/  CS2R R12, SRZ ;  /* 0x00000000000c7805 */ /* 0x000fe4000001ff00 */
[----:B------:R-:W-:Y:S02]  /*0e60*/  CS2R R6, SRZ ;  /* 0x0000000000067805 */ /* 0x000fe4000001ff00 */
[----:B------:R-:W-:Y:S02]  /*0e70*/  CS2R R8, SRZ ;  /* 0x0000000000087805 */ /* 0x000fe4000001ff00 */
[----:B------:R-:W-:Y:S02]  /*0e80*/  CS2R R4, SRZ ;  /* 0x0000000000047805 */ /* 0x000fe4000001ff00 */
[----:B------:R-:W-:-:S02]  /*0e90*/  CS2R R32, SRZ ;  /* 0x0000000000207805 */ /* 0x000fc4000001ff00 */
[----:B------:R-:W-:Y:S01]  /*0ea0*/  CS2R R2, SRZ ;  /* 0x0000000000027805 */ /* 0x000fe2000001ff00 */
[----:B------:R-:W-:Y:S01]  /*0eb0*/  UISETP.GT.AND UP0, UPT, UR43, UR37, UPT ;  /* 0x000000252b00728c */ /* 0x000fe2000bf04270 */
[----:B------:R-:W-:Y:S02]  /*0ec0*/  CS2R R26, SRZ ;  /* 0x00000000001a7805 */ /* 0x000fe4000001ff00 */
[----:B------:R-:W-:-:S03]  /*0ed0*/  CS2R R34, SRZ ;  /* 0x0000000000227805 */ /* 0x000fc6000001ff00 */
[----:B------:R-:W-:-:S13]  /*0ee0*/  PLOP3.LUT P1, PT, PT, PT, UP0, 0x80, 0x0 ;  /* 0x000000000000781c */ /* 0x000fda0003f2f008 */
[----:B------:R-:W-:Y:S05]  /*0ef0*/  @!P1 BRA `(.L_x_10) ;  /* 0x0000005800089947 */ /* 0x000fea0003800000 */
[----:B------:R-:W-:Y:S01]  /*0f00*/  SHF.R.S32.HI R18, RZ, 0x1f, R17 ;  /* 0x0000001fff127819 */ /* 0x000fe20000011411 */
[----:B------:R-:W0:Y:S01]  /*0f10*/  S2UR UR6, SR_CgaCtaId ;  /* 0x00000000000679c3 */ /* 0x000e220000008800 */
[----:B------:R-:W-:Y:S02]  /*0f20*/  UMOV UR40, 0x400 ;  /* 0x0000040000287882 */ /* 0x000fe40000000000 */
[----:B------:R-:W-:-:S04]  /*0f30*/  LEA.HI R18, R18, R17, RZ, 0x7 ;  /* 0x0000001112127211 */ /* 0x000fc800078f38ff */
[----:B------:R-:W-:-:S06]  /*0f40*/  SHF.R.S32.HI R0, RZ, 0x7, R18 ;  /* 0x00000007ff007819 */ /* 0x000fcc0000011412 */
[----:B------:R-:W1:Y:S01]  /*0f50*/  SHFL.IDX PT, R0, R0, RZ, 0x1f ;  /* 0x00001fff00007589 */ /* 0x000e6200000e0000 */
[----:B0-----:R-:W-:Y:S01]  /*0f60*/  ULEA UR40, UR6, UR40, 0x18 ;  /* 0x0000002806287291 */ /* 0x001fe2000f8ec03f */
[----:B-1----:R-:W-:-:S13]  /*0f70*/  R2UR UR44, R0 ;  /* 0x00000000002c72ca */ /* 0x002fda00000e0000 */
[----:B------:R-:W-:Y:S02]  /*0f80*/  UIMAD.WIDE UR4, UR44, 0x55555556, URZ ;  /* 0x555555562c0478a5 */ /* 0x000fe4000f8e023f */
[----:B------:R-:W-:Y:S02]  /*0f90*/  UIADD3 UR4, UR40, 0x8400, URZ ;  /* 0x0000840028047890 */ /* 0x000fe4000fffe03f */
[----:B------:R-:W-:Y:S02]  /*0fa0*/  ULEA.HI UR5, UR5, UR5, URZ, 0x1 ;  /* 0x0000000505057291 */ /* 0x000fe4000f8f083f */
[----:B------:R-:W-:Y:S02]  /*0fb0*/  ULOP3.LUT UP0, URZ, UR4, 0x3ff, URZ, 0xc0, !UPT ;  /* 0x000003ff043f7892 */ /* 0x000fe4000f80c03f */
[----:B------:R-:W-:-:S04]  /*0fc0*/  UIMAD UR5, UR5, -0x3, UR44 ;  /* 0xfffffffd050578a4 */ /* 0x000fc8000f8e022c */
[----:B------:R-:W-:Y:S01]  /*0fd0*/  PLOP3.LUT P0, PT, PT, PT, UP0, 0x80, 0x0 ;  /* 0x000000000000781c */ /* 0x000fe20003f0f008 */
[----:B------:R-:W-:-:S04]  /*0fe0*/  ULEA UR5, UR5, UR4, 0xd ;  /* 0x0000000405057291 */ /* 0x000fc8000f8e683f */
[----:B------:R-:W-:-:S04]  /*0ff0*/  USHF.R.U32.HI UR5, URZ, 0x4, UR5 ;  /* 0x000000043f057899 */ /* 0x000fc80008011605 */
[----:B------:R-:W-:-:S04]  /*1000*/  ULOP3.LUT UR45, UR5, 0x3fff, URZ, 0xc0, !UPT ;  /* 0x00003fff052d7892 */ /* 0x000fc8000f8ec03f */
[----:B------:R-:W-:Y:S08]  /*1010*/  @!P0 BRA `(.L_x_11) ;  /* 0x0000000000408947 */ /* 0x000ff00003800000 */
[----:B------:R-:W-:Y:S01]  /*1020*/  MOV R0, 0x0 ;  /* 0x0000000000007802 */ /* 0x000fe20000000f00 */
[----:B------:R-:W-:Y:S01]  /*1030*/  ULDC.64 UR4, c[0x4][0x88] ;  /* 0x0100220000047ab9 */ /* 0x000fe20000000a00 */
[----:B------:R-:W-:Y:S01]  /*1040*/  ULDC.64 UR6, c[0x4][0x28] ;  /* 0x01000a0000067ab9 */ /* 0x000fe20000000a00 */
[----:B------:R-:W-:Y:S01]  /*1050*/  MOV R4, UR4 ;  /* 0x0000000400047c02 */ /* 0x000fe20008000f00 */
[----:B------:R0:W1:Y:S01]  /*1060*/  LDC.64 R2, c[0x4][R0] ;  /* 0x0100000000027b82 */ /* 0x0000620000000a00 */
[----:B------:R-:W-:Y:S01]  /*1070*/  IMAD.U32 R5, RZ, RZ, UR5 ;  /* 0x00000005ff057e24 */ /* 0x000fe2000f8e00ff */
[----:B------:R-:W-:Y:S01]  /*1080*/  ULDC.64 UR4, c[0x4][0x90] ;  /* 0x0100240000047ab9 */ /* 0x000fe20000000a00 */
[----:B------:R-:W-:Y:S01]  /*1090*/  MOV R10, UR6 ;  /* 0x00000006000a7c02 */ /* 0x000fe20008000f00 */
[----:B------:R-:W-:Y:S01]  /*10a0*/  IMAD.U32 R6, RZ, RZ, UR4 ;  /* 0x00000004ff067e24 */ /* 0x000fe2000f8e00ff */
[----:B------:R-:W-:Y:S01]  /*10b0*/  MOV R13, RZ ;  /* 0x000000ff000d7202 */ /* 0x000fe20000000f00 */
[----:B------:R-:W-:-:S02]  /*10c0*/  IMAD.U32 R7, RZ, RZ, UR5 ;  /* 0x00000005ff077e24 */ /* 0x000fc4000f8e00ff */
[----:B------:R-:W-:Y:S02]  /*10d0*/  IMAD.U32 R11, RZ, RZ, UR7 ;  /* 0x00000007ff0b7e24 */ /* 0x000fe4000f8e00ff */
[----:B------:R-:W-:Y:S02]  /*10e0*/  IMAD.MOV.U32 R8, RZ, RZ, 0x70 ;  /* 0x00000070ff087424 */ /* 0x000fe400078e00ff */
[----:B0-----:R-:W-:-:S07]  /*10f0*/  IMAD.MOV.U32 R12, RZ, RZ, 0x1 ;  /* 0x00000001ff0c7424 */ /* 0x001fce00078e00ff */
[----:B------:R-:W-:-:S07]  /*1100*/  LEPC R20, `(.L_x_11) ;  /* 0x000000001014794e */ /* 0x000fce0000000000 */
[----:B-1----:R-:W-:Y:S05]  /*1110*/  CALL.ABS.NOINC R2 ;  /* 0x0000000002007343 */ /* 0x002fea0003c00000 */
.L_x_11:
[----:B------:R-:W-:-:S04]  /*1120*/  SHF.L.U32 R2, RZ, 0x1f, RZ ;  /* 0x0000001fff027819 */ /* 0x000fc800000006ff */
[----:B------:R-:W0:Y:S02]  /*1130*/  SYNCS.PHASECHK.TRANS64.TRYWAIT P0, [UR40+0x16800], R2 ;  /* 0x01680002ff0075a7 */ /* 0x000e240008000168 */
[----:B0-----:R-:W-:Y:S05]  /*1140*/  @!P0 BRA `(.L_x_12) ;  /* 0x000000a4001c8947 */ /* 0x001fea0003800000 */
.L_x_83:
[----:B------:R-:W-:-:S06]  /*1150*/  ULOP3.LUT UR4, UR41, 0x1, URZ, 0xfc, !UPT ;  /* 0x0000000129047892 */ /* 0x000fcc000f8efc3f */
[----:B------:R-:W-:-:S05]  /*1160*/  IMAD.U32 R0, RZ, RZ, UR4 ;  /* 0x00000004ff007e24 */ /* 0x000fca000f8e00ff */
[----:B------:R-:W-:-:S13]  /*1170*/  ISETP.NE.AND P0, PT, R0, 0x3, PT ;  /* 0x000000030000780c */ /* 0x000fda0003f05270 */
[----:B------:R-:W-:Y:S05]  /*1180*/  @!P0 BRA `(.L_x_13) ;  /* 0x0000000000048947 */ /* 0x000fea0003800000 */
[----:B------:R-:W-:Y:S01]  /*1190*/  BPT.TRAP 0x1 ;  /* 0x000000040000795c */ /* 0x000fe20000300000 */
.L_x_13:
[----:B------:R1:W2:Y:S01]  /*11a0*/  SYNCS.PHASECHK.TRANS64.TRYWAIT P1, [UR40+0x16830], R2 ;  /* 0x01683002ff0075a7 */ /* 0x0002a20008020168 */
[----:B------:R-:W-:Y:S05]  /*11b0*/  @!P0 BRA `(.L_x_14) ;  /* 0x0000000000048947 */ /* 0x000fea0003800000 */
[----:B------:R-:W-:Y:S01]  /*11c0*/  BPT.TRAP 0x1 ;  /* 0x000000040000795c */ /* 0x000fe20000300000 */
.L_x_14:
[----:B------:R-:W-:Y:S02]  /*11d0*/  IMAD.U32 R4, RZ, RZ, UR45 ;  /* 0x0000002dff047e24 */ /* 0x000fe4000f8e00ff */
[----:B------:R-:W-:Y:S01]  /*11e0*/  IMAD.MOV.U32 R0, RZ, RZ, RZ ;  /* 0x000000ffff007224 */ /* 0x000fe200078e00ff */
[----:B--2---:R-:W-:Y:S06]  /*11f0*/  @P1 BRA `(.L_x_15) ;  /* 0x0000000000081947 */ /* 0x004fec0003800000 */
[----:B------:R-:W2:Y:S02]  /*1200*/  SYNCS.PHASECHK.TRANS64.TRYWAIT P1, [UR40+0x16830], R2 ;  /* 0x01683002ff0075a7 */ /* 0x000ea40008020168 */
[----:B--2---:R-:W-:Y:S05]  /*1210*/  @!P1 BRA `(.L_x_16) ;  /* 0x000000a400009947 */ /* 0x004fea0003800000 */
.L_x_15:
[----:B------:R-:W-:Y:S05]  /*1220*/  WARPSYNC.ALL ;  /* 0x0000000000007948 */ /* 0x000fea0003800000 */
[----:B------:R-:W-:Y:S01]  /*1230*/  MOV R119, RZ ;  /* 0x000000ff00777202 */ /* 0x000fe20000000f00 */
[----:B0-----:R-:W-:Y:S01]  /*1240*/  IMAD.MOV.U32 R3, RZ, RZ, 0x40000040 ;  /* 0x40000040ff037424 */ /* 0x001fe200078e00ff */
[----:B-1----:R-:W-:Y:S01]  /*1250*/  LOP3.LUT R2, R4, 0x10000, RZ, 0xfc, !PT ;  /* 0x0001000004027812 */ /* 0x002fe200078efcff */
[----:B------:R-:W-:-:S03]  /*1260*/  UIADD3 UR4, UR40, 0xe400, URZ ;  /* 0x0000e40028047890 */ /* 0x000fc6000fffe03f */
[C---:B------:R-:W-:Y:S01]  /*1270*/  R2UR UR8, R2.reuse ;  /* 0x00000000020872ca */ /* 0x040fe200000e0000 */
[----:B------:R-:W-:Y:S01]  /*1280*/  WARPGROUP.ARRIVE ;  /* 0x00000000000079c5 */ /* 0x000fe20000000000 */
[----:B------:R-:W-:Y:S01]  /*1290*/  R2UR UR9, R3 ;  /* 0x00000000030972ca */ /* 0x000fe200000e0000 */
[----:B------:R-:W-:Y:S01]  /*12a0*/  USHF.R.U32.HI UR4, URZ, 0x4, UR4 ;  /* 0x000000043f047899 */ /* 0x000fe20008011604 */
[----:B------:R-:W-:Y:S01]  /*12b0*/  R2UR UR16, R2 ;  /* 0x00000000021072ca */ /* 0x000fe200000e0000 */
[----:B------:R-:W-:Y:S01]  /*12c0*/  UMOV UR11, 0x40000040 ;  /* 0x40000040000b7882 */ /* 0x000fe20000000000 */
[----:B------:R-:W-:Y:S01]  /*12d0*/  UMOV UR13, 0x40000040 ;  /* 0x40000040000d7882 */ /* 0x000fe20000000000 */
[----:B------:R-:W-:Y:S01]  /*12e0*/  ULOP3.LUT UR4, UR4, 0x3fff, URZ, 0xc0, !UPT ;  /* 0x00003fff04047892 */ /* 0x000fe2000f8ec03f */
[----:B------:R-:W0:Y:S01]  /*12f0*/  S2UR UR7, SR_CgaCtaId ;  /* 0x00000000000779c3 */ /* 0x000e220000008800 */
[----:B------:R-:W-:Y:S01]  /*1300*/  UMOV UR15, 0x40000040 ;  /* 0x40000040000f7882 */ /* 0x000fe20000000000 */
[----:B------:R-:W-:Y:S01]  /*1310*/  UMOV UR17, 0x40000040 ;  /* 0x4000004000117882 */ /* 0x000fe20000000000 */
[----:B------:R-:W-:Y:S01]  /*1320*/  ULOP3.LUT UR20, UR4, 0x10000, URZ, 0xfc, !UPT ;  /* 0x0001000004147892 */ /* 0x000fe2000f8efc3f */
[----:B------:R-:W-:-:S03]  /*1330*/  UMOV UR19, 0x40000040 ;  /* 0x4000004000137882 */ /* 0x000fc60000000000 */
[----:B------:R-:W-:Y:S02]  /*1340*/  UIADD3 UR14, UR20, 0x4, URZ ;  /* 0x00000004140e7890 */ /* 0x000fe4000fffe03f */
[----:B------:R-:W-:Y:S01]  /*1350*/  UIADD3 UR12, UR16, 0x4, URZ ;  /* 0x00000004100c7890 */ /* 0x000fe2000fffe03f */
[----:B------:R-:W-:Y:S01]  /*1360*/  UMOV UR10, UR20 ;  /* 0x00000014000a7c82 */ /* 0x000fe20008000000 */
[----:B------:R-:W-:Y:S01]  /*1370*/  UIADD3 UR18, UR20, 0x6, URZ ;  /* 0x0000000614127890 */ /* 0x000fe2000fffe03f */
[----:B------:R-:W-:Y:S01]  /*1380*/  HGMMA.64x128x16.F32 R24, gdesc[UR8], RZ, !UPT, gsb0 ;  /* 0x01e00000081879f0 */ /* 0x000fe2000c0008ff */
[----:B------:R-:W-:Y:S02]  /*1390*/  UIADD3 UR8, UR16, 0x2, URZ ;  /* 0x0000000210087890 */ /* 0x000fe4000fffe03f */
[----:B------:R-:W-:Y:S01]  /*13a0*/  UIADD3 UR10, UR20, 0x2, URZ ;  /* 0x00000002140a7890 */ /* 0x000fe2000fffe03f */
[----:B------:R-:W-:Y:S01]  /*13b0*/  UMOV UR9, 0x40000040 ;  /* 0x4000004000097882 */ /* 0x000fe20000000000 */
[----:B------:R-:W-:Y:S01]  /*13c0*/  UMOV UR11, 0x40000040 ;  /* 0x40000040000b7882 */ /* 0x000fe20000000000 */
[----:B------:R-:W-:Y:S01]  /*13d0*/  UIADD3 UR16, UR16, 0x6, URZ ;  /* 0x0000000610107890 */ /* 0x000fe2000fffe03f */
[----:B------:R-:W-:-:S02]  /*13e0*/  WARPGROUP.DEPBAR.LE gsb0, 0x0 ;  /* 0x00008000000079c5 */ /* 0x000fc40000010000 */
[----:B------:R-:W-:-:S06]  /*13f0*/  WARPGROUP.ARRIVE ;  /* 0x00000000000079c5 */ /* 0x000fcc0000000000 */
[----:B------:R-:W-:Y:S03]  /*1400*/  HGMMA.64x128x16.F32 R24, gdesc[UR8], R24, gsb0 ;  /* 0x01e00000081879f0 */ /* 0x000fe60008000818 */
[----:B------:R-:W-:Y:S02]  /*1410*/  WARPGROUP.DEPBAR.LE gsb0, 0x0 ;  /* 0x00008000000079c5 */ /* 0x000fe40000010000 */
[----:B------:R-:W-:-:S07]  /*1420*/  WARPGROUP.ARRIVE ;  /* 0x00000000000079c5 */ /* 0x000fce0000000000 */
[----:B------:R-:W-:Y:S03]  /*1430*/  HGMMA.64x128x16.F32 R24, gdesc[UR12], R24, gsb0 ;  /* 0x01e000000c1879f0 */ /* 0x000fe60008000818 */
[----:B------:R-:W-:Y:S02]  /*1440*/  WARPGROUP.DEPBAR.LE gsb0, 0x0 ;  /* 0x00008000000079c5 */ /* 0x000fe40000010000 */
[----:B------:R-:W-:-:S07]  /*1450*/  WARPGROUP.ARRIVE ;  /* 0x00000000000079c5 */ /* 0x000fce0000000000 */
[----:B------:R-:W-:Y:S03]  /*1460*/  HGMMA.64x128x16.F32 R24, gdesc[UR16], R24, gsb0 ;  /* 0x01e00000101879f0 */ /* 0x000fe60008000818 */
[----:B------:R-:W-:Y:S02]  /*1470*/  WARPGROUP.DEPBAR.LE gsb0, 0x0 ;  /* 0x00008000000079c5 */ /* 0x000fe40000010000 */
[----:B0-----:R-:W-:Y:S05]  /*1480*/  @!P0 BRA `(.L_x_17) ;  /* 0x0000000000048947 */ /* 0x001fea0003800000 */
[----:B------:R-:W-:Y:S01]  /*1490*/  BPT.TRAP 0x1 ;  /* 0x000000040000795c */ /* 0x000fe20000300000 */
.L_x_17:
[----:B------:R-:W-:Y:S01]  /*14a0*/  LOP3.LUT R18, R18, 0xffffff80, RZ, 0xc0, !PT ;  /* 0xffffff8012127812 */ /* 0x000fe200078ec0ff */
[----:B------:R-:W-:Y:S01]  /*14b0*/  ULDC UR4, c[0x0][0x9d8] ;  /* 0x0002760000047ab9 */ /* 0x000fe20000000800 */
[----:B------:R-:W-:Y:S01]  /*14c0*/  ULDC UR5, c[0x0][0x988] ;  /* 0x0002620000057ab9 */ /* 0x000fe20000000800 */
[----:B------:R-:W-:Y:S01]  /*14d0*/  FMUL.FTZ R19, R40, UR4 ;  /* 0x0000000428137c20 */ /* 0x000fe20008410000 */
[----:B------:R-:W-:Y:S01]  /*14e0*/  FMUL.FTZ R40, R59, UR4 ;  /* 0x000000043b287c20 */ /* 0x000fe20008410000 */
[----:B------:R-:W-:Y:S02]  /*14f0*/  IMAD.IADD R18, R17, 0x1, -R18 ;  /* 0x0000000111127824 */ /* 0x000fe400078e0a12 */
[----:B------:R-:W-:Y:S01]  /*1500*/  FMUL.FTZ R7, R26, UR4 ;  /* 0x000000041a077c20 */ /* 0x000fe20008410000 */
[----:B------:R-:W-:Y:S01]  /*1510*/  FMUL.FTZ R9, R27, UR4 ;  /* 0x000000041b097c20 */ /* 0x000fe20008410000 */
[----:B------:R-:W-:Y:S01]  /*1520*/  FMUL.FTZ R13, R30, UR4 ;  /* 0x000000041e0d7c20 */ /* 0x000fe20008410000 */
[----:B------:R-:W-:Y:S01]  /*1530*/  FMUL.FTZ R15, R31, UR4 ;  /* 0x000000041f0f7c20 */ /* 0x000fe20008410000 */
[----:B------:R-:W-:Y:S01]  /*1540*/  SHF.R.S32.HI R59, RZ, 0x1f, R18 ;  /* 0x0000001fff3b7819 */ /* 0x000fe20000011412 */
[----:B------:R-:W-:Y:S01]  /*1550*/  FMUL.FTZ R4, R24, UR4 ;  /* 0x0000000418047c20 */ /* 0x000fe20008410000 */
[----:B------:R-:W0:Y:S01]  /*1560*/  MUFU.TANH R7, R7 ;  /* 0x0000000700077308 */ /* 0x000e220000002400 */
[----:B------:R-:W-:Y:S01]  /*1570*/  FMUL.FTZ R24, R34, UR4 ;  /* 0x0000000422187c20 */ /* 0x000fe20008410000 */
[----:B------:R-:W-:Y:S01]  /*1580*/  LEA.HI R59, R59, R18, RZ, 0x2 ;  /* 0x000000123b3b7211 */ /* 0x000fe200078f10ff */
[----:B------:R-:W-:Y:S01]  /*1590*/  FMUL.FTZ R5, R25, UR4 ;  /* 0x0000000419057c20 */ /* 0x000fe20008410000 */
[----:B------:R-:W-:Y:S01]  /*15a0*/  FMUL.FTZ R25, R35, UR4 ;  /* 0x0000000423197c20 */ /* 0x000fe20008410000 */
[----:B------:R-:W-:Y:S01]  /*15b0*/  FMUL.FTZ R8, R29, UR4 ;  /* 0x000000041d087c20 */ /* 0x000fe20008410000 */
[----:B------:R-:W-:Y:S01]  /*15c0*/  LOP3.LUT R59, R59, 0x7ffffffc, RZ, 0xc0, !PT ;  /* 0x7ffffffc3b3b7812 */ /* 0x000fe200078ec0ff */
[----:B------:R-:W-:Y:S01]  /*15d0*/  FMUL.FTZ R29, R38, UR4 ;  /* 0x00000004261d7c20 */ /* 0x000fe20008410000 */
[----:B------:R-:W1:Y:S01]  /*15e0*/  MUFU.TANH R9, R9 ;  /* 0x0000000900097308 */ /* 0x000e620000002400 */
[----:B------:R-:W-:Y:S01]  /*15f0*/  FMUL.FTZ R27, R49, UR4 ;  /* 0x00000004311b7c20 */ /* 0x000fe20008410000 */
[----:B------:R-:W-:Y:S01]  /*1600*/  FMUL.FTZ R49, R62, UR4 ;  /* 0x000000043e317c20 */ /* 0x000fe20008410000 */
[----:B------:R-:W-:Y:S01]  /*1610*/  IMAD.IADD R59, R18, 0x1, -R59 ;  /* 0x00000001123b7824 */ /* 0x000fe200078e0a3b */
[----:B------:R-:W-:Y:S01]  /*1620*/  MOV R18, 0xfffffffe ;  /* 0xfffffffe00127802 */ /* 0x000fe20000000f00 */
[----:B------:R-:W-:Y:S01]  /*1630*/  FMUL.FTZ R6, R28, UR4 ;  /* 0x000000041c067c20 */ /* 0x000fe20008410000 */
[----:B------:R-:W-:Y:S01]  /*1640*/  FMUL.FTZ R11, R37, UR4 ;  /* 0x00000004250b7c20 */ /* 0x000fe20008410000 */
[----:B------:R-:W-:Y:S01]  /*1650*/  FMUL.FTZ R28, R39, UR4 ;  /* 0x00000004271c7c20 */ /* 0x000fe20008410000 */
[----:B------:R-:W2:Y:S01]  /*1660*/  MUFU.TANH R13, R13 ;  /* 0x0000000d000d7308 */ /* 0x000ea20000002400 */
[----:B------:R-:W-:-:S02]  /*1670*/  IMAD R59, R59, R18, 0x80 ;  /* 0x000000803b3b7424 */ /* 0x000fc400078e0212 */
[----:B------:R-:W-:Y:S01]  /*1680*/  FMUL.FTZ R37, R50, UR4 ;  /* 0x0000000432257c20 */ /* 0x000fe20008410000 */
[----:B------:R-:W-:Y:S02]  /*1690*/  IMAD.U32 R18, RZ, RZ, UR43 ;  /* 0x0000002bff127e24 */ /* 0x000fe4000f8e00ff */
[----:B------:R-:W-:Y:S01]  /*16a0*/  FMUL.FTZ R50, R64, UR4 ;  /* 0x0000000440327c20 */ /* 0x000fe20008410000 */
[----:B------:R-:W-:Y:S02]  /*16b0*/  VIADD R59, R59, UR42 ;  /* 0x0000002a3b3b7c36 */ /* 0x000fe40008000000 */
[----:B------:R-:W-:Y:S01]  /*16c0*/  FMUL.FTZ R12, R33, UR4 ;  /* 0x00000004210c7c20 */ /* 0x000fe20008410000 */
[----:B------:R-:W-:Y:S01]  /*16d0*/  FMUL.FTZ R33, R42, UR4 ;  /* 0x000000042a217c20 */ /* 0x000fe20008410000 */
[----:B------:R-:W3:Y:S01]  /*16e0*/  MUFU.TANH R15, R15 ;  /* 0x0000000f000f7308 */ /* 0x000ee20000002400 */
[----:B------:R-:W-:Y:S02]  /*16f0*/  IMAD R59, R18, -0x80, R59 ;  /* 0xffffff80123b7824 */ /* 0x000fe400078e023b */
[----:B------:R-:W-:Y:S01]  /*1700*/  FMUL.FTZ R39, R54, UR4 ;  /* 0x0000000436277c20 */ /* 0x000fe20008410000 */
[----:B------:R-:W-:Y:S01]  /*1710*/  FMUL.FTZ R54, R68, UR4 ;  /* 0x0000000444367c20 */ /* 0x000fe20008410000 */
[----:B------:R-:W-:Y:S01]  /*1720*/  FMUL.FTZ R10, R32, UR4 ;  /* 0x00000004200a7c20 */ /* 0x000fe20008410000 */
[----:B------:R-:W-:Y:S01]  /*1730*/  FMUL.FTZ R30, R43, UR4 ;  /* 0x000000042b1e7c20 */ /* 0x000fe20008410000 */
[----:B------:R-:W-:Y:S01]  /*1740*/  ISETP.GT.AND P2, PT, R59, RZ, PT ;  /* 0x000000ff3b00720c */ /* 0x000fe20003f44270 */
[----:B------:R-:W-:Y:S01]  /*1750*/  FMUL.FTZ R31, R53, UR4 ;  /* 0x00000004351f7c20 */ /* 0x000fe20008410000 */
[----:B------:R-:W4:Y:S01]  /*1760*/  MUFU.TANH R24, R24 ;  /* 0x0000001800187308 */ /* 0x000f220000002400 */
[C---:B------:R-:W-:Y:S01]  /*1770*/  ISETP.GT.AND P1, PT, R59.reuse, 0x1, PT ;  /* 0x000000013b00780c */ /* 0x040fe20003f24270 */
[----:B------:R-:W-:Y:S01]  /*1780*/  FMUL.FTZ R53, R66, UR4 ;  /* 0x0000000442357c20 */ /* 0x000fe20008410000 */
[----:B------:R-:W-:Y:S01]  /*1790*/  ISETP.GT.AND P6, PT, R59, 0x8, PT ;  /* 0x000000083b00780c */ /* 0x000fe20003fc4270 */
[----:B------:R-:W-:Y:S01]  /*17a0*/  FMUL.FTZ R35, R46, UR4 ;  /* 0x000000042e237c20 */ /* 0x000fe20008410000 */
[----:B0-----:R-:W-:Y:S01]  /*17b0*/  FSEL R62, R7, -INF , P2 ;  /* 0xff800000073e7808 */ /* 0x001fe20001000000 */
[----:B------:R-:W-:Y:S01]  /*17c0*/  FMUL.FTZ R43, R58, UR4 ;  /* 0x000000043a2b7c20 */ /* 0x000fe20008410000 */
[----:B-1----:R-:W-:Y:S01]  /*17d0*/  FSEL R9, R9, -INF , P1 ;  /* 0xff80000009097808 */ /* 0x002fe20000800000 */
[----:B------:R-:W0:Y:S01]  /*17e0*/  MUFU.TANH R4, R4 ;  /* 0x0000000400047308 */ /* 0x000e220000002400 */
[----:B------:R-:W-:Y:S01]  /*17f0*/  ISETP.GT.AND P5, PT, R59, 0x9, PT ;  /* 0x000000093b00780c */ /* 0x000fe20003fa4270 */
[----:B------:R-:W-:Y:S01]  /*1800*/  FMUL.FTZ R58, R72, UR4 ;  /* 0x00000004483a7c20 */ /* 0x000fe20008410000 */
[----:B--2---:R-:W-:Y:S01]  /*1810*/  FSEL R64, R13, -INF , P6 ;  /* 0xff8000000d407808 */ /* 0x004fe20003000000 */
[----:B------:R-:W-:Y:S01]  /*1820*/  FMUL.FTZ R14, R36, UR4 ;  /* 0x00000004240e7c20 */ /* 0x000fe20008410000 */
[----:B------:R-:W-:Y:S01]  /*1830*/  FMNMX.FTZ R7, R62, R9, !PT ;  /* 0x000000093e077209 */ /* 0x000fe20007810000 */
[----:B------:R-:W-:Y:S01]  /*1840*/  FMUL.FTZ R34, R47, UR4 ;  /* 0x000000042f227c20 */ /* 0x000fe20008410000 */
[----:B------:R-:W-:Y:S01]  /*1850*/  ISETP.GT.AND P4, PT, R59, 0x10, PT ;  /* 0x000000103b00780c */ /* 0x000fe20003f84270 */
[----:B------:R-:W1:Y:S01]  /*1860*/  MUFU.TANH R25, R25 ;  /* 0x0000001900197308 */ /* 0x000e620000002400 */
[----:B---3--:R-:W-:Y:S01]  /*1870*/  FSEL R68, R15, -INF , P5 ;  /* 0xff8000000f447808 */ /* 0x008fe20002800000 */
[----:B------:R-:W-:Y:S01]  /*1880*/  FMUL.FTZ R74, R74, UR4 ;  /* 0x000000044a4a7c20 */ /* 0x000fe20008410000 */
[----:B------:R-:W-:Y:S01]  /*1890*/  FMNMX.FTZ R7, R64, R7, !PT ;  /* 0x0000000740077209 */ /* 0x000fe20007810000 */
[----:B------:R-:W-:Y:S01]  /*18a0*/  FMUL.FTZ R122, R82, UR4 ;  /* 0x00000004527a7c20 */ /* 0x000fe20008410000 */
[----:B------:R-:W-:Y:S01]  /*18b0*/  ISETP.GT.AND P3, PT, R59, 0x11, PT ;  /* 0x000000113b00780c */ /* 0x000fe20003f64270 */
[----:B------:R-:W-:Y:S01]  /*18c0*/  FMUL.FTZ R36, R51, UR4 ;  /* 0x0000000433247c20 */ /* 0x000fe20008410000 */
[----:B----4-:R-:W-:Y:S01]  /*18d0*/  FSEL R66, R24, -INF , P4 ;  /* 0xff80000018427808 */ /* 0x010fe20002000000 */
[----:B------:R-:W2:Y:S01]  /*18e0*/  MUFU.TANH R5, R5 ;  /* 0x0000000500057308 */ /* 0x000ea20000002400 */
[----:B------:R-:W-:Y:S01]  /*18f0*/  FMNMX.FTZ R7, R68, R7, !PT ;  /* 0x0000000744077209 */ /* 0x000fe20007810000 */
[----:B------:R-:W-:Y:S01]  /*1900*/  FMUL.FTZ R118, R78, UR4 ;  /* 0x000000044e767c20 */ /* 0x000fe20008410000 */
[----:B0-----:R-:W-:Y:S01]  /*1910*/  FSEL R4, R4, -INF , P2 ;  /* 0xff80000004047808 */ /* 0x001fe20001000000 */
[----:B------:R-:W-:Y:S01]  /*1920*/  FMUL.FTZ R20, R41, UR4 ;  /* 0x0000000429147c20 */ /* 0x000fe20008410000 */
[----:B------:R-:W-:Y:S01]  /*1930*/  ISETP.GT.AND P2, PT, R59, 0x18, PT ;  /* 0x000000183b00780c */ /* 0x000fe20003f44270 */
[----:B------:R-:W-:Y:S01]  /*1940*/  FMUL.FTZ R42, R56, UR4 ;  /* 0x00000004382a7c20 */ /* 0x000fe20008410000 */
[----:B------:R-:W-:Y:S01]  /*1950*/  FMNMX.FTZ R7, R66, R7, !PT ;  /* 0x0000000742077209 */ /* 0x000fe20007810000 */
[----:B------:R-:W0:Y:S01]  /*1960*/  MUFU.TANH R29, R29 ;  /* 0x0000001d001d7308 */ /* 0x000e220000002400 */
[----:B-1----:R-:W-:Y:S01]  /*1970*/  FSEL R72, R25, -INF , P3 ;  /* 0xff80000019487808 */ /* 0x002fe20001800000 */
[----:B------:R-:W-:Y:S01]  /*1980*/  FMUL.FTZ R56, R70, UR4 ;  /* 0x0000000446387c20 */ /* 0x000fe20008410000 */
[----:B------:R-:W-:Y:S01]  /*1990*/  FMUL.FTZ R86, R86, UR4 ;  /* 0x0000000456567c20 */ /* 0x000fe20008410000 */
[----:B------:R-:W-:Y:S01]  /*19a0*/  FMUL.FTZ R23, R44, UR4 ;  /* 0x000000042c177c20 */ /* 0x000fe20008410000 */
[----:B------:R-:W-:Y:S01]  /*19b0*/  FMNMX.FTZ R7, R72, R7, !PT ;  /* 0x0000000748077209 */ /* 0x000fe20007810000 */
[----:B------:R-:W-:Y:S01]  /*19c0*/  FMUL.FTZ R38, R55, UR4 ;  /* 0x0000000437267c20 */ /* 0x000fe20008410000 */
[----:B------:R-:W-:Y:S01]  /*19d0*/  FMUL.FTZ R21, R45, UR4 ;  /* 0x000000042d157c20 */ /* 0x000fe20008410000 */
[----:B------:R-:W1:Y:S01]  /*19e0*/  MUFU.TANH R6, R6 ;  /* 0x0000000600067308 */ /* 0x000e620000002400 */
[----:B--2---:R-:W-:Y:S01]  /*19f0*/  FSEL R5, R5, -INF , P1 ;  /* 0xff80000005057808 */ /* 0x004fe20000800000 */
[----:B------:R-:W-:Y:S01]  /*1a00*/  FMUL.FTZ R26, R48, UR4 ;  /* 0x00000004301a7c20 */ /* 0x000fe20008410000 */
[----:B------:R-:W-:Y:S01]  /*1a10*/  ISETP.GT.AND P1, PT, R59, 0x19, PT ;  /* 0x000000193b00780c */ /* 0x000fe20003f24270 */
[----:B------:R-:W-:Y:S01]  /*1a20*/  FMUL.FTZ R32, R52, UR4 ;  /* 0x0000000434207c20 */ /* 0x000fe20008410000 */
[----:B------:R-:W-:Y:S01]  /*1a30*/  FMUL.FTZ R47, R63, UR4 ;  /* 0x000000043f2f7c20 */ /* 0x000fe20008410000 */
[----:B------:R-:W-:Y:S01]  /*1a40*/  FMUL.FTZ R51, R67, UR4 ;  /* 0x0000000443337c20 */ /* 0x000fe20008410000 */
[----:B------:R-:W-:Y:S01]  /*1a50*/  FMUL.FTZ R44, R57, UR4 ;  /* 0x00000004392c7c20 */ /* 0x000fe20008410000 */
[----:B------:R-:W-:Y:S01]  /*1a60*/  MUFU.TANH R28, R28 ;  /* 0x0000001c001c7308 */ /* 0x000fe20000002400 */
[----:B0-----:R-:W-:Y:S01]  /*1a70*/  FSEL R82, R29, -INF , P2 ;  /* 0xff8000001d527808 */ /* 0x001fe20001000000 */
[----:B------:R-:W-:Y:S01]  /*1a80*/  FMUL.FTZ R46, R60, UR4 ;  /* 0x000000043c2e7c20 */ /* 0x000fe20008410000 */
[----:B------:R-:W-:Y:S01]  /*1a90*/  FMUL.FTZ R55, R71, UR4 ;  /* 0x0000000447377c20 */ /* 0x000fe20008410000 */
[----:B------:R-:W-:Y:S01]  /*1aa0*/  FMUL.FTZ R48, R61, UR4 ;  /* 0x000000043d307c20 */ /* 0x000fe20008410000 */
[----:B------:R-:W-:Y:S01]  /*1ab0*/  FMNMX.FTZ R7, R82, R7, !PT ;  /* 0x0000000752077209 */ /* 0x000fe20007810000 */
[----:B------:R-:W-:Y:S01]  /*1ac0*/  FMUL.FTZ R57, R75, UR4 ;  /* 0x000000044b397c20 */ /* 0x000fe20008410000 */
[----:B------:R-:W-:Y:S01]  /*1ad0*/  FMUL.FTZ R52, R65, UR4 ;  /* 0x0000000441347c20 */ /* 0x000fe20008410000 */
[----:B------:R-:W0:Y:S01]  /*1ae0*/  MUFU.TANH R8, R8 ;  /* 0x0000000800087308 */ /* 0x000e220000002400 */
[----:B-1----:R-:W-:Y:S01]  /*1af0*/  FSEL R6, R6, -INF , P6 ;  /* 0xff80000006067808 */ /* 0x002fe20003000000 */
[----:B------:R-:W-:Y:S01]  /*1b00*/  FMUL.FTZ R120, R79, UR4 ;  /* 0x000000044f787c20 */ /* 0x000fe20008410000 */
[----:B------:R-:W-:Y:S01]  /*1b10*/  ISETP.GT.AND P6, PT, R59, 0x20, PT ;  /* 0x000000203b00780c */ /* 0x000fe20003fc4270 */
[----:B------:R-:W-:Y:S01]  /*1b20*/  FMUL.FTZ R41, R69, UR4 ;  /* 0x0000000445297c20 */ /* 0x000fe20008410000 */
[----:B------:R-:W-:Y:S01]  /*1b30*/  FMUL.FTZ R83, R83, UR4 ;  /* 0x0000000453537c20 */ /* 0x000fe20008410000 */
[----:B------:R-:W-:Y:S01]  /*1b40*/  FMUL.FTZ R45, R73, UR4 ;  /* 0x00000004492d7c20 */ /* 0x000fe20008410000 */
[----:B------:R-:W-:Y:S01]  /*1b50*/  FMUL.FTZ R87, R87, UR4 ;  /* 0x0000000457577c20 */ /* 0x000fe20008410000 */
[----:B------:R-:W1:Y:S01]  /*1b60*/  MUFU.TANH R33, R33 ;  /* 0x0000002100217308 */ /* 0x000e620000002400 */
[----:B------:R-:W-:Y:S01]  /*1b70*/  P2R R88, PR, RZ, 0x1 ;  /* 0x00000001ff587803 */ /* 0x000fe20000000000 */
[----:B------:R-:W-:Y:S01]  /*1b80*/  FMUL.FTZ R76, R76, UR4 ;  /* 0x000000044c4c7c20 */ /* 0x000fe20008410000 */
[----:B------:R-:W-:Y:S01]  /*1b90*/  FMUL.FTZ R77, R77, UR4 ;  /* 0x000000044d4d7c20 */ /* 0x000fe20008410000 */
[----:B------:R-:W-:Y:S01]  /*1ba0*/  FMUL.FTZ R80, R80, UR4 ;  /* 0x0000000450507c20 */ /* 0x000fe20008410000 */
[----:B------:R-:W-:Y:S01]  /*1bb0*/  FMUL.FTZ R81, R81, UR4 ;  /* 0x0000000451517c20 */ /* 0x000fe20008410000 */
[----:B------:R-:W-:Y:S01]  /*1bc0*/  FMUL.FTZ R84, R84, UR4 ;  /* 0x0000000454547c20 */ /* 0x000fe20008410000 */
[----:B------:R-:W-:Y:S01]  /*1bd0*/  FMUL.FTZ R85, R85, UR4 ;  /* 0x0000000455557c20 */ /* 0x000fe20008410000 */
[----:B------:R-:W2:Y:S01]  /*1be0*/  MUFU.TANH R10, R10 ;  /* 0x0000000a000a7308 */ /* 0x000ea20000002400 */
[----:B0-----:R-:W-:Y:S01]  /*1bf0*/  FSEL R8, R8, -INF , P5 ;  /* 0xff80000008087808 */ /* 0x001fe20002800000 */
[----:B------:R-:W-:Y:S01]  /*1c00*/  UIADD3 UR21, UR43, -0x2, URZ ;  /* 0xfffffffe2b157890 */ /* 0x000fe2000fffe03f */
[----:B------:R-:W-:Y:S01]  /*1c10*/  ISETP.GT.AND P5, PT, R59, 0x21, PT ;  /* 0x000000213b00780c */ /* 0x000fe20003fa4270 */
[----:B------:R-:W-:Y:S01]  /*1c20*/  UIADD3 UR4, UR40, 0x16840, URZ ;  /* 0x0001684028047890 */ /* 0x000fe2000fffe03f */
[--C-:B------:R-:W-:Y:S01]  /*1c30*/  IMAD.MOV.U32 R117, RZ, RZ, R119.reuse ;  /* 0x000000ffff757224 */ /* 0x100fe200078e0077 */
[----:B------:R-:W-:Y:S01]  /*1c40*/  UISETP.GE.AND UP0, UPT, UR21, UR37, UPT ;  /* 0x000000251500728c */ /* 0x000fe2000bf06270 */
[--C-:B------:R-:W-:Y:S01]  /*1c50*/  IMAD.MOV.U32 R115, RZ, RZ, R119.reuse ;  /* 0x000000ffff737224 */ /* 0x100fe200078e0077 */
[----:B------:R-:W0:Y:S01]  /*1c60*/  MUFU.TANH R30, R30 ;  /* 0x0000001e001e7308 */ /* 0x000e220000002400 */
[----:B-1----:R-:W-:Y:S01]  /*1c70*/  FSEL R78, R33, -INF , P6 ;  /* 0xff800000214e7808 */ /* 0x002fe20003000000 */
[----:B------:R-:W-:Y:S01]  /*1c80*/  UPRMT UR4, UR7, 0x654, UR4 ;  /* 0x0000065407047896 */ /* 0x000fe20008000004 */
[----:B------:R-:W-:-:S02]  /*1c90*/  IMAD.MOV.U32 R113, RZ, RZ, R119 ;  /* 0x000000ffff717224 */ /* 0x000fc400078e0077 */
[--C-:B------:R-:W-:Y:S02]  /*1ca0*/  IMAD.MOV.U32 R111, RZ, RZ, R119.reuse ;  /* 0x000000ffff6f7224 */ /* 0x100fe400078e0077 */
[--C-:B------:R-:W-:Y:S01]  /*1cb0*/  IMAD.MOV.U32 R109, RZ, RZ, R119.reuse ;  /* 0x000000ffff6d7224 */ /* 0x100fe200078e0077 */
[----:B------:R-:W1:Y:S01]  /*1cc0*/  MUFU.TANH R12, R12 ;  /* 0x0000000c000c7308 */ /* 0x000e620000002400 */
[----:B--2---:R-:W-:Y:S01]  /*1cd0*/  FSEL R10, R10, -INF , P4 ;  /* 0xff8000000a0a7808 */ /* 0x004fe20002000000 */
[--C-:B------:R-:W-:Y:S01]  /*1ce0*/  IMAD.MOV.U32 R107, RZ, RZ, R119.reuse ;  /* 0x000000ffff6b7224 */ /* 0x100fe200078e0077 */
[----:B------:R-:W-:Y:S01]  /*1cf0*/  ISETP.GT.AND P4, PT, R59, 0x28, PT ;  /* 0x000000283b00780c */ /* 0x000fe20003f84270 */
[----:B------:R-:W-:Y:S01]  /*1d00*/  SYNCS.ARRIVE.TRANS64.RED.A1T0 RZ, [UR4], RZ ;  /* 0x000000ffffff79a7 */ /* 0x000fe20008100404 */
[----:B------:R-:W-:Y:S01]  /*1d10*/  UMOV UR4, URZ ;  /* 0x0000003f00047c82 */ /* 0x000fe20008000000 */
[--C-:B------:R-:W-:Y:S02]  /*1d20*/  IMAD.MOV.U32 R105, RZ, RZ, R119.reuse ;  /* 0x000000ffff697224 */ /* 0x100fe400078e0077 */
[----:B------:R-:W-:Y:S01]  /*1d30*/  MUFU.TANH R35, R35 ;  /* 0x0000002300237308 */ /* 0x000fe20000002400 */
[----:B0-----:R-:W-:Y:S01]  /*1d40*/  FSEL R70, R30, -INF , P5 ;  /* 0xff8000001e467808 */ /* 0x001fe20002800000 */
[----:B------:R-:W-:-:S02]  /*1d50*/  IMAD.MOV.U32 R103, RZ, RZ, R119 ;  /* 0x000000ffff677224 */ /* 0x000fc400078e0077 */
[--C-:B------:R-:W-:Y:S02]  /*1d60*/  IMAD.MOV.U32 R101, RZ, RZ, R119.reuse ;  /* 0x000000ffff657224 */ /* 0x100fe400078e0077 */
[--C-:B------:R-:W-:Y:S02]  /*1d70*/  IMAD.MOV.U32 R99, RZ, RZ, R119.reuse ;  /* 0x000000ffff637224 */ /* 0x100fe400078e0077 */
[----:B------:R-:W0:Y:S01]  /*1d80*/  MUFU.TANH R14, R14 ;  /* 0x0000000e000e7308 */ /* 0x000e220000002400 */
[----:B-1----:R-:W-:Y:S01]  /*1d90*/  FSEL R12, R12, -INF , P3 ;  /* 0xff8000000c0c7808 */ /* 0x002fe20001800000 */
[--C-:B------:R-:W-:Y:S01]  /*1da0*/  IMAD.MOV.U32 R97, RZ, RZ, R119.reuse ;  /* 0x000000ffff617224 */ /* 0x100fe200078e0077 */
[----:B------:R-:W-:Y:S01]  /*1db0*/  ISETP.GT.AND P3, PT, R59, 0x29, PT ;  /* 0x000000293b00780c */ /* 0x000fe20003f64270 */
[--C-:B------:R-:W-:Y:S02]  /*1dc0*/  IMAD.MOV.U32 R95, RZ, RZ, R119.reuse ;  /* 0x000000ffff5f7224 */ /* 0x100fe400078e0077 */
[----:B------:R-:W-:-:S02]  /*1dd0*/  IMAD.MOV.U32 R93, RZ, RZ, R119 ;  /* 0x000000ffff5d7224 */ /* 0x000fc400078e0077 */
[----:B------:R-:W1:Y:S01]  /*1de0*/  MUFU.TANH R34, R34 ;  /* 0x0000002200227308 */ /* 0x000e620000002400 */
[--C-:B------:R-:W-:Y:S02]  /*1df0*/  IMAD.MOV.U32 R91, RZ, RZ, R119.reuse ;  /* 0x000000ffff5b7224 */ /* 0x100fe400078e0077 */
[----:B------:R-:W-:-:S05]  /*1e00*/  IMAD.MOV.U32 R89, RZ, RZ, R119 ;  /* 0x000000ffff597224 */ /* 0x000fca00078e0077 */
[----:B------:R2:W-:Y:S01]  /*1e10*/  MUFU.TANH R17, R74 ;  /* 0x0000004a00117308 */ /* 0x0005e20000002400 */
[----:B0-----:R-:W-:Y:S02]  /*1e20*/  FSEL R14, R14, -INF , P2 ;  /* 0xff8000000e0e7808 */ /* 0x001fe40001000000 */
[----:B------:R-:W-:-:S05]  /*1e30*/  ISETP.GT.AND P2, PT, R59, 0x30, PT ;  /* 0x000000303b00780c */ /* 0x000fca0003f44270 */
[----:B------:R-:W0:Y:S01]  /*1e40*/  MUFU.TANH R11, R11 ;  /* 0x0000000b000b7308 */ /* 0x000e220000002400 */
[----:B--2---:R-:W-:Y:S02]  /*1e50*/  FSEL R74, R28, -INF , P1 ;  /* 0xff8000001c4a7808 */ /* 0x004fe40000800000 */
[----:B-1----:R-:W-:Y:S02]  /*1e60*/  FSEL R90, R34, -INF , P3 ;  /* 0xff800000225a7808 */ /* 0x002fe40001800000 */
[----:B------:R-:W-:-:S03]  /*1e70*/  FMNMX.FTZ R7, R74, R7, !PT ;  /* 0x000000074a077209 */ /* 0x000fc60007810000 */
[----:B------:R-:W1:Y:S01]  /*1e80*/  MUFU.TANH R37, R37 ;  /* 0x0000002500257308 */ /* 0x000e620000002400 */
[----:B------:R-:W-:-:S04]  /*1e90*/  FMNMX.FTZ R7, R78, R7, !PT ;  /* 0x000000074e077209 */ /* 0x000fc80007810000 */
[----:B------:R-:W-:-:S03]  /*1ea0*/  FMNMX.FTZ R7, R70, R7, !PT ;  /* 0x0000000746077209 */ /* 0x000fc60007810000 */
[----:B------:R-:W2:Y:S01]  /*1eb0*/  MUFU.TANH R19, R19 ;  /* 0x0000001300137308 */ /* 0x000ea20000002400 */
[----:B0-----:R-:W-:Y:S02]  /*1ec0*/  FSEL R18, R11, -INF , P1 ;  /* 0xff8000000b127808 */ /* 0x001fe40000800000 */
[----:B------:R-:W-:-:S05]  /*1ed0*/  ISETP.GT.AND P1, PT, R59, 0x31, PT ;  /* 0x000000313b00780c */ /* 0x000fca0003f24270 */
[----:B------:R-:W0:Y:S01]  /*1ee0*/  MUFU.TANH R36, R36 ;  /* 0x0000002400247308 */ /* 0x000e220000002400 */
[----:B-1----:R-:W-:-:S07]  /*1ef0*/  FSEL R92, R37, -INF , P2 ;  /* 0xff800000255c7808 */ /* 0x002fce0001000000 */
[----:B------:R-:W1:Y:S01]  /*1f00*/  MUFU.TANH R20, R20 ;  /* 0x0000001400147308 */ /* 0x000e620000002400 */
[----:B--2---:R-:W-:Y:S02]  /*1f10*/  FSEL R28, R19, -INF , P6 ;  /* 0xff800000131c7808 */ /* 0x004fe40003000000 */
[----:B------:R-:W-:-:S05]  /*1f20*/  ISETP.GT.AND P6, PT, R59, 0x38, PT ;  /* 0x000000383b00780c */ /* 0x000fca0003fc4270 */
[----:B------:R-:W2:Y:S01]  /*1f30*/  MUFU.TANH R39, R39 ;  /* 0x0000002700277308 */ /* 0x000ea20000002400 */
[----:B0-----:R-:W-:-:S07]  /*1f40*/  FSEL R94, R36, -INF , P1 ;  /* 0xff800000245e7808 */ /* 0x001fce0000800000 */
[----:B------:R0:W-:Y:S01]  /*1f50*/  MUFU.TANH R126, R86 ;  /* 0x00000056007e7308 */ /* 0x0001e20000002400 */
[----:B-1----:R-:W-:Y:S02]  /*1f60*/  FSEL R20, R20, -INF , P5 ;  /* 0xff80000014147808 */ /* 0x002fe40002800000 */
[----:B------:R-:W-:-:S05]  /*1f70*/  ISETP.GT.AND P5, PT, R59, 0x39, PT ;  /* 0x000000393b00780c */ /* 0x000fca0003fa4270 */
[----:B------:R-:W1:Y:S01]  /*1f80*/  MUFU.TANH R23, R23 ;  /* 0x0000001700177308 */ /* 0x000e620000002400 */
[----:B0-----:R-:W-:Y:S02]  /*1f90*/  FSEL R86, R35, -INF , P4 ;  /* 0xff80000023567808 */ /* 0x001fe40002000000 */
[----:B--2---:R-:W-:Y:S02]  /*1fa0*/  FSEL R96, R39, -INF , P6 ;  /* 0xff80000027607808 */ /* 0x004fe40003000000 */
[----:B------:R-:W-:-:S03]  /*1fb0*/  FMNMX.FTZ R7, R86, R7, !PT ;  /* 0x0000000756077209 */ /* 0x000fc60007810000 */
[----:B------:R-:W0:Y:S01]  /*1fc0*/  MUFU.TANH R38, R38 ;  /* 0x0000002600267308 */ /* 0x000e220000002400 */
[----:B------:R-:W-:-:S04]  /*1fd0*/  FMNMX.FTZ R7, R90, R7, !PT ;  /* 0x000000075a077209 */ /* 0x000fc80007810000 */
[----:B------:R-:W-:-:S03]  /*1fe0*/  FMNMX.FTZ R7, R92, R7, !PT ;  /* 0x000000075c077209 */ /* 0x000fc60007810000 */
[----:B------:R-:W2:Y:S01]  /*1ff0*/  MUFU.TANH R21, R21 ;  /* 0x0000001500157308 */ /* 0x000ea20000002400 */
[----:B------:R-:W-:Y:S02]  /*2000*/  FMNMX.FTZ R7, R94, R7, !PT ;  /* 0x000000075e077209 */ /* 0x000fe40007810000 */
[----:B-1----:R-:W-:Y:S02]  /*2010*/  FSEL R30, R23, -INF , P4 ;  /* 0xff800000171e7808 */ /* 0x002fe40002000000 */
[----:B------:R-:W-:Y:S02]  /*2020*/  ISETP.GT.AND P4, PT, R59, 0x40, PT ;  /* 0x000000403b00780c */ /* 0x000fe40003f84270 */
[----:B------:R-:W-:Y:S01]  /*2030*/  FMNMX.FTZ R7, R96, R7, !PT ;  /* 0x0000000760077209 */ /* 0x000fe20007810000 */
[----:B------:R-:W1:Y:S01]  /*2040*/  MUFU.TANH R43, R43 ;  /* 0x0000002b002b7308 */ /* 0x000e620000002400 */
[----:B0-----:R-:W-:-:S04]  /*2050*/  FSEL R102, R38, -INF , P5 ;  /* 0xff80000026667808 */ /* 0x001fc80002800000 */
[----:B------:R-:W-:-:S03]  /*2060*/  FMNMX.FTZ R7, R102, R7, !PT ;  /* 0x0000000766077209 */ /* 0x000fc60007810000 */
[----:B------:R-:W0:Y:S01]  /*2070*/  MUFU.TANH R26, R26 ;  /* 0x0000001a001a7308 */ /* 0x000e220000002400 */
[----:B--2---:R-:W-:Y:S01]  /*2080*/  FSEL R34, R21, -INF , P3 ;  /* 0xff80000015227808 */ /* 0x004fe20001800000 */
[----:B------:R-:W-:Y:S01]  /*2090*/  IMAD.U32 R21, RZ, RZ, UR5 ;  /* 0x00000005ff157e24 */ /* 0x000fe2000f8e00ff */
[----:B------:R-:W-:-:S05]  /*20a0*/  ISETP.GT.AND P3, PT, R59, 0x41, PT ;  /* 0x000000413b00780c */ /* 0x000fca0003f64270 */
[----:B------:R-:W2:Y:S01]  /*20b0*/  MUFU.TANH R40, R40 ;  /* 0x0000002800287308 */ /* 0x000ea20000002400 */
[----:B-1----:R-:W-:-:S04]  /*20c0*/  FSEL R100, R43, -INF , P4 ;  /* 0xff8000002b647808 */ /* 0x002fc80002000000 */
[----:B------:R-:W-:-:S03]  /*20d0*/  FMNMX.FTZ R7, R100, R7, !PT ;  /* 0x0000000764077209 */ /* 0x000fc60007810000 */
[----:B------:R-:W1:Y:S01]  /*20e0*/  MUFU.TANH R27, R27 ;  /* 0x0000001b001b7308 */ /* 0x000e620000002400 */
[----:B0-----:R-:W-:Y:S02]  /*20f0*/  FSEL R26, R26, -INF , P2 ;  /* 0xff8000001a1a7808 */ /* 0x001fe40001000000 */
[----:B------:R-:W-:-:S05]  /*2100*/  ISETP.GT.AND P2, PT, R59, 0x48, PT ;  /* 0x000000483b00780c */ /* 0x000fca0003f44270 */
[----:B------:R-:W0:Y:S01]  /*2110*/  MUFU.TANH R49, R49 ;  /* 0x0000003100317308 */ /* 0x000e220000002400 */
[----:B--2---:R-:W-:-:S04]  /*2120*/  FSEL R98, R40, -INF , P3 ;  /* 0xff80000028627808 */ /* 0x004fc80001800000 */
[----:B------:R-:W-:-:S03]  /*2130*/  FMNMX.FTZ R7, R98, R7, !PT ;  /* 0x0000000762077209 */ /* 0x000fc60007810000 */
[----:B------:R-:W2:Y:S01]  /*2140*/  MUFU.TANH R32, R32 ;  /* 0x0000002000207308 */ /* 0x000ea20000002400 */
[----:B-1----:R-:W-:Y:S02]  /*2150*/  FSEL R36, R27, -INF , P1 ;  /* 0xff8000001b247808 */ /* 0x002fe40000800000 */
[----:B------:R-:W-:-:S05]  /*2160*/  ISETP.GT.AND P1, PT, R59, 0x49, PT ;  /* 0x000000493b00780c */ /* 0x000fca0003f24270 */
[----:B------:R-:W1:Y:S01]  /*2170*/  MUFU.TANH R47, R47 ;  /* 0x0000002f002f7308 */ /* 0x000e620000002400 */
[----:B0-----:R-:W-:-:S04]  /*2180*/  FSEL R104, R49, -INF , P2 ;  /* 0xff80000031687808 */ /* 0x001fc80001000000 */
[----:B------:R-:W-:-:S03]  /*2190*/  FMNMX.FTZ R7, R104, R7, !PT ;  /* 0x0000000768077209 */ /* 0x000fc60007810000 */
[----:B------:R-:W0:Y:S01]  /*21a0*/  MUFU.TANH R31, R31 ;  /* 0x0000001f001f7308 */ /* 0x000e220000002400 */
[----:B--2---:R-:W-:Y:S02]  /*21b0*/  FSEL R38, R32, -INF , P6 ;  /* 0xff80000020267808 */ /* 0x004fe40003000000 */
        /* <DEDUP_REMOVED lines=24> */
[----:B------:R-:W-:-:S04]  /*2340*/  ISETP.GT.AND P2, PT, R59, 0x60, PT ;  /* 0x000000603b00780c */ /* 0x000fc80003f44270 */
[----:B------:R-:W-:Y:S01]  /*2350*/  FSEL R114, R17, -INF , P2 ;  /* 0xff80000011727808 */ /* 0x000fe20001000000 */
[----:B------:R-:W0:Y:S01]  /*2360*/  MUFU.TANH R50, R50 ;  /* 0x0000003200327308 */ /* 0x000e220000002400 */
[----:B--2---:R-:W-:-:S04]  /*2370*/  FSEL R112, R55, -INF , P3 ;  /* 0xff80000037707808 */ /* 0x004fc80001800000 */
[----:B------:R-:W-:-:S03]  /*2380*/  FMNMX.FTZ R7, R112, R7, !PT ;  /* 0x0000000770077209 */ /* 0x000fc60007810000 */
[----:B------:R-:W2:Y:S01]  /*2390*/  MUFU.TANH R57, R57 ;  /* 0x0000003900397308 */ /* 0x000ea20000002400 */
[----:B-1----:R-:W-:Y:S02]  /*23a0*/  FSEL R48, R48, -INF , P1 ;  /* 0xff80000030307808 */ /* 0x002fe40000800000 */
[----:B------:R-:W-:Y:S02]  /*23b0*/  ISETP.GT.AND P1, PT, R59, 0x61, PT ;  /* 0x000000613b00780c */ /* 0x000fe40003f24270 */
        /* <DEDUP_REMOVED lines=27> */
[----:B------:R-:W-:-:S04]  /*2570*/  ISETP.GT.AND P2, PT, R59, 0x78, PT ;  /* 0x000000783b00780c */ /* 0x000fc80003f44270 */
[----:B------:R-:W-:Y:S01]  /*2580*/  FSEL R126, R126, -INF , P2 ;  /* 0xff8000007e7e7808 */ /* 0x000fe20001000000 */
[----:B------:R-:W1:Y:S01]  /*2590*/  MUFU.TANH R87, R87 ;  /* 0x0000005700577308 */ /* 0x000e620000002400 */
[----:B0-----:R-:W-:-:S04]  /*25a0*/  FSEL R124, R83, -INF , P3 ;  /* 0xff800000537c7808 */ /* 0x001fc80001800000 */
[----:B------:R-:W-:-:S03]  /*25b0*/  FMNMX.FTZ R7, R124, R7, !PT ;  /* 0x000000077c077209 */ /* 0x000fc60007810000 */
[----:B------:R-:W0:Y:S01]  /*25c0*/  MUFU.TANH R76, R76 ;  /* 0x0000004c004c7308 */ /* 0x000e220000002400 */
[----:B--2---:R-:W-:Y:S02]  /*25d0*/  FSEL R60, R45, -INF , P1 ;  /* 0xff8000002d3c7808 */ /* 0x004fe40000800000 */
[----:B------:R-:W-:Y:S02]  /*25e0*/  ISETP.GT.AND P1, PT, R59, 0x79, PT ;  /* 0x000000793b00780c */ /* 0x000fe40003f24270 */
[----:B------:R-:W-:-:S03]  /*25f0*/  FMNMX.FTZ R7, R126, R7, !PT ;  /* 0x000000077e077209 */ /* 0x000fc60007810000 */
[----:B------:R-:W2:Y:S01]  /*2600*/  MUFU.TANH R77, R77 ;  /* 0x0000004d004d7308 */ /* 0x000ea20000002400 */
[----:B-1----:R-:W-:-:S04]  /*2610*/  FSEL R128, R87, -INF , P1 ;  /* 0xff80000057807808 */ /* 0x002fc80000800000 */
[----:B------:R-:W-:-:S03]  /*2620*/  FMNMX.FTZ R11, R128, R7, !PT ;  /* 0x00000007800b7209 */ /* 0x000fc60007810000 */
[----:B------:R-:W1:Y:S02]  /*2630*/  MUFU.TANH R80, R80 ;  /* 0x0000005000507308 */ /* 0x000e640000002400 */
[----:B------:R-:W3:Y:S06]  /*2640*/  SHFL.BFLY PT, R24, R11, 0x2, 0x1f ;  /* 0x0c401f000b187f89 */ /* 0x000eec00000e0000 */
[----:B------:R-:W4:Y:S08]  /*2650*/  MUFU.TANH R81, R81 ;  /* 0x0000005100517308 */ /* 0x000f300000002400 */
[----:B------:R-:W5:Y:S08]  /*2660*/  MUFU.TANH R84, R84 ;  /* 0x0000005400547308 */ /* 0x000f700000002400 */
[----:B------:R-:W5:Y:S01]  /*2670*/  MUFU.TANH R85, R85 ;  /* 0x0000005500557308 */ /* 0x000f620000002400 */
[----:B---3--:R-:W-:-:S05]  /*2680*/  FMNMX.FTZ R13, R11, R24, !PT ;  /* 0x000000180b0d7209 */ /* 0x008fca0007810000 */
[----:B------:R-:W3:Y:S02]  /*2690*/  SHFL.BFLY PT, R24, R13, 0x1, 0x1f ;  /* 0x0c201f000d187f89 */ /* 0x000ee400000e0000 */
[----:B---3--:R-:W-:-:S04]  /*26a0*/  FMNMX.FTZ R24, R13, R24, !PT ;  /* 0x000000180d187209 */ /* 0x008fc80007810000 */
[C---:B------:R-:W-:Y:S01]  /*26b0*/  FSETP.NEU.FTZ.AND P0, PT, R24.reuse, -INF , PT ;  /* 0xff8000001800780b */ /* 0x040fe20003f1d000 */
[----:B------:R-:W-:-:S05]  /*26c0*/  FMUL.FTZ R7, R24, R21 ;  /* 0x0000001518077220 */ /* 0x000fca0000410000 */
[----:B------:R-:W-:Y:S02]  /*26d0*/  FSEL R7, R7, RZ, P0 ;  /* 0x000000ff07077208 */ /* 0x000fe40000000000 */
[----:B------:R-:W-:-:S03]  /*26e0*/  ISETP.NE.AND P0, PT, R88, RZ, PT ;  /* 0x000000ff5800720c */ /* 0x000fc60003f05270 */
[-CC-:B------:R-:W-:Y:S01]  /*26f0*/  FFMA.FTZ R121, R62, R21.reuse, -R7.reuse ;  /* 0x000000153e797223 */ /* 0x180fe20000010807 */
[--C-:B------:R-:W-:Y:S01]  /*2700*/  FFMA.FTZ R62, R9, R21, -R7.reuse ;  /* 0x00000015093e7223 */ /* 0x100fe20000010807 */
[----:B------:R-:W-:Y:S01]  /*2710*/  FMNMX.FTZ R9, R4, R5, !PT ;  /* 0x0000000504097209 */ /* 0x000fe20007810000 */
[-CC-:B------:R-:W-:Y:S01]  /*2720*/  FFMA.FTZ R129, R78, R21.reuse, -R7.reuse ;  /* 0x000000154e817223 */ /* 0x180fe20000010807 */
[----:B0-----:R-:W-:Y:S01]  /*2730*/  FSEL R78, R76, -INF , P6 ;  /* 0xff8000004c4e7808 */ /* 0x001fe20003000000 */
[--C-:B------:R-:W-:Y:S01]  /*2740*/  FFMA.FTZ R125, R66, R21, -R7.reuse ;  /* 0x00000015427d7223 */ /* 0x100fe20000010807 */
[----:B------:R-:W-:Y:S01]  /*2750*/  FMNMX.FTZ R9, R6, R9, !PT ;  /* 0x0000000906097209 */ /* 0x000fe20007810000 */
[-CC-:B------:R-:W-:Y:S01]  /*2760*/  FFMA.FTZ R66, R72, R21.reuse, -R7.reuse ;  /* 0x0000001548427223 */ /* 0x180fe20000010807 */
[-CC-:B------:R-:W-:Y:S01]  /*2770*/  FFMA.FTZ R72, R90, R21.reuse, -R7.reuse ;  /* 0x000000155a487223 */ /* 0x180fe20000010807 */
[----:B--2---:R-:W-:Y:S01]  /*2780*/  FSEL R90, R77, -INF , P5 ;  /* 0xff8000004d5a7808 */ /* 0x004fe20002800000 */
[--C-:B------:R-:W-:Y:S01]  /*2790*/  FFMA.FTZ R133, R92, R21, -R7.reuse ;  /* 0x000000155c857223 */ /* 0x100fe20000010807 */
[----:B------:R-:W-:Y:S01]  /*27a0*/  FMNMX.FTZ R9, R8, R9, !PT ;  /* 0x0000000908097209 */ /* 0x000fe20007810000 */
[-CC-:B------:R-:W-:Y:S01]  /*27b0*/  FFMA.FTZ R123, R64, R21.reuse, -R7.reuse ;  /* 0x00000015407b7223 */ /* 0x180fe20000010807 */
[----:B-1----:R-:W-:Y:S01]  /*27c0*/  FSEL R92, R80, -INF , P4 ;  /* 0xff800000505c7808 */ /* 0x002fe20002000000 */
[--C-:B------:R-:W-:Y:S01]  /*27d0*/  FFMA.FTZ R64, R68, R21, -R7.reuse ;  /* 0x0000001544407223 */ /* 0x100fe20000010807 */
[----:B------:R-:W-:Y:S01]  /*27e0*/  FMNMX.FTZ R9, R10, R9, !PT ;  /* 0x000000090a097209 */ /* 0x000fe20007810000 */
[-CC-:B------:R-:W-:Y:S01]  /*27f0*/  FFMA.FTZ R68, R74, R21.reuse, -R7.reuse ;  /* 0x000000154a447223 */ /* 0x180fe20000010807 */
[-CC-:B------:R-:W-:Y:S01]  /*2800*/  FFMA.FTZ R74, R94, R21.reuse, -R7.reuse ;  /* 0x000000155e4a7223 */ /* 0x180fe20000010807 */
[----:B----4-:R-:W-:Y:S01]  /*2810*/  FSEL R94, R81, -INF , P3 ;  /* 0xff800000515e7808 */ /* 0x010fe20001800000 */
[--C-:B------:R-:W-:Y:S01]  /*2820*/  FFMA.FTZ R135, R96, R21, -R7.reuse ;  /* 0x0000001560877223 */ /* 0x100fe20000010807 */
[----:B------:R-:W-:Y:S01]  /*2830*/  FMNMX.FTZ R9, R12, R9, !PT ;  /* 0x000000090c097209 */ /* 0x000fe20007810000 */
[-CC-:B------:R-:W-:Y:S01]  /*2840*/  FFMA.FTZ R80, R98, R21.reuse, -R7.reuse ;  /* 0x0000001562507223 */ /* 0x180fe20000010807 */
[----:B-----5:R-:W-:Y:S01]  /*2850*/  FSEL R96, R84, -INF , P2 ;  /* 0xff80000054607808 */ /* 0x020fe20001000000 */
[--C-:B------:R-:W-:Y:S01]  /*2860*/  FFMA.FTZ R127, R82, R21, -R7.reuse ;  /* 0x00000015527f7223 */ /* 0x100fe20000010807 */
[----:B------:R-:W-:Y:S01]  /*2870*/  FMNMX.FTZ R9, R14, R9, !PT ;  /* 0x000000090e097209 */ /* 0x000fe20007810000 */
[--C-:B------:R-:W-:Y:S01]  /*2880*/  FFMA.FTZ R82, R32, R21, -R7.reuse ;  /* 0x0000001520527223 */ /* 0x100fe20000010807 */
[----:B------:R-:W-:Y:S01]  /*2890*/  FSEL R98, R85, -INF , P1 ;  /* 0xff80000055627808 */ /* 0x000fe20000800000 */
[----:B------:R-:W-:Y:S01]  /*28a0*/  MUFU.EX2 R121, R121 ;  /* 0x0000007900797308 */ /* 0x000fe20000000800 */
[----:B------:R-:W-:Y:S01]  /*28b0*/  FMNMX.FTZ R9, R18, R9, !PT ;  /* 0x0000000912097209 */ /* 0x000fe20007810000 */
[-CC-:B------:R-:W-:Y:S01]  /*28c0*/  FFMA.FTZ R131, R86, R21.reuse, -R7.reuse ;  /* 0x0000001556837223 */ /* 0x180fe20000010807 */
[-CC-:B------:R-:W-:Y:S01]  /*28d0*/  FFMA.FTZ R76, R102, R21.reuse, -R7.reuse ;  /* 0x00000015664c7223 */ /* 0x180fe20000010807 */
[--C-:B------:R-:W-:Y:S01]  /*28e0*/  FFMA.FTZ R137, R100, R21, -R7.reuse ;  /* 0x0000001564897223 */ /* 0x100fe20000010807 */
[----:B------:R-:W-:Y:S01]  /*28f0*/  FMNMX.FTZ R9, R28, R9, !PT ;  /* 0x000000091c097209 */ /* 0x000fe20007810000 */
[-CC-:B------:R-:W-:Y:S01]  /*2900*/  FFMA.FTZ R139, R104, R21.reuse, -R7.reuse ;  /* 0x00000015688b7223 */ /* 0x180fe20000010807 */
[--C-:B------:R-:W-:Y:S01]  /*2910*/  FFMA.FTZ R70, R70, R21, -R7.reuse ;  /* 0x0000001546467223 */ /* 0x100fe20000010807 */
[----:B------:R-:W0:Y:S01]  /*2920*/  MUFU.EX2 R62, R62 ;  /* 0x0000003e003e7308 */ /* 0x000e220000000800 */
[----:B------:R-:W-:Y:S01]  /*2930*/  FMNMX.FTZ R9, R20, R9, !PT ;  /* 0x0000000914097209 */ /* 0x000fe20007810000 */
[-CC-:B------:R-:W-:Y:S01]  /*2940*/  FFMA.FTZ R141, R106, R21.reuse, -R7.reuse ;  /* 0x000000156a8d7223 */ /* 0x180fe20000010807 */
[-CC-:B------:R-:W-:Y:S01]  /*2950*/  FFMA.FTZ R84, R108, R21.reuse, -R7.reuse ;  /* 0x000000156c547223 */ /* 0x180fe20000010807 */
[--C-:B------:R-:W-:Y:S01]  /*2960*/  FFMA.FTZ R143, R110, R21, -R7.reuse ;  /* 0x000000156e8f7223 */ /* 0x100fe20000010807 */
[----:B------:R-:W-:Y:S01]  /*2970*/  FMNMX.FTZ R9, R30, R9, !PT ;  /* 0x000000091e097209 */ /* 0x000fe20007810000 */
[-CC-:B------:R-:W-:Y:S01]  /*2980*/  FFMA.FTZ R86, R112, R21.reuse, -R7.reuse ;  /* 0x0000001570567223 */ /* 0x180fe20000010807 */
[--C-:B------:R-:W-:Y:S01]  /*2990*/  FFMA.FTZ R145, R114, R21, -R7.reuse ;  /* 0x0000001572917223 */ /* 0x100fe20000010807 */
[----:B------:R-:W1:Y:S01]  /*29a0*/  MUFU.EX2 R123, R123 ;  /* 0x0000007b007b7308 */ /* 0x000e620000000800 */
[----:B------:R-:W-:Y:S01]  /*29b0*/  FMNMX.FTZ R9, R34, R9, !PT ;  /* 0x0000000922097209 */ /* 0x000fe20007810000 */
[-CC-:B------:R-:W-:Y:S01]  /*29c0*/  FFMA.FTZ R88, R116, R21.reuse, -R7.reuse ;  /* 0x0000001574587223 */ /* 0x180fe20000010807 */
[-CC-:B------:R-:W-:Y:S01]  /*29d0*/  FFMA.FTZ R147, R118, R21.reuse, -R7.reuse ;  /* 0x0000001576937223 */ /* 0x180fe20000010807 */
[--C-:B------:R-:W-:Y:S01]  /*29e0*/  FFMA.FTZ R100, R120, R21, -R7.reuse ;  /* 0x0000001578647223 */ /* 0x100fe20000010807 */
[----:B------:R-:W-:Y:S01]  /*29f0*/  FMNMX.FTZ R9, R26, R9, !PT ;  /* 0x000000091a097209 */ /* 0x000fe20007810000 */
[-CC-:B------:R-:W-:Y:S01]  /*2a00*/  FFMA.FTZ R149, R122, R21.reuse, -R7.reuse ;  /* 0x000000157a957223 */ /* 0x180fe20000010807 */
[-CC-:B------:R-:W-:Y:S01]  /*2a10*/  FFMA.FTZ R102, R124, R21.reuse, -R7.reuse ;  /* 0x000000157c667223 */ /* 0x180fe20000010807 */
[--C-:B------:R-:W-:Y:S01]  /*2a20*/  FFMA.FTZ R151, R126, R21, -R7.reuse ;  /* 0x000000157e977223 */ /* 0x100fe20000010807 */
[----:B------:R-:W-:Y:S01]  /*2a30*/  FMNMX.FTZ R9, R36, R9, !PT ;  /* 0x0000000924097209 */ /* 0x000fe20007810000 */
[----:B------:R-:W-:Y:S01]  /*2a40*/  FFMA.FTZ R104, R128, R21, -R7 ;  /* 0x0000001580687223 */ /* 0x000fe20000010807 */
[----:B------:R-:W2:Y:S01]  /*2a50*/  MUFU.EX2 R64, R64 ;  /* 0x0000004000407308 */ /* 0x000ea20000000800 */
[----:B------:R-:W-:Y:S01]  /*2a60*/  MOV R118, R119 ;  /* 0x0000007700767202 */ /* 0x000fe20000000f00 */
[--C-:B------:R-:W-:Y:S01]  /*2a70*/  IMAD.MOV.U32 R116, RZ, RZ, R119.reuse ;  /* 0x000000ffff747224 */ /* 0x100fe200078e0077 */
[----:B------:R-:W-:Y:S01]  /*2a80*/  FMNMX.FTZ R9, R38, R9, !PT ;  /* 0x0000000926097209 */ /* 0x000fe20007810000 */
[--C-:B------:R-:W-:Y:S01]  /*2a90*/  IMAD.MOV.U32 R112, RZ, RZ, R119.reuse ;  /* 0x000000ffff707224 */ /* 0x100fe200078e0077 */
[----:B------:R-:W-:Y:S01]  /*2aa0*/  MOV R114, R119 ;  /* 0x0000007700727202 */ /* 0x000fe20000000f00 */
[----:B------:R-:W-:Y:S01]  /*2ab0*/  IMAD.MOV.U32 R108, RZ, RZ, R119 ;  /* 0x000000ffff6c7224 */ /* 0x000fe200078e0077 */
[----:B------:R-:W-:Y:S01]  /*2ac0*/  FMNMX.FTZ R9, R40, R9, !PT ;  /* 0x0000000928097209 */ /* 0x000fe20007810000 */
[----:B------:R-:W3:Y:S01]  /*2ad0*/  MUFU.EX2 R125, R125 ;  /* 0x0000007d007d7308 */ /* 0x000ee20000000800 */
[----:B------:R-:W-:-:S02]  /*2ae0*/  MOV R110, R119 ;  /* 0x00000077006e7202 */ /* 0x000fc40000000f00 */
[----:B------:R-:W-:Y:S02]  /*2af0*/  FMNMX.FTZ R9, R42, R9, !PT ;  /* 0x000000092a097209 */ /* 0x000fe40007810000 */
[----:B------:R-:W-:Y:S02]  /*2b00*/  MOV R106, R119 ;  /* 0x00000077006a7202 */ /* 0x000fe40000000f00 */
[----:B------:R-:W-:Y:S01]  /*2b10*/  FMNMX.FTZ R9, R44, R9, !PT ;  /* 0x000000092c097209 */ /* 0x000fe20007810000 */
[----:B------:R-:W4:Y:S03]  /*2b20*/  MUFU.EX2 R66, R66 ;  /* 0x0000004200427308 */ /* 0x000f260000000800 */
[----:B------:R-:W-:-:S04]  /*2b30*/  FMNMX.FTZ R9, R46, R9, !PT ;  /* 0x000000092e097209 */ /* 0x000fc80007810000 */
[----:B------:R-:W-:Y:S01]  /*2b40*/  FMNMX.FTZ R9, R48, R9, !PT ;  /* 0x0000000930097209 */ /* 0x000fe20007810000 */
[----:B------:R-:W5:Y:S03]  /*2b50*/  MUFU.EX2 R127, R127 ;  /* 0x0000007f007f7308 */ /* 0x000f660000000800 */
[----:B------:R-:W-:-:S04]  /*2b60*/  FMNMX.FTZ R9, R50, R9, !PT ;  /* 0x0000000932097209 */ /* 0x000fc80007810000 */
[----:B------:R-:W-:Y:S01]  /*2b70*/  FMNMX.FTZ R9, R52, R9, !PT ;  /* 0x0000000934097209 */ /* 0x000fe20007810000 */
[----:B------:R-:W5:Y:S03]  /*2b80*/  MUFU.EX2 R68, R68 ;  /* 0x0000004400447308 */ /* 0x000f660000000800 */
[----:B------:R-:W-:-:S04]  /*2b90*/  FMNMX.FTZ R9, R54, R9, !PT ;  /* 0x0000000936097209 */ /* 0x000fc80007810000 */
[----:B------:R-:W-:Y:S01]  /*2ba0*/  FMNMX.FTZ R9, R56, R9, !PT ;  /* 0x0000000938097209 */ /* 0x000fe20007810000 */
[----:B------:R-:W-:Y:S03]  /*2bb0*/  MUFU.EX2 R129, R129 ;  /* 0x0000008100817308 */ /* 0x000fe60000000800 */
        /* <DEDUP_REMOVED lines=11> */
[----:B------:R-:W-:Y:S04]  /*2c70*/  MUFU.EX2 R133, R133 ;  /* 0x0000008500857308 */ /* 0x000fe80000000800 */
[----:B------:R-:W0:Y:S04]  /*2c80*/  SHFL.BFLY PT, R32, R9, 0x2, 0x1f ;  /* 0x0c401f0009207f89 */ /* 0x000e2800000e0000 */
[----:B------:R-:W-:Y:S08]  /*2c90*/  MUFU.EX2 R74, R74 ;  /* 0x0000004a004a7308 */ /* 0x000ff00000000800 */
[----:B------:R-:W-:Y:S08]  /*2ca0*/  MUFU.EX2 R135, R135 ;  /* 0x0000008700877308 */ /* 0x000ff00000000800 */
[----:B------:R-:W-:Y:S01]  /*2cb0*/  MUFU.EX2 R76, R76 ;  /* 0x0000004c004c7308 */ /* 0x000fe20000000800 */
[----:B0-----:R-:W-:-:S07]  /*2cc0*/  FMNMX.FTZ R11, R9, R32, !PT ;  /* 0x00000020090b7209 */ /* 0x001fce0007810000 */
[----:B------:R-:W-:Y:S01]  /*2cd0*/  MUFU.EX2 R137, R137 ;  /* 0x0000008900897308 */ /* 0x000fe20000000800 */
[----:B------:R-:W0:Y:S07]  /*2ce0*/  SHFL.BFLY PT, R32, R11, 0x1, 0x1f ;  /* 0x0c201f000b207f89 */ /* 0x000e2e00000e0000 */
[----:B------:R-:W-:Y:S08]  /*2cf0*/  MUFU.EX2 R80, R80 ;  /* 0x0000005000507308 */ /* 0x000ff00000000800 */
[----:B------:R-:W-:Y:S08]  /*2d00*/  MUFU.EX2 R139, R139 ;  /* 0x0000008b008b7308 */ /* 0x000ff00000000800 */
[----:B------:R-:W-:Y:S01]  /*2d10*/  MUFU.EX2 R82, R82 ;  /* 0x0000005200527308 */ /* 0x000fe20000000800 */
[----:B0-----:R-:W-:-:S04]  /*2d20*/  FMNMX.FTZ R32, R11, R32, !PT ;  /* 0x000000200b207209 */ /* 0x001fc80007810000 */
[C---:B------:R-:W-:Y:S01]  /*2d30*/  FSETP.NEU.FTZ.AND P1, PT, R32.reuse, -INF , PT ;  /* 0xff8000002000780b */ /* 0x040fe20003f3d000 */
[----:B------:R-:W-:Y:S02]  /*2d40*/  FMUL.FTZ R9, R32, R21 ;  /* 0x0000001520097220 */ /* 0x000fe40000410000 */
[----:B------:R-:W-:Y:S03]  /*2d50*/  MUFU.EX2 R141, R141 ;  /* 0x0000008d008d7308 */ /* 0x000fe60000000800 */
[----:B------:R-:W-:Y:S02]  /*2d60*/  FSEL R7, R9, RZ, P1 ;  /* 0x000000ff09077208 */ /* 0x000fe40000800000 */
[----:B------:R-:W-:-:S03]  /*2d70*/  PLOP3.LUT P1, PT, PT, PT, UP0, 0x80, 0x0 ;  /* 0x000000000000781c */ /* 0x000fc60003f2f008 */
[-CC-:B------:R-:W-:Y:S01]  /*2d80*/  FFMA.FTZ R120, R4, R21.reuse, -R7.reuse ;  /* 0x0000001504787223 */ /* 0x180fe20000010807 */
[-CC-:B------:R-:W-:Y:S01]  /*2d90*/  FFMA.FTZ R5, R5, R21.reuse, -R7.reuse ;  /* 0x0000001505057223 */ /* 0x180fe20000010807 */
[-CC-:B------:R-:W-:Y:S01]  /*2da0*/  FFMA.FTZ R122, R6, R21.reuse, -R7.reuse ;  /* 0x00000015067a7223 */ /* 0x180fe20000010807 */
[----:B------:R-:W-:Y:S01]  /*2db0*/  FADD.FTZ R4, R121, R62 ;  /* 0x0000003e79047221 */ /* 0x000fe20000010000 */
[-CC-:B------:R-:W-:Y:S01]  /*2dc0*/  FFMA.FTZ R9, R8, R21.reuse, -R7.reuse ;  /* 0x0000001508097223 */ /* 0x180fe20000010807 */
[-CC-:B------:R-:W-:Y:S01]  /*2dd0*/  FFMA.FTZ R124, R10, R21.reuse, -R7.reuse ;  /* 0x000000150a7c7223 */ /* 0x180fe20000010807 */
[----:B------:R-:W-:Y:S01]  /*2de0*/  MUFU.EX2 R120, R120 ;  /* 0x0000007800787308 */ /* 0x000fe20000000800 */
[----:B-1----:R-:W-:Y:S01]  /*2df0*/  FADD.FTZ R25, R123, R4 ;  /* 0x000000047b197221 */ /* 0x002fe20000010000 */
[-CC-:B------:R-:W-:Y:S01]  /*2e00*/  FFMA.FTZ R11, R12, R21.reuse, -R7.reuse ;  /* 0x000000150c0b7223 */ /* 0x180fe20000010807 */
[-CC-:B------:R-:W-:Y:S01]  /*2e10*/  FFMA.FTZ R126, R14, R21.reuse, -R7.reuse ;  /* 0x000000150e7e7223 */ /* 0x180fe20000010807 */
[-C--:B------:R-:W-:Y:S01]  /*2e20*/  FFMA.FTZ R13, R18, R21.reuse, -R7 ;  /* 0x00000015120d7223 */ /* 0x080fe20000010807 */
[----:B--2---:R-:W-:Y:S01]  /*2e30*/  FADD.FTZ R4, R64, R25 ;  /* 0x0000001940047221 */ /* 0x004fe20000010000 */
[-CC-:B------:R-:W-:Y:S01]  /*2e40*/  FFMA.FTZ R128, R28, R21.reuse, -R7.reuse ;  /* 0x000000151c807223 */ /* 0x180fe20000010807 */
[-CC-:B------:R-:W-:Y:S01]  /*2e50*/  FFMA.FTZ R15, R20, R21.reuse, -R7.reuse ;  /* 0x00000015140f7223 */ /* 0x180fe20000010807 */
[----:B------:R-:W0:Y:S01]  /*2e60*/  MUFU.EX2 R5, R5 ;  /* 0x0000000500057308 */ /* 0x000e220000000800 */
[----:B---3--:R-:W-:Y:S01]  /*2e70*/  FADD.FTZ R27, R125, R4 ;  /* 0x000000047d1b7221 */ /* 0x008fe20000010000 */
[-CC-:B------:R-:W-:Y:S01]  /*2e80*/  FFMA.FTZ R130, R30, R21.reuse, -R7.reuse ;  /* 0x000000151e827223 */ /* 0x180fe20000010807 */
[-CC-:B------:R-:W-:Y:S01]  /*2e90*/  FFMA.FTZ R17, R34, R21.reuse, -R7.reuse ;  /* 0x0000001522117223 */ /* 0x180fe20000010807 */
[-C--:B------:R-:W-:Y:S01]  /*2ea0*/  FFMA.FTZ R132, R26, R21.reuse, -R7 ;  /* 0x000000151a847223 */ /* 0x080fe20000010807 */
[----:B----4-:R-:W-:Y:S01]  /*2eb0*/  FADD.FTZ R4, R66, R27 ;  /* 0x0000001b42047221 */ /* 0x010fe20000010000 */
[-CC-:B------:R-:W-:Y:S01]  /*2ec0*/  FFMA.FTZ R19, R36, R21.reuse, -R7.reuse ;  /* 0x0000001524137223 */ /* 0x180fe20000010807 */
[-CC-:B------:R-:W-:Y:S01]  /*2ed0*/  FFMA.FTZ R134, R38, R21.reuse, -R7.reuse ;  /* 0x0000001526867223 */ /* 0x180fe20000010807 */
[----:B------:R-:W1:Y:S01]  /*2ee0*/  MUFU.EX2 R122, R122 ;  /* 0x0000007a007a7308 */ /* 0x000e620000000800 */
[----:B-----5:R-:W-:Y:S01]  /*2ef0*/  FADD.FTZ R27, R127, R4 ;  /* 0x000000047f1b7221 */ /* 0x020fe20000010000 */
[-CC-:B------:R-:W-:Y:S01]  /*2f00*/  FFMA.FTZ R23, R40, R21.reuse, -R7.reuse ;  /* 0x0000001528177223 */ /* 0x180fe20000010807 */
[-CC-:B------:R-:W-:Y:S01]  /*2f10*/  FFMA.FTZ R136, R42, R21.reuse, -R7.reuse ;  /* 0x000000152a887223 */ /* 0x180fe20000010807 */
[-C--:B------:R-:W-:Y:S01]  /*2f20*/  FFMA.FTZ R25, R44, R21.reuse, -R7 ;  /* 0x000000152c197223 */ /* 0x080fe20000010807 */
[----:B------:R-:W-:Y:S01]  /*2f30*/  FADD.FTZ R6, R68, R27 ;  /* 0x0000001b44067221 */ /* 0x000fe20000010000 */
[-CC-:B------:R-:W-:Y:S01]  /*2f40*/  FFMA.FTZ R138, R46, R21.reuse, -R7.reuse ;  /* 0x000000152e8a7223 */ /* 0x180fe20000010807 */
[-C--:B------:R-:W-:Y:S01]  /*2f50*/  FFMA.FTZ R27, R48, R21.reuse, -R7 ;  /* 0x00000015301b7223 */ /* 0x080fe20000010807 */
[----:B------:R-:W2:Y:S01]  /*2f60*/  MUFU.EX2 R9, R9 ;  /* 0x0000000900097308 */ /* 0x000ea20000000800 */
[----:B0-----:R-:W-:Y:S01]  /*2f70*/  FADD.FTZ R29, R120, R5 ;  /* 0x00000005781d7221 */ /* 0x001fe20000010000 */
[----:B------:R-:W-:Y:S01]  /*2f80*/  FADD.FTZ R31, R129, R6 ;  /* 0x00000006811f7221 */ /* 0x000fe20000010000 */
[-CC-:B------:R-:W-:Y:S01]  /*2f90*/  FFMA.FTZ R140, R50, R21.reuse, -R7.reuse ;  /* 0x00000015328c7223 */ /* 0x180fe20000010807 */
[-CC-:B------:R-:W-:Y:S01]  /*2fa0*/  FFMA.FTZ R142, R54, R21.reuse, -R7.reuse ;  /* 0x00000015368e7223 */ /* 0x180fe20000010807 */
[-C--:B------:R-:W-:Y:S01]  /*2fb0*/  FFMA.FTZ R56, R56, R21.reuse, -R7 ;  /* 0x0000001538387223 */ /* 0x080fe20000010807 */
[----:B------:R-:W-:Y:S01]  /*2fc0*/  FADD.FTZ R6, R70, R31 ;  /* 0x0000001f46067221 */ /* 0x000fe20000010000 */
[-C--:B------:R-:W-:Y:S01]  /*2fd0*/  FFMA.FTZ R58, R58, R21.reuse, -R7 ;  /* 0x000000153a3a7223 */ /* 0x080fe20000010807 */
[----:B------:R-:W0:Y:S01]  /*2fe0*/  MUFU.EX2 R124, R124 ;  /* 0x0000007c007c7308 */ /* 0x000e220000000800 */
[----:B-1----:R-:W-:Y:S01]  /*2ff0*/  FADD.FTZ R4, R122, R29 ;  /* 0x0000001d7a047221 */ /* 0x002fe20000010000 */
[-CC-:B------:R-:W-:Y:S01]  /*3000*/  FFMA.FTZ R60, R60, R21.reuse, -R7.reuse ;  /* 0x000000153c3c7223 */ /* 0x180fe20000010807 */
[-CC-:B------:R-:W-:Y:S01]  /*3010*/  FFMA.FTZ R78, R78, R21.reuse, -R7.reuse ;  /* 0x000000154e4e7223 */ /* 0x180fe20000010807 */
[-CC-:B------:R-:W-:Y:S01]  /*3020*/  FFMA.FTZ R90, R90, R21.reuse, -R7.reuse ;  /* 0x000000155a5a7223 */ /* 0x180fe20000010807 */
[-CC-:B------:R-:W-:Y:S01]  /*3030*/  FFMA.FTZ R92, R92, R21.reuse, -R7.reuse ;  /* 0x000000155c5c7223 */ /* 0x180fe20000010807 */
[-CC-:B------:R-:W-:Y:S01]  /*3040*/  FFMA.FTZ R94, R94, R21.reuse, -R7.reuse ;  /* 0x000000155e5e7223 */ /* 0x180fe20000010807 */
[-CC-:B------:R-:W-:Y:S01]  /*3050*/  FFMA.FTZ R96, R96, R21.reuse, -R7.reuse ;  /* 0x0000001560607223 */ /* 0x180fe20000010807 */
[----:B------:R-:W1:Y:S01]  /*3060*/  MUFU.EX2 R11, R11 ;  /* 0x0000000b000b7308 */ /* 0x000e620000000800 */
[C---:B--2---:R-:W-:Y:S01]  /*3070*/  FADD.FTZ R29, R9.reuse, R4 ;  /* 0x00000004091d7221 */ /* 0x044fe20000010000 */
[----:B------:R-:W-:Y:S01]  /*3080*/  FFMA.FTZ R98, R98, R21, -R7 ;  /* 0x0000001562627223 */ /* 0x000fe20000010807 */
[----:B------:R-:W-:-:S02]  /*3090*/  F2FP.F16.F32.PACK_AB R122, R9, R122 ;  /* 0x0000007a097a723e */ /* 0x000fc400000000ff */
[----:B------:R-:W-:Y:S02]  /*30a0*/  F2FP.F16.F32.PACK_AB R120, R5, R120 ;  /* 0x000000780578723e */ /* 0x000fe400000000ff */
[----:B------:R-:W-:Y:S01]  /*30b0*/  F2FP.F16.F32.PACK_AB R121, R62, R121 ;  /* 0x000000793e79723e */ /* 0x000fe200000000ff */
[----:B------:R-:W2:Y:S01]  /*30c0*/  MUFU.EX2 R126, R126 ;  /* 0x0000007e007e7308 */ /* 0x000ea20000000800 */
[----:B0-----:R-:W-:Y:S01]  /*30d0*/  FADD.FTZ R4, R124, R29 ;  /* 0x0000001d7c047221 */ /* 0x001fe20000010000 */
[----:B------:R-:W-:Y:S01]  /*30e0*/  FADD.FTZ R29, R131, R6 ;  /* 0x00000006831d7221 */ /* 0x000fe20000010000 */
[----:B------:R-:W-:Y:S02]  /*30f0*/  F2FP.F16.F32.PACK_AB R123, R64, R123 ;  /* 0x0000007b407b723e */ /* 0x000fe400000000ff */
[----:B------:R-:W-:Y:S01]  /*3100*/  F2FP.F16.F32.PACK_AB R125, R66, R125 ;  /* 0x0000007d427d723e */ /* 0x000fe200000000ff */
[----:B------:R-:W-:Y:S01]  /*3110*/  FADD.FTZ R6, R72, R29 ;  /* 0x0000001d48067221 */ /* 0x000fe20000010000 */
[----:B------:R-:W-:Y:S01]  /*3120*/  FFMA.FTZ R29, R52, R21, -R7 ;  /* 0x00000015341d7223 */ /* 0x000fe20000010807 */
[----:B------:R-:W0:Y:S01]  /*3130*/  MUFU.EX2 R13, R13 ;  /* 0x0000000d000d7308 */ /* 0x000e220000000800 */
[----:B-1----:R-:W-:Y:S01]  /*3140*/  FADD.FTZ R31, R11, R4 ;  /* 0x000000040b1f7221 */ /* 0x002fe20000010000 */
[----:B------:R-:W-:Y:S01]  /*3150*/  FADD.FTZ R33, R133, R6 ;  /* 0x0000000685217221 */ /* 0x000fe20000010000 */
[----:B------:R-:W-:-:S02]  /*3160*/  F2FP.F16.F32.PACK_AB R127, R68, R127 ;  /* 0x0000007f447f723e */ /* 0x000fc400000000ff */
[----:B------:R-:W-:Y:S01]  /*3170*/  F2FP.F16.F32.PACK_AB R129, R70, R129 ;  /* 0x000000814681723e */ /* 0x000fe200000000ff */
[----:B------:R-:W-:Y:S01]  /*3180*/  FADD.FTZ R6, R74, R33 ;  /* 0x000000214a067221 */ /* 0x000fe20000010000 */
[----:B------:R-:W-:Y:S01]  /*3190*/  F2FP.F16.F32.PACK_AB R131, R72, R131 ;  /* 0x000000834883723e */ /* 0x000fe200000000ff */
[----:B------:R-:W1:Y:S01]  /*31a0*/  MUFU.EX2 R128, R128 ;  /* 0x0000008000807308 */ /* 0x000e620000000800 */
[----:B--2---:R-:W-:Y:S01]  /*31b0*/  FADD.FTZ R4, R126, R31 ;  /* 0x0000001f7e047221 */ /* 0x004fe20000010000 */
[----:B------:R-:W-:Y:S01]  /*31c0*/  FADD.FTZ R33, R135, R6 ;  /* 0x0000000687217221 */ /* 0x000fe20000010000 */
[----:B------:R-:W-:Y:S02]  /*31d0*/  F2FP.F16.F32.PACK_AB R133, R74, R133 ;  /* 0x000000854a85723e */ /* 0x000fe400000000ff */
[C---:B------:R-:W-:Y:S01]  /*31e0*/  F2FP.F16.F32.PACK_AB R135, R76.reuse, R135 ;  /* 0x000000874c87723e */ /* 0x040fe200000000ff */
[----:B------:R-:W-:Y:S01]  /*31f0*/  FADD.FTZ R6, R76, R33 ;  /* 0x000000214c067221 */ /* 0x000fe20000010000 */
[----:B------:R-:W-:Y:S01]  /*3200*/  F2FP.F16.F32.PACK_AB R124, R11, R124 ;  /* 0x0000007c0b7c723e */ /* 0x000fe200000000ff */
[----:B------:R-:W2:Y:S01]  /*3210*/  MUFU.EX2 R15, R15 ;  /* 0x0000000f000f7308 */ /* 0x000ea20000000800 */
[----:B0-----:R-:W-:Y:S01]  /*3220*/  FADD.FTZ R31, R13, R4 ;  /* 0x000000040d1f7221 */ /* 0x001fe20000010000 */
[----:B------:R-:W-:Y:S01]  /*3230*/  FADD.FTZ R35, R137, R6 ;  /* 0x0000000689237221 */ /* 0x000fe20000010000 */
[----:B------:R-:W-:-:S02]  /*3240*/  F2FP.F16.F32.PACK_AB R137, R80, R137 ;  /* 0x000000895089723e */ /* 0x000fc400000000ff */
[----:B------:R-:W-:Y:S01]  /*3250*/  F2FP.F16.F32.PACK_AB R126, R13, R126 ;  /* 0x0000007e0d7e723e */ /* 0x000fe200000000ff */
[----:B------:R-:W-:Y:S02]  /*3260*/  FADD.FTZ R6, R80, R35 ;  /* 0x0000002350067221 */ /* 0x000fe40000010000 */
[----:B------:R-:W0:Y:S01]  /*3270*/  MUFU.EX2 R130, R130 ;  /* 0x0000008200827308 */ /* 0x000e220000000800 */
[----:B-1----:R-:W-:Y:S01]  /*3280*/  FADD.FTZ R4, R128, R31 ;  /* 0x0000001f80047221 */ /* 0x002fe20000010000 */
[----:B------:R-:W-:Y:S01]  /*3290*/  FADD.FTZ R35, R139, R6 ;  /* 0x000000068b237221 */ /* 0x000fe20000010000 */
[----:B------:R-:W-:-:S03]  /*32a0*/  F2FP.F16.F32.PACK_AB R139, R82, R139 ;  /* 0x0000008b528b723e */ /* 0x000fc600000000ff */
[----:B------:R-:W-:Y:S02]  /*32b0*/  FADD.FTZ R6, R82, R35 ;  /* 0x0000002352067221 */ /* 0x000fe40000010000 */
[----:B------:R-:W1:Y:S01]  /*32c0*/  MUFU.EX2 R17, R17 ;  /* 0x0000001100117308 */ /* 0x000e620000000800 */
[----:B--2---:R-:W-:Y:S01]  /*32d0*/  FADD.FTZ R31, R15, R4 ;  /* 0x000000040f1f7221 */ /* 0x004fe20000010000 */
[----:B------:R-:W-:Y:S01]  /*32e0*/  FADD.FTZ R35, R141, R6 ;  /* 0x000000068d237221 */ /* 0x000fe20000010000 */
[----:B------:R-:W-:-:S05]  /*32f0*/  F2FP.F16.F32.PACK_AB R128, R15, R128 ;  /* 0x000000800f80723e */ /* 0x000fca00000000ff */
[----:B------:R-:W2:Y:S01]  /*3300*/  MUFU.EX2 R132, R132 ;  /* 0x0000008400847308 */ /* 0x000ea20000000800 */
[----:B0-----:R-:W-:-:S07]  /*3310*/  FADD.FTZ R4, R130, R31 ;  /* 0x0000001f82047221 */ /* 0x001fce0000010000 */
[----:B------:R-:W0:Y:S01]  /*3320*/  MUFU.EX2 R19, R19 ;  /* 0x0000001300137308 */ /* 0x000e220000000800 */
[C---:B-1----:R-:W-:Y:S01]  /*3330*/  FADD.FTZ R33, R17.reuse, R4 ;  /* 0x0000000411217221 */ /* 0x042fe20000010000 */
[----:B------:R-:W-:-:S06]  /*3340*/  F2FP.F16.F32.PACK_AB R130, R17, R130 ;  /* 0x000000821182723e */ /* 0x000fcc00000000ff */
[----:B------:R-:W1:Y:S01]  /*3350*/  MUFU.EX2 R134, R134 ;  /* 0x0000008600867308 */ /* 0x000e620000000800 */
[----:B--2---:R-:W-:-:S07]  /*3360*/  FADD.FTZ R4, R132, R33 ;  /* 0x0000002184047221 */ /* 0x004fce0000010000 */
[----:B------:R-:W2:Y:S01]  /*3370*/  MUFU.EX2 R23, R23 ;  /* 0x0000001700177308 */ /* 0x000ea20000000800 */
[C---:B0-----:R-:W-:Y:S01]  /*3380*/  FADD.FTZ R33, R19.reuse, R4 ;  /* 0x0000000413217221 */ /* 0x041fe20000010000 */
[----:B------:R-:W-:-:S06]  /*3390*/  F2FP.F16.F32.PACK_AB R132, R19, R132 ;  /* 0x000000841384723e */ /* 0x000fcc00000000ff */
[----:B------:R-:W0:Y:S01]  /*33a0*/  MUFU.EX2 R136, R136 ;  /* 0x0000008800887308 */ /* 0x000e220000000800 */
[----:B-1----:R-:W-:-:S07]  /*33b0*/  FADD.FTZ R4, R134, R33 ;  /* 0x0000002186047221 */ /* 0x002fce0000010000 */
[----:B------:R-:W1:Y:S01]  /*33c0*/  MUFU.EX2 R84, R84 ;  /* 0x0000005400547308 */ /* 0x000e620000000800 */
[C---:B--2---:R-:W-:Y:S01]  /*33d0*/  FADD.FTZ R7, R23.reuse, R4 ;  /* 0x0000000417077221 */ /* 0x044fe20000010000 */
[----:B------:R-:W-:-:S06]  /*33e0*/  F2FP.F16.F32.PACK_AB R134, R23, R134 ;  /* 0x000000861786723e */ /* 0x000fcc00000000ff */
[----:B------:R-:W2:Y:S01]  /*33f0*/  MUFU.EX2 R25, R25 ;  /* 0x0000001900197308 */ /* 0x000ea20000000800 */
[----:B0-----:R-:W-:-:S07]  /*3400*/  FADD.FTZ R4, R136, R7 ;  /* 0x0000000788047221 */ /* 0x001fce0000010000 */
[----:B------:R-:W0:Y:S01]  /*3410*/  MUFU.EX2 R143, R143 ;  /* 0x0000008f008f7308 */ /* 0x000e220000000800 */
[C---:B-1----:R-:W-:Y:S01]  /*3420*/  FADD.FTZ R6, R84.reuse, R35 ;  /* 0x0000002354067221 */ /* 0x042fe20000010000 */
[----:B------:R-:W-:-:S06]  /*3430*/  F2FP.F16.F32.PACK_AB R141, R84, R141 ;  /* 0x0000008d548d723e */ /* 0x000fcc00000000ff */
[----:B------:R-:W1:Y:S01]  /*3440*/  MUFU.EX2 R138, R138 ;  /* 0x0000008a008a7308 */ /* 0x000e620000000800 */
[C---:B--2---:R-:W-:Y:S01]  /*3450*/  FADD.FTZ R7, R25.reuse, R4 ;  /* 0x0000000419077221 */ /* 0x044fe20000010000 */
[----:B------:R-:W-:-:S06]  /*3460*/  F2FP.F16.F32.PACK_AB R136, R25, R136 ;  /* 0x000000881988723e */ /* 0x000fcc00000000ff */
[----:B------:R-:W2:Y:S01]  /*3470*/  MUFU.EX2 R86, R86 ;  /* 0x0000005600567308 */ /* 0x000ea20000000800 */
[----:B0-----:R-:W-:-:S07]  /*3480*/  FADD.FTZ R35, R143, R6 ;  /* 0x000000068f237221 */ /* 0x001fce0000010000 */
[----:B------:R-:W0:Y:S01]  /*3490*/  MUFU.EX2 R27, R27 ;  /* 0x0000001b001b7308 */ /* 0x000e220000000800 */
[----:B-1----:R-:W-:-:S07]  /*34a0*/  FADD.FTZ R4, R138, R7 ;  /* 0x000000078a047221 */ /* 0x002fce0000010000 */
[----:B------:R-:W1:Y:S01]  /*34b0*/  MUFU.EX2 R145, R145 ;  /* 0x0000009100917308 */ /* 0x000e620000000800 */
[C---:B--2---:R-:W-:Y:S01]  /*34c0*/  FADD.FTZ R6, R86.reuse, R35 ;  /* 0x0000002356067221 */ /* 0x044fe20000010000 */
[----:B------:R-:W-:-:S06]  /*34d0*/  F2FP.F16.F32.PACK_AB R143, R86, R143 ;  /* 0x0000008f568f723e */ /* 0x000fcc00000000ff */
[----:B------:R-:W2:Y:S01]  /*34e0*/  MUFU.EX2 R140, R140 ;  /* 0x0000008c008c7308 */ /* 0x000ea20000000800 */
[C---:B0-----:R-:W-:Y:S01]  /*34f0*/  FADD.FTZ R7, R27.reuse, R4 ;  /* 0x000000041b077221 */ /* 0x041fe20000010000 */
[----:B------:R-:W-:-:S06]  /*3500*/  F2FP.F16.F32.PACK_AB R138, R27, R138 ;  /* 0x0000008a1b8a723e */ /* 0x000fcc00000000ff */
[----:B------:R-:W0:Y:S01]  /*3510*/  MUFU.EX2 R88, R88 ;  /* 0x0000005800587308 */ /* 0x000e220000000800 */
[----:B-1----:R-:W-:-:S07]  /*3520*/  FADD.FTZ R37, R145, R6 ;  /* 0x0000000691257221 */ /* 0x002fce0000010000 */
[----:B------:R-:W1:Y:S01]  /*3530*/  MUFU.EX2 R29, R29 ;  /* 0x0000001d001d7308 */ /* 0x000e620000000800 */
[----:B--2---:R-:W-:-:S07]  /*3540*/  FADD.FTZ R4, R140, R7 ;  /* 0x000000078c047221 */ /* 0x004fce0000010000 */
[----:B------:R-:W2:Y:S01]  /*3550*/  MUFU.EX2 R147, R147 ;  /* 0x0000009300937308 */ /* 0x000ea20000000800 */
[C---:B0-----:R-:W-:Y:S01]  /*3560*/  FADD.FTZ R6, R88.reuse, R37 ;  /* 0x0000002558067221 */ /* 0x041fe20000010000 */
[----:B------:R-:W-:Y:S01]  /*3570*/  F2FP.F16.F32.PACK_AB R145, R88, R145 ;  /* 0x000000915891723e */ /* 0x000fe200000000ff */
[----:B------:R-:W-:-:S05]  /*3580*/  IMAD.MOV.U32 R88, RZ, RZ, R119 ;  /* 0x000000ffff587224 */ /* 0x000fca00078e0077 */
[----:B------:R-:W0:Y:S01]  /*3590*/  MUFU.EX2 R142, R142 ;  /* 0x0000008e008e7308 */ /* 0x000e220000000800 */
[C---:B-1----:R-:W-:Y:S01]  /*35a0*/  FADD.FTZ R7, R29.reuse, R4 ;  /* 0x000000041d077221 */ /* 0x042fe20000010000 */
[----:B------:R-:W-:-:S06]  /*35b0*/  F2FP.F16.F32.PACK_AB R140, R29, R140 ;  /* 0x0000008c1d8c723e */ /* 0x000fcc00000000ff */
[----:B------:R-:W1:Y:S01]  /*35c0*/  MUFU.EX2 R100, R100 ;  /* 0x0000006400647308 */ /* 0x000e620000000800 */
[----:B--2---:R-:W-:-:S07]  /*35d0*/  FADD.FTZ R37, R147, R6 ;  /* 0x0000000693257221 */ /* 0x004fce0000010000 */
[----:B------:R-:W2:Y:S01]  /*35e0*/  MUFU.EX2 R31, R56 ;  /* 0x00000038001f7308 */ /* 0x000ea20000000800 */
[----:B0-----:R-:W-:-:S07]  /*35f0*/  FADD.FTZ R4, R142, R7 ;  /* 0x000000078e047221 */ /* 0x001fce0000010000 */
[----:B------:R-:W0:Y:S01]  /*3600*/  MUFU.EX2 R149, R149 ;  /* 0x0000009500957308 */ /* 0x000e220000000800 */
[C---:B-1----:R-:W-:Y:S01]  /*3610*/  FADD.FTZ R6, R100.reuse, R37 ;  /* 0x0000002564067221 */ /* 0x042fe20000010000 */
[----:B------:R-:W-:Y:S01]  /*3620*/  F2FP.F16.F32.PACK_AB R147, R100, R147 ;  /* 0x000000936493723e */ /* 0x000fe200000000ff */
[----:B------:R-:W-:-:S05]  /*3630*/  IMAD.MOV.U32 R100, RZ, RZ, R119 ;  /* 0x000000ffff647224 */ /* 0x000fca00078e0077 */
        /* <DEDUP_REMOVED lines=9> */
[----:B------:R-:W-:Y:S02]  /*36d0*/  F2FP.F16.F32.PACK_AB R149, R102, R149 ;  /* 0x000000956695723e */ /* 0x000fe400000000ff */
[----:B------:R-:W-:-:S04]  /*36e0*/  MOV R102, R119 ;  /* 0x0000007700667202 */ /* 0x000fc80000000f00 */
[----:B------:R2:W3:Y:S01]  /*36f0*/  MUFU.EX2 R35, R90 ;  /* 0x0000005a00237308 */ /* 0x0004e20000000800 */
[C---:B0-----:R-:W-:Y:S01]  /*3700*/  FADD.FTZ R39, R33.reuse, R4 ;  /* 0x0000000421277221 */ /* 0x041fe20000010000 */
[----:B------:R-:W-:-:S06]  /*3710*/  F2FP.F16.F32.PACK_AB R144, R33, R58 ;  /* 0x0000003a2190723e */ /* 0x000fcc00000000ff */
[----:B------:R-:W0:Y:S01]  /*3720*/  MUFU.EX2 R92, R92 ;  /* 0x0000005c005c7308 */ /* 0x000e220000000800 */
[----:B-1----:R-:W-:Y:S01]  /*3730*/  FADD.FTZ R4, R78, R39 ;  /* 0x000000274e047221 */ /* 0x002fe20000010000 */
[----:B--2---:R-:W-:-:S06]  /*3740*/  MOV R90, R119 ;  /* 0x00000077005a7202 */ /* 0x004fcc0000000f00 */
[----:B------:R1:W2:Y:S01]  /*3750*/  MUFU.EX2 R37, R94 ;  /* 0x0000005e00257308 */ /* 0x0002a20000000800 */
[C---:B---3--:R-:W-:Y:S01]  /*3760*/  FADD.FTZ R5, R35.reuse, R4 ;  /* 0x0000000423057221 */ /* 0x048fe20000010000 */
[----:B------:R-:W-:-:S06]  /*3770*/  F2FP.F16.F32.PACK_AB R146, R35, R78 ;  /* 0x0000004e2392723e */ /* 0x000fcc00000000ff */
[----:B------:R-:W3:Y:S01]  /*3780*/  MUFU.EX2 R151, R151 ;  /* 0x0000009700977308 */ /* 0x000ee20000000800 */
[----:B0-----:R-:W-:Y:S01]  /*3790*/  FADD.FTZ R4, R92, R5 ;  /* 0x000000055c047221 */ /* 0x001fe20000010000 */
[----:B-1----:R-:W-:-:S06]  /*37a0*/  MOV R94, R119 ;  /* 0x00000077005e7202 */ /* 0x002fcc0000000f00 */
[----:B------:R-:W0:Y:S01]  /*37b0*/  MUFU.EX2 R96, R96 ;  /* 0x0000006000607308 */ /* 0x000e220000000800 */
[C---:B--2---:R-:W-:Y:S01]  /*37c0*/  FADD.FTZ R5, R37.reuse, R4 ;  /* 0x0000000425057221 */ /* 0x044fe20000010000 */
[----:B------:R-:W-:Y:S01]  /*37d0*/  F2FP.F16.F32.PACK_AB R148, R37, R92 ;  /* 0x0000005c2594723e */ /* 0x000fe200000000ff */
[----:B------:R-:W-:-:S05]  /*37e0*/  IMAD.MOV.U32 R92, RZ, RZ, R119 ;  /* 0x000000ffff5c7224 */ /* 0x000fca00078e0077 */
[----:B------:R-:W1:Y:S01]  /*37f0*/  MUFU.EX2 R104, R104 ;  /* 0x0000006800687308 */ /* 0x000e620000000800 */
[----:B---3--:R-:W-:-:S07]  /*3800*/  FADD.FTZ R7, R151, R6 ;  /* 0x0000000697077221 */ /* 0x008fce0000010000 */
[----:B------:R2:W3:Y:S01]  /*3810*/  MUFU.EX2 R9, R98 ;  /* 0x0000006200097308 */ /* 0x0004e20000000800 */
[----:B0-----:R-:W-:Y:S01]  /*3820*/  FADD.FTZ R4, R96, R5 ;  /* 0x0000000560047221 */ /* 0x001fe20000010000 */
[C---:B-1----:R-:W-:Y:S01]  /*3830*/  FADD.FTZ R7, R104.reuse, R7 ;  /* 0x0000000768077221 */ /* 0x042fe20000010000 */
[----:B------:R-:W-:Y:S01]  /*3840*/  F2FP.F16.F32.PACK_AB R151, R104, R151 ;  /* 0x000000976897723e */ /* 0x000fe200000000ff */
[--C-:B------:R-:W-:Y:S01]  /*3850*/  IMAD.MOV.U32 R104, RZ, RZ, R119.reuse ;  /* 0x000000ffff687224 */ /* 0x100fe200078e0077 */
[----:B--2---:R-:W-:Y:S02]  /*3860*/  MOV R98, R119 ;  /* 0x0000007700627202 */ /* 0x004fe40000000f00 */
[C---:B---3--:R-:W-:Y:S01]  /*3870*/  F2FP.F16.F32.PACK_AB R150, R9.reuse, R96 ;  /* 0x000000600996723e */ /* 0x048fe200000000ff */
[----:B------:R-:W-:Y:S01]  /*3880*/  FADD.FTZ R5, R9, R4 ;  /* 0x0000000409057221 */ /* 0x000fe20000010000 */
[----:B------:R-:W-:Y:S01]  /*3890*/  IMAD.MOV.U32 R96, RZ, RZ, R119 ;  /* 0x000000ffff607224 */ /* 0x000fe200078e0077 */
[----:B------:R-:W-:Y:S06]  /*38a0*/  @!P1 BRA `(.L_x_18) ;  /* 0x0000002400a09947 */ /* 0x000fec0003800000 */
[----:B------:R-:W-:Y:S01]  /*38b0*/  IMAD.MOV.U32 R6, RZ, RZ, R24 ;  /* 0x000000ffff067224 */ /* 0x000fe200078e0018 */
[----:B------:R-:W-:Y:S02]  /*38c0*/  MOV R4, R32 ;  /* 0x0000002000047202 */ /* 0x000fe40000000f00 */
[----:B------:R-:W-:Y:S02]  /*38d0*/  CS2R R118, SRZ ;  /* 0x0000000000767805 */ /* 0x000fe4000001ff00 */
        /* <DEDUP_REMOVED lines=14> */
[----:B------:R-:W-:Y:S01]  /*39c0*/  CS2R R88, SRZ ;  /* 0x0000000000587805 */ /* 0x000fe2000001ff00 */
[----:B------:R-:W-:Y:S01]  /*39d0*/  UMOV UR6, URZ ;  /* 0x0000003f00067c82 */ /* 0x000fe20008000000 */
[----:B------:R-:W-:Y:S01]  /*39e0*/  UMOV UR5, URZ ;  /* 0x0000003f00057c82 */ /* 0x000fe20008000000 */
[----:B------:R-:W-:-:S05]  /*39f0*/  ULDC UR23, c[0x0][0x9d8] ;  /* 0x0002760000177ab9 */ /* 0x000fca0000000800 */
.L_x_29:
[----:B------:R-:W-:Y:S01]  /*3a00*/  ISETP.NE.AND P2, PT, RZ, UR44, PT ;  /* 0x0000002cff007c0c */ /* 0x000fe2000bf45270 */
[----:B------:R-:W-:-:S04]  /*3a10*/  UISETP.NE.AND UP0, UPT, UR5, 0x1, UPT ;  /* 0x000000010500788c */ /* 0x000fc8000bf05270 */
[----:B------:R-:W-:-:S04]  /*3a20*/  USEL UR4, URZ, 0x1, UP0 ;  /* 0x000000013f047887 */ /* 0x000fc80008000000 */
[----:B------:R-:W-:-:S04]  /*3a30*/  ULOP3.LUT UR4, UR6, UR4, URZ, 0x3c, !UPT ;  /* 0x0000000406047292 */ /* 0x000fc8000f8e3c3f */
[----:B------:R-:W-:Y:S08]  /*3a40*/  @P2 BRA `(.L_x_19) ;  /* 0x0000000000382947 */ /* 0x000ff00003800000 */
[----:B------:R-:W-:Y:S05]  /*3a50*/  @!P0 BRA `(.L_x_20) ;  /* 0x0000000000048947 */ /* 0x000fea0003800000 */
[----:B------:R-:W-:Y:S01]  /*3a60*/  BPT.TRAP 0x1 ;  /* 0x000000040000795c */ /* 0x000fe20000300000 */
.L_x_20:
[----:B------:R-:W-:Y:S01]  /*3a70*/  UIADD3 UR10, UR5, 0x1, URZ ;  /* 0x00000001050a7890 */ /* 0x000fe2000fffe03f */
[----:B------:R-:W-:-:S03]  /*3a80*/  IMAD.U32 R0, RZ, RZ, UR4 ;  /* 0x00000004ff007e24 */ /* 0x000fc6000f8e00ff */
[----:B------:R-:W-:Y:S02]  /*3a90*/  UISETP.NE.AND UP0, UPT, UR10, 0x2, UPT ;  /* 0x000000020a00788c */ /* 0x000fe4000bf05270 */
[----:B------:R-:W-:Y:S02]  /*3aa0*/  SHF.L.U32 R0, R0, 0x1f, RZ ;  /* 0x0000001f00007819 */ /* 0x000fe400000006ff */
[----:B------:R-:W-:-:S04]  /*3ab0*/  USEL UR10, UR10, URZ, UP0 ;  /* 0x0000003f0a0a7287 */ /* 0x000fc80008000000 */
[----:B------:R-:W-:-:S09]  /*3ac0*/  ULEA UR10, UR10, UR40, 0x3 ;  /* 0x000000280a0a7291 */ /* 0x000fd2000f8e183f */
[----:B------:R0:W1:Y:S01]  /*3ad0*/  SYNCS.PHASECHK.TRANS64.TRYWAIT P1, [UR10+0x16830], R0 ;  /* 0x01683000ff0075a7 */ /* 0x000062000802014a */
[----:B------:R-:W-:Y:S05]  /*3ae0*/  @!P0 BRA `(.L_x_21) ;  /* 0x0000000000048947 */ /* 0x000fea0003800000 */
[----:B------:R-:W-:Y:S01]  /*3af0*/  BPT.TRAP 0x1 ;  /* 0x000000040000795c */ /* 0x000fe20000300000 */
.L_x_21:
[----:B-1----:R-:W-:Y:S05]  /*3b00*/  @P1 BRA `(.L_x_19) ;  /* 0x0000000000081947 */ /* 0x002fea0003800000 */
[----:B------:R-:W1:Y:S02]  /*3b10*/  SYNCS.PHASECHK.TRANS64.TRYWAIT P1, [UR10+0x16830], R0 ;  /* 0x01683000ff0075a7 */ /* 0x000e64000802014a */
[----:B-1----:R-:W-:Y:S05]  /*3b20*/  @!P1 BRA `(.L_x_22) ;  /* 0x0000007800d49947 */ /* 0x002fea0003800000 */
.L_x_19:
[----:B01----:R-:W-:Y:S01]  /*3b30*/  VIADD R0, R16, 0x8 ;  /* 0x0000000810007836 */ /* 0x003fe20000000000 */
[----:B------:R-:W-:Y:S01]  /*3b40*/  UIADD3 UR10, UR5, 0x1, URZ ;  /* 0x00000001050a7890 */ /* 0x000fe2000fffe03f */
[----:B------:R-:W-:Y:S01]  /*3b50*/  R2UR UR24, R2 ;  /* 0x00000000021872ca */ /* 0x000fe200000e0000 */
[----:B------:R-:W-:Y:S01]  /*3b60*/  UMOV UR27, 0x40000040 ;  /* 0x40000040001b7882 */ /* 0x000fe20000000000 */
[----:B------:R-:W-:Y:S01]  /*3b70*/  R2UR UR25, R3 ;  /* 0x00000000031972ca */ /* 0x000fe200000e0000 */
[----:B------:R0:W-:Y:S01]  /*3b80*/  BAR.SYNC.DEFER_BLOCKING R0, 0x100 ;  /* 0x000400000000751d */ /* 0x0001e20000010000 */
[----:B------:R-:W-:-:S04]  /*3b90*/  UISETP.NE.AND UP0, UPT, UR10, 0x2, UPT ;  /* 0x000000020a00788c */ /* 0x000fc8000bf05270 */
[----:B------:R-:W-:Y:S01]  /*3ba0*/  USEL UR22, UR10, URZ, UP0 ;  /* 0x0000003f0a167287 */ /* 0x000fe20008000000 */
[----:B------:R-:W-:Y:S01]  /*3bb0*/  UMOV UR11, 0x40000040 ;  /* 0x40000040000b7882 */ /* 0x000fe20000000000 */
[----:B------:R-:W-:Y:S02]  /*3bc0*/  UMOV UR15, 0x40000040 ;  /* 0x40000040000f7882 */ /* 0x000fe40000000000 */
[----:B------:R-:W-:Y:S01]  /*3bd0*/  ULEA UR26, UR22, UR20, 0xa ;  /* 0x00000014161a7291 */ /* 0x000fe2000f8e503f */
[----:B------:R-:W-:Y:S01]  /*3be0*/  UMOV UR19, 0x40000040 ;  /* 0x4000004000137882 */ /* 0x000fe20000000000 */
[----:B0-----:R-:W-:Y:S02]  /*3bf0*/  IMAD.U32 R0, RZ, RZ, UR22 ;  /* 0x00000016ff007e24 */ /* 0x001fe4000f8e00ff */
[----:B------:R-:W-:Y:S02]  /*3c00*/  UIADD3 UR10, UR26, 0x2, URZ ;  /* 0x000000021a0a7890 */ /* 0x000fe4000fffe03f */
[----:B------:R-:W-:-:S02]  /*3c10*/  UIADD3 UR14, UR26, 0x4, URZ ;  /* 0x000000041a0e7890 */ /* 0x000fc4000fffe03f */
[----:B------:R-:W-:Y:S01]  /*3c20*/  UIADD3 UR18, UR26, 0x6, URZ ;  /* 0x000000061a127890 */ /* 0x000fe2000fffe03f */
[----:B------:R-:W-:-:S06]  /*3c30*/  WARPGROUP.ARRIVE ;  /* 0x00000000000079c5 */ /* 0x000fcc0000000000 */
[----:B------:R-:W-:Y:S03]  /*3c40*/  HGMMA.64x128x16.F32 R24, gdesc[UR24], RZ, !UPT, gsb0 ;  /* 0x01e00000181879f0 */ /* 0x000fe6000c0008ff */
[----:B------:R-:W-:Y:S02]  /*3c50*/  WARPGROUP.DEPBAR.LE gsb0, 0x0 ;  /* 0x00008000000079c5 */ /* 0x000fe40000010000 */
[----:B------:R-:W-:-:S07]  /*3c60*/  WARPGROUP.ARRIVE ;  /* 0x00000000000079c5 */ /* 0x000fce0000000000 */
        /* <DEDUP_REMOVED lines=8> */
[----:B------:R-:W-:Y:S05]  /*3cf0*/  @P2 BRA `(.L_x_23) ;  /* 0x00000000002c2947 */ /* 0x000fea0003800000 */
[----:B------:R-:W-:Y:S05]  /*3d00*/  @!P0 BRA `(.L_x_24) ;  /* 0x0000000000048947 */ /* 0x000fea0003800000 */
[----:B------:R-:W-:Y:S01]  /*3d10*/  BPT.TRAP 0x1 ;  /* 0x000000040000795c */ /* 0x000fe20000300000 */
.L_x_24:
[----:B------:R-:W-:Y:S01]  /*3d20*/  ULEA UR10, UR5, UR40, 0x3 ;  /* 0x00000028050a7291 */ /* 0x000fe2000f8e183f */
[----:B------:R-:W-:-:S04]  /*3d30*/  MOV R8, UR6 ;  /* 0x0000000600087c02 */ /* 0x000fc80008000f00 */
[----:B------:R-:W-:-:S04]  /*3d40*/  SHF.L.U32 R8, R8, 0x1f, RZ ;  /* 0x0000001f08087819 */ /* 0x000fc800000006ff */
[----:B------:R0:W1:Y:S01]  /*3d50*/  SYNCS.PHASECHK.TRANS64.TRYWAIT P1, [UR10+0x16850], R8 ;  /* 0x01685008ff0075a7 */ /* 0x000062000802014a */
[----:B------:R-:W-:Y:S05]  /*3d60*/  @!P0 BRA `(.L_x_25) ;  /* 0x0000000000048947 */ /* 0x000fea0003800000 */
[----:B------:R-:W-:Y:S01]  /*3d70*/  BPT.TRAP 0x1 ;  /* 0x000000040000795c */ /* 0x000fe20000300000 */
.L_x_25:
[----:B-1----:R-:W-:Y:S05]  /*3d80*/  @P1 BRA `(.L_x_23) ;  /* 0x0000000000081947 */ /* 0x002fea0003800000 */
[----:B------:R-:W1:Y:S02]  /*3d90*/  SYNCS.PHASECHK.TRANS64.TRYWAIT P1, [UR10+0x16850], R8 ;  /* 0x01685008ff0075a7 */ /* 0x000e64000802014a */
[----:B-1----:R-:W-:Y:S05]  /*3da0*/  @!P1 BRA `(.L_x_26) ;  /* 0x00000078004c9947 */ /* 0x002fea0003800000 */
.L_x_23:
[----:B------:R-:W-:Y:S01]  /*3db0*/  UIADD3 UR6, UR40, 0x400, URZ ;  /* 0x0000040028067890 */ /* 0x000fe2000fffe03f */
[----:B------:R-:W-:Y:S01]  /*3dc0*/  WARPGROUP.ARRIVE ;  /* 0x00000000000079c5 */ /* 0x000fe20000000000 */
[----:B------:R-:W-:Y:S01]  /*3dd0*/  UMOV UR11, 0x40000040 ;  /* 0x40000040000b7882 */ /* 0x000fe20000000000 */
[----:B01----:R-:W-:Y:S01]  /*3de0*/  VIADD R8, R16, 0x9 ;  /* 0x0000000910087836 */ /* 0x003fe20000000000 */
[----:B------:R-:W-:Y:S01]  /*3df0*/  USHF.R.U32.HI UR6, URZ, 0x4, UR6 ;  /* 0x000000043f067899 */ /* 0x000fe20008011606 */
[----:B------:R-:W-:-:S03]  /*3e00*/  ISETP.GE.U32.AND P1, PT, R22, 0x180, PT ;  /* 0x000001801600780c */ /* 0x000fc60003f26070 */
[----:B------:R-:W-:Y:S01]  /*3e10*/  ULOP3.LUT UR6, UR6, 0x3fff, URZ, 0xc0, !UPT ;  /* 0x00003fff06067892 */ /* 0x000fe2000f8ec03f */
[----:B------:R-:W-:-:S03]  /*3e20*/  SEL R8, R8, 0x9, !P1 ;  /* 0x0000000908087807 */ /* 0x000fc60004800000 */
[----:B------:R-:W-:-:S07]  /*3e30*/  ULEA UR6, UR5, UR6, 0xa ;  /* 0x0000000605067291 */ /* 0x000fce000f8e503f */
[----:B------:R-:W-:Y:S02]  /*3e40*/  UMOV UR10, UR6 ;  /* 0x00000006000a7c82 */ /* 0x000fe40008000000 */
[----:B------:R-:W-:Y:S01]  /*3e50*/  HGMMA.64x64x16.F32 R88, R120, gdesc[UR8].tnspB, R88, gsb0 ;  /* 0x40e0000878587df0 */ /* 0x000fe20008000858 */
[----:B------:R-:W-:Y:S01]  /*3e60*/  UIADD3 UR10, UR6, 0x80, URZ ;  /* 0x00000080060a7890 */ /* 0x000fe2000fffe03f */
[----:B------:R-:W-:Y:S01]  /*3e70*/  UMOV UR11, 0x40000040 ;  /* 0x40000040000b7882 */ /* 0x000fe20000000000 */
[----:B------:R-:W-:Y:S02]  /*3e80*/  WARPGROUP.DEPBAR.LE gsb0, 0x0 ;  /* 0x00008000000079c5 */ /* 0x000fe40000010000 */
[----:B------:R-:W-:-:S06]  /*3e90*/  WARPGROUP.ARRIVE ;  /* 0x00000000000079c5 */ /* 0x000fcc0000000000 */
        /* <DEDUP_REMOVED lines=23> */
[----:B------:R-:W-:Y:S01]  /*4010*/  UIADD3 UR6, UR6, 0x380, URZ ;  /* 0x0000038006067890 */ /* 0x000fe2000fffe03f */
[----:B------:R-:W-:Y:S02]  /*4020*/  WARPGROUP.DEPBAR.LE gsb0, 0x0 ;  /* 0x00008000000079c5 */ /* 0x000fe40000010000 */
[----:B------:R-:W-:-:S06]  /*4030*/  WARPGROUP.ARRIVE ;  /* 0x00000000000079c5 */ /* 0x000fcc0000000000 */
[----:B------:R-:W-:Y:S01]  /*4040*/  HGMMA.64x64x16.F32 R88, R144, gdesc[UR8].tnspB, R88, gsb0 ;  /* 0x40e0000890587df0 */ /* 0x000fe20008000858 */
[----:B------:R-:W-:Y:S01]  /*4050*/  UMOV UR10, UR6 ;  /* 0x00000006000a7c82 */ /* 0x000fe20008000000 */
[----:B------:R-:W-:Y:S01]  /*4060*/  UMOV UR11, 0x40000040 ;  /* 0x40000040000b7882 */ /* 0x000fe20000000000 */
[----:B------:R-:W-:Y:S02]  /*4070*/  WARPGROUP.DEPBAR.LE gsb0, 0x0 ;  /* 0x00008000000079c5 */ /* 0x000fe40000010000 */
[----:B------:R-:W-:-:S06]  /*4080*/  WARPGROUP.ARRIVE ;  /* 0x00000000000079c5 */ /* 0x000fcc0000000000 */
[----:B------:R-:W-:Y:S03]  /*4090*/  HGMMA.64x64x16.F32 R88, R148, gdesc[UR8].tnspB, R88, gsb0 ;  /* 0x40e0000894587df0 */ /* 0x000fe60008000858 */
[----:B------:R-:W-:Y:S02]  /*40a0*/  WARPGROUP.DEPBAR.LE gsb0, 0x0 ;  /* 0x00008000000079c5 */ /* 0x000fe40000010000 */
[----:B------:R0:W-:Y:S06]  /*40b0*/  BAR.ARV R8, 0x100 ;  /* 0x000400080000751d */ /* 0x0001ec0000002000 */
[----:B------:R-:W-:Y:S05]  /*40c0*/  @!P0 BRA `(.L_x_27) ;  /* 0x0000000000048947 */ /* 0x000fea0003800000 */
[----:B------:R-:W-:Y:S01]  /*40d0*/  BPT.TRAP 0x1 ;  /* 0x000000040000795c */ /* 0x000fe20000300000 */
.L_x_27:
[----:B------:R-:W-:Y:S01]  /*40e0*/  FMUL.FTZ R9, R24, UR23 ;  /* 0x0000001718097c20 */ /* 0x000fe20008410000 */
[----:B0-----:R-:W-:Y:S01]  /*40f0*/  FMUL.FTZ R8, R25, UR23 ;  /* 0x0000001719087c20 */ /* 0x001fe20008410000 */
[----:B------:R-:W-:Y:S01]  /*4100*/  FMUL.FTZ R11, R26, UR23 ;  /* 0x000000171a0b7c20 */ /* 0x000fe20008410000 */
[----:B------:R-:W-:Y:S01]  /*4110*/  FMUL.FTZ R10, R27, UR23 ;  /* 0x000000171b0a7c20 */ /* 0x000fe20008410000 */
[----:B------:R-:W-:Y:S01]  /*4120*/  FMUL.FTZ R120, R28, UR23 ;  /* 0x000000171c787c20 */ /* 0x000fe20008410000 */
[----:B------:R-:W-:Y:S01]  /*4130*/  FMUL.FTZ R122, R29, UR23 ;  /* 0x000000171d7a7c20 */ /* 0x000fe20008410000 */
[----:B------:R-:W0:Y:S01]  /*4140*/  MUFU.TANH R9, R9 ;  /* 0x0000000900097308 */ /* 0x000e220000002400 */
[----:B------:R-:W-:Y:S01]  /*4150*/  FMUL.FTZ R12, R30, UR23 ;  /* 0x000000171e0c7c20 */ /* 0x000fe20008410000 */
[----:B------:R-:W-:Y:S01]  /*4160*/  FMUL.FTZ R13, R31, UR23 ;  /* 0x000000171f0d7c20 */ /* 0x000fe20008410000 */
[----:B------:R-:W-:Y:S01]  /*4170*/  FMUL.FTZ R124, R32, UR23 ;  /* 0x00000017207c7c20 */ /* 0x000fe20008410000 */
[----:B------:R-:W-:Y:S01]  /*4180*/  FMUL.FTZ R126, R33, UR23 ;  /* 0x00000017217e7c20 */ /* 0x000fe20008410000 */
[----:B------:R-:W-:Y:S01]  /*4190*/  FMUL.FTZ R14, R34, UR23 ;  /* 0x00000017220e7c20 */ /* 0x000fe20008410000 */
[----:B------:R-:W-:Y:S01]  /*41a0*/  FMUL.FTZ R15, R35, UR23 ;  /* 0x00000017230f7c20 */ /* 0x000fe20008410000 */
[----:B------:R-:W-:Y:S01]  /*41b0*/  FMUL.FTZ R128, R36, UR23 ;  /* 0x0000001724807c20 */ /* 0x000fe20008410000 */
[----:B------:R-:W1:Y:S01]  /*41c0*/  MUFU.TANH R8, R8 ;  /* 0x0000000800087308 */ /* 0x000e620000002400 */
[----:B------:R-:W-:Y:S01]  /*41d0*/  FMUL.FTZ R130, R37, UR23 ;  /* 0x0000001725827c20 */ /* 0x000fe20008410000 */
[----:B------:R-:W-:Y:S01]  /*41e0*/  FMUL.FTZ R17, R38, UR23 ;  /* 0x0000001726117c20 */ /* 0x000fe20008410000 */
[----:B------:R-:W-:Y:S01]  /*41f0*/  FMUL.FTZ R18, R39, UR23 ;  /* 0x0000001727127c20 */ /* 0x000fe20008410000 */
[----:B------:R-:W-:Y:S01]  /*4200*/  FMUL.FTZ R132, R40, UR23 ;  /* 0x0000001728847c20 */ /* 0x000fe20008410000 */
[----:B------:R-:W-:Y:S01]  /*4210*/  FMUL.FTZ R134, R41, UR23 ;  /* 0x0000001729867c20 */ /* 0x000fe20008410000 */
[----:B------:R-:W-:Y:S01]  /*4220*/  FMUL.FTZ R19, R42, UR23 ;  /* 0x000000172a137c20 */ /* 0x000fe20008410000 */
[----:B------:R-:W-:Y:S01]  /*4230*/  FMUL.FTZ R20, R43, UR23 ;  /* 0x000000172b147c20 */ /* 0x000fe20008410000 */
[----:B------:R-:W2:Y:S01]  /*4240*/  MUFU.TANH R11, R11 ;  /* 0x0000000b000b7308 */ /* 0x000ea20000002400 */
[----:B0-----:R-:W-:Y:S01]  /*4250*/  FMNMX.FTZ R21, R9, R4, !PT ;  /* 0x0000000409157209 */ /* 0x001fe20007810000 */
[----:B------:R-:W-:Y:S01]  /*4260*/  FMUL.FTZ R136, R44, UR23 ;  /* 0x000000172c887c20 */ /* 0x000fe20008410000 */
[----:B------:R-:W-:Y:S01]  /*4270*/  FMUL.FTZ R138, R45, UR23 ;  /* 0x000000172d8a7c20 */ /* 0x000fe20008410000 */
[----:B------:R-:W-:Y:S01]  /*4280*/  FMUL.FTZ R26, R46, UR23 ;  /* 0x000000172e1a7c20 */ /* 0x000fe20008410000 */
[----:B------:R-:W-:Y:S01]  /*4290*/  FMUL.FTZ R28, R47, UR23 ;  /* 0x000000172f1c7c20 */ /* 0x000fe20008410000 */
[----:B------:R-:W-:Y:S01]  /*42a0*/  FMUL.FTZ R140, R48, UR23 ;  /* 0x00000017308c7c20 */ /* 0x000fe20008410000 */
[----:B------:R-:W-:Y:S01]  /*42b0*/  FMUL.FTZ R142, R49, UR23 ;  /* 0x00000017318e7c20 */ /* 0x000fe20008410000 */
[----:B------:R-:W0:Y:S01]  /*42c0*/  MUFU.TANH R10, R10 ;  /* 0x0000000a000a7308 */ /* 0x000e220000002400 */
[----:B-1----:R-:W-:Y:S01]  /*42d0*/  FMNMX.FTZ R21, R8, R21, !PT ;  /* 0x0000001508157209 */ /* 0x002fe20007810000 */
[----:B------:R-:W-:Y:S01]  /*42e0*/  FMUL.FTZ R30, R50, UR23 ;  /* 0x00000017321e7c20 */ /* 0x000fe20008410000 */
[----:B------:R-:W-:Y:S01]  /*42f0*/  FMUL.FTZ R34, R51, UR23 ;  /* 0x0000001733227c20 */ /* 0x000fe20008410000 */
[----:B------:R-:W-:Y:S01]  /*4300*/  FMUL.FTZ R52, R52, UR23 ;  /* 0x0000001734347c20 */ /* 0x000fe20008410000 */
[----:B------:R-:W-:Y:S01]  /*4310*/  FMUL.FTZ R144, R53, UR23 ;  /* 0x0000001735907c20 */ /* 0x000fe20008410000 */
[----:B------:R-:W-:Y:S01]  /*4320*/  FMUL.FTZ R36, R54, UR23 ;  /* 0x0000001736247c20 */ /* 0x000fe20008410000 */
[----:B------:R-:W-:Y:S01]  /*4330*/  FMUL.FTZ R38, R55, UR23 ;  /* 0x0000001737267c20 */ /* 0x000fe20008410000 */
[----:B------:R-:W1:Y:S01]  /*4340*/  MUFU.TANH R120, R120 ;  /* 0x0000007800787308 */ /* 0x000e620000002400 */
[----:B--2---:R-:W-:Y:S01]  /*4350*/  FMNMX.FTZ R29, R11, R6, !PT ;  /* 0x000000060b1d7209 */ /* 0x004fe20007810000 */
        /* <DEDUP_REMOVED lines=42> */
[----:B------:R-:W-:-:S04]  /*4600*/  R2UR UR6, R0 ;  /* 0x00000000000672ca */ /* 0x000fc800000e0000 */
[----:B------:R-:W1:Y:S01]  /*4610*/  MUFU.TANH R14, R14 ;  /* 0x0000000e000e7308 */ /* 0x000e620000002400 */
[----:B--2---:R-:W-:-:S07]  /*4620*/  FMNMX.FTZ R21, R124, R21, !PT ;  /* 0x000000157c157209 */ /* 0x004fce0007810000 */
[----:B------:R-:W2:Y:S01]  /*4630*/  MUFU.TANH R15, R15 ;  /* 0x0000000f000f7308 */ /* 0x000ea20000002400 */
[----:B0-----:R-:W-:Y:S01]  /*4640*/  FMNMX.FTZ R21, R126, R21, !PT ;  /* 0x000000157e157209 */ /* 0x001fe20007810000 */
[----:B------:R-:W-:-:S04]  /*4650*/  ULEA UR6, UR6, UR40, 0x3 ;  /* 0x0000002806067291 */ /* 0x000fc8000f8e183f */
[----:B------:R-:W-:Y:S02]  /*4660*/  UIADD3 UR6, UR6, 0x16840, URZ ;  /* 0x0001684006067890 */ /* 0x000fe4000fffe03f */
[----:B------:R-:W0:Y:S01]  /*4670*/  MUFU.TANH R128, R128 ;  /* 0x0000008000807308 */ /* 0x000e220000002400 */
[----:B-1----:R-:W-:Y:S01]  /*4680*/  FMNMX.FTZ R24, R14, R29, !PT ;  /* 0x0000001d0e187209 */ /* 0x002fe20007810000 */
[----:B------:R-:W-:-:S06]  /*4690*/  UPRMT UR6, UR7, 0x654, UR6 ;  /* 0x0000065407067896 */ /* 0x000fcc0008000006 */
[----:B------:R-:W1:Y:S01]  /*46a0*/  MUFU.TANH R130, R130 ;  /* 0x0000008200827308 */ /* 0x000e620000002400 */
[----:B--2---:R-:W-:Y:S02]  /*46b0*/  FMNMX.FTZ R24, R15, R24, !PT ;  /* 0x000000180f187209 */ /* 0x004fe40007810000 */
[----:B------:R-:W-:Y:S05]  /*46c0*/  SYNCS.ARRIVE.TRANS64.RED.A1T0 RZ, [UR6], RZ ;  /* 0x000000ffffff79a7 */ /* 0x000fea0008100406 */
[----:B------:R-:W2:Y:S01]  /*46d0*/  MUFU.TANH R17, R17 ;  /* 0x0000001100117308 */ /* 0x000ea20000002400 */
[----:B0-----:R-:W-:-:S07]  /*46e0*/  FMNMX.FTZ R21, R128, R21, !PT ;  /* 0x0000001580157209 */ /* 0x001fce0007810000 */
[----:B------:R-:W0:Y:S01]  /*46f0*/  MUFU.TANH R18, R18 ;  /* 0x0000001200127308 */ /* 0x000e220000002400 */
[----:B-1----:R-:W-:-:S07]  /*4700*/  FMNMX.FTZ R21, R130, R21, !PT ;  /* 0x0000001582157209 */ /* 0x002fce0007810000 */
[----:B------:R-:W1:Y:S01]  /*4710*/  MUFU.TANH R132, R132 ;  /* 0x0000008400847308 */ /* 0x000e620000002400 */
[----:B--2---:R-:W-:-:S07]  /*4720*/  FMNMX.FTZ R29, R17, R24, !PT ;  /* 0x00000018111d7209 */ /* 0x004fce0007810000 */
        /* <DEDUP_REMOVED lines=93> */
[----:B-1----:R-:W-:Y:S02]  /*4d00*/  FMNMX.FTZ R31, R84, R21, !PT ;  /* 0x00000015541f7209 */ /* 0x002fe40007810000 */
[----:B------:R-:W1:Y:S03]  /*4d10*/  LDC R21, c[0x0][0x988] ;  /* 0x00026200ff157b82 */ /* 0x000e660000000800 */
[----:B------:R-:W3:Y:S01]  /*4d20*/  SHFL.BFLY PT, R24, R31, 0x2, 0x1f ;  /* 0x0c401f001f187f89 */ /* 0x000ee200000e0000 */
[----:B--2---:R-:W-:-:S04]  /*4d30*/  FMNMX.FTZ R29, R70, R29, !PT ;  /* 0x0000001d461d7209 */ /* 0x004fc80007810000 */
[----:B0-----:R-:W-:-:S05]  /*4d40*/  FMNMX.FTZ R29, R72, R29, !PT ;  /* 0x0000001d481d7209 */ /* 0x001fca0007810000 */
[----:B------:R-:W0:Y:S01]  /*4d50*/  SHFL.BFLY PT, R32, R29, 0x2, 0x1f ;  /* 0x0c401f001d207f89 */ /* 0x000e2200000e0000 */
[----:B---3--:R-:W-:Y:S02]  /*4d60*/  FMNMX.FTZ R33, R31, R24, !PT ;  /* 0x000000181f217209 */ /* 0x008fe40007810000 */
[----:B0-----:R-:W-:-:S03]  /*4d70*/  FMNMX.FTZ R35, R29, R32, !PT ;  /* 0x000000201d237209 */ /* 0x001fc60007810000 */
[----:B------:R-:W0:Y:S04]  /*4d80*/  SHFL.BFLY PT, R32, R33, 0x1, 0x1f ;  /* 0x0c201f0021207f89 */ /* 0x000e2800000e0000 */
[----:B------:R-:W2:Y:S01]  /*4d90*/  SHFL.BFLY PT, R24, R35, 0x1, 0x1f ;  /* 0x0c201f0023187f89 */ /* 0x000ea200000e0000 */
[----:B0-----:R-:W-:Y:S02]  /*4da0*/  FMNMX.FTZ R32, R33, R32, !PT ;  /* 0x0000002021207209 */ /* 0x001fe40007810000 */
[----:B--2---:R-:W-:-:S03]  /*4db0*/  FMNMX.FTZ R24, R35, R24, !PT ;  /* 0x0000001823187209 */ /* 0x004fc60007810000 */
[C---:B-1----:R-:W-:Y:S01]  /*4dc0*/  FMUL.FTZ R55, R32.reuse, R21 ;  /* 0x0000001520377220 */ /* 0x042fe20000410000 */
[----:B------:R-:W-:-:S03]  /*4dd0*/  FADD.FTZ R4, -R32, R4 ;  /* 0x0000000420047221 */ /* 0x000fc60000010100 */
[-CC-:B------:R-:W-:Y:S01]  /*4de0*/  FFMA.FTZ R29, R25, R21.reuse, -R55.reuse ;  /* 0x00000015191d7223 */ /* 0x180fe20000010837 */
[-C--:B------:R-:W-:Y:S01]  /*4df0*/  FMUL.FTZ R37, R4, R21.reuse ;  /* 0x0000001504257220 */ /* 0x080fe20000410000 */
[-CC-:B------:R-:W-:Y:S01]  /*4e00*/  FFMA.FTZ R25, R53, R21.reuse, -R55.reuse ;  /* 0x0000001535197223 */ /* 0x180fe20000010837 */
[C---:B------:R-:W-:Y:S01]  /*4e10*/  FADD.FTZ R4, -R24.reuse, R6 ;  /* 0x0000000618047221 */ /* 0x040fe20000010100 */
[-C--:B------:R-:W-:Y:S01]  /*4e20*/  FMUL.FTZ R53, R24, R21.reuse ;  /* 0x0000001518357220 */ /* 0x080fe20000410000 */
[-CC-:B------:R-:W-:Y:S01]  /*4e30*/  FFMA.FTZ R9, R9, R21.reuse, -R55.reuse ;  /* 0x0000001509097223 */ /* 0x180fe20000010837 */
[-C--:B------:R-:W-:Y:S01]  /*4e40*/  FFMA.FTZ R74, R8, R21.reuse, -R55 ;  /* 0x00000015084a7223 */ /* 0x080fe20000010837 */
[-C--:B------:R-:W-:Y:S01]  /*4e50*/  FMUL.FTZ R4, R4, R21.reuse ;  /* 0x0000001504047220 */ /* 0x080fe20000410000 */
[-CC-:B------:R-:W-:Y:S01]  /*4e60*/  FFMA.FTZ R121, R11, R21.reuse, -R53.reuse ;  /* 0x000000150b797223 */ /* 0x180fe20000010835 */
[-C--:B------:R-:W-:Y:S01]  /*4e70*/  FFMA.FTZ R10, R10, R21.reuse, -R53 ;  /* 0x000000150a0a7223 */ /* 0x080fe20000010835 */
[----:B------:R-:W-:Y:S01]  /*4e80*/  MUFU.EX2 R6, R37 ;  /* 0x0000002500067308 */ /* 0x000fe20000000800 */
[-C--:B------:R-:W-:Y:S01]  /*4e90*/  FFMA.FTZ R8, R120, R21.reuse, -R55 ;  /* 0x0000001578087223 */ /* 0x080fe20000010837 */
[-C--:B------:R-:W-:Y:S01]  /*4ea0*/  FFMA.FTZ R123, R12, R21.reuse, -R53 ;  /* 0x000000150c7b7223 */ /* 0x080fe20000010835 */
[-C--:B------:R-:W-:Y:S01]  /*4eb0*/  FFMA.FTZ R49, R122, R21.reuse, -R55 ;  /* 0x000000157a317223 */ /* 0x080fe20000010837 */
[-C--:B------:R-:W-:Y:S01]  /*4ec0*/  FFMA.FTZ R12, R13, R21.reuse, -R53 ;  /* 0x000000150d0c7223 */ /* 0x080fe20000010835 */
[-C--:B------:R-:W-:Y:S01]  /*4ed0*/  FFMA.FTZ R124, R124, R21.reuse, -R55 ;  /* 0x000000157c7c7223 */ /* 0x080fe20000010837 */
[-C--:B------:R-:W-:Y:S01]  /*4ee0*/  FFMA.FTZ R125, R14, R21.reuse, -R53 ;  /* 0x000000150e7d7223 */ /* 0x080fe20000010835 */
[-C--:B------:R-:W-:Y:S01]  /*4ef0*/  FFMA.FTZ R47, R126, R21.reuse, -R55 ;  /* 0x000000157e2f7223 */ /* 0x080fe20000010837 */
[----:B------:R-:W0:Y:S01]  /*4f00*/  MUFU.EX2 R9, R9 ;  /* 0x0000000900097308 */ /* 0x000e220000000800 */
[-C--:B------:R-:W-:Y:S01]  /*4f10*/  FFMA.FTZ R14, R15, R21.reuse, -R53 ;  /* 0x000000150f0e7223 */ /* 0x080fe20000010835 */
[-C--:B------:R-:W-:Y:S01]  /*4f20*/  FFMA.FTZ R126, R128, R21.reuse, -R55 ;  /* 0x00000015807e7223 */ /* 0x080fe20000010837 */
[-CC-:B------:R-:W-:Y:S01]  /*4f30*/  FFMA.FTZ R127, R17, R21.reuse, -R53.reuse ;  /* 0x00000015117f7223 */ /* 0x180fe20000010835 */
[-CC-:B------:R-:W-:Y:S01]  /*4f40*/  FFMA.FTZ R133, R30, R21.reuse, -R53.reuse ;  /* 0x000000151e857223 */ /* 0x180fe20000010835 */
[-C--:B------:R-:W-:Y:S01]  /*4f50*/  FFMA.FTZ R30, R38, R21.reuse, -R53 ;  /* 0x00000015261e7223 */ /* 0x080fe20000010835 */
[-C--:B------:R-:W-:Y:S01]  /*4f60*/  FFMA.FTZ R45, R130, R21.reuse, -R55 ;  /* 0x00000015822d7223 */ /* 0x080fe20000010837 */
[-CC-:B------:R-:W-:Y:S01]  /*4f70*/  FFMA.FTZ R18, R18, R21.reuse, -R53.reuse ;  /* 0x0000001512127223 */ /* 0x180fe20000010835 */
[----:B------:R-:W-:Y:S01]  /*4f80*/  MUFU.EX2 R4, R4 ;  /* 0x0000000400047308 */ /* 0x000fe20000000800 */
[-C--:B------:R-:W-:Y:S01]  /*4f90*/  FFMA.FTZ R137, R40, R21.reuse, -R53 ;  /* 0x0000001528897223 */ /* 0x080fe20000010835 */
[-C--:B------:R-:W-:Y:S01]  /*4fa0*/  FFMA.FTZ R128, R132, R21.reuse, -R55 ;  /* 0x0000001584807223 */ /* 0x080fe20000010837 */
[-C--:B------:R-:W-:Y:S01]  /*4fb0*/  FFMA.FTZ R129, R19, R21.reuse, -R53 ;  /* 0x0000001513817223 */ /* 0x080fe20000010835 */
[-C--:B------:R-:W-:Y:S01]  /*4fc0*/  FFMA.FTZ R43, R134, R21.reuse, -R55 ;  /* 0x00000015862b7223 */ /* 0x080fe20000010837 */
[-C--:B------:R-:W-:Y:S01]  /*4fd0*/  FFMA.FTZ R20, R20, R21.reuse, -R53 ;  /* 0x0000001514147223 */ /* 0x080fe20000010835 */
[-C--:B------:R-:W-:Y:S01]  /*4fe0*/  FFMA.FTZ R130, R136, R21.reuse, -R55 ;  /* 0x0000001588827223 */ /* 0x080fe20000010837 */
[----:B------:R-:W-:Y:S01]  /*4ff0*/  FFMA.FTZ R131, R26, R21, -R53 ;  /* 0x000000151a837223 */ /* 0x000fe20000010835 */
[----:B------:R-:W1:Y:S01]  /*5000*/  MUFU.EX2 R121, R121 ;  /* 0x0000007900797308 */ /* 0x000e620000000800 */
[----:B0-----:R-:W-:Y:S01]  /*5010*/  FFMA.FTZ R5, R6, R5, R9 ;  /* 0x0000000506057223 */ /* 0x001fe20000010009 */
[-C--:B------:R-:W-:Y:S01]  /*5020*/  FFMA.FTZ R41, R138, R21.reuse, -R55 ;  /* 0x000000158a297223 */ /* 0x080fe20000010837 */
[-CC-:B------:R-:W-:Y:S01]  /*5030*/  FFMA.FTZ R26, R28, R21.reuse, -R53.reuse ;  /* 0x000000151c1a7223 */ /* 0x180fe20000010835 */
[-CC-:B------:R-:W-:Y:S01]  /*5040*/  FFMA.FTZ R28, R34, R21.reuse, -R53.reuse ;  /* 0x00000015221c7223 */ /* 0x180fe20000010835 */
[-C--:B------:R-:W-:Y:S01]  /*5050*/  FFMA.FTZ R34, R42, R21.reuse, -R53 ;  /* 0x000000152a227223 */ /* 0x080fe20000010835 */
[-CC-:B------:R-:W-:Y:S01]  /*5060*/  FFMA.FTZ R132, R140, R21.reuse, -R55.reuse ;  /* 0x000000158c847223 */ /* 0x180fe20000010837 */
[-CC-:B------:R-:W-:Y:S01]  /*5070*/  FFMA.FTZ R39, R142, R21.reuse, -R55.reuse ;  /* 0x000000158e277223 */ /* 0x180fe20000010837 */
[----:B------:R-:W0:Y:S01]  /*5080*/  MUFU.EX2 R74, R74 ;  /* 0x0000004a004a7308 */ /* 0x000e220000000800 */
[-C--:B------:R-:W-:Y:S01]  /*5090*/  FFMA.FTZ R134, R52, R21.reuse, -R55 ;  /* 0x0000001534867223 */ /* 0x080fe20000010837 */
[-C--:B------:R-:W-:Y:S01]  /*50a0*/  FFMA.FTZ R135, R36, R21.reuse, -R53 ;  /* 0x0000001524877223 */ /* 0x080fe20000010835 */
[-C--:B------:R-:W-:Y:S01]  /*50b0*/  FFMA.FTZ R37, R144, R21.reuse, -R55 ;  /* 0x0000001590257223 */ /* 0x080fe20000010837 */
[-C--:B------:R-:W-:Y:S01]  /*50c0*/  FFMA.FTZ R139, R44, R21.reuse, -R53 ;  /* 0x000000152c8b7223 */ /* 0x080fe20000010835 */
[-CC-:B------:R-:W-:Y:S01]  /*50d0*/  FFMA.FTZ R136, R146, R21.reuse, -R55.reuse ;  /* 0x0000001592887223 */ /* 0x180fe20000010837 */
[-CC-:B------:R-:W-:Y:S01]  /*50e0*/  FFMA.FTZ R35, R148, R21.reuse, -R55.reuse ;  /* 0x0000001594237223 */ /* 0x180fe20000010837 */
[----:B------:R-:W-:Y:S01]  /*50f0*/  FFMA.FTZ R138, R150, R21, -R55 ;  /* 0x00000015968a7223 */ /* 0x000fe20000010837 */
[----:B------:R-:W2:Y:S01]  /*5100*/  MUFU.EX2 R10, R10 ;  /* 0x0000000a000a7308 */ /* 0x000ea20000000800 */
[----:B-1----:R-:W-:Y:S01]  /*5110*/  FFMA.FTZ R7, R4, R7, R121 ;  /* 0x0000000704077223 */ /* 0x002fe20000010079 */
[-C--:B------:R-:W-:Y:S01]  /*5120*/  FFMA.FTZ R33, R152, R21.reuse, -R55 ;  /* 0x0000001598217223 */ /* 0x080fe20000010837 */
[-C--:B------:R-:W-:Y:S01]  /*5130*/  FFMA.FTZ R36, R46, R21.reuse, -R53 ;  /* 0x000000152e247223 */ /* 0x080fe20000010835 */
[-C--:B------:R-:W-:Y:S01]  /*5140*/  FFMA.FTZ R140, R154, R21.reuse, -R55 ;  /* 0x000000159a8c7223 */ /* 0x080fe20000010837 */
[-C--:B------:R-:W-:Y:S01]  /*5150*/  FFMA.FTZ R141, R48, R21.reuse, -R53 ;  /* 0x00000015308d7223 */ /* 0x080fe20000010835 */
[-CC-:B------:R-:W-:Y:S01]  /*5160*/  FFMA.FTZ R31, R156, R21.reuse, -R55.reuse ;  /* 0x000000159c1f7223 */ /* 0x180fe20000010837 */
[-C--:B------:R-:W-:Y:S01]  /*5170*/  FFMA.FTZ R142, R23, R21.reuse, -R55 ;  /* 0x00000015178e7223 */ /* 0x080fe20000010837 */
[----:B------:R-:W1:Y:S01]  /*5180*/  MUFU.EX2 R8, R8 ;  /* 0x0000000800087308 */ /* 0x000e620000000800 */
[----:B0-----:R-:W-:Y:S01]  /*5190*/  FADD.FTZ R5, R74, R5 ;  /* 0x000000054a057221 */ /* 0x001fe20000010000 */
[-C--:B------:R-:W-:Y:S01]  /*51a0*/  FFMA.FTZ R143, R54, R21.reuse, -R53 ;  /* 0x00000015368f7223 */ /* 0x080fe20000010835 */
[-C--:B------:R-:W-:Y:S01]  /*51b0*/  FFMA.FTZ R144, R27, R21.reuse, -R55 ;  /* 0x000000151b907223 */ /* 0x080fe20000010837 */
[-C--:B------:R-:W-:Y:S01]  /*51c0*/  FFMA.FTZ R145, R58, R21.reuse, -R53 ;  /* 0x000000153a917223 */ /* 0x080fe20000010835 */
[-CC-:B------:R-:W-:Y:S01]  /*51d0*/  FFMA.FTZ R27, R51, R21.reuse, -R55.reuse ;  /* 0x00000015331b7223 */ /* 0x180fe20000010837 */
[-C--:B------:R-:W-:Y:S01]  /*51e0*/  FFMA.FTZ R146, R76, R21.reuse, -R55 ;  /* 0x000000154c927223 */ /* 0x080fe20000010837 */
[-C--:B------:R-:W-:Y:S01]  /*51f0*/  FFMA.FTZ R147, R62, R21.reuse, -R53 ;  /* 0x000000153e937223 */ /* 0x080fe20000010835 */
[----:B------:R-:W0:Y:S01]  /*5200*/  MUFU.EX2 R123, R123 ;  /* 0x0000007b007b7308 */ /* 0x000e220000000800 */
[----:B--2---:R-:W-:Y:S01]  /*5210*/  FADD.FTZ R38, R10, R7 ;  /* 0x000000070a267221 */ /* 0x004fe20000010000 */
[-C--:B------:R-:W-:Y:S01]  /*5220*/  FFMA.FTZ R148, R78, R21.reuse, -R55 ;  /* 0x000000154e947223 */ /* 0x080fe20000010837 */
[-C--:B------:R-:W-:Y:S01]  /*5230*/  FFMA.FTZ R149, R66, R21.reuse, -R53 ;  /* 0x0000001542957223 */ /* 0x080fe20000010835 */
[-CC-:B------:R-:W-:Y:S01]  /*5240*/  FFMA.FTZ R23, R80, R21.reuse, -R55.reuse ;  /* 0x0000001550177223 */ /* 0x180fe20000010837 */
[-C--:B------:R-:W-:Y:S01]  /*5250*/  FFMA.FTZ R150, R82, R21.reuse, -R55 ;  /* 0x0000001552967223 */ /* 0x080fe20000010837 */
[-C--:B------:R-:W-:Y:S01]  /*5260*/  FFMA.FTZ R70, R70, R21.reuse, -R53 ;  /* 0x0000001546467223 */ /* 0x080fe20000010835 */
[----:B------:R-:W-:Y:S01]  /*5270*/  FFMA.FTZ R51, R84, R21, -R55 ;  /* 0x0000001554337223 */ /* 0x000fe20000010837 */
[----:B------:R-:W2:Y:S01]  /*5280*/  MUFU.EX2 R49, R49 ;  /* 0x0000003100317308 */ /* 0x000ea20000000800 */
[----:B-1----:R-:W-:-:S07]  /*5290*/  FADD.FTZ R40, R8, R5 ;  /* 0x0000000508287221 */ /* 0x002fce0000010000 */
[----:B------:R-:W1:Y:S01]  /*52a0*/  MUFU.EX2 R12, R12 ;  /* 0x0000000c000c7308 */ /* 0x000e620000000800 */
[----:B0-----:R-:W-:-:S07]  /*52b0*/  FADD.FTZ R5, R123, R38 ;  /* 0x000000267b057221 */ /* 0x001fce0000010000 */
[----:B------:R-:W0:Y:S01]  /*52c0*/  MUFU.EX2 R124, R124 ;  /* 0x0000007c007c7308 */ /* 0x000e220000000800 */
[----:B--2---:R-:W-:-:S07]  /*52d0*/  FADD.FTZ R7, R49, R40 ;  /* 0x0000002831077221 */ /* 0x004fce0000010000 */
[----:B------:R-:W2:Y:S01]  /*52e0*/  MUFU.EX2 R125, R125 ;  /* 0x0000007d007d7308 */ /* 0x000ea20000000800 */
[----:B-1----:R-:W-:-:S07]  /*52f0*/  FADD.FTZ R38, R12, R5 ;  /* 0x000000050c267221 */ /* 0x002fce0000010000 */
[----:B------:R-:W1:Y:S01]  /*5300*/  MUFU.EX2 R47, R47 ;  /* 0x0000002f002f7308 */ /* 0x000e620000000800 */
[----:B0-----:R-:W-:-:S07]  /*5310*/  FADD.FTZ R40, R124, R7 ;  /* 0x000000077c287221 */ /* 0x001fce0000010000 */
[----:B------:R-:W0:Y:S01]  /*5320*/  MUFU.EX2 R14, R14 ;  /* 0x0000000e000e7308 */ /* 0x000e220000000800 */
[----:B--2---:R-:W-:Y:S01]  /*5330*/  FADD.FTZ R5, R125, R38 ;  /* 0x000000267d057221 */ /* 0x004fe20000010000 */
[----:B------:R-:W-:-:S06]  /*5340*/  FFMA.FTZ R38, R50, R21, -R53 ;  /* 0x0000001532267223 */ /* 0x000fcc0000010835 */
        /* <DEDUP_REMOVED lines=15> */
[----:B0-----:R-:W-:Y:S01]  /*5440*/  FADD.FTZ R5, R129, R40 ;  /* 0x0000002881057221 */ /* 0x001fe20000010000 */
[----:B------:R-:W-:-:S06]  /*5450*/  FFMA.FTZ R40, R56, R21, -R53 ;  /* 0x0000001538287223 */ /* 0x000fcc0000010835 */
        /* <DEDUP_REMOVED lines=15> */
[----:B-1----:R-:W-:Y:S01]  /*5550*/  FADD.FTZ R5, R133, R42 ;  /* 0x0000002a85057221 */ /* 0x002fe20000010000 */
[----:B------:R-:W-:-:S06]  /*5560*/  FFMA.FTZ R42, R60, R21, -R53 ;  /* 0x000000153c2a7223 */ /* 0x000fcc0000010835 */
        /* <DEDUP_REMOVED lines=33> */
[-CC-:B------:R-:W-:Y:S01]  /*5780*/  FFMA.FTZ R46, R68, R21.reuse, -R53.reuse ;  /* 0x00000015442e7223 */ /* 0x180fe20000010835 */
[----:B------:R-:W-:-:S05]  /*5790*/  FFMA.FTZ R53, R72, R21, -R53 ;  /* 0x0000001548357223 */ /* 0x000fca0000010835 */
        /* <DEDUP_REMOVED lines=40> */
[----:B0-----:R-:W-:-:S03]  /*5a20*/  FADD.FTZ R5, R51, R48 ;  /* 0x0000003033057221 */ /* 0x001fc60000010000 */
[----:B--2---:R-:W-:Y:S01]  /*5a30*/  FADD.FTZ R7, R53, R7 ;  /* 0x0000000735077221 */ /* 0x004fe20000010000 */
[----:B------:R-:W-:Y:S06]  /*5a40*/  @!P0 BRA `(.L_x_28) ;  /* 0x0000000000048947 */ /* 0x000fec0003800000 */
[----:B------:R-:W-:Y:S01]  /*5a50*/  BPT.TRAP 0x1 ;  /* 0x000000040000795c */ /* 0x000fe20000300000 */
.L_x_28:
[----:B------:R-:W-:Y:S01]  /*5a60*/  ULEA UR5, UR5, UR40, 0x3 ;  /* 0x0000002805057291 */ /* 0x000fe2000f8e183f */
[-C--:B------:R-:W-:Y:S01]  /*5a70*/  FMUL.FTZ R88, R88, R6.reuse ;  /* 0x0000000658587220 */ /* 0x080fe20000410000 */
[----:B------:R-:W-:Y:S01]  /*5a80*/  UISETP.GT.AND UP0, UPT, UR21, UR37, UPT ;  /* 0x000000251500728c */ /* 0x000fe2000bf04270 */
[-C--:B------:R-:W-:Y:S01]  /*5a90*/  FMUL.FTZ R89, R89, R6.reuse ;  /* 0x0000000659597220 */ /* 0x080fe20000410000 */
[----:B------:R-:W-:Y:S01]  /*5aa0*/  UIADD3 UR5, UR5, 0x16860, URZ ;  /* 0x0001686005057890 */ /* 0x000fe2000fffe03f */
[-C--:B------:R-:W-:Y:S01]  /*5ab0*/  FMUL.FTZ R92, R92, R6.reuse ;  /* 0x000000065c5c7220 */ /* 0x080fe20000410000 */
[----:B------:R-:W-:Y:S01]  /*5ac0*/  UIADD3 UR10, UR21, -0x1, URZ ;  /* 0xffffffff150a7890 */ /* 0x000fe2000fffe03f */
[-C--:B------:R-:W-:Y:S01]  /*5ad0*/  FMUL.FTZ R93, R93, R6.reuse ;  /* 0x000000065d5d7220 */ /* 0x080fe20000410000 */
[----:B------:R-:W-:Y:S01]  /*5ae0*/  PLOP3.LUT P1, PT, PT, PT, UP0, 0x80, 0x0 ;  /* 0x000000000000781c */ /* 0x000fe20003f2f008 */
[----:B------:R-:W-:Y:S01]  /*5af0*/  UPRMT UR5, UR7, 0x654, UR5 ;  /* 0x0000065407057896 */ /* 0x000fe20008000005 */
[-C--:B------:R-:W-:Y:S01]  /*5b00*/  FMUL.FTZ R96, R96, R6.reuse ;  /* 0x0000000660607220 */ /* 0x080fe20000410000 */
[----:B------:R-:W-:Y:S01]  /*5b10*/  UMOV UR6, UR4 ;  /* 0x0000000400067c82 */ /* 0x000fe20008000000 */
[-C--:B------:R-:W-:Y:S01]  /*5b20*/  FMUL.FTZ R97, R97, R6.reuse ;  /* 0x0000000661617220 */ /* 0x080fe20000410000 */
[----:B------:R-:W-:Y:S01]  /*5b30*/  UMOV UR21, UR10 ;  /* 0x0000000a00157c82 */ /* 0x000fe20008000000 */
[-C--:B------:R-:W-:Y:S01]  /*5b40*/  FMUL.FTZ R100, R100, R6.reuse ;  /* 0x0000000664647220 */ /* 0x080fe20000410000 */
[-C--:B------:R-:W-:Y:S01]  /*5b50*/  FMUL.FTZ R101, R101, R6.reuse ;  /* 0x0000000665657220 */ /* 0x080fe20000410000 */
[-C--:B------:R-:W-:Y:S01]  /*5b60*/  FMUL.FTZ R104, R104, R6.reuse ;  /* 0x0000000668687220 */ /* 0x080fe20000410000 */
[-C--:B------:R-:W-:Y:S01]  /*5b70*/  FMUL.FTZ R105, R105, R6.reuse ;  /* 0x0000000669697220 */ /* 0x080fe20000410000 */
[----:B------:R-:W-:Y:S01]  /*5b80*/  SYNCS.ARRIVE.TRANS64.RED.A1T0 RZ, [UR5], RZ ;  /* 0x000000ffffff79a7 */ /* 0x000fe20008100405 */
[----:B------:R-:W-:Y:S01]  /*5b90*/  R2UR UR5, R0 ;  /* 0x00000000000572ca */ /* 0x000fe200000e0000 */
[-C--:B------:R-:W-:Y:S01]  /*5ba0*/  FMUL.FTZ R108, R108, R6.reuse ;  /* 0x000000066c6c7220 */ /* 0x080fe20000410000 */
[-C--:B------:R-:W-:Y:S01]  /*5bb0*/  FMUL.FTZ R109, R109, R6.reuse ;  /* 0x000000066d6d7220 */ /* 0x080fe20000410000 */
[-C--:B------:R-:W-:Y:S01]  /*5bc0*/  FMUL.FTZ R112, R112, R6.reuse ;  /* 0x0000000670707220 */ /* 0x080fe20000410000 */
[-C--:B------:R-:W-:Y:S01]  /*5bd0*/  FMUL.FTZ R113, R113, R6.reuse ;  /* 0x0000000671717220 */ /* 0x080fe20000410000 */
[-C--:B------:R-:W-:Y:S01]  /*5be0*/  FMUL.FTZ R116, R116, R6.reuse ;  /* 0x0000000674747220 */ /* 0x080fe20000410000 */
[----:B------:R-:W-:Y:S01]  /*5bf0*/  FMUL.FTZ R117, R117, R6 ;  /* 0x0000000675757220 */ /* 0x000fe20000410000 */
[-C--:B------:R-:W-:Y:S01]  /*5c00*/  FMUL.FTZ R90, R90, R4.reuse ;  /* 0x000000045a5a7220 */ /* 0x080fe20000410000 */
        /* <DEDUP_REMOVED lines=14> */
[----:B------:R-:W-:Y:S01]  /*5cf0*/  FMUL.FTZ R119, R119, R4 ;  /* 0x0000000477777220 */ /* 0x000fe20000410000 */
[----:B------:R-:W-:Y:S01]  /*5d00*/  F2FP.F16.F32.PACK_AB R120, R74, R9 ;  /* 0x000000094a78723e */ /* 0x000fe200000000ff */
[----:B------:R-:W-:Y:S01]  /*5d10*/  IMAD.MOV.U32 R6, RZ, RZ, R24 ;  /* 0x000000ffff067224 */ /* 0x000fe200078e0018 */
[----:B------:R-:W-:Y:S01]  /*5d20*/  F2FP.F16.F32.PACK_AB R121, R10, R121 ;  /* 0x000000790a79723e */ /* 0x000fe200000000ff */
[----:B------:R-:W-:Y:S01]  /*5d30*/  IMAD.MOV.U32 R4, RZ, RZ, R32 ;  /* 0x000000ffff047224 */ /* 0x000fe200078e0020 */
[----:B------:R-:W-:-:S02]  /*5d40*/  F2FP.F16.F32.PACK_AB R122, R49, R8 ;  /* 0x00000008317a723e */ /* 0x000fc400000000ff */
[----:B------:R-:W-:Y:S02]  /*5d50*/  F2FP.F16.F32.PACK_AB R123, R12, R123 ;  /* 0x0000007b0c7b723e */ /* 0x000fe400000000ff */
[----:B------:R-:W-:Y:S02]  /*5d60*/  F2FP.F16.F32.PACK_AB R124, R47, R124 ;  /* 0x0000007c2f7c723e */ /* 0x000fe400000000ff */
[----:B------:R-:W-:Y:S02]  /*5d70*/  F2FP.F16.F32.PACK_AB R125, R14, R125 ;  /* 0x0000007d0e7d723e */ /* 0x000fe400000000ff */
[----:B------:R-:W-:Y:S02]  /*5d80*/  F2FP.F16.F32.PACK_AB R126, R45, R126 ;  /* 0x0000007e2d7e723e */ /* 0x000fe400000000ff */
[----:B------:R-:W-:Y:S02]  /*5d90*/  F2FP.F16.F32.PACK_AB R127, R18, R127 ;  /* 0x0000007f127f723e */ /* 0x000fe400000000ff */
        /* <DEDUP_REMOVED lines=23> */
[----:B------:R-:W-:Y:S01]  /*5f10*/  F2FP.F16.F32.PACK_AB R151, R53, R70 ;  /* 0x000000463597723e */ /* 0x000fe200000000ff */
[----:B------:R-:W-:Y:S06]  /*5f20*/  @P1 BRA `(.L_x_29) ;  /* 0xffffffd800b41947 */ /* 0x000fec000383ffff */
.L_x_18:
[----:B------:R-:W-:Y:S06]  /*5f30*/  BAR.ARV 0x8, 0x200 ;  /* 0x0208000000007b1d */ /* 0x000fec0000002000 */
[----:B------:R-:W-:Y:S05]  /*5f40*/  @!P0 BRA `(.L_x_30) ;  /* 0x0000000000048947 */ /* 0x000fea0003800000 */
[----:B------:R-:W-:Y:S01]  /*5f50*/  BPT.TRAP 0x1 ;  /* 0x000000040000795c */ /* 0x000fe20000300000 */
.L_x_30:
[----:B------:R-:W-:Y:S02]  /*5f60*/  R2UR UR5, R0 ;  /* 0x00000000000572ca */ /* 0x000fe400000e0000 */
[----:B------:R-:W-:-:S04]  /*5f70*/  MOV R2, UR4 ;  /* 0x0000000400027c02 */ /* 0x000fc80008000f00 */
[----:B------:R-:W-:-:S07]  /*5f80*/  SHF.L.U32 R2, R2, 0x1f, RZ ;  /* 0x0000001f02027819 */ /* 0x000fce00000006ff */
[----:B------:R-:W-:-:S09]  /*5f90*/  ULEA UR5, UR5, UR40, 0x3 ;  /* 0x0000002805057291 */ /* 0x000fd2000f8e183f */
[----:B------:R0:W1:Y:S01]  /*5fa0*/  SYNCS.PHASECHK.TRANS64.TRYWAIT P1, [UR5+0x16850], R2 ;  /* 0x01685002ff0075a7 */ /* 0x0000620008020145 */
[----:B------:R-:W-:Y:S05]  /*5fb0*/  @!P0 BRA `(.L_x_31) ;  /* 0x0000000000048947 */ /* 0x000fea0003800000 */
[----:B------:R-:W-:Y:S01]  /*5fc0*/  BPT.TRAP 0x1 ;  /* 0x000000040000795c */ /* 0x000fe20000300000 */
.L_x_31:
[----:B-1----:R-:W-:Y:S05]  /*5fd0*/  @P1 BRA `(.L_x_32) ;  /* 0x0000000000081947 */ /* 0x002fea0003800000 */
[----:B------:R-:W1:Y:S02]  /*5fe0*/  SYNCS.PHASECHK.TRANS64.TRYWAIT P1, [UR5+0x16850], R2 ;  /* 0x01685002ff0075a7 */ /* 0x000e640008020145 */
[----:B-1----:R-:W-:Y:S05]  /*5ff0*/  @!P1 BRA `(.L_x_33) ;  /* 0x0000005400d09947 */ /* 0x002fea0003800000 */
.L_x_32:
[----:B------:R-:W-:Y:S01]  /*6000*/  R2UR UR6, R0 ;  /* 0x00000000000672ca */ /* 0x000fe200000e0000 */
[----:B------:R-:W-:Y:S01]  /*6010*/  UIADD3 UR40, UR40, 0x400, URZ ;  /* 0x0000040028287890 */ /* 0x000fe2000fffe03f */
[----:B------:R-:W-:Y:S01]  /*6020*/  WARPGROUP.ARRIVE ;  /* 0x00000000000079c5 */ /* 0x000fe20000000000 */
[----:B------:R-:W-:Y:S01]  /*6030*/  UMOV UR11, 0x40000040 ;  /* 0x40000040000b7882 */ /* 0x000fe20000000000 */
[----:B------:R-:W2:Y:S01]  /*6040*/  SHFL.BFLY PT, R0, R5, 0x2, 0x1f ;  /* 0x0c401f0005007f89 */ /* 0x000ea200000e0000 */
[----:B------:R-:W-:Y:S01]  /*6050*/  USHF.R.U32.HI UR40, URZ, 0x4, UR40 ;  /* 0x000000043f287899 */ /* 0x000fe20008011628 */
[----:B------:R-:W-:Y:S02]  /*6060*/  IMAD.MOV.U32 R29, RZ, RZ, RZ ;  /* 0x000000ffff1d7224 */ /* 0x000fe400078e00ff */
[----:B01----:R-:W0:Y:S01]  /*6070*/  SHFL.BFLY PT, R2, R7, 0x2, 0x1f ;  /* 0x0c401f0007027f89 */ /* 0x003e2200000e0000 */
[----:B------:R-:W-:Y:S01]  /*6080*/  ULOP3.LUT UR4, UR40, 0x3fff, URZ, 0xc0, !UPT ;  /* 0x00003fff28047892 */ /* 0x000fe2000f8ec03f */
[----:B------:R-:W-:-:S02]  /*6090*/  IMAD.MOV.U32 R16, RZ, RZ, RZ ;  /* 0x000000ffff107224 */ /* 0x000fc400078e00ff */
[----:B------:R-:W-:Y:S01]  /*60a0*/  IMAD.MOV.U32 R23, RZ, RZ, -0x800000 ;  /* 0xff800000ff177424 */ /* 0x000fe200078e00ff */
[----:B------:R-:W-:-:S04]  /*60b0*/  ULEA UR4, UR6, UR4, 0xa ;  /* 0x0000000406047291 */ /* 0x000fc8000f8e503f */
[----:B------:R-:W-:-:S03]  /*60c0*/  UIADD3 UR6, UR4, 0x80, URZ ;  /* 0x0000008004067890 */ /* 0x000fc6000fffe03f */
[----:B------:R-:W-:Y:S02]  /*60d0*/  UMOV UR10, UR4 ;  /* 0x00000004000a7c82 */ /* 0x000fe40008000000 */
[----:B------:R-:W-:Y:S01]  /*60e0*/  HGMMA.64x64x16.F32 R88, R120, gdesc[UR8].tnspB, R88, gsb0 ;  /* 0x40e0000878587df0 */ /* 0x000fe20008000858 */
[----:B------:R-:W-:Y:S01]  /*60f0*/  UMOV UR11, 0x40000040 ;  /* 0x40000040000b7882 */ /* 0x000fe20000000000 */
[----:B------:R-:W-:Y:S01]  /*6100*/  UMOV UR10, UR6 ;  /* 0x00000006000a7c82 */ /* 0x000fe20008000000 */
[----:B------:R-:W-:Y:S01]  /*6110*/  UIADD3 UR6, UR4, 0x100, URZ ;  /* 0x0000010004067890 */ /* 0x000fe2000fffe03f */
[----:B--2---:R-:W-:Y:S01]  /*6120*/  FADD.FTZ R0, R0, R5 ;  /* 0x0000000500007221 */ /* 0x004fe20000010000 */
[----:B0-----:R-:W-:-:S04]  /*6130*/  FADD.FTZ R2, R2, R7 ;  /* 0x0000000702027221 */ /* 0x001fc80000010000 */
[----:B------:R-:W0:Y:S04]  /*6140*/  SHFL.BFLY PT, R3, R0, 0x1, 0x1f ;  /* 0x0c201f0000037f89 */ /* 0x000e2800000e0000 */
[----:B------:R-:W1:Y:S01]  /*6150*/  SHFL.BFLY PT, R9, R2, 0x1, 0x1f ;  /* 0x0c201f0002097f89 */ /* 0x000e6200000e0000 */
[----:B0-----:R-:W-:Y:S01]  /*6160*/  FADD.FTZ R6, R0, R3 ;  /* 0x0000000300067221 */ /* 0x001fe20000010000 */
[----:B------:R-:W-:Y:S01]  /*6170*/  MOV R0, 0xff800000 ;  /* 0xff80000000007802 */ /* 0x000fe20000000f00 */
[----:B-1----:R-:W-:-:S03]  /*6180*/  FADD.FTZ R9, R2, R9 ;  /* 0x0000000902097221 */ /* 0x002fc60000010000 */
[----:B------:R-:W-:Y:S02]  /*6190*/  FSETP.NE.FTZ.AND P1, PT, R6, RZ, PT ;  /* 0x000000ff0600720b */ /* 0x000fe40003f35000 */
[----:B------:R-:W-:-:S11]  /*61a0*/  FSETP.NE.FTZ.AND P2, PT, R9, RZ, PT ;  /* 0x000000ff0900720b */ /* 0x000fd60003f55000 */
[----:B------:R-:W0:Y:S01]  /*61b0*/  @P1 MUFU.LG2 R4, R6 ;  /* 0x0000000600041308 */ /* 0x000e220000000c00 */
[C---:B------:R-:W-:Y:S01]  /*61c0*/  @P1 FMUL.FTZ R3, R21.reuse, 0.69314718246459960938 ;  /* 0x3f31721815031820 */ /* 0x040fe20000410000 */
[----:B------:R-:W-:-:S06]  /*61d0*/  @P2 FMUL.FTZ R2, R21, 0.69314718246459960938 ;  /* 0x3f31721815022820 */ /* 0x000fcc0000410000 */
[----:B------:R-:W1:Y:S08]  /*61e0*/  @P2 MUFU.LG2 R5, R9 ;  /* 0x0000000900052308 */ /* 0x000e700000000c00 */
[----:B------:R2:W3:Y:S01]  /*61f0*/  @P1 MUFU.RCP R29, R6 ;  /* 0x00000006001d1308 */ /* 0x0004e20000001000 */
[----:B0-----:R-:W-:-:S04]  /*6200*/  @P1 FMUL.FTZ R4, R4, 0.69314718246459960938 ;  /* 0x3f31721804041820 */ /* 0x001fc80000410000 */
[----:B------:R-:W-:-:S03]  /*6210*/  @P1 FFMA.FTZ R23, R3, R32, R4 ;  /* 0x0000002003171223 */ /* 0x000fc60000010004 */
[----:B------:R2:W0:Y:S01]  /*6220*/  @P2 MUFU.RCP R16, R9 ;  /* 0x0000000900102308 */ /* 0x0004220000001000 */
[----:B------:R-:W-:Y:S02]  /*6230*/  WARPGROUP.DEPBAR.LE gsb0, 0x0 ;  /* 0x00008000000079c5 */ /* 0x000fe40000010000 */
[----:B------:R-:W-:Y:S01]  /*6240*/  WARPGROUP.ARRIVE ;  /* 0x00000000000079c5 */ /* 0x000fe20000000000 */
[----:B-1----:R-:W-:-:S04]  /*6250*/  @P2 FMUL.FTZ R5, R5, 0.69314718246459960938 ;  /* 0x3f31721805052820 */ /* 0x002fc80000410000 */
[----:B------:R-:W-:Y:S01]  /*6260*/  @P2 FFMA.FTZ R0, R2, R24, R5 ;  /* 0x0000001802002223 */ /* 0x000fe20000010005 */
[----:B------:R-:W-:Y:S01]  /*6270*/  HGMMA.64x64x16.F32 R88, R124, gdesc[UR8].tnspB, R88, gsb0 ;  /* 0x40e000087c587df0 */ /* 0x000fe20008000858 */
[----:B------:R-:W-:Y:S01]  /*6280*/  UMOV UR10, UR6 ;  /* 0x00000006000a7c82 */ /* 0x000fe20008000000 */
[----:B------:R-:W-:Y:S01]  /*6290*/  UMOV UR11, 0x40000040 ;  /* 0x40000040000b7882 */ /* 0x000fe20000000000 */
[----:B------:R-:W-:Y:S01]  /*62a0*/  UIADD3 UR6, UR4, 0x180, URZ ;  /* 0x0000018004067890 */ /* 0x000fe2000fffe03f */
[----:B------:R-:W-:Y:S02]  /*62b0*/  WARPGROUP.DEPBAR.LE gsb0, 0x0 ;  /* 0x00008000000079c5 */ /* 0x000fe40000010000 */
[----:B------:R-:W-:-:S06]  /*62c0*/  WARPGROUP.ARRIVE ;  /* 0x00000000000079c5 */ /* 0x000fcc0000000000 */
        /* <DEDUP_REMOVED lines=15> */
[----:B------:R-:W-:Y:S02]  /*63c0*/  UIADD3 UR6, UR4, 0x300, URZ ;  /* 0x0000030004067890 */ /* 0x000fe4000fffe03f */
        /* <DEDUP_REMOVED lines=15> */
[----:B0-23--:R-:W-:Y:S05]  /*64c0*/  @!P0 BRA `(.L_x_34) ;  /* 0x0000000000048947 */ /* 0x00dfea0003800000 */
[----:B------:R-:W-:Y:S01]  /*64d0*/  BPT.TRAP 0x1 ;  /* 0x000000040000795c */ /* 0x000fe20000300000 */
.L_x_34:
[----:B------:R-:W-:Y:S01]  /*64e0*/  UIADD3 UR4, UR5, 0x16860, URZ ;  /* 0x0001686005047890 */ /* 0x000fe2000fffe03f */
[-C--:B------:R-:W-:Y:S01]  /*64f0*/  FMUL.FTZ R34, R88, R29.reuse ;  /* 0x0000001d58227220 */ /* 0x080fe20000410000 */
[-C--:B------:R-:W-:Y:S01]  /*6500*/  FMUL.FTZ R35, R89, R29.reuse ;  /* 0x0000001d59237220 */ /* 0x080fe20000410000 */
[-C--:B------:R-:W-:Y:S01]  /*6510*/  FMUL.FTZ R2, R92, R29.reuse ;  /* 0x0000001d5c027220 */ /* 0x080fe20000410000 */
[----:B------:R-:W-:Y:S01]  /*6520*/  UPRMT UR4, UR7, 0x654, UR4 ;  /* 0x0000065407047896 */ /* 0x000fe20008000004 */
        /* <DEDUP_REMOVED lines=8> */
[----:B------:R-:W-:Y:S01]  /*65b0*/  SYNCS.ARRIVE.TRANS64.RED.A1T0 RZ, [UR4], RZ ;  /* 0x000000ffffff79a7 */ /* 0x000fe20008100404 */
[-C--:B------:R-:W-:Y:S01]  /*65c0*/  FMUL.FTZ R15, R109, R29.reuse ;  /* 0x0000001d6d0f7220 */ /* 0x080fe20000410000 */
[-C--:B------:R-:W-:Y:S01]  /*65d0*/  FMUL.FTZ R20, R112, R29.reuse ;  /* 0x0000001d70147220 */ /* 0x080fe20000410000 */
[-C--:B------:R-:W-:Y:S01]  /*65e0*/  FMUL.FTZ R21, R113, R29.reuse ;  /* 0x0000001d71157220 */ /* 0x080fe20000410000 */
[-C--:B------:R-:W-:Y:S01]  /*65f0*/  FMUL.FTZ R28, R116, R29.reuse ;  /* 0x0000001d741c7220 */ /* 0x080fe20000410000 */
[----:B------:R-:W-:Y:S01]  /*6600*/  FMUL.FTZ R29, R117, R29 ;  /* 0x0000001d751d7220 */ /* 0x000fe20000410000 */
[----:B------:R-:W-:Y:S01]  /*6610*/  PLOP3.LUT P0, PT, PT, PT, PT, 0x8, 0x0 ;  /* 0x000000000000781c */ /* 0x000fe20003f0e170 */
        /* <DEDUP_REMOVED lines=15> */
[----:B------:R-:W-:-:S07]  /*6710*/  FMUL.FTZ R119, R119, R16 ;  /* 0x0000001077777220 */ /* 0x000fce0000410000 */
.L_x_10:
[----:B------:R-:W-:Y:S05]  /*6720*/  @P0 BRA `(.L_x_35) ;  /* 0x0000000c00c80947 */ /* 0x000fea0003800000 */
[----:B------:R-:W-:Y:S01]  /*6730*/  VIADD R38, R22, 0xffffff80 ;  /* 0xffffff8016267836 */ /* 0x000fe20000000000 */
[----:B------:R-:W0:Y:S01]  /*6740*/  LDC R46, c[0x0][0xbe8] ;  /* 0x0002fa00ff2e7b82 */ /* 0x000e220000000800 */
[----:B------:R-:W1:Y:S01]  /*6750*/  S2R R40, SR_CTAID.X ;  /* 0x0000000000287919 */ /* 0x000e620000002500 */
[----:B------:R-:W-:Y:S02]  /*6760*/  USHF.R.S32.HI UR7, URZ, 0x1f, UR36 ;  /* 0x0000001f3f077899 */ /* 0x000fe40008011424 */
[----:B------:R-:W-:Y:S01]  /*6770*/  IMAD R44, RZ, RZ, -UR36 ;  /* 0x80000024ff2c7e24 */ /* 0x000fe2000f8e02ff */
[----:B------:R-:W-:Y:S01]  /*6780*/  SHF.R.S32.HI R17, RZ, 0x1f, R38 ;  /* 0x0000001fff117819 */ /* 0x000fe20000011426 */
[----:B------:R-:W-:Y:S01]  /*6790*/  ULDC.64 UR8, c[0x0][0xbd0] ;  /* 0x0002f40000087ab9 */ /* 0x000fe20000000a00 */
[----:B------:R-:W-:Y:S01]  /*67a0*/  BSSY B0, `(.L_x_36) ;  /* 0x00000b6000007945 */ /* 0x000fe20003800000 */
[----:B------:R-:W-:Y:S01]  /*67b0*/  UIMAD UR6, UR7, UR8, URZ ;  /* 0x00000008070672a4 */ /* 0x000fe2000f8e023f */
[CC--:B------:R-:W-:Y:S01]  /*67c0*/  LEA.HI R16, R17.reuse, R38.reuse, RZ, 0x7 ;  /* 0x0000002611107211 */ /* 0x0c0fe200078f38ff */
[----:B------:R-:W2:Y:S01]  /*67d0*/  S2UR UR12, SR_CTAID.Z ;  /* 0x00000000000c79c3 */ /* 0x000ea20000002700 */
[----:B------:R-:W-:Y:S01]  /*67e0*/  LEA.HI R36, R17, R38, RZ, 0x2 ;  /* 0x0000002611247211 */ /* 0x000fe200078f10ff */
[----:B------:R-:W-:Y:S01]  /*67f0*/  UIMAD.WIDE.U32 UR4, UR36, UR8, URZ ;  /* 0x00000008240472a5 */ /* 0x000fe2000f8e003f */
[----:B------:R-:W-:Y:S01]  /*6800*/  LOP3.LUT R37, R16, 0xffffff80, RZ, 0xc0, !PT ;  /* 0xffffff8010257812 */ /* 0x000fe200078ec0ff */
[----:B------:R-:W-:Y:S01]  /*6810*/  UIMAD UR6, UR36, UR9, UR6 ;  /* 0x00000009240672a4 */ /* 0x000fe2000f8e0206 */
[----:B------:R-:W-:-:S02]  /*6820*/  SHF.R.S32.HI R39, RZ, 0x7, R16 ;  /* 0x00000007ff277819 */ /* 0x000fc40000011410 */
[----:B------:R-:W-:Y:S01]  /*6830*/  ULDC.64 UR8, c[0x0][0xb38] ;  /* 0x0002ce0000087ab9 */ /* 0x000fe20000000a00 */
[----:B------:R-:W-:Y:S01]  /*6840*/  IMAD.IADD R52, R38, 0x1, -R37 ;  /* 0x0000000126347824 */ /* 0x000fe200078e0a25 */
[----:B------:R-:W-:Y:S01]  /*6850*/  LOP3.LUT R37, R36, 0xfffffffc, RZ, 0xc0, !PT ;  /* 0xfffffffc24257812 */ /* 0x000fe200078ec0ff */
[----:B------:R-:W-:Y:S01]  /*6860*/  IMAD.HI R16, R39, 0x55555556, RZ ;  /* 0x5555555627107827 */ /* 0x000fe200078e02ff */
[----:B------:R-:W3:Y:S01]  /*6870*/  LDC.64 R42, c[0x0][0xbd8] ;  /* 0x0002f600ff2a7b82 */ /* 0x000ee20000000a00 */
[----:B------:R-:W-:Y:S01]  /*6880*/  UIADD3 UR6, UR5, UR6, URZ ;  /* 0x0000000605067290 */ /* 0x000fe2000fffe03f */
[----:B------:R-:W-:Y:S01]  /*6890*/  SHF.R.S32.HI R41, RZ, 0x1f, R52 ;  /* 0x0000001fff297819 */ /* 0x000fe20000011434 */
[----:B------:R-:W-:Y:S01]  /*68a0*/  IMAD.IADD R37, R38, 0x1, -R37 ;  /* 0x0000000126257824 */ /* 0x000fe200078e0a25 */
[----:B0-----:R-:W-:Y:S01]  /*68b0*/  ISETP.NE.AND P0, PT, R46, 0x1, PT ;  /* 0x000000012e00780c */ /* 0x001fe20003f05270 */
[----:B------:R-:W-:Y:S01]  /*68c0*/  UIMAD UR7, UR7, UR8, URZ ;  /* 0x00000008070772a4 */ /* 0x000fe2000f8e023f */
[----:B------:R-:W-:-:S02]  /*68d0*/  LEA.HI R53, R41, R52, RZ, 0x2 ;  /* 0x0000003429357211 */ /* 0x000fc400078f10ff */
[----:B------:R-:W-:Y:S01]  /*68e0*/  LEA.HI R16, R16, R16, RZ, 0x1 ;  /* 0x0000001010107211 */ /* 0x000fe200078f08ff */
[----:B------:R-:W0:Y:S01]  /*68f0*/  S2UR UR11, SR_CTAID.Y ;  /* 0x00000000000b79c3 */ /* 0x000e220000002600 */
[--C-:B------:R-:W-:Y:S02]  /*6900*/  SHF.R.S32.HI R17, RZ, 0x2, R53.reuse ;  /* 0x00000002ff117819 */ /* 0x100fe40000011435 */
[----:B------:R-:W-:Y:S01]  /*6910*/  SHF.R.S32.HI R22, RZ, 0x1f, R53 ;  /* 0x0000001fff167819 */ /* 0x000fe20000011435 */
[----:B--2---:R-:W-:Y:S01]  /*6920*/  USHF.R.S32.HI UR10, URZ, 0x1f, UR12 ;  /* 0x0000001f3f0a7899 */ /* 0x004fe2000801140c */
[----:B------:R-:W-:Y:S02]  /*6930*/  LOP3.LUT R53, R53, 0x7ffffffc, RZ, 0xc0, !PT ;  /* 0x7ffffffc35357812 */ /* 0x000fe400078ec0ff */
[----:B------:R-:W-:Y:S01]  /*6940*/  LEA.HI R22, R22, R17, RZ, 0x3 ;  /* 0x0000001116167211 */ /* 0x000fe200078f18ff */
[----:B------:R-:W0:Y:S03]  /*6950*/  LDC R47, c[0x0][0xc50] ;  /* 0x00031400ff2f7b82 */ /* 0x000e260000000800 */
[----:B------:R-:W-:Y:S01]  /*6960*/  LOP3.LUT R36, R22, 0xfffffff8, RZ, 0xc0, !PT ;  /* 0xfffffff816247812 */ /* 0x000fe200078ec0ff */
[----:B------:R-:W-:Y:S01]  /*6970*/  IMAD R22, R16, -0x3, R39 ;  /* 0xfffffffd10167824 */ /* 0x000fe200078e0227 */
[----:B------:R-:W-:-:S02]  /*6980*/  LEA.HI R16, R41, R52, RZ, 0x5 ;  /* 0x0000003429107211 */ /* 0x000fc400078f28ff */
[----:B------:R-:W-:Y:S01]  /*6990*/  IADD3 R17, R17, -R36, RZ ;  /* 0x8000002411117210 */ /* 0x000fe20007ffe0ff */
[----:B------:R-:W2:Y:S01]  /*69a0*/  @P0 LDC R38, c[0x0][0xbec] ;  /* 0x0002fb00ff260b82 */ /* 0x000ea20000000800 */
[----:B------:R-:W-:Y:S02]  /*69b0*/  LEA.HI R36, R37, R37, RZ, 0x1 ;  /* 0x0000002525247211 */ /* 0x000fe400078f08ff */
[----:B------:R-:W-:Y:S02]  /*69c0*/  SHF.R.S32.HI R16, RZ, 0x5, R16 ;  /* 0x00000005ff107819 */ /* 0x000fe40000011410 */
[----:B------:R-:W-:-:S03]  /*69d0*/  LOP3.LUT R36, R36, 0x1ffffffe, RZ, 0xc0, !PT ;  /* 0x1ffffffe24247812 */ /* 0x000fc600078ec0ff */
[----:B------:R-:W4:Y:S02]  /*69e0*/  LDC.64 R48, c[0x0][0xb40] ;  /* 0x0002d000ff307b82 */ /* 0x000f240000000a00 */
[----:B------:R-:W-:Y:S02]  /*69f0*/  IMAD.IADD R39, R37, 0x1, -R36 ;  /* 0x0000000125277824 */ /* 0x000fe400078e0a24 */
[----:B------:R-:W-:Y:S01]  /*6a00*/  IMAD R37, R16, 0x10, R17 ;  /* 0x0000001010257824 */ /* 0x000fe200078e0211 */
[----:B------:R-:W-:Y:S01]  /*6a10*/  MOV R17, UR5 ;  /* 0x0000000500117c02 */ /* 0x000fe20008000f00 */
[----:B------:R-:W-:Y:S01]  /*6a20*/  IMAD.U32 R16, RZ, RZ, UR4 ;  /* 0x00000004ff107e24 */ /* 0x000fe2000f8e00ff */
[----:B------:R-:W-:Y:S01]  /*6a30*/  UIMAD.WIDE.U32 UR4, UR36, UR8, URZ ;  /* 0x00000008240472a5 */ /* 0x000fe2000f8e003f */
[----:B------:R-:W5:Y:S01]  /*6a40*/  @P0 LDC R50, c[0x0][0xbec] ;  /* 0x0002fb00ff320b82 */ /* 0x000f620000000800 */
[----:B------:R-:W-:Y:S02]  /*6a50*/  IMAD R22, R22, 0x40, R37 ;  /* 0x0000004016167824 */ /* 0x000fe400078e0225 */
[----:B------:R-:W-:Y:S01]  /*6a60*/  IMAD.U32 R17, RZ, RZ, UR6 ;  /* 0x00000006ff117e24 */ /* 0x000fe2000f8e00ff */
[----:B------:R-:W-:Y:S01]  /*6a70*/  UIMAD UR6, UR36, UR9, UR7 ;  /* 0x00000009240672a4 */ /* 0x000fe2000f8e0207 */
[----:B------:R-:W-:-:S02]  /*6a80*/  IMAD R39, R39, 0x8, R22 ;  /* 0x0000000827277824 */ /* 0x000fc400078e0216 */
[----:B---3--:R-:W-:Y:S01]  /*6a90*/  IMAD R36, R42, UR10, RZ ;  /* 0x0000000a2a247c24 */ /* 0x008fe2000f8e02ff */
[----:B------:R-:W3:Y:S01]  /*6aa0*/  @P0 LDC R45, c[0x0][0xbf0] ;  /* 0x0002fc00ff2d0b82 */ /* 0x000ee20000000800 */
[----:B------:R-:W-:Y:S01]  /*6ab0*/  UIADD3 UR6, UR5, UR6, URZ ;  /* 0x0000000605067290 */ /* 0x000fe2000fffe03f */
[----:B-1----:R-:W-:Y:S01]  /*6ac0*/  IMAD R39, R40, 0xc0, R39 ;  /* 0x000000c028277824 */ /* 0x002fe200078e0227 */
[----:B------:R-:W-:Y:S01]  /*6ad0*/  ULDC.64 UR8, c[0x0][0xb28] ;  /* 0x0002ca0000087ab9 */ /* 0x000fe20000000a00 */
[----:B0-----:R-:W-:Y:S02]  /*6ae0*/  IMAD R51, R47, R44, UR11 ;  /* 0x0000000b2f337e24 */ /* 0x001fe4000f8e022c */
[----:B------:R-:W-:Y:S01]  /*6af0*/  IMAD R43, R43, UR12, R36 ;  /* 0x0000000c2b2b7c24 */ /* 0x000fe2000f8e0224 */
[----:B------:R-:W-:Y:S01]  /*6b00*/  MOV R36, UR4 ;  /* 0x0000000400247c02 */ /* 0x000fe20008000f00 */
[----:B------:R-:W0:Y:S01]  /*6b10*/  @P0 LDC R55, c[0x0][0xbf0] ;  /* 0x0002fc00ff370b82 */ /* 0x000e220000000800 */
[----:B------:R-:W-:Y:S01]  /*6b20*/  IMAD.WIDE.U32 R16, R42, UR12, R16 ;  /* 0x0000000c2a107c25 */ /* 0x000fe2000f8e0010 */
[----:B------:R-:W-:-:S02]  /*6b30*/  SHF.R.S32.HI R44, RZ, 0x1f, R51 ;  /* 0x0000001fff2c7819 */ /* 0x000fc40000011433 */
[----:B------:R-:W-:Y:S01]  /*6b40*/  MOV R41, R39 ;  /* 0x0000002700297202 */ /* 0x000fe20000000f00 */
[----:B--2---:R-:W-:-:S04]  /*6b50*/  @P0 IMAD.HI.U32 R38, R39, R38, RZ ;  /* 0x0000002627260227 */ /* 0x004fc800078e00ff */
[----:B------:R-:W-:Y:S01]  /*6b60*/  IMAD.U32 R37, RZ, RZ, UR5 ;  /* 0x00000005ff257e24 */ /* 0x000fe2000f8e00ff */
[----:B------:R-:W-:Y:S01]  /*6b70*/  ULDC.64 UR4, c[0x0][0xbe0] ;  /* 0x0002f80000047ab9 */ /* 0x000fe20000000a00 */
[----:B------:R-:W-:Y:S01]  /*6b80*/  IMAD.U32 R37, RZ, RZ, UR6 ;  /* 0x00000006ff257e24 */ /* 0x000fe2000f8e00ff */
[----:B------:R-:W-:Y:S01]  /*6b90*/  ULDC.64 UR6, c[0x0][0xb48] ;  /* 0x0002d20000067ab9 */ /* 0x000fe20000000a00 */
[----:B------:R-:W-:Y:S02]  /*6ba0*/  IMAD.IADD R17, R17, 0x1, R43 ;  /* 0x0000000111117824 */ /* 0x000fe400078e022b */
[----:B----4-:R-:W-:Y:S01]  /*6bb0*/  IMAD R42, R48, UR10, RZ ;  /* 0x0000000a302a7c24 */ /* 0x010fe2000f8e02ff */
[----:B---3--:R-:W-:Y:S01]  /*6bc0*/  @P0 SHF.R.U32.HI R41, RZ, R45, R38 ;  /* 0x0000002dff290219 */ /* 0x008fe20000011626 */
[----:B-----5:R-:W-:-:S04]  /*6bd0*/  @P0 IMAD.HI.U32 R50, R39, R50, RZ ;  /* 0x0000003227320227 */ /* 0x020fc800078e00ff */
[----:B------:R-:W-:Y:S02]  /*6be0*/  IMAD R45, R49, UR12, R42 ;  /* 0x0000000c312d7c24 */ /* 0x000fe4000f8e022a */
[----:B------:R-:W-:-:S04]  /*6bf0*/  IMAD.WIDE.U32 R36, R48, UR12, R36 ;  /* 0x0000000c30247c25 */ /* 0x000fc8000f8e0024 */
[----:B------:R-:W-:-:S04]  /*6c00*/  IMAD.WIDE.U32 R16, R51, UR4, R16 ;  /* 0x0000000433107c25 */ /* 0x000fc8000f8e0010 */
[----:B------:R-:W-:Y:S01]  /*6c10*/  IMAD.MOV.U32 R43, RZ, RZ, R39 ;  /* 0x000000ffff2b7224 */ /* 0x000fe200078e0027 */
[----:B0-----:R-:W-:Y:S01]  /*6c20*/  @P0 SHF.R.U32.HI R43, RZ, R55, R50 ;  /* 0x00000037ff2b0219 */ /* 0x001fe20000011632 */
[C---:B------:R-:W-:Y:S01]  /*6c30*/  IMAD R38, R44.reuse, UR4, RZ ;  /* 0x000000042c267c24 */ /* 0x040fe2000f8e02ff */
[----:B------:R-:W-:Y:S01]  /*6c40*/  BAR.SYNC.DEFER_BLOCKING 0x1, 0x180 ;  /* 0x0046000000007b1d */ /* 0x000fe20000010000 */
[----:B------:R-:W-:Y:S01]  /*6c50*/  IMAD.IADD R37, R37, 0x1, R45 ;  /* 0x0000000125257824 */ /* 0x000fe200078e022d */
[----:B------:R-:W-:Y:S01]  /*6c60*/  SHF.R.S32.HI R45, RZ, 0x1f, R41 ;  /* 0x0000001fff2d7819 */ /* 0x000fe20000011429 */
[----:B------:R-:W-:Y:S01]  /*6c70*/  IMAD R42, R51, UR5, R38 ;  /* 0x00000005332a7c24 */ /* 0x000fe2000f8e0226 */
[C---:B------:R-:W-:Y:S01]  /*6c80*/  IADD3 R16, P0, R41.reuse, R16, RZ ;  /* 0x0000001029107210 */ /* 0x040fe20007f1e0ff */
[----:B------:R-:W-:Y:S01]  /*6c90*/  IMAD R44, R44, UR6, RZ ;  /* 0x000000062c2c7c24 */ /* 0x000fe2000f8e02ff */
[--C-:B------:R-:W-:Y:S01]  /*6ca0*/  SHF.R.S32.HI R38, RZ, 0x1f, R43.reuse ;  /* 0x0000001fff267819 */ /* 0x100fe2000001142b */
[----:B------:R-:W-:Y:S01]  /*6cb0*/  ULDC.64 UR4, c[0x0][0xb30] ;  /* 0x0002cc0000047ab9 */ /* 0x000fe20000000a00 */
[----:B------:R-:W-:Y:S01]  /*6cc0*/  IADD3 R41, -R41, RZ, RZ ;  /* 0x000000ff29297210 */ /* 0x000fe20007ffe1ff */
[----:B------:R-:W-:Y:S01]  /*6cd0*/  IMAD R47, R51, UR7, R44 ;  /* 0x00000007332f7c24 */ /* 0x000fe2000f8e022c */
[----:B------:R-:W-:Y:S01]  /*6ce0*/  IADD3.X R17, R45, R17, R42, P0, !PT ;  /* 0x000000112d117210 */ /* 0x000fe200007fe42a */
[----:B------:R-:W-:-:S02]  /*6cf0*/  IMAD.MOV R44, RZ, RZ, -R43 ;  /* 0x000000ffff2c7224 */ /* 0x000fc400078e0a2b */
[----:B------:R-:W-:Y:S02]  /*6d00*/  IMAD R38, R38, UR4, RZ ;  /* 0x0000000426267c24 */ /* 0x000fe4000f8e02ff */
[----:B------:R-:W-:Y:S02]  /*6d10*/  IMAD R41, R46, R41, R39 ;  /* 0x000000292e297224 */ /* 0x000fe400078e0227 */
[----:B------:R-:W-:Y:S01]  /*6d20*/  IMAD.WIDE.U32 R36, R51, UR6, R36 ;  /* 0x0000000633247c25 */ /* 0x000fe2000f8e0024 */
[----:B------:R-:W-:-:S03]  /*6d30*/  ULDC.64 UR6, c[0x0][0xbc8] ;  /* 0x0002f20000067ab9 */ /* 0x000fc60000000a00 */
[----:B------:R-:W-:Y:S02]  /*6d40*/  IMAD R39, R46, R44, R39 ;  /* 0x0000002c2e277224 */ /* 0x000fe400078e0227 */
[----:B------:R-:W-:Y:S01]  /*6d50*/  IMAD R45, R43, UR5, R38 ;  /* 0x000000052b2d7c24 */ /* 0x000fe2000f8e0226 */
[----:B------:R-:W-:Y:S01]  /*6d60*/  SHF.R.S32.HI R38, RZ, 0x1f, R41 ;  /* 0x0000001fff267819 */ /* 0x000fe20000011429 */
[----:B------:R-:W-:Y:S01]  /*6d70*/  IMAD.IADD R37, R37, 0x1, R47 ;  /* 0x0000000125257824 */ /* 0x000fe200078e022f */
[----:B------:R-:W-:Y:S01]  /*6d80*/  SHF.R.S32.HI R42, RZ, 0x1f, R39 ;  /* 0x0000001fff2a7819 */ /* 0x000fe20000011427 */
[----:B------:R-:W0:Y:S01]  /*6d90*/  S2UR UR5, SR_CgaCtaId ;  /* 0x00000000000579c3 */ /* 0x000e220000008800 */
[----:B------:R-:W-:-:S04]  /*6da0*/  IMAD.WIDE.U32 R16, R41, UR6, R16 ;  /* 0x0000000629107c25 */ /* 0x000fc8000f8e0010 */
[----:B------:R-:W-:Y:S01]  /*6db0*/  IMAD.WIDE.U32 R36, R43, UR4, R36 ;  /* 0x000000042b247c25 */ /* 0x000fe2000f8e0024 */
[----:B------:R-:W-:-:S03]  /*6dc0*/  UMOV UR4, 0x400 ;  /* 0x0000040000047882 */ /* 0x000fc60000000000 */
[----:B------:R-:W-:Y:S02]  /*6dd0*/  IMAD R38, R38, UR6, RZ ;  /* 0x0000000626267c24 */ /* 0x000fe4000f8e02ff */
[----:B------:R-:W-:Y:S02]  /*6de0*/  IMAD.IADD R37, R37, 0x1, R45 ;  /* 0x0000000125257824 */ /* 0x000fe400078e022d */
[----:B------:R-:W-:Y:S02]  /*6df0*/  IMAD R42, R42, UR8, RZ ;  /* 0x000000082a2a7c24 */ /* 0x000fe4000f8e02ff */
[----:B------:R-:W-:Y:S01]  /*6e00*/  IMAD R43, R41, UR7, R38 ;  /* 0x00000007292b7c24 */ /* 0x000fe2000f8e0226 */
[----:B------:R-:W-:Y:S01]  /*6e10*/  ULDC.64 UR6, c[0x0][0xba8] ;  /* 0x0002ea0000067ab9 */ /* 0x000fe20000000a00 */
[C---:B------:R-:W-:Y:S01]  /*6e20*/  IMAD R41, R39.reuse, UR9, R42 ;  /* 0x0000000927297c24 */ /* 0x040fe2000f8e022a */
[----:B------:R-:W-:Y:S01]  /*6e30*/  LEA R38, P0, R16, UR6, 0x2 ;  /* 0x0000000610267c11 */ /* 0x000fe2000f8010ff */
[----:B------:R-:W-:Y:S01]  /*6e40*/  IMAD.WIDE.U32 R36, R39, UR8, R36 ;  /* 0x0000000827247c25 */ /* 0x000fe2000f8e0024 */
[----:B------:R-:W-:Y:S01]  /*6e50*/  IADD3 R39, R17, R43, RZ ;  /* 0x0000002b11277210 */ /* 0x000fe20007ffe0ff */
[----:B------:R-:W-:Y:S01]  /*6e60*/  ULDC.64 UR8, c[0x0][0xb00] ;  /* 0x0002c00000087ab9 */ /* 0x000fe20000000a00 */
[----:B------:R-:W-:Y:S01]  /*6e70*/  ULDC UR6, c[0x0][0xa88] ;  /* 0x0002a20000067ab9 */ /* 0x000fe20000000800 */
[----:B------:R-:W-:Y:S01]  /*6e80*/  IMAD.IADD R17, R37, 0x1, R41 ;  /* 0x0000000125117824 */ /* 0x000fe200078e0229 */
[----:B------:R-:W-:Y:S01]  /*6e90*/  LEA R48, P1, R36, UR8, 0x2 ;  /* 0x0000000824307c11 */ /* 0x000fe2000f8210ff */
[----:B------:R-:W-:Y:S01]  /*6ea0*/  IMAD R22, R40, 0xc0, R22 ;  /* 0x000000c028167824 */ /* 0x000fe200078e0216 */
[----:B------:R-:W-:Y:S01]  /*6eb0*/  LEA.HI.X R39, R16, UR7, R39, 0x2, P0 ;  /* 0x0000000710277c11 */ /* 0x000fe200080f1427 */
[----:B0-----:R-:W-:Y:S01]  /*6ec0*/  ULEA UR4, UR5, UR4, 0x18 ;  /* 0x0000000405047291 */ /* 0x001fe2000f8ec03f */
[----:B------:R-:W-:Y:S01]  /*6ed0*/  LEA.HI.X R50, R36, UR9, R17, 0x2, P1 ;  /* 0x0000000924327c11 */ /* 0x000fe200088f1411 */
[----:B------:R-:W-:Y:S01]  /*6ee0*/  SHFL.IDX PT, R16, R38, RZ, 0x1c1f ;  /* 0x001c1fff26107589 */ /* 0x000fe200000e0000 */
[----:B------:R-:W-:Y:S01]  /*6ef0*/  IMAD R45, R46, UR6, RZ ;  /* 0x000000062e2d7c24 */ /* 0x000fe2000f8e02ff */
[----:B------:R-:W-:Y:S01]  /*6f00*/  LOP3.LUT P0, RZ, R52, 0x3, RZ, 0xc0, !PT ;  /* 0x0000000334ff7812 */ /* 0x000fe2000780c0ff */
[C---:B------:R-:W-:Y:S01]  /*6f10*/  VIADD R44, R22.reuse, 0x8 ;  /* 0x00000008162c7836 */ /* 0x040fe20000000000 */
[----:B------:R-:W0:Y:S01]  /*6f20*/  SHFL.IDX PT, R17, R39, RZ, 0x1c1f ;  /* 0x001c1fff27117589 */ /* 0x000e2200000e0000 */
[----:B------:R-:W-:Y:S01]  /*6f30*/  UIADD3 UR4, UR4, 0x16820, URZ ;  /* 0x0001682004047890 */ /* 0x000fe2000fffe03f */
[-C--:B------:R-:W-:Y:S01]  /*6f40*/  ISETP.GE.OR P1, PT, R22, R45.reuse, P0 ;  /* 0x0000002d1600720c */ /* 0x080fe20000726670 */
[----:B------:R-:W-:Y:S01]  /*6f50*/  IMAD.IADD R47, R52, 0x1, -R53 ;  /* 0x00000001342f7824 */ /* 0x000fe200078e0a35 */
[----:B------:R-:W-:Y:S01]  /*6f60*/  SHFL.IDX PT, R36, R38, 0x1, 0x1c1f ;  /* 0x003c1f0026247f89 */ /* 0x000fe200000e0000 */
[-C--:B------:R-:W-:Y:S01]  /*6f70*/  ISETP.GE.OR P0, PT, R44, R45.reuse, P0 ;  /* 0x0000002d2c00720c */ /* 0x080fe20000706670 */
[----:B------:R-:W-:Y:S01]  /*6f80*/  UPRMT UR4, URZ, 0x654, UR4 ;  /* 0x000006543f047896 */ /* 0x000fe20008000004 */
[----:B------:R-:W-:Y:S01]  /*6f90*/  ISETP.GE.AND P2, PT, R22, R45, PT ;  /* 0x0000002d1600720c */ /* 0x000fe20003f46270 */
[----:B------:R-:W1:Y:S01]  /*6fa0*/  SHFL.IDX PT, R37, R39, 0x1, 0x1c1f ;  /* 0x003c1f0027257f89 */ /* 0x000e6200000e0000 */
[----:B------:R-:W-:-:S03]  /*6fb0*/  SHF.L.U32 R47, R47, 0x1, RZ ;  /* 0x000000012f2f7819 */ /* 0x000fc600000006ff */
[----:B------:R2:W3:Y:S03]  /*6fc0*/  SHFL.IDX PT, R42, R48, RZ, 0x1c1f ;  /* 0x001c1fff302a7589 */ /* 0x0004e600000e0000 */
[----:B------:R-:W-:Y:S01]  /*6fd0*/  SYNCS.ARRIVE.TRANS64.RED.A1T0 RZ, [UR4], RZ ;  /* 0x000000ffffff79a7 */ /* 0x000fe20008100404 */
[----:B------:R2:W4:Y:S04]  /*6fe0*/  SHFL.IDX PT, R43, R50, RZ, 0x1c1f ;  /* 0x001c1fff322b7589 */ /* 0x00052800000e0000 */
[----:B0-----:R2:W-:Y:S04]  /*6ff0*/  @!P1 ST.E desc[UR38][R16.64], R23 ;  /* 0x0000001710009985 */ /* 0x0015e8000c101926 */
[----:B-1----:R2:W-:Y:S01]  /*7000*/  @!P0 ST.E desc[UR38][R36.64], R0 ;  /* 0x0000000024008985 */ /* 0x0025e2000c101926 */
[----:B------:R-:W-:Y:S05]  /*7010*/  @P2 BRA `(.L_x_37) ;  /* 0x0000000000b82947 */ /* 0x000fea0003800000 */
[----:B------:R-:W-:Y:S01]  /*7020*/  ULDC UR4, c[0x0][0xac8] ;  /* 0x0002b20000047ab9 */ /* 0x000fe20000000800 */
[C---:B--2---:R-:W-:Y:S01]  /*7030*/  VIADD R0, R47.reuse, 0x8 ;  /* 0x000000082f007836 */ /* 0x044fe20000000000 */
[C---:B------:R-:W-:Y:S01]  /*7040*/  ISETP.GE.AND P0, PT, R47.reuse, UR4, PT ;  /* 0x000000042f007c0c */ /* 0x040fe2000bf06270 */
[C---:B------:R-:W-:Y:S01]  /*7050*/  VIADD R22, R47.reuse, 0x10 ;  /* 0x000000102f167836 */ /* 0x040fe20000000000 */
[C---:B------:R-:W-:Y:S01]  /*7060*/  IADD3 R36, R47.reuse, 0x20, RZ ;  /* 0x000000202f247810 */ /* 0x040fe20007ffe0ff */
[C---:B------:R-:W-:Y:S02]  /*7070*/  VIADD R23, R47.reuse, 0x18 ;  /* 0x000000182f177836 */ /* 0x040fe40000000000 */
[C---:B------:R-:W-:Y:S01]  /*7080*/  VIADD R37, R47.reuse, 0x28 ;  /* 0x000000282f257836 */ /* 0x040fe20000000000 */
[----:B------:R-:W-:Y:S01]  /*7090*/  ISETP.GE.AND P1, PT, R22, UR4, PT ;  /* 0x0000000416007c0c */ /* 0x000fe2000bf26270 */
[----:B------:R-:W-:Y:S01]  /*70a0*/  VIADD R38, R47, 0x30 ;  /* 0x000000302f267836 */ /* 0x000fe20000000000 */
[----:B------:R-:W-:Y:S01]  /*70b0*/  ISETP.GE.AND P2, PT, R23, UR4, PT ;  /* 0x0000000417007c0c */ /* 0x000fe2000bf46270 */
[----:B------:R-:W-:Y:S01]  /*70c0*/  VIADD R39, R47, 0x38 ;  /* 0x000000382f277836 */ /* 0x000fe20000000000 */
[----:B------:R-:W-:-:S02]  /*70d0*/  ISETP.GE.AND P3, PT, R36, UR4, PT ;  /* 0x0000000424007c0c */ /* 0x000fc4000bf66270 */
[----:B------:R-:W-:Y:S01]  /*70e0*/  ISETP.GE.AND P4, PT, R37, UR4, PT ;  /* 0x0000000425007c0c */ /* 0x000fe2000bf86270 */
[----:B---34-:R-:W-:Y:S01]  /*70f0*/  @!P0 IMAD.WIDE R16, R47, 0x4, R42 ;  /* 0x000000042f108825 */ /* 0x018fe200078e022a */
[----:B------:R-:W-:Y:S02]  /*7100*/  ISETP.GE.AND P5, PT, R38, UR4, PT ;  /* 0x0000000426007c0c */ /* 0x000fe4000bfa6270 */
[----:B------:R-:W-:Y:S02]  /*7110*/  ISETP.GE.AND P6, PT, R39, UR4, PT ;  /* 0x0000000427007c0c */ /* 0x000fe4000bfc6270 */
[----:B------:R0:W-:Y:S01]  /*7120*/  @!P0 ST.E.64 desc[UR38][R16.64], R34 ;  /* 0x0000002210008985 */ /* 0x0001e2000c101b26 */
[----:B------:R-:W-:Y:S02]  /*7130*/  ISETP.GE.AND P0, PT, R0, UR4, PT ;  /* 0x0000000400007c0c */ /* 0x000fe4000bf06270 */
[----:B------:R-:W-:Y:S02]  /*7140*/  @!P1 LEA.HI R22, R22, R22, RZ, 0x1 ;  /* 0x0000001616169211 */ /* 0x000fe400078f08ff */
[----:B------:R-:W-:-:S04]  /*7150*/  @!P3 LEA.HI R36, R36, R36, RZ, 0x1 ;  /* 0x000000242424b211 */ /* 0x000fc800078f08ff */
[----:B------:R-:W-:Y:S02]  /*7160*/  @!P5 LEA.HI R38, R38, R38, RZ, 0x1 ;  /* 0x000000262626d211 */ /* 0x000fe400078f08ff */
[----:B------:R-:W-:Y:S02]  /*7170*/  @!P6 LEA.HI R40, R39, R39, RZ, 0x1 ;  /* 0x000000272728e211 */ /* 0x000fe400078f08ff */
[----:B------:R-:W-:Y:S02]  /*7180*/  @!P5 LOP3.LUT R41, R38, 0xfffffffe, RZ, 0xc0, !PT ;  /* 0xfffffffe2629d812 */ /* 0x000fe400078ec0ff */
[----:B------:R-:W-:Y:S02]  /*7190*/  @!P0 LEA.HI R0, R0, R0, RZ, 0x1 ;  /* 0x0000000000008211 */ /* 0x000fe400078f08ff */
[----:B0-----:R-:W-:Y:S02]  /*71a0*/  @!P2 LEA.HI R16, R23, R23, RZ, 0x1 ;  /* 0x000000171710a211 */ /* 0x001fe400078f08ff */
[----:B------:R-:W-:-:S02]  /*71b0*/  @!P4 LEA.HI R34, R37, R37, RZ, 0x1 ;  /* 0x000000252522c211 */ /* 0x000fc400078f08ff */
[----:B------:R-:W-:Y:S02]  /*71c0*/  @!P0 LOP3.LUT R17, R0, 0xfffffffe, RZ, 0xc0, !PT ;  /* 0xfffffffe00118812 */ /* 0x000fe400078ec0ff */
[----:B------:R-:W-:Y:S02]  /*71d0*/  @!P1 LOP3.LUT R23, R22, 0xfffffffe, RZ, 0xc0, !PT ;  /* 0xfffffffe16179812 */ /* 0x000fe400078ec0ff */
[----:B------:R-:W-:Y:S01]  /*71e0*/  @!P2 LOP3.LUT R35, R16, 0xfffffffe, RZ, 0xc0, !PT ;  /* 0xfffffffe1023a812 */ /* 0x000fe200078ec0ff */
[--C-:B------:R-:W-:Y:S01]  /*71f0*/  @!P0 IMAD.WIDE R16, R17, 0x4, R42.reuse ;  /* 0x0000000411108825 */ /* 0x100fe200078e022a */
[----:B------:R-:W-:Y:S02]  /*7200*/  @!P3 LOP3.LUT R37, R36, 0xfffffffe, RZ, 0xc0, !PT ;  /* 0xfffffffe2425b812 */ /* 0x000fe400078ec0ff */
[----:B------:R-:W-:Y:S01]  /*7210*/  @!P4 LOP3.LUT R39, R34, 0xfffffffe, RZ, 0xc0, !PT ;  /* 0xfffffffe2227c812 */ /* 0x000fe200078ec0ff */
[--C-:B------:R-:W-:Y:S01]  /*7220*/  @!P1 IMAD.WIDE R22, R23, 0x4, R42.reuse ;  /* 0x0000000417169825 */ /* 0x100fe200078e022a */
[----:B------:R-:W-:Y:S01]  /*7230*/  @!P6 LOP3.LUT R49, R40, 0xfffffffe, RZ, 0xc0, !PT ;  /* 0xfffffffe2831e812 */ /* 0x000fe200078ec0ff */
[----:B------:R0:W-:Y:S02]  /*7240*/  @!P0 ST.E.64 desc[UR38][R16.64], R2 ;  /* 0x0000000210008985 */ /* 0x0001e4000c101b26 */
[----:B------:R-:W-:-:S02]  /*7250*/  @!P2 IMAD.WIDE R34, R35, 0x4, R42 ;  /* 0x000000042322a825 */ /* 0x000fc400078e022a */
[----:B------:R0:W-:Y:S02]  /*7260*/  @!P1 ST.E.64 desc[UR38][R22.64], R4 ;  /* 0x0000000416009985 */ /* 0x0001e4000c101b26 */
[--C-:B------:R-:W-:Y:S02]  /*7270*/  @!P3 IMAD.WIDE R36, R37, 0x4, R42.reuse ;  /* 0x000000042524b825 */ /* 0x100fe400078e022a */
[----:B------:R0:W-:Y:S02]  /*7280*/  @!P2 ST.E.64 desc[UR38][R34.64], R6 ;  /* 0x000000062200a985 */ /* 0x0001e4000c101b26 */
[--C-:B------:R-:W-:Y:S02]  /*7290*/  @!P4 IMAD.WIDE R38, R39, 0x4, R42.reuse ;  /* 0x000000042726c825 */ /* 0x100fe400078e022a */
[----:B------:R0:W-:Y:S02]  /*72a0*/  @!P3 ST.E.64 desc[UR38][R36.64], R10 ;  /* 0x0000000a2400b985 */ /* 0x0001e4000c101b26 */
[----:B------:R-:W-:-:S02]  /*72b0*/  @!P5 IMAD.WIDE R40, R41, 0x4, R42 ;  /* 0x000000042928d825 */ /* 0x000fc400078e022a */
[----:B------:R0:W-:Y:S02]  /*72c0*/  @!P4 ST.E.64 desc[UR38][R38.64], R14 ;  /* 0x0000000e2600c985 */ /* 0x0001e4000c101b26 */
[----:B------:R-:W-:Y:S02]  /*72d0*/  @!P6 IMAD.WIDE R42, R49, 0x4, R42 ;  /* 0x00000004312ae825 */ /* 0x000fe400078e022a */
[----:B------:R0:W-:Y:S04]  /*72e0*/  @!P5 ST.E.64 desc[UR38][R40.64], R20 ;  /* 0x000000142800d985 */ /* 0x0001e8000c101b26 */
[----:B------:R0:W-:Y:S02]  /*72f0*/  @!P6 ST.E.64 desc[UR38][R42.64], R28 ;  /* 0x0000001c2a00e985 */ /* 0x0001e4000c101b26 */
.L_x_37:
[----:B------:R-:W-:Y:S05]  /*7300*/  BSYNC B0 ;  /* 0x0000000000007941 */ /* 0x000fea0003800000 */
.L_x_36:
[----:B------:R-:W-:Y:S01]  /*7310*/  ISETP.GE.AND P0, PT, R44, R45, PT ;  /* 0x0000002d2c00720c */ /* 0x000fe20003f06270 */
[----:B0-2---:R1:W2:Y:S04]  /*7320*/  SHFL.IDX PT, R17, R50, 0x1, 0x1c1f ;  /* 0x003c1f0032117f89 */ /* 0x0052a800000e0000 */
[----:B------:R1:W0:Y:S08]  /*7330*/  SHFL.IDX PT, R16, R48, 0x1, 0x1c1f ;  /* 0x003c1f0030107f89 */ /* 0x00023000000e0000 */
[----:B-1----:R-:W-:Y:S05]  /*7340*/  @P0 BRA `(.L_x_8) ;  /* 0x0000004000940947 */ /* 0x002fea0003800000 */
[C---:B------:R-:W-:Y:S01]  /*7350*/  IADD3 R0, R47.reuse, 0x8, RZ ;  /* 0x000000082f007810 */ /* 0x040fe20007ffe0ff */
[----:B------:R-:W-:Y:S01]  /*7360*/  ULDC UR4, c[0x0][0xac8] ;  /* 0x0002b20000047ab9 */ /* 0x000fe20000000800 */
[C---:B------:R-:W-:Y:S01]  /*7370*/  VIADD R6, R47.reuse, 0x10 ;  /* 0x000000102f067836 */ /* 0x040fe20000000000 */
[C---:B------:R-:W-:Y:S01]  /*7380*/  IADD3 R11, R47.reuse, 0x28, RZ ;  /* 0x000000282f0b7810 */ /* 0x040fe20007ffe0ff */
[C---:B------:R-:W-:Y:S01]  /*7390*/  VIADD R7, R47.reuse, 0x18 ;  /* 0x000000182f077836 */ /* 0x040fe20000000000 */
[----:B------:R-:W-:Y:S01]  /*73a0*/  ISETP.GE.AND P1, PT, R0, UR4, PT ;  /* 0x0000000400007c0c */ /* 0x000fe2000bf26270 */
[C---:B------:R-:W-:Y:S01]  /*73b0*/  VIADD R10, R47.reuse, 0x20 ;  /* 0x000000202f0a7836 */ /* 0x040fe20000000000 */
[----:B------:R-:W-:Y:S01]  /*73c0*/  ISETP.GE.AND P2, PT, R6, UR4, PT ;  /* 0x0000000406007c0c */ /* 0x000fe2000bf46270 */
[----:B------:R-:W-:Y:S01]  /*73d0*/  VIADD R15, R47, 0x30 ;  /* 0x000000302f0f7836 */ /* 0x000fe20000000000 */
[----:B------:R-:W-:Y:S02]  /*73e0*/  ISETP.GE.AND P3, PT, R7, UR4, PT ;  /* 0x0000000407007c0c */ /* 0x000fe4000bf66270 */
[----:B------:R-:W-:-:S02]  /*73f0*/  ISETP.GE.AND P4, PT, R10, UR4, PT ;  /* 0x000000040a007c0c */ /* 0x000fc4000bf86270 */
[----:B------:R-:W-:Y:S02]  /*7400*/  ISETP.GE.AND P0, PT, R47, UR4, PT ;  /* 0x000000042f007c0c */ /* 0x000fe4000bf06270 */
[----:B------:R-:W-:Y:S02]  /*7410*/  ISETP.GE.AND P5, PT, R11, UR4, PT ;  /* 0x000000040b007c0c */ /* 0x000fe4000bfa6270 */
[----:B------:R-:W-:Y:S02]  /*7420*/  ISETP.GE.AND P6, PT, R15, UR4, PT ;  /* 0x000000040f007c0c */ /* 0x000fe4000bfc6270 */
[----:B------:R-:W-:Y:S02]  /*7430*/  @!P1 LEA.HI R0, R0, R0, RZ, 0x1 ;  /* 0x0000000000009211 */ /* 0x000fe400078f08ff */
[----:B------:R-:W-:Y:S02]  /*7440*/  @!P2 LEA.HI R6, R6, R6, RZ, 0x1 ;  /* 0x000000060606a211 */ /* 0x000fe400078f08ff */
[----:B------:R-:W-:-:S02]  /*7450*/  @!P1 LOP3.LUT R5, R0, 0xfffffffe, RZ, 0xc0, !PT ;  /* 0xfffffffe00059812 */ /* 0x000fc400078ec0ff */
[----:B------:R-:W-:Y:S01]  /*7460*/  @!P3 LEA.HI R0, R7, R7, RZ, 0x1 ;  /* 0x000000070700b211 */ /* 0x000fe200078f08ff */
[--C-:B0-2---:R-:W-:Y:S01]  /*7470*/  @!P0 IMAD.WIDE R2, R47, 0x4, R16.reuse ;  /* 0x000000042f028825 */ /* 0x105fe200078e0210 */
[----:B------:R-:W-:Y:S02]  /*7480*/  @!P4 LEA.HI R10, R10, R10, RZ, 0x1 ;  /* 0x0000000a0a0ac211 */ /* 0x000fe400078f08ff */
[----:B------:R-:W-:Y:S01]  /*7490*/  @!P5 LEA.HI R14, R11, R11, RZ, 0x1 ;  /* 0x0000000b0b0ed211 */ /* 0x000fe200078f08ff */
[----:B------:R-:W-:Y:S01]  /*74a0*/  @!P1 IMAD.WIDE R4, R5, 0x4, R16 ;  /* 0x0000000405049825 */ /* 0x000fe200078e0210 */
[----:B------:R-:W-:Y:S01]  /*74b0*/  @!P6 LEA.HI R20, R15, R15, RZ, 0x1 ;  /* 0x0000000f0f14e211 */ /* 0x000fe200078f08ff */
[----:B------:R0:W-:Y:S01]  /*74c0*/  @!P0 ST.E.64 desc[UR38][R2.64], R26 ;  /* 0x0000001a02008985 */ /* 0x0001e2000c101b26 */
[----:B------:R-:W-:Y:S01]  /*74d0*/  @!P2 LOP3.LUT R7, R6, 0xfffffffe, RZ, 0xc0, !PT ;  /* 0xfffffffe0607a812 */ /* 0x000fe200078ec0ff */
[----:B------:R-:W-:Y:S01]  /*74e0*/  VIADD R47, R47, 0x38 ;  /* 0x000000382f2f7836 */ /* 0x000fe20000000000 */
[----:B------:R-:W-:Y:S01]  /*74f0*/  @!P3 LOP3.LUT R11, R0, 0xfffffffe, RZ, 0xc0, !PT ;  /* 0xfffffffe000bb812 */ /* 0x000fe200078ec0ff */
[----:B------:R1:W-:Y:S01]  /*7500*/  @!P1 ST.E.64 desc[UR38][R4.64], R32 ;  /* 0x0000002004009985 */ /* 0x0003e2000c101b26 */
[----:B------:R-:W-:-:S02]  /*7510*/  @!P4 LOP3.LUT R15, R10, 0xfffffffe, RZ, 0xc0, !PT ;  /* 0xfffffffe0a0fc812 */ /* 0x000fc400078ec0ff */
[----:B------:R-:W-:Y:S02]  /*7520*/  @!P5 LOP3.LUT R21, R14, 0xfffffffe, RZ, 0xc0, !PT ;  /* 0xfffffffe0e15d812 */ /* 0x000fe400078ec0ff */
[----:B------:R-:W-:Y:S02]  /*7530*/  @!P6 LOP3.LUT R23, R20, 0xfffffffe, RZ, 0xc0, !PT ;  /* 0xfffffffe1417e812 */ /* 0x000fe400078ec0ff */
[----:B------:R-:W-:Y:S01]  /*7540*/  ISETP.GE.AND P0, PT, R47, UR4, PT ;  /* 0x000000042f007c0c */ /* 0x000fe2000bf06270 */
[----:B0-----:R-:W-:-:S04]  /*7550*/  @!P2 IMAD.WIDE R2, R7, 0x4, R16 ;  /* 0x000000040702a825 */ /* 0x001fc800078e0210 */
[--C-:B-1----:R-:W-:Y:S01]  /*7560*/  @!P3 IMAD.WIDE R4, R11, 0x4, R16.reuse ;  /* 0x000000040b04b825 */ /* 0x102fe200078e0210 */
[----:B------:R1:W-:Y:S03]  /*7570*/  @!P2 ST.E.64 desc[UR38][R2.64], R8 ;  /* 0x000000080200a985 */ /* 0x0003e6000c101b26 */
[--C-:B------:R-:W-:Y:S01]  /*7580*/  @!P4 IMAD.WIDE R6, R15, 0x4, R16.reuse ;  /* 0x000000040f06c825 */ /* 0x100fe200078e0210 */
[----:B------:R1:W-:Y:S03]  /*7590*/  @!P3 ST.E.64 desc[UR38][R4.64], R12 ;  /* 0x0000000c0400b985 */ /* 0x0003e6000c101b26 */
[--C-:B------:R-:W-:Y:S01]  /*75a0*/  @!P5 IMAD.WIDE R10, R21, 0x4, R16.reuse ;  /* 0x00000004150ad825 */ /* 0x100fe200078e0210 */
[----:B------:R1:W-:Y:S03]  /*75b0*/  @!P4 ST.E.64 desc[UR38][R6.64], R18 ;  /* 0x000000120600c985 */ /* 0x0003e6000c101b26 */
[----:B------:R-:W-:Y:S01]  /*75c0*/  @!P6 IMAD.WIDE R14, R23, 0x4, R16 ;  /* 0x00000004170ee825 */ /* 0x000fe200078e0210 */
[----:B------:R1:W-:Y:S04]  /*75d0*/  @!P5 ST.E.64 desc[UR38][R10.64], R24 ;  /* 0x000000180a00d985 */ /* 0x0003e8000c101b26 */
[----:B------:R1:W-:Y:S01]  /*75e0*/  @!P6 ST.E.64 desc[UR38][R14.64], R30 ;  /* 0x0000001e0e00e985 */ /* 0x0003e2000c101b26 */
[----:B------:R-:W-:Y:S05]  /*75f0*/  @P0 BRA `(.L_x_8) ;  /* 0x0000003c00e80947 */ /* 0x000fea0003800000 */
[----:B------:R-:W-:-:S04]  /*7600*/  LEA.HI R47, R47, R47, RZ, 0x1 ;  /* 0x0000002f2f2f7211 */ /* 0x000fc800078f08ff */
[----:B-1----:R-:W-:-:S05]  /*7610*/  LOP3.LUT R3, R47, 0xfffffffe, RZ, 0xc0, !PT ;  /* 0xfffffffe2f037812 */ /* 0x002fca00078ec0ff */
[----:B------:R-:W-:-:S05]  /*7620*/  IMAD.WIDE R2, R3, 0x4, R16 ;  /* 0x0000000403027825 */ /* 0x000fca00078e0210 */
[----:B------:R0:W-:Y:S01]  /*7630*/  ST.E.64 desc[UR38][R2.64], R118 ;  /* 0x0000007602007985 */ /* 0x0001e2000c101b26 */
[----:B------:R-:W-:Y:S05]  /*7640*/  BRA `(.L_x_8) ;  /* 0x0000003c00d47947 */ /* 0x000fea0003800000 */
.L_x_35:
[----:B------:R-:W-:-:S05]  /*7650*/  VIADD R0, R22, 0xffffff80 ;  /* 0xffffff8016007836 */ /* 0x000fca0000000000 */
[----:B------:R-:W-:-:S13]  /*7660*/  ISETP.GT.AND P0, PT, R0, 0xbf, PT ;  /* 0x000000bf0000780c */ /* 0x000fda0003f04270 */
[----:B------:R-:W-:Y:S05]  /*7670*/  @P0 BRA `(.L_x_8) ;  /* 0x0000003c00c80947 */ /* 0x000fea0003800000 */
[----:B------:R-:W0:Y:S01]  /*7680*/  S2R R3, SR_CTAID.X ;  /* 0x0000000000037919 */ /* 0x000e220000002500 */
[----:B------:R-:W1:Y:S01]  /*7690*/  LDC R4, c[0x0][0xbe8] ;  /* 0x0002fa00ff047b82 */ /* 0x000e620000000800 */
[----:B------:R-:W-:Y:S01]  /*76a0*/  ULDC UR4, c[0x0][0xa88] ;  /* 0x0002a20000047ab9 */ /* 0x000fe20000000800 */
[----:B0-----:R-:W-:Y:S02]  /*76b0*/  IMAD R22, R3, 0xc0, R22 ;  /* 0x000000c003167824 */ /* 0x001fe400078e0216 */
[----:B-1----:R-:W-:-:S03]  /*76c0*/  IMAD R3, R4, UR4, RZ ;  /* 0x0000000404037c24 */ /* 0x002fc6000f8e02ff */
[----:B------:R-:W-:-:S04]  /*76d0*/  IADD3 R22, R22, -0x80, RZ ;  /* 0xffffff8016167810 */ /* 0x000fc80007ffe0ff */
[----:B------:R-:W-:-:S13]  /*76e0*/  ISETP.GE.AND P0, PT, R22, R3, PT ;  /* 0x000000031600720c */ /* 0x000fda0003f06270 */
[----:B------:R-:W-:Y:S05]  /*76f0*/  @P0 BRA `(.L_x_8) ;  /* 0x0000003c00a80947 */ /* 0x000fea0003800000 */
[----:B------:R-:W-:Y:S01]  /*7700*/  ISETP.NE.AND P0, PT, R4, 0x1, PT ;  /* 0x000000010400780c */ /* 0x000fe20003f05270 */
[----:B------:R-:W0:Y:S01]  /*7710*/  S2UR UR7, SR_CTAID.Z ;  /* 0x00000000000779c3 */ /* 0x000e220000002700 */
[----:B------:R-:W-:Y:S02]  /*7720*/  USHF.R.S32.HI UR6, URZ, 0x1f, UR36 ;  /* 0x0000001f3f067899 */ /* 0x000fe40008011424 */
[----:B------:R-:W-:Y:S01]  /*7730*/  IMAD R6, RZ, RZ, -UR36 ;  /* 0x80000024ff067e24 */ /* 0x000fe2000f8e02ff */
[----:B------:R-:W-:Y:S01]  /*7740*/  ULDC.64 UR8, c[0x0][0xbd0] ;  /* 0x0002f40000087ab9 */ /* 0x000fe20000000a00 */
[----:B------:R-:W-:Y:S01]  /*7750*/  IMAD.MOV.U32 R5, RZ, RZ, R22 ;  /* 0x000000ffff057224 */ /* 0x000fe200078e0016 */
[----:B------:R-:W-:Y:S02]  /*7760*/  UIMAD UR6, UR6, UR8, URZ ;  /* 0x00000008060672a4 */ /* 0x000fe4000f8e023f */
[----:B------:R-:W-:Y:S01]  /*7770*/  UIMAD.WIDE.U32 UR4, UR36, UR8, URZ ;  /* 0x00000008240472a5 */ /* 0x000fe2000f8e003f */
[----:B------:R-:W1:Y:S01]  /*7780*/  LDC.64 R12, c[0x0][0xbd8] ;  /* 0x0002f600ff0c7b82 */ /* 0x000e620000000a00 */
[----:B------:R-:W-:-:S04]  /*7790*/  UIMAD UR6, UR36, UR9, UR6 ;  /* 0x00000009240672a4 */ /* 0x000fc8000f8e0206 */
[----:B------:R-:W-:Y:S02]  /*77a0*/  UIADD3 UR6, UR5, UR6, URZ ;  /* 0x0000000605067290 */ /* 0x000fe4000fffe03f */
[----:B------:R-:W-:Y:S01]  /*77b0*/  IMAD.U32 R3, RZ, RZ, UR5 ;  /* 0x00000005ff037e24 */ /* 0x000fe2000f8e00ff */
[----:B------:R-:W2:Y:S01]  /*77c0*/  @P0 LDC R9, c[0x0][0xbec] ;  /* 0x0002fb00ff090b82 */ /* 0x000ea20000000800 */
[----:B------:R-:W-:Y:S01]  /*77d0*/  IMAD.U32 R2, RZ, RZ, UR4 ;  /* 0x00000004ff027e24 */ /* 0x000fe2000f8e00ff */
[----:B------:R-:W-:Y:S01]  /*77e0*/  ULDC.64 UR4, c[0x0][0xbe0] ;  /* 0x0002f80000047ab9 */ /* 0x000fe20000000a00 */
[----:B------:R-:W-:-:S05]  /*77f0*/  MOV R3, UR6 ;  /* 0x0000000600037c02 */ /* 0x000fca0008000f00 */
[----:B------:R-:W3:Y:S01]  /*7800*/  S2UR UR10, SR_CTAID.Y ;  /* 0x00000000000a79c3 */ /* 0x000ee20000002600 */
[----:B0-----:R-:W-:-:S07]  /*7810*/  USHF.R.S32.HI UR8, URZ, 0x1f, UR7 ;  /* 0x0000001f3f087899 */ /* 0x001fce0008011407 */
[----:B------:R-:W3:Y:S01]  /*7820*/  LDC R7, c[0x0][0xc50] ;  /* 0x00031400ff077b82 */ /* 0x000ee20000000800 */
[C---:B-1----:R-:W-:Y:S02]  /*7830*/  IMAD R8, R12.reuse, UR8, RZ ;  /* 0x000000080c087c24 */ /* 0x042fe4000f8e02ff */
[----:B------:R-:W-:-:S04]  /*7840*/  IMAD.WIDE.U32 R2, R12, UR7, R2 ;  /* 0x000000070c027c25 */ /* 0x000fc8000f8e0002 */
[----:B------:R-:W-:Y:S01]  /*7850*/  IMAD R13, R13, UR7, R8 ;  /* 0x000000070d0d7c24 */ /* 0x000fe2000f8e0208 */
[----:B------:R-:W0:Y:S01]  /*7860*/  @P0 LDC R11, c[0x0][0xbf0] ;  /* 0x0002fc00ff0b0b82 */ /* 0x000e220000000800 */
[----:B--2---:R-:W-:-:S04]  /*7870*/  @P0 IMAD.HI.U32 R0, R22, R9, RZ ;  /* 0x0000000916000227 */ /* 0x004fc800078e00ff */
[----:B------:R-:W-:Y:S02]  /*7880*/  IMAD.IADD R3, R13, 0x1, R3 ;  /* 0x000000010d037824 */ /* 0x000fe400078e0203 */
[----:B---3--:R-:W-:-:S04]  /*7890*/  IMAD R9, R7, R6, UR10 ;  /* 0x0000000a07097e24 */ /* 0x008fc8000f8e0206 */
[----:B------:R-:W-:Y:S01]  /*78a0*/  IMAD.WIDE.U32 R2, R9, UR4, R2 ;  /* 0x0000000409027c25 */ /* 0x000fe2000f8e0002 */
[----:B0-----:R-:W-:Y:S02]  /*78b0*/  @P0 SHF.R.U32.HI R5, RZ, R11, R0 ;  /* 0x0000000bff050219 */ /* 0x001fe40000011600 */
[----:B------:R-:W-:Y:S02]  /*78c0*/  SHF.R.S32.HI R0, RZ, 0x1f, R9 ;  /* 0x0000001fff007819 */ /* 0x000fe40000011409 */
[----:B------:R-:W-:Y:S01]  /*78d0*/  IADD3 R2, P0, R5, R2, RZ ;  /* 0x0000000205027210 */ /* 0x000fe20007f1e0ff */
[----:B------:R-:W-:Y:S02]  /*78e0*/  IMAD.MOV R7, RZ, RZ, -R5 ;  /* 0x000000ffff077224 */ /* 0x000fe400078e0a05 */
[----:B------:R-:W-:Y:S02]  /*78f0*/  IMAD R0, R0, UR4, RZ ;  /* 0x0000000400007c24 */ /* 0x000fe4000f8e02ff */
[----:B------:R-:W-:-:S02]  /*7900*/  IMAD R7, R4, R7, R22 ;  /* 0x0000000704077224 */ /* 0x000fc400078e0216 */
[----:B------:R-:W-:Y:S01]  /*7910*/  IMAD R4, R9, UR5, R0 ;  /* 0x0000000509047c24 */ /* 0x000fe2000f8e0200 */
[----:B------:R-:W-:Y:S01]  /*7920*/  SHF.R.S32.HI R9, RZ, 0x1f, R5 ;  /* 0x0000001fff097819 */ /* 0x000fe20000011405 */
[----:B------:R-:W-:Y:S01]  /*7930*/  ULDC.64 UR4, c[0x0][0xbc8] ;  /* 0x0002f20000047ab9 */ /* 0x000fe20000000a00 */
[----:B------:R-:W-:Y:S02]  /*7940*/  SHF.R.S32.HI R0, RZ, 0x1f, R7 ;  /* 0x0000001fff007819 */ /* 0x000fe40000011407 */
[----:B------:R-:W-:-:S03]  /*7950*/  IADD3.X R3, R9, R3, R4, P0, !PT ;  /* 0x0000000309037210 */ /* 0x000fc600007fe404 */
[----:B------:R-:W-:Y:S02]  /*7960*/  IMAD R0, R0, UR4, RZ ;  /* 0x0000000400007c24 */ /* 0x000fe4000f8e02ff */
[----:B------:R-:W-:-:S04]  /*7970*/  IMAD.WIDE.U32 R2, R7, UR4, R2 ;  /* 0x0000000407027c25 */ /* 0x000fc8000f8e0002 */
[----:B------:R-:W-:Y:S01]  /*7980*/  IMAD R5, R7, UR5, R0 ;  /* 0x0000000507057c24 */ /* 0x000fe2000f8e0200 */
[----:B------:R-:W-:Y:S02]  /*7990*/  ULDC.64 UR4, c[0x0][0xba8] ;  /* 0x0002ea0000047ab9 */ /* 0x000fe40000000a00 */
[----:B------:R-:W-:Y:S02]  /*79a0*/  LEA R4, P0, R2, UR4, 0x2 ;  /* 0x0000000402047c11 */ /* 0x000fe4000f8010ff */
[----:B------:R-:W-:-:S04]  /*79b0*/  IADD3 R3, R3, R5, RZ ;  /* 0x0000000503037210 */ /* 0x000fc80007ffe0ff */
[----:B------:R-:W-:Y:S01]  /*79c0*/  LEA.HI.X R5, R2, UR5, R3, 0x2, P0 ;  /* 0x0000000502057c11 */ /* 0x000fe200080f1403 */
[----:B------:R-:W-:-:S05]  /*79d0*/  IMAD.MOV.U32 R3, RZ, RZ, -0x800000 ;  /* 0xff800000ff037424 */ /* 0x000fca00078e00ff */
[----:B------:R0:W-:Y:S01]  /*79e0*/  STG.E desc[UR38][R4.64], R3 ;  /* 0x0000000304007986 */ /* 0x0001e2000c101926 */
[----:B------:R-:W-:Y:S05]  /*79f0*/  BRA `(.L_x_8) ;  /* 0x0000003800e87947 */ /* 0x000fea0003800000 */
.L_x_6:
[----:B------:R-:W-:-:S08]  /*7a00*/  NOP ;  /* 0x0000000000007918 */ /* 0x000fd00000000000 */
[----:B------:R-:W0:-:S00]  /*7a10*/  USETMAXREG.DEALLOC.CTAPOOL 0x20 ;  /* 0x00000020000079c8 */ /* 0x000e0000080e0500 */
[----:B0-----:R-:W-:Y:S01]  /*7a20*/  LOP3.LUT R17, R0, 0x3, RZ, 0xc0, !PT ;  /* 0x0000000300117812 */ /* 0x001fe200078ec0ff */
[----:B------:R-:W0:Y:S05]  /*7a30*/  S2R R24, SR_CTAID.Z ;  /* 0x0000000000187919 */ /* 0x000e2a0000002700 */
[----:B-1----:R-:W1:Y:S01]  /*7a40*/  S2UR UR6, SR_CTAID.Y ;  /* 0x00000000000679c3 */ /* 0x002e620000002600 */
[----:B------:R-:W2:Y:S02]  /*7a50*/  SHFL.IDX PT, R0, R17, RZ, 0x1f ;  /* 0x00001fff11007589 */ /* 0x000ea400000e0000 */
[----:B--2---:R-:W-:-:S13]  /*7a60*/  ISETP.NE.AND P0, PT, R0, RZ, PT ;  /* 0x000000ff0000720c */ /* 0x004fda0003f05270 */
[----:B01----:R-:W-:Y:S05]  /*7a70*/  @!P0 BRA `(.L_x_38) ;  /* 0x0000000000288947 */ /* 0x003fea0003800000 */
[----:B------:R-:W-:Y:S01]  /*7a80*/  ULDC UR7, c[0x0][0xc50] ;  /* 0x0003140000077ab9 */ /* 0x000fe20000000800 */
[----:B------:R-:W-:Y:S01]  /*7a90*/  UMOV UR42, UR6 ;  /* 0x00000006002a7c82 */ /* 0x000fe20008000000 */
[----:B------:R-:W-:-:S06]  /*7aa0*/  UISETP.NE.AND UP0, UPT, UR7, 0x1, UPT ;  /* 0x000000010700788c */ /* 0x000fcc000bf05270 */
[----:B------:R-:W-:-:S13]  /*7ab0*/  PLOP3.LUT P0, PT, PT, PT, UP0, 0x80, 0x0 ;  /* 0x000000000000781c */ /* 0x000fda0003f0f008 */
[----:B------:R-:W-:Y:S05]  /*7ac0*/  @!P0 BRA `(.L_x_39) ;  /* 0x0000000000308947 */ /* 0x000fea0003800000 */
[----:B------:R-:W-:Y:S01]  /*7ad0*/  ULDC UR4, c[0x0][0xc54] ;  /* 0x0003150000047ab9 */ /* 0x000fe20000000800 */
[----:B------:R-:W-:Y:S01]  /*7ae0*/  ULDC UR42, c[0x0][0xc58] ;  /* 0x00031600002a7ab9 */ /* 0x000fe20000000800 */
[----:B------:R-:W-:-:S04]  /*7af0*/  UIMAD.WIDE.U32 UR4, UR6, UR4, URZ ;  /* 0x00000004060472a5 */ /* 0x000fc8000f8e003f */
[----:B------:R-:W-:Y:S01]  /*7b00*/  USHF.R.U32.HI UR42, URZ, UR42, UR5 ;  /* 0x0000002a3f2a7299 */ /* 0x000fe20008011605 */
[----:B------:R-:W-:Y:S11]  /*7b10*/  BRA `(.L_x_39) ;  /* 0x00000000001c7947 */ /* 0x000ff60003800000 */
.L_x_38:
[----:B------:R-:W-:Y:S01]  /*7b20*/  ULDC UR7, c[0x0][0xc50] ;  /* 0x0003140000077ab9 */ /* 0x000fe20000000800 */
[----:B------:R-:W-:Y:S01]  /*7b30*/  UMOV UR42, UR6 ;  /* 0x00000006002a7c82 */ /* 0x000fe20008000000 */
[----:B------:R-:W-:-:S11]  /*7b40*/  UISETP.NE.AND UP0, UPT, UR7, 0x1, UPT ;  /* 0x000000010700788c */ /* 0x000fd6000bf05270 */
[----:B------:R-:W-:Y:S01]  /*7b50*/  @UP0 ULDC UR4, c[0x0][0xc54] ;  /* 0x0003150000040ab9 */ /* 0x000fe20000000800 */
[----:B------:R-:W-:Y:S01]  /*7b60*/  @UP0 ULDC UR8, c[0x0][0xc58] ;  /* 0x0003160000080ab9 */ /* 0x000fe20000000800 */
[----:B------:R-:W-:-:S04]  /*7b70*/  UIMAD.WIDE.U32 UR4, UR6, UR4, URZ ;  /* 0x00000004060472a5 */ /* 0x000fc8000f8e003f */
[----:B------:R-:W-:-:S12]  /*7b80*/  @UP0 USHF.R.U32.HI UR42, URZ, UR8, UR5 ;  /* 0x000000083f2a0299 */ /* 0x000fd80008011605 */
.L_x_39:
[----:B------:R-:W-:Y:S01]  /*7b90*/  ISETP.GE.AND P0, PT, R24, RZ, PT ;  /* 0x000000ff1800720c */ /* 0x000fe20003f06270 */
[----:B------:R-:W-:Y:S01]  /*7ba0*/  UIADD3 UR4, -UR42, URZ, URZ ;  /* 0x0000003f2a047290 */ /* 0x000fe2000fffe13f */
[----:B------:R-:W-:Y:S01]  /*7bb0*/  IMAD.MOV.U32 R0, RZ, RZ, 0x1 ;  /* 0x00000001ff007424 */ /* 0x000fe200078e00ff */
[----:B------:R-:W-:Y:S01]  /*7bc0*/  MOV R10, 0x1 ;  /* 0x00000001000a7802 */ /* 0x000fe20000000f00 */
[----:B------:R-:W-:Y:S01]  /*7bd0*/  IMAD.MOV.U32 R2, RZ, RZ, RZ ;  /* 0x000000ffff027224 */ /* 0x000fe200078e00ff */
[----:B------:R-:W-:-:S08]  /*7be0*/  UIMAD UR4, UR7, UR4, UR6 ;  /* 0x00000004070472a4 */ /* 0x000fd0000f8e0206 */
[----:B------:R-:W-:Y:S05]  /*7bf0*/  @!P0 BRA `(.L_x_40) ;  /* 0x0000003400a88947 */ /* 0x000fea0003800000 */
[----:B------:R-:W0:Y:S01]  /*7c00*/  LDC.64 R2, c[0x0][0xa28] ;  /* 0x00028a00ff027b82 */ /* 0x000e220000000a00 */
[----:B------:R-:W-:Y:S01]  /*7c10*/  ULDC.64 UR6, c[0x0][0x418] ;  /* 0x0001060000067ab9 */ /* 0x000fe20000000a00 */
[----:B------:R-:W-:Y:S01]  /*7c20*/  ULDC UR5, c[0x0][0x424] ;  /* 0x0001090000057ab9 */ /* 0x000fe20000000800 */
[----:B------:R-:W-:Y:S01]  /*7c30*/  ULDC UR43, c[0x0][0x2f0] ;  /* 0x0000bc00002b7ab9 */ /* 0x000fe20000000800 */
[----:B------:R-:W-:Y:S01]  /*7c40*/  IMAD.MOV.U32 R19, RZ, RZ, RZ ;  /* 0x000000ffff137224 */ /* 0x000fe200078e00ff */
[----:B0-----:R-:W-:-:S04]  /*7c50*/  ISETP.NE.U32.AND P0, PT, R2, RZ, PT ;  /* 0x000000ff0200720c */ /* 0x001fc80003f05070 */
[----:B------:R-:W-:Y:S01]  /*7c60*/  ISETP.NE.AND.EX P0, PT, R3, RZ, PT, P0 ;  /* 0x000000ff0300720c */ /* 0x000fe20003f05300 */
[----:B------:R-:W-:-:S12]  /*7c70*/  UISETP.NE.U32.AND UP0, UPT, UR6, URZ, UPT ;  /* 0x0000003f0600728c */ /* 0x000fd8000bf05070 */
[----:B------:R-:W0:Y:S01]  /*7c80*/  @P0 LDC.64 R2, c[0x0][0xa28] ;  /* 0x00028a00ff020b82 */ /* 0x000e220000000a00 */
[----:B------:R-:W-:-:S04]  /*7c90*/  UISETP.NE.AND.EX UP0, UPT, UR7, URZ, UPT, UP0 ;  /* 0x0000003f0700728c */ /* 0x000fc8000bf05300 */
[----:B------:R-:W-:-:S04]  /*7ca0*/  USEL UR5, UR5, 0x1, UP0 ;  /* 0x0000000105057887 */ /* 0x000fc80008000000 */
[----:B------:R-:W-:-:S04]  /*7cb0*/  UIMAD UR43, UR5, UR43, URZ ;  /* 0x0000002b052b72a4 */ /* 0x000fc8000f8e023f */
[----:B------:R-:W-:Y:S02]  /*7cc0*/  UISETP.GE.AND UP0, UPT, UR43, 0x1, UPT ;  /* 0x000000012b00788c */ /* 0x000fe4000bf06270 */
[----:B------:R-:W-:Y:S01]  /*7cd0*/  UIADD3 UR5, UR43, 0x7f, URZ ;  /* 0x0000007f2b057890 */ /* 0x000fe2000fffe03f */
[----:B0-----:R-:W-:-:S05]  /*7ce0*/  @P0 IMAD.WIDE R2, R24, 0x4, R2 ;  /* 0x0000000418020825 */ /* 0x001fca00078e0202 */
[----:B------:R0:W5:Y:S01]  /*7cf0*/  @P0 LDG.E R19, desc[UR38][R2.64] ;  /* 0x0000002602130981 */ /* 0x000162000c1e1900 */
[----:B------:R-:W-:Y:S01]  /*7d00*/  PLOP3.LUT P0, PT, PT, PT, UP0, 0x80, 0x0 ;  /* 0x000000000000781c */ /* 0x000fe20003f0f008 */
[----:B------:R-:W-:Y:S02]  /*7d10*/  USHF.R.S32.HI UR6, URZ, 0x1f, UR5 ;  /* 0x0000001f3f067899 */ /* 0x000fe40008011405 */
[----:B------:R-:W-:Y:S02]  /*7d20*/  ULOP3.LUT UR47, UR4, 0xffff, URZ, 0xc0, !UPT ;  /* 0x0000ffff042f7892 */ /* 0x000fe4000f8ec03f */
[----:B------:R-:W-:Y:S01]  /*7d30*/  ULEA.HI UR6, UR6, UR5, URZ, 0x7 ;  /* 0x0000000506067291 */ /* 0x000fe2000f8f383f */
[----:B------:R-:W-:-:S03]  /*7d40*/  UMOV UR40, URZ ;  /* 0x0000003f00287c82 */ /* 0x000fc60008000000 */
[----:B------:R-:W-:-:S04]  /*7d50*/  USHF.R.S32.HI UR44, URZ, 0x7, UR6 ;  /* 0x000000073f2c7899 */ /* 0x000fc80008011406 */
[----:B0-----:R-:W-:Y:S08]  /*7d60*/  @!P0 BRA `(.L_x_41) ;  /* 0x0000000000848947 */ /* 0x001ff00003800000 */
[----:B------:R-:W-:-:S03]  /*7d70*/  USHF.R.U32.HI UR6, URZ, 0x10, UR4 ;  /* 0x000000103f067899 */ /* 0x000fc60008011604 */
[----:B------:R-:W-:Y:S01]  /*7d80*/  UMOV UR4, URZ ;  /* 0x0000003f00047c82 */ /* 0x000fe20008000000 */
[----:B------:R-:W-:-:S11]  /*7d90*/  UISETP.NE.AND UP0, UPT, UR6, URZ, UPT ;  /* 0x0000003f0600728c */ /* 0x000fd6000bf05270 */
[----:B------:R-:W-:Y:S02]  /*7da0*/  @!UP0 ULDC UR6, c[0x0][0x9f0] ;  /* 0x00027c0000068ab9 */ /* 0x000fe40000000800 */
[----:B------:R-:W-:Y:S01]  /*7db0*/  IABS R2, UR6 ;  /* 0x0000000600027c13 */ /* 0x000fe20008000000 */
[----:B------:R-:W-:Y:S02]  /*7dc0*/  UIADD3 UR7, UR44, -0x1, UR6 ;  /* 0xffffffff2c077890 */ /* 0x000fe4000fffe006 */
[----:B------:R-:W-:Y:S02]  /*7dd0*/  IABS R5, UR6 ;  /* 0x0000000600057c13 */ /* 0x000fe40008000000 */
[----:B------:R-:W-:Y:S02]  /*7de0*/  R2UR UR10, R2 ;  /* 0x00000000020a72ca */ /* 0x000fe400000e0000 */
[----:B------:R-:W-:Y:S01]  /*7df0*/  IABS R4, UR7 ;  /* 0x0000000700047c13 */ /* 0x000fe20008000000 */
[----:B------:R-:W-:-:S03]  /*7e00*/  ULOP3.LUT UR7, UR7, UR6, URZ, 0x3c, !UPT ;  /* 0x0000000607077292 */ /* 0x000fc6000f8e3c3f */
[----:B------:R-:W-:-:S07]  /*7e10*/  R2UR UR9, R4 ;  /* 0x00000000040972ca */ /* 0x000fce00000e0000 */
        /* <DEDUP_REMOVED lines=18> */
[----:B------:R-:W-:Y:S02]  /*7f40*/  UISETP.NE.AND UP1, UPT, UR6, URZ, UPT ;  /* 0x0000003f0600728c */ /* 0x000fe4000bf25270 */
[----:B------:R-:W-:-:S09]  /*7f50*/  @!UP0 UIADD3 UR5, -UR5, URZ, URZ ;  /* 0x0000003f05058290 */ /* 0x000fd2000fffe13f */
[----:B------:R-:W-:-:S07]  /*7f60*/  @!UP1 ULOP3.LUT UR5, URZ, UR6, URZ, 0x33, !UPT ;  /* 0x000000063f059292 */ /* 0x000fce000f8e333f */
[----:B------:R-:W-:-:S05]  /*7f70*/  UMOV UR40, UR5 ;  /* 0x0000000500287c82 */ /* 0x000fca0008000000 */
.L_x_41:
[----:B------:R-:W-:Y:S02]  /*7f80*/  UIMAD UR48, UR47, UR40, URZ ;  /* 0x000000282f3072a4 */ /* 0x000fe4000f8e023f */
[----:B------:R-:W-:Y:S01]  /*7f90*/  MOV R3, UR40 ;  /* 0x0000002800037c02 */ /* 0x000fe20008000f00 */
[----:B------:R-:W-:-:S03]  /*7fa0*/  IMAD.MOV.U32 R10, RZ, RZ, 0x1 ;  /* 0x00000001ff0a7424 */ /* 0x000fc600078e00ff */
[----:B------:R-:W-:-:S05]  /*7fb0*/  IMAD.U32 R2, RZ, RZ, UR48 ;  /* 0x00000030ff027e24 */ /* 0x000fca000f8e00ff */
[----:B------:R-:W-:-:S04]  /*7fc0*/  VIADDMNMX R2, R2, R3, UR44, PT ;  /* 0x0000002c02027e46 */ /* 0x000fc8000b800103 */
[----:B------:R-:W-:Y:S01]  /*7fd0*/  R2UR UR49, R2 ;  /* 0x00000000023172ca */ /* 0x000fe200000e0000 */
[----:B------:R-:W-:-:S12]  /*7fe0*/  IMAD.MOV.U32 R2, RZ, RZ, RZ ;  /* 0x000000ffff027224 */ /* 0x000fd800078e00ff */
[----:B------:R-:W-:-:S06]  /*7ff0*/  UISETP.GT.AND UP0, UPT, UR49, UR48, UPT ;  /* 0x000000303100728c */ /* 0x000fcc000bf04270 */
[----:B------:R-:W-:-:S13]  /*8000*/  PLOP3.LUT P0, PT, PT, PT, UP0, 0x80, 0x0 ;  /* 0x000000000000781c */ /* 0x000fda0003f0f008 */
[----:B------:R-:W-:Y:S05]  /*8010*/  @!P0 BRA `(.L_x_40) ;  /* 0x0000003000a08947 */ /* 0x000fea0003800000 */
[----:B------:R-:W0:Y:S01]  /*8020*/  S2UR UR4, SR_CgaCtaId ;  /* 0x00000000000479c3 */ /* 0x000e220000008800 */
[----:B------:R-:W-:Y:S02]  /*8030*/  UMOV UR45, 0x400 ;  /* 0x00000400002d7882 */ /* 0x000fe40000000000 */
[----:B0-----:R-:W-:-:S04]  /*8040*/  ULEA UR45, UR4, UR45, 0x18 ;  /* 0x0000002d042d7291 */ /* 0x001fc8000f8ec03f */
[----:B------:R-:W-:-:S04]  /*8050*/  UIADD3 UR4, UR45, 0xe400, URZ ;  /* 0x0000e4002d047890 */ /* 0x000fc8000fffe03f */
[----:B------:R-:W-:-:S06]  /*8060*/  ULOP3.LUT UP0, URZ, UR4, 0x3ff, URZ, 0xc0, !UPT ;  /* 0x000003ff043f7892 */ /* 0x000fcc000f80c03f */
[----:B------:R-:W-:-:S13]  /*8070*/  PLOP3.LUT P0, PT, PT, PT, UP0, 0x80, 0x0 ;  /* 0x000000000000781c */ /* 0x000fda0003f0f008 */
[----:B------:R-:W-:Y:S05]  /*8080*/  @!P0 BRA `(.L_x_42) ;  /* 0x0000000000408947 */ /* 0x000fea0003800000 */
[----:B------:R-:W-:Y:S01]  /*8090*/  MOV R2, 0x0 ;  /* 0x0000000000027802 */ /* 0x000fe20000000f00 */
[----:B------:R-:W-:Y:S01]  /*80a0*/  ULDC.64 UR4, c[0x4][0x88] ;  /* 0x0100220000047ab9 */ /* 0x000fe20000000a00 */
[----:B------:R-:W-:Y:S01]  /*80b0*/  ULDC.64 UR6, c[0x4][0x90] ;  /* 0x0100240000067ab9 */ /* 0x000fe20000000a00 */
[----:B------:R-:W-:Y:S01]  /*80c0*/  MOV R4, UR4 ;  /* 0x0000000400047c02 */ /* 0x000fe20008000f00 */
[----:B------:R-:W-:Y:S01]  /*80d0*/  IMAD.U32 R5, RZ, RZ, UR5 ;  /* 0x00000005ff057e24 */ /* 0x000fe2000f8e00ff */
[----:B------:R-:W-:Y:S01]  /*80e0*/  ULDC.64 UR4, c[0x4][0x8] ;  /* 0x0100020000047ab9 */ /* 0x000fe20000000a00 */
[----:B------:R-:W0:Y:S01]  /*80f0*/  LDC.64 R2, c[0x4][R2] ;  /* 0x0100000002027b82 */ /* 0x000e220000000a00 */
[----:B------:R-:W-:Y:S01]  /*8100*/  IMAD.U32 R6, RZ, RZ, UR6 ;  /* 0x00000006ff067e24 */ /* 0x000fe2000f8e00ff */
[----:B------:R-:W-:Y:S01]  /*8110*/  MOV R10, UR4 ;  /* 0x00000004000a7c02 */ /* 0x000fe20008000f00 */
[----:B------:R-:W-:Y:S01]  /*8120*/  IMAD.U32 R7, RZ, RZ, UR7 ;  /* 0x00000007ff077e24 */ /* 0x000fe2000f8e00ff */
[----:B------:R-:W-:Y:S01]  /*8130*/  MOV R13, RZ ;  /* 0x000000ff000d7202 */ /* 0x000fe20000000f00 */
[----:B------:R-:W-:-:S02]  /*8140*/  IMAD.U32 R11, RZ, RZ, UR5 ;  /* 0x00000005ff0b7e24 */ /* 0x000fc4000f8e00ff */
[----:B------:R-:W-:Y:S02]  /*8150*/  IMAD.MOV.U32 R8, RZ, RZ, 0x70 ;  /* 0x00000070ff087424 */ /* 0x000fe400078e00ff */
[----:B------:R-:W-:-:S07]  /*8160*/  IMAD.MOV.U32 R12, RZ, RZ, 0x1 ;  /* 0x00000001ff0c7424 */ /* 0x000fce00078e00ff */
[----:B------:R-:W-:-:S07]  /*8170*/  LEPC R20, `(.L_x_42) ;  /* 0x000000001014794e */ /* 0x000fce0000000000 */
[----:B0----5:R-:W-:Y:S05]  /*8180*/  CALL.ABS.NOINC R2 ;  /* 0x0000000002007343 */ /* 0x021fea0003c00000 */
.L_x_42:
[----:B------:R-:W-:-:S04]  /*8190*/  UIADD3 UR4, UR45, 0x400, URZ ;  /* 0x000004002d047890 */ /* 0x000fc8000fffe03f */
[----:B------:R-:W-:-:S06]  /*81a0*/  ULOP3.LUT UP0, URZ, UR4, 0x3ff, URZ, 0xc0, !UPT ;  /* 0x000003ff043f7892 */ /* 0x000fcc000f80c03f */
[----:B------:R-:W-:-:S13]  /*81b0*/  PLOP3.LUT P0, PT, PT, PT, UP0, 0x80, 0x0 ;  /* 0x000000000000781c */ /* 0x000fda0003f0f008 */
[----:B------:R-:W-:Y:S05]  /*81c0*/  @!P0 BRA `(.L_x_43) ;  /* 0x00000000007c8947 */ /* 0x000fea0003800000 */
[----:B------:R-:W-:Y:S01]  /*81d0*/  MOV R16, 0x0 ;  /* 0x0000000000107802 */ /* 0x000fe20000000f00 */
[----:B------:R-:W-:Y:S01]  /*81e0*/  ULDC.64 UR4, c[0x4][0x88] ;  /* 0x0100220000047ab9 */ /* 0x000fe20000000a00 */
[----:B------:R-:W-:Y:S01]  /*81f0*/  ULDC.64 UR6, c[0x4][0x90] ;  /* 0x0100240000067ab9 */ /* 0x000fe20000000a00 */
[----:B------:R-:W-:Y:S01]  /*8200*/  IMAD.U32 R4, RZ, RZ, UR4 ;  /* 0x00000004ff047e24 */ /* 0x000fe2000f8e00ff */
[----:B------:R0:W1:Y:S01]  /*8210*/  LDC.64 R2, c[0x4][R16] ;  /* 0x0100000010027b82 */ /* 0x0000620000000a00 */
[----:B------:R-:W-:Y:S01]  /*8220*/  IMAD.U32 R5, RZ, RZ, UR5 ;  /* 0x00000005ff057e24 */ /* 0x000fe2000f8e00ff */
[----:B------:R-:W-:Y:S01]  /*8230*/  ULDC.64 UR4, c[0x4][0x10] ;  /* 0x0100040000047ab9 */ /* 0x000fe20000000a00 */
[----:B------:R-:W-:Y:S01]  /*8240*/  IMAD.U32 R6, RZ, RZ, UR6 ;  /* 0x00000006ff067e24 */ /* 0x000fe2000f8e00ff */
[----:B------:R-:W-:Y:S01]  /*8250*/  MOV R7, UR7 ;  /* 0x0000000700077c02 */ /* 0x000fe20008000f00 */
[----:B------:R-:W-:Y:S01]  /*8260*/  IMAD.U32 R10, RZ, RZ, UR4 ;  /* 0x00000004ff0a7e24 */ /* 0x000fe2000f8e00ff */
[----:B------:R-:W-:Y:S01]  /*8270*/  MOV R12, 0x1 ;  /* 0x00000001000c7802 */ /* 0x000fe20000000f00 */
[----:B------:R-:W-:-:S02]  /*8280*/  IMAD.U32 R11, RZ, RZ, UR5 ;  /* 0x00000005ff0b7e24 */ /* 0x000fc4000f8e00ff */
[----:B------:R-:W-:Y:S02]  /*8290*/  IMAD.MOV.U32 R8, RZ, RZ, 0x70 ;  /* 0x00000070ff087424 */ /* 0x000fe400078e00ff */
[----:B0-----:R-:W-:-:S07]  /*82a0*/  IMAD.MOV.U32 R13, RZ, RZ, RZ ;  /* 0x000000ffff0d7224 */ /* 0x001fce00078e00ff */
[----:B------:R-:W-:-:S07]  /*82b0*/  LEPC R20, `(.L_x_44) ;  /* 0x000000001014794e */ /* 0x000fce0000000000 */
[----:B-1---5:R-:W-:Y:S05]  /*82c0*/  CALL.ABS.NOINC R2 ;  /* 0x0000000002007343 */ /* 0x022fea0003c00000 */
.L_x_44:
[----:B------:R0:W1:Y:S01]  /*82d0*/  LDC.64 R2, c[0x4][R16] ;  /* 0x0100000010027b82 */ /* 0x0000620000000a00 */
[----:B------:R-:W-:Y:S01]  /*82e0*/  ULDC.64 UR4, c[0x4][0x88] ;  /* 0x0100220000047ab9 */ /* 0x000fe20000000a00 */
[----:B------:R-:W-:Y:S01]  /*82f0*/  ULDC.64 UR6, c[0x4][0x90] ;  /* 0x0100240000067ab9 */ /* 0x000fe20000000a00 */
[----:B------:R-:W-:Y:S01]  /*8300*/  IMAD.U32 R4, RZ, RZ, UR4 ;  /* 0x00000004ff047e24 */ /* 0x000fe2000f8e00ff */
[----:B------:R-:W-:Y:S01]  /*8310*/  MOV R6, UR6 ;  /* 0x0000000600067c02 */ /* 0x000fe20008000f00 */
[----:B------:R-:W-:Y:S01]  /*8320*/  IMAD.U32 R5, RZ, RZ, UR5 ;  /* 0x00000005ff057e24 */ /* 0x000fe2000f8e00ff */
[----:B------:R-:W-:Y:S01]  /*8330*/  ULDC.64 UR4, c[0x4][0x18] ;  /* 0x0100060000047ab9 */ /* 0x000fe20000000a00 */
[----:B------:R-:W-:Y:S01]  /*8340*/  IMAD.U32 R7, RZ, RZ, UR7 ;  /* 0x00000007ff077e24 */ /* 0x000fe2000f8e00ff */
[----:B------:R-:W-:Y:S01]  /*8350*/  MOV R8, 0x70 ;  /* 0x0000007000087802 */ /* 0x000fe20000000f00 */
[----:B------:R-:W-:Y:S02]  /*8360*/  IMAD.U32 R10, RZ, RZ, UR4 ;  /* 0x00000004ff0a7e24 */ /* 0x000fe4000f8e00ff */
[----:B------:R-:W-:-:S02]  /*8370*/  IMAD.U32 R11, RZ, RZ, UR5 ;  /* 0x00000005ff0b7e24 */ /* 0x000fc4000f8e00ff */
[----:B------:R-:W-:Y:S02]  /*8380*/  IMAD.MOV.U32 R12, RZ, RZ, 0x1 ;  /* 0x00000001ff0c7424 */ /* 0x000fe400078e00ff */
[----:B0-----:R-:W-:-:S07]  /*8390*/  IMAD.MOV.U32 R13, RZ, RZ, RZ ;  /* 0x000000ffff0d7224 */ /* 0x001fce00078e00ff */
[----:B------:R-:W-:-:S07]  /*83a0*/  LEPC R20, `(.L_x_43) ;  /* 0x000000001014794e */ /* 0x000fce0000000000 */
[----:B-1----:R-:W-:Y:S05]  /*83b0*/  CALL.ABS.NOINC R2 ;  /* 0x0000000002007343 */ /* 0x002fea0003c00000 */
.L_x_43:
[----:B------:R-:W0:Y:S01]  /*83c0*/  LDC.64 R2, c[0x0][0x9f8] ;  /* 0x00027e00ff027b82 */ /* 0x000e220000000a00 */
[----:B------:R-:W-:-:S07]  /*83d0*/  IMAD.MOV.U32 R28, RZ, RZ, R24 ;  /* 0x000000ffff1c7224 */ /* 0x000fce00078e0018 */
[----:B------:R-:W1:Y:S01]  /*83e0*/  LDC R16, c[0x0][0x430] ;  /* 0x00010c00ff107b82 */ /* 0x000e620000000800 */
[----:B0-----:R-:W-:-:S04]  /*83f0*/  ISETP.NE.U32.AND P0, PT, R2, RZ, PT ;  /* 0x000000ff0200720c */ /* 0x001fc80003f05070 */
[----:B------:R-:W-:-:S13]  /*8400*/  ISETP.NE.AND.EX P0, PT, R3, RZ, PT, P0 ;  /* 0x000000ff0300720c */ /* 0x000fda0003f05300 */
[----:B------:R-:W0:Y:S02]  /*8410*/  @P0 LDC.64 R2, c[0x0][0x9f8] ;  /* 0x00027e00ff020b82 */ /* 0x000e240000000a00 */
[----:B0-----:R-:W-:-:S05]  /*8420*/  @P0 IMAD.WIDE R2, R24, 0x4, R2 ;  /* 0x0000000418020825 */ /* 0x001fca00078e0202 */
[----:B------:R0:W2:Y:S01]  /*8430*/  @P0 LDG.E R28, desc[UR38][R2.64] ;  /* 0x00000026021c0981 */ /* 0x0000a2000c1e1900 */
[----:B------:R-:W-:Y:S01]  /*8440*/  MOV R0, UR49 ;  /* 0x0000003100007c02 */ /* 0x000fe20008000f00 */
[C---:B------:R-:W-:Y:S01]  /*8450*/  IMAD.SHL.U32 R23, R22.reuse, 0x10, RZ ;  /* 0x0000001016177824 */ /* 0x040fe200078e00ff */
[----:B------:R-:W-:Y:S02]  /*8460*/  LOP3.LUT R20, R22, 0x7f, RZ, 0xc0, !PT ;  /* 0x0000007f16147812 */ /* 0x000fe400078ec0ff */
[----:B-1----:R-:W-:Y:S01]  /*8470*/  ISETP.NE.AND P1, PT, R16, 0x1, PT ;  /* 0x000000011000780c */ /* 0x002fe20003f25270 */
[----:B------:R-:W-:Y:S01]  /*8480*/  VIADD R0, R0, 0xffffffff ;  /* 0xffffffff00007836 */ /* 0x000fe20000000000 */
[----:B------:R-:W-:Y:S02]  /*8490*/  SHF.R.U32.HI R4, RZ, 0x3, R20 ;  /* 0x00000003ff047819 */ /* 0x000fe40000011614 */
[----:B------:R-:W-:Y:S02]  /*84a0*/  LOP3.LUT R23, R23, 0x70, RZ, 0xc0, !PT ;  /* 0x0000007017177812 */ /* 0x000fe400078ec0ff */
[----:B------:R-:W-:Y:S01]  /*84b0*/  LOP3.LUT R29, R29, 0xfffffffb, RZ, 0xc0, !PT ;  /* 0xfffffffb1d1d7812 */ /* 0x000fe200078ec0ff */
[----:B------:R-:W-:-:S05]  /*84c0*/  IMAD R4, R0, 0x80, R4 ;  /* 0x0000008000047824 */ /* 0x000fca00078e0204 */
[----:B------:R-:W-:Y:S01]  /*84d0*/  IADD3 R4, R23, R4, RZ ;  /* 0x0000000417047210 */ /* 0x000fe20007ffe0ff */
[----:B0-----:R-:W0:Y:S01]  /*84e0*/  @P1 LDC R2, c[0x0][0x434] ;  /* 0x00010d00ff021b82 */ /* 0x001e220000000800 */
[----:B------:R-:W-:Y:S02]  /*84f0*/  @P1 LOP3.LUT R29, R29, 0x4, RZ, 0xfc, !PT ;  /* 0x000000041d1d1812 */ /* 0x000fe400078efcff */
[C---:B------:R-:W-:Y:S01]  /*8500*/  ISETP.GE.AND P0, PT, R4.reuse, UR43, PT ;  /* 0x0000002b04007c0c */ /* 0x040fe2000bf06270 */
[----:B-----5:R-:W-:-:S04]  /*8510*/  IMAD.IADD R7, R4, 0x1, R19 ;  /* 0x0000000104077824 */ /* 0x020fc800078e0213 */
[----:B------:R-:W1:Y:S01]  /*8520*/  @P1 LDC R3, c[0x0][0x438] ;  /* 0x00010e00ff031b82 */ /* 0x000e620000000800 */
[----:B------:R-:W-:-:S07]  /*8530*/  IMAD.MOV.U32 R10, RZ, RZ, R7 ;  /* 0x000000ffff0a7224 */ /* 0x000fce00078e0007 */
[----:B------:R-:W3:Y:S08]  /*8540*/  @!P0 LDC.64 R8, c[0x0][0x428] ;  /* 0x00010a00ff088b82 */ /* 0x000ef00000000a00 */
[----:B------:R-:W4:Y:S01]  /*8550*/  @!P0 LDC.64 R4, c[0x0][0x418] ;  /* 0x00010600ff048b82 */ /* 0x000f220000000a00 */
[----:B0-----:R-:W-:-:S05]  /*8560*/  @P1 IMAD.HI.U32 R2, R7, R2, RZ ;  /* 0x0000000207021227 */ /* 0x001fca00078e00ff */
[----:B-1----:R-:W-:-:S04]  /*8570*/  @P1 SHF.R.U32.HI R10, RZ, R3, R2 ;  /* 0x00000003ff0a1219 */ /* 0x002fc80000011602 */
[----:B------:R-:W-:Y:S02]  /*8580*/  @!P0 SHF.R.S32.HI R3, RZ, 0x1f, R10 ;  /* 0x0000001fff038819 */ /* 0x000fe4000001140a */
[----:B--2---:R-:W-:-:S05]  /*8590*/  SHF.R.S32.HI R6, RZ, 0x1f, R28 ;  /* 0x0000001fff067819 */ /* 0x004fca000001141c */
[----:B---3--:R-:W-:Y:S01]  /*85a0*/  @!P0 IMAD R2, R6, R8, RZ ;  /* 0x0000000806028224 */ /* 0x008fe200078e02ff */
[----:B------:R0:W-:Y:S03]  /*85b0*/  STL [R1], R6 ;  /* 0x0000000601007387 */ /* 0x0001e60000100800 */
[----:B------:R-:W-:Y:S02]  /*85c0*/  @!P0 IMAD R9, R28, R9, R2 ;  /* 0x000000091c098224 */ /* 0x000fe400078e0202 */
[----:B------:R-:W-:-:S04]  /*85d0*/  @!P0 IMAD.MOV.U32 R2, RZ, RZ, R10 ;  /* 0x000000ffff028224 */ /* 0x000fc800078e000a */
[----:B------:R-:W-:-:S04]  /*85e0*/  @!P0 IMAD.WIDE.U32 R2, R28, R8, R2 ;  /* 0x000000081c028225 */ /* 0x000fc800078e0002 */
[----:B0-----:R-:W-:Y:S01]  /*85f0*/  IMAD.MOV.U32 R6, RZ, RZ, RZ ;  /* 0x000000ffff067224 */ /* 0x001fe200078e00ff */
[----:B------:R-:W-:Y:S02]  /*8600*/  @!P0 IADD3 R3, R3, R9, RZ ;  /* 0x0000000903038210 */ /* 0x000fe40007ffe0ff */
[----:B----4-:R-:W-:-:S04]  /*8610*/  @!P0 LEA R4, P1, R2, R4, 0x2 ;  /* 0x0000000402048211 */ /* 0x010fc800078210ff */
[----:B------:R-:W-:-:S05]  /*8620*/  @!P0 LEA.HI.X R5, R2, R5, R3, 0x2, P1 ;  /* 0x0000000502058211 */ /* 0x000fca00008f1403 */
[----:B------:R0:W5:Y:S01]  /*8630*/  @!P0 LDG.E R6, desc[UR38][R4.64] ;  /* 0x0000002604068981 */ /* 0x000162000c1e1900 */
[----:B------:R-:W-:-:S03]  /*8640*/  UMOV UR4, 0xffffffff ;  /* 0xffffffff00047882 */ /* 0x000fc60000000000 */
[----:B------:R-:W-:Y:S05]  /*8650*/  BRA.DIV UR4, `(.L_x_45) ;  /* 0x0000003204507947 */ /* 0x000fea000b800000 */
.L_x_85:
[----:B------:R-:W-:Y:S01]  /*8660*/  ULOP3.LUT UR4, UR41, 0x2, URZ, 0xfc, !UPT ;  /* 0x0000000229047892 */ /* 0x000fe2000f8efc3f */
[----:B------:R-:W-:Y:S01]  /*8670*/  IMAD.MOV R2, RZ, RZ, -R10 ;  /* 0x000000ffff027224 */ /* 0x000fe200078e0a0a */
[----:B------:R-:W-:Y:S01]  /*8680*/  MOV R27, UR42 ;  /* 0x0000002a001b7c02 */ /* 0x000fe20008000f00 */
[----:B------:R-:W-:Y:S01]  /*8690*/  IMAD.SHL.U32 R8, R22, 0x8, RZ ;  /* 0x0000000816087824 */ /* 0x000fe200078e00ff */
[----:B------:R-:W-:Y:S01]  /*86a0*/  LOP3.LUT R29, R29, 0xfffffffd, RZ, 0xc0, !PT ;  /* 0xfffffffd1d1d7812 */ /* 0x000fe200078ec0ff */
[----:B0-----:R-:W-:Y:S01]  /*86b0*/  IMAD R5, R16, R2, R7 ;  /* 0x0000000210057224 */ /* 0x001fe200078e0207 */
[----:B------:R-:W-:Y:S01]  /*86c0*/  SHF.R.S32.HI R27, RZ, 0x1f, R27 ;  /* 0x0000001fff1b7819 */ /* 0x000fe2000001141b */
[----:B------:R-:W-:Y:S01]  /*86d0*/  IMAD.U32 R3, RZ, RZ, UR4 ;  /* 0x00000004ff037e24 */ /* 0x000fe2000f8e00ff */
[----:B------:R-:W-:Y:S01]  /*86e0*/  LOP3.LUT R16, R8, 0x38, RZ, 0xc0, !PT ;  /* 0x0000003808107812 */ /* 0x000fe200078ec0ff */
[----:B------:R-:W-:-:S03]  /*86f0*/  IMAD.MOV.U32 R26, RZ, RZ, R0 ;  /* 0x000000ffff1a7224 */ /* 0x000fc600078e0000 */
[----:B------:R-:W-:-:S13]  /*8700*/  ISETP.NE.AND P0, PT, R3, 0x3, PT ;  /* 0x000000030300780c */ /* 0x000fda0003f05270 */
[----:B------:R-:W-:Y:S01]  /*8710*/  @P0 LOP3.LUT R29, R29, 0x2, RZ, 0xfc, !PT ;  /* 0x000000021d1d0812 */ /* 0x000fe200078efcff */
[----:B------:R-:W-:Y:S06]  /*8720*/  @!P0 BRA `(.L_x_46) ;  /* 0x0000000000048947 */ /* 0x000fec0003800000 */
[----:B------:R-:W-:Y:S01]  /*8730*/  BPT.TRAP 0x1 ;  /* 0x000000040000795c */ /* 0x000fe20000300000 */
.L_x_46:
[----:B------:R-:W-:Y:S01]  /*8740*/  SHF.R.S32.HI R7, RZ, 0x1f, R5 ;  /* 0x0000001fff077819 */ /* 0x000fe20000011405 */
[----:B------:R-:W-:Y:S01]  /*8750*/  ULDC.64 UR4, c[0x0][0x328] ;  /* 0x0000ca0000047ab9 */ /* 0x000fe20000000a00 */
[----:B-----5:R-:W-:Y:S02]  /*8760*/  SHF.R.S32.HI R4, RZ, 0x1f, R6 ;  /* 0x0000001fff047819 */ /* 0x020fe40000011406 */
[----:B------:R-:W-:Y:S01]  /*8770*/  R2UR UR6, R27 ;  /* 0x000000001b0672ca */ /* 0x000fe200000e0000 */
[----:B------:R-:W-:-:S04]  /*8780*/  IMAD R2, R7, UR4, RZ ;  /* 0x0000000407027c24 */ /* 0x000fc8000f8e02ff */
[C---:B------:R-:W-:Y:S02]  /*8790*/  IMAD R9, R5.reuse, UR5, R2 ;  /* 0x0000000505097c24 */ /* 0x040fe4000f8e0202 */
[----:B------:R-:W-:Y:S01]  /*87a0*/  IMAD.WIDE.U32 R2, R5, UR4, RZ ;  /* 0x0000000405027c25 */ /* 0x000fe2000f8e00ff */
[----:B------:R-:W-:-:S03]  /*87b0*/  ULDC.64 UR4, c[0x0][0x338] ;  /* 0x0000ce0000047ab9 */ /* 0x000fc60000000a00 */
[----:B------:R-:W-:Y:S01]  /*87c0*/  IMAD.IADD R3, R3, 0x1, R9 ;  /* 0x0000000103037824 */ /* 0x000fe200078e0209 */
[----:B------:R-:W-:Y:S01]  /*87d0*/  MOV R9, 0x1 ;  /* 0x0000000100097802 */ /* 0x000fe20000000f00 */
[----:B------:R-:W-:Y:S02]  /*87e0*/  IMAD R11, R4, UR4, RZ ;  /* 0x00000004040b7c24 */ /* 0x000fe4000f8e02ff */
[----:B------:R-:W-:Y:S01]  /*87f0*/  IMAD.WIDE.U32 R2, R6, UR4, R2 ;  /* 0x0000000406027c25 */ /* 0x000fe2000f8e0002 */
[----:B------:R-:W-:-:S03]  /*8800*/  SHF.L.U32 R9, R9, 0x1f, RZ ;  /* 0x0000001f09097819 */ /* 0x000fc600000006ff */
[----:B------:R-:W-:Y:S01]  /*8810*/  IMAD R11, R6, UR5, R11 ;  /* 0x00000005060b7c24 */ /* 0x000fe2000f8e020b */
[----:B------:R-:W0:Y:S01]  /*8820*/  SYNCS.PHASECHK.TRANS64.TRYWAIT P0, [UR45+0x16840], R9 ;  /* 0x01684009ff0075a7 */ /* 0x000e22000800016d */
[----:B------:R-:W-:Y:S02]  /*8830*/  ULDC.64 UR4, c[0x0][0x330] ;  /* 0x0000cc0000047ab9 */ /* 0x000fe40000000a00 */
[----:B------:R-:W-:Y:S02]  /*8840*/  IMAD.IADD R3, R3, 0x1, R11 ;  /* 0x0000000103037824 */ /* 0x000fe400078e020b */
[----:B------:R-:W-:Y:S01]  /*8850*/  IMAD.U32 R11, RZ, RZ, UR4 ;  /* 0x00000004ff0b7e24 */ /* 0x000fe2000f8e00ff */
[----:B------:R-:W-:-:S03]  /*8860*/  UIMAD UR4, UR6, UR4, URZ ;  /* 0x00000004060472a4 */ /* 0x000fc6000f8e023f */
[----:B------:R-:W-:Y:S01]  /*8870*/  IMAD.WIDE.U32 R2, R11, UR42, R2 ;  /* 0x0000002a0b027c25 */ /* 0x000fe2000f8e0002 */
[----:B------:R-:W-:Y:S01]  /*8880*/  UIMAD UR4, UR42, UR5, UR4 ;  /* 0x000000052a0472a4 */ /* 0x000fe2000f8e0204 */
[----:B------:R-:W-:Y:S02]  /*8890*/  ULDC.64 UR6, c[0x0][0x318] ;  /* 0x0000c60000067ab9 */ /* 0x000fe40000000a00 */
[----:B------:R-:W-:-:S03]  /*88a0*/  LEA R17, P1, R2, UR6, 0x1 ;  /* 0x0000000602117c11 */ /* 0x000fc6000f8208ff */
[----:B------:R-:W-:-:S05]  /*88b0*/  VIADD R3, R3, UR4 ;  /* 0x0000000403037c36 */ /* 0x000fca0008000000 */
[----:B------:R-:W-:Y:S01]  /*88c0*/  LEA.HI.X R18, R2, UR7, R3, 0x1, P1 ;  /* 0x0000000702127c11 */ /* 0x000fe200088f0c03 */
[----:B0-----:R-:W-:Y:S06]  /*88d0*/  @!P0 BRA `(.L_x_47) ;  /* 0x0000002c00d08947 */ /* 0x001fec0003800000 */
.L_x_86:
[----:B------:R-:W-:Y:S01]  /*88e0*/  ULDC.64 UR4, c[0x0][0x300] ;  /* 0x0000c00000047ab9 */ /* 0x000fe20000000a00 */
[----:B------:R-:W-:Y:S01]  /*88f0*/  R2UR UR6, R27 ;  /* 0x000000001b0672ca */ /* 0x000fe200000e0000 */
[----:B0-----:R-:W-:Y:S01]  /*8900*/  IMAD R2, R7, UR4, RZ ;  /* 0x0000000407027c24 */ /* 0x001fe2000f8e02ff */
[----:B------:R-:W-:Y:S02]  /*8910*/  SHF.R.U32.HI R10, RZ, 0x3, R20 ;  /* 0x00000003ff0a7819 */ /* 0x000fe40000011614 */
[----:B------:R-:W-:Y:S01]  /*8920*/  LOP3.LUT R29, R29, 0xfffffffe, RZ, 0xc0, !PT ;  /* 0xfffffffe1d1d7812 */ /* 0x000fe200078ec0ff */
[C---:B------:R-:W-:Y:S02]  /*8930*/  IMAD R7, R5.reuse, UR5, R2 ;  /* 0x0000000505077c24 */ /* 0x040fe4000f8e0202 */
[----:B------:R-:W-:Y:S01]  /*8940*/  IMAD.WIDE.U32 R2, R5, UR4, RZ ;  /* 0x0000000405027c25 */ /* 0x000fe2000f8e00ff */
[----:B------:R-:W-:-:S03]  /*8950*/  ULDC.64 UR4, c[0x0][0x310] ;  /* 0x0000c40000047ab9 */ /* 0x000fc60000000a00 */
[----:B------:R-:W-:Y:S01]  /*8960*/  IMAD R5, R4, UR4, RZ ;  /* 0x0000000404057c24 */ /* 0x000fe2000f8e02ff */
[----:B------:R-:W-:Y:S02]  /*8970*/  IADD3 R3, R3, R7, RZ ;  /* 0x0000000703037210 */ /* 0x000fe40007ffe0ff */
[----:B------:R-:W-:Y:S01]  /*8980*/  MOV R7, 0xffffff80 ;  /* 0xffffff8000077802 */ /* 0x000fe20000000f00 */
[C---:B------:R-:W-:Y:S02]  /*8990*/  IMAD R5, R6.reuse, UR5, R5 ;  /* 0x0000000506057c24 */ /* 0x040fe4000f8e0205 */
[----:B------:R-:W-:Y:S01]  /*89a0*/  IMAD.WIDE.U32 R2, R6, UR4, R2 ;  /* 0x0000000406027c25 */ /* 0x000fe2000f8e0002 */
[----:B------:R-:W-:-:S03]  /*89b0*/  ULDC.64 UR4, c[0x0][0x308] ;  /* 0x0000c20000047ab9 */ /* 0x000fc60000000a00 */
[----:B------:R-:W-:Y:S02]  /*89c0*/  IMAD.IADD R3, R3, 0x1, R5 ;  /* 0x0000000103037824 */ /* 0x000fe400078e0205 */
[----:B------:R-:W-:Y:S01]  /*89d0*/  IMAD.U32 R5, RZ, RZ, UR4 ;  /* 0x00000004ff057e24 */ /* 0x000fe2000f8e00ff */
[----:B------:R-:W-:Y:S01]  /*89e0*/  UIMAD UR4, UR6, UR4, URZ ;  /* 0x00000004060472a4 */ /* 0x000fe2000f8e023f */
[----:B------:R-:W-:Y:S02]  /*89f0*/  IMAD R6, R0, R7, UR43 ;  /* 0x0000002b00067e24 */ /* 0x000fe4000f8e0207 */
[----:B------:R-:W-:Y:S01]  /*8a00*/  IMAD.WIDE.U32 R2, R5, UR42, R2 ;  /* 0x0000002a05027c25 */ /* 0x000fe2000f8e0002 */
[----:B------:R-:W-:Y:S01]  /*8a10*/  UIMAD UR4, UR42, UR5, UR4 ;  /* 0x000000052a0472a4 */ /* 0x000fe2000f8e0204 */
[----:B------:R-:W-:Y:S01]  /*8a20*/  LOP3.LUT R5, R8, 0x1c0, RZ, 0xc0, !PT ;  /* 0x000001c008057812 */ /* 0x000fe200078ec0ff */
[----:B------:R-:W-:Y:S02]  /*8a30*/  ULDC.64 UR6, c[0x0][0x2e8] ;  /* 0x0000ba0000067ab9 */ /* 0x000fe40000000a00 */
[----:B------:R-:W-:-:S02]  /*8a40*/  LEA R0, P0, R2, UR6, 0x1 ;  /* 0x0000000602007c11 */ /* 0x000fc4000f8008ff */
[----:B------:R-:W-:Y:S01]  /*8a50*/  VIADD R3, R3, UR4 ;  /* 0x0000000403037c36 */ /* 0x000fe20008000000 */
[----:B------:R-:W-:Y:S01]  /*8a60*/  ULDC UR4, c[0x0][0x2f4] ;  /* 0x0000bd0000047ab9 */ /* 0x000fe20000000800 */
[----:B------:R-:W-:Y:S02]  /*8a70*/  LOP3.LUT R5, R5, 0x38, R8, 0xf8, !PT ;  /* 0x0000003805057812 */ /* 0x000fe400078ef808 */
[----:B------:R-:W-:Y:S01]  /*8a80*/  ISETP.GE.AND P3, PT, R16, UR4, PT ;  /* 0x0000000410007c0c */ /* 0x000fe2000bf66270 */
[----:B------:R-:W-:Y:S01]  /*8a90*/  UMOV UR4, 0xffffffff ;  /* 0xffffffff00047882 */ /* 0x000fe20000000000 */
[----:B------:R-:W-:Y:S02]  /*8aa0*/  LEA.HI.X R4, R2, UR7, R3, 0x1, P0 ;  /* 0x0000000702047c11 */ /* 0x000fe400080f0c03 */
[----:B------:R-:W-:Y:S01]  /*8ab0*/  LOP3.LUT R3, R5, 0x38, R22, 0x78, !PT ;  /* 0x0000003805037812 */ /* 0x000fe200078e7816 */
[----:B------:R-:W-:Y:S01]  /*8ac0*/  IMAD.IADD R5, R6, 0x1, -R10 ;  /* 0x0000000106057824 */ /* 0x000fe200078e0a0a */
[----:B------:R-:W-:-:S04]  /*8ad0*/  SHF.L.U32 R22, R20, 0x3, RZ ;  /* 0x0000000314167819 */ /* 0x000fc800000006ff */
[----:B------:R-:W-:Y:S02]  /*8ae0*/  ISETP.GE.AND P0, PT, R5, 0x1, PT ;  /* 0x000000010500780c */ /* 0x000fe40003f06270 */
[----:B------:R-:W-:Y:S02]  /*8af0*/  LOP3.LUT R22, R3, 0x200, R22, 0xf8, !PT ;  /* 0x0000020003167812 */ /* 0x000fe400078ef816 */
[----:B------:R-:W-:Y:S01]  /*8b00*/  @P3 LOP3.LUT R29, R29, 0x1, RZ, 0xfc, !PT ;  /* 0x000000011d1d3812 */ /* 0x000fe200078efcff */
[----:B------:R-:W-:Y:S08]  /*8b10*/  BRA.DIV UR4, `(.L_x_48) ;  /* 0x0000002e04587947 */ /* 0x000ff0000b800000 */
[----:B------:R-:W0:Y:S01]  /*8b20*/  SHFL.IDX PT, R14, R0, RZ, 0x181f ;  /* 0x00181fff000e7589 */ /* 0x000e2200000e0000 */
[----:B------:R-:W-:-:S03]  /*8b30*/  @P0 LEA R9, R22, UR45, 0x1 ;  /* 0x0000002d16090c11 */ /* 0x000fc6000f8e08ff */
[----:B------:R-:W1:Y:S04]  /*8b40*/  SHFL.IDX PT, R2, R4, RZ, 0x181f ;  /* 0x00181fff04027589 */ /* 0x000e6800000e0000 */
[----:B------:R-:W-:Y:S04]  /*8b50*/  SHFL.IDX PT, R7, R4, 0x1, 0x181f ;  /* 0x00381f0004077f89 */ /* 0x000fe800000e0000 */
[----:B------:R-:W-:Y:S04]  /*8b60*/  SHFL.IDX PT, R21, R0, 0x2, 0x181f ;  /* 0x00581f0000157f89 */ /* 0x000fe800000e0000 */
[----:B------:R-:W-:Y:S01]  /*8b70*/  SHFL.IDX PT, R6, R4, 0x2, 0x181f ;  /* 0x00581f0004067f89 */ /* 0x000fe200000e0000 */
[----:B0-----:R-:W-:-:S05]  /*8b80*/  @P0 LEA R14, P1, R16, R14, 0x1 ;  /* 0x0000000e100e0211 */ /* 0x001fca00078208ff */
[----:B-1----:R-:W-:Y:S01]  /*8b90*/  @P0 IMAD.X R3, RZ, RZ, R2, P1 ;  /* 0x000000ffff030224 */ /* 0x002fe200008e0602 */
[C---:B------:R-:W-:Y:S01]  /*8ba0*/  ISETP.GE.AND P1, PT, R5.reuse, 0x21, PT ;  /* 0x000000210500780c */ /* 0x040fe20003f26270 */
[----:B------:R-:W-:Y:S02]  /*8bb0*/  @P0 IMAD.MOV.U32 R2, RZ, RZ, R14 ;  /* 0x000000ffff020224 */ /* 0x000fe400078e000e */
[----:B------:R-:W0:Y:S04]  /*8bc0*/  SHFL.IDX PT, R14, R0, 0x1, 0x181f ;  /* 0x00381f00000e7f89 */ /* 0x000e2800000e0000 */
[----:B------:R1:W-:Y:S01]  /*8bd0*/  @P0 LDGSTS.E.BYPASS.LTC128B.128 [R9+0xe400], desc[UR38][R2.64], !P3 ;  /* 0x0e40000002090fae */ /* 0x0003e2000d901d66 */
[----:B------:R-:W-:-:S03]  /*8be0*/  ISETP.GE.AND P0, PT, R5, 0x11, PT ;  /* 0x000000110500780c */ /* 0x000fc60003f06270 */
[----:B-1----:R-:W-:Y:S10]  /*8bf0*/  SHFL.IDX PT, R9, R0, 0x4, 0x181f ;  /* 0x00981f0000097f89 */ /* 0x002ff400000e0000 */
[----:B------:R-:W-:-:S02]  /*8c00*/  @P0 LEA R25, R22, UR45, 0x1 ;  /* 0x0000002d16190c11 */ /* 0x000fc4000f8e08ff */
[C---:B0-----:R-:W-:Y:S02]  /*8c10*/  @P0 LEA R2, P2, R16.reuse, R14, 0x1 ;  /* 0x0000000e10020211 */ /* 0x041fe400078408ff */
[----:B------:R-:W0:Y:S02]  /*8c20*/  SHFL.IDX PT, R14, R0, 0x3, 0x181f ;  /* 0x00781f00000e7f89 */ /* 0x000e2400000e0000 */
[----:B------:R-:W-:Y:S02]  /*8c30*/  @P0 IADD3.X R3, RZ, R7, RZ, P2, !PT ;  /* 0x00000007ff030210 */ /* 0x000fe400017fe4ff */
[----:B------:R-:W1:Y:S04]  /*8c40*/  SHFL.IDX PT, R7, R4, 0x3, 0x181f ;  /* 0x00781f0004077f89 */ /* 0x000e6800000e0000 */
[----:B------:R2:W-:Y:S02]  /*8c50*/  @P0 LDGSTS.E.BYPASS.LTC128B.128 [R25+0xec00], desc[UR38][R2.64], !P3 ;  /* 0x0ec0000002190fae */ /* 0x0005e4000d901d66 */
[----:B--2---:R-:W-:-:S02]  /*8c60*/  @P1 LEA R2, P0, R16, R21, 0x1 ;  /* 0x0000001510021211 */ /* 0x004fc400078008ff */
[----:B------:R-:W-:-:S03]  /*8c70*/  @P1 LEA R21, R22, UR45, 0x1 ;  /* 0x0000002d16151c11 */ /* 0x000fc6000f8e08ff */
[----:B------:R-:W-:Y:S01]  /*8c80*/  @P1 IMAD.X R3, RZ, RZ, R6, P0 ;  /* 0x000000ffff031224 */ /* 0x000fe200000e0606 */
[C---:B------:R-:W-:Y:S01]  /*8c90*/  ISETP.GE.AND P0, PT, R5.reuse, 0x31, PT ;  /* 0x000000310500780c */ /* 0x040fe20003f06270 */
[----:B------:R-:W2:Y:S04]  /*8ca0*/  SHFL.IDX PT, R6, R4, 0x4, 0x181f ;  /* 0x00981f0004067f89 */ /* 0x000ea800000e0000 */
[----:B------:R0:W-:Y:S01]  /*8cb0*/  @P1 LDGSTS.E.BYPASS.LTC128B.128 [R21+0xf400], desc[UR38][R2.64], !P3 ;  /* 0x0f40000002151fae */ /* 0x0001e2000d901d66 */
[----:B------:R-:W-:-:S07]  /*8cc0*/  ISETP.GE.AND P1, PT, R5, 0x41, PT ;  /* 0x000000410500780c */ /* 0x000fce0003f26270 */
[----:B------:R-:W-:Y:S02]  /*8cd0*/  @P0 LEA R25, R22, UR45, 0x1 ;  /* 0x0000002d16190c11 */ /* 0x000fe4000f8e08ff */
[----:B0-----:R-:W-:Y:S02]  /*8ce0*/  @P0 LEA R2, P2, R16, R14, 0x1 ;  /* 0x0000000e10020211 */ /* 0x001fe400078408ff */
[----:B------:R-:W0:Y:S02]  /*8cf0*/  SHFL.IDX PT, R14, R0, 0x5, 0x181f ;  /* 0x00b81f00000e7f89 */ /* 0x000e2400000e0000 */
[----:B------:R-:W-:Y:S01]  /*8d00*/  @P1 LEA R21, R22, UR45, 0x1 ;  /* 0x0000002d16151c11 */ /* 0x000fe2000f8e08ff */
[----:B-1----:R-:W-:Y:S02]  /*8d10*/  @P0 IMAD.X R3, RZ, RZ, R7, P2 ;  /* 0x000000ffff030224 */ /* 0x002fe400010e0607 */
[----:B------:R-:W1:Y:S04]  /*8d20*/  SHFL.IDX PT, R7, R4, 0x5, 0x181f ;  /* 0x00b81f0004077f89 */ /* 0x000e6800000e0000 */
[----:B------:R3:W-:Y:S02]  /*8d30*/  @P0 LDGSTS.E.BYPASS.LTC128B.128 [R25+0xfc00], desc[UR38][R2.64], !P3 ;  /* 0x0fc0000002190fae */ /* 0x0007e4000d901d66 */
[----:B---3--:R-:W-:-:S02]  /*8d40*/  @P1 LEA R2, P0, R16, R9, 0x1 ;  /* 0x0000000910021211 */ /* 0x008fc400078008ff */
[----:B------:R-:W3:Y:S02]  /*8d50*/  SHFL.IDX PT, R9, R0, 0x6, 0x181f ;  /* 0x00d81f0000097f89 */ /* 0x000ee400000e0000 */
[----:B--2---:R-:W-:Y:S02]  /*8d60*/  @P1 IADD3.X R3, RZ, R6, RZ, P0, !PT ;  /* 0x00000006ff031210 */ /* 0x004fe400007fe4ff */
[C---:B------:R-:W-:Y:S01]  /*8d70*/  ISETP.GE.AND P0, PT, R5.reuse, 0x51, PT ;  /* 0x000000510500780c */ /* 0x040fe20003f06270 */
[----:B------:R-:W2:Y:S04]  /*8d80*/  SHFL.IDX PT, R6, R4, 0x6, 0x181f ;  /* 0x00d81f0004067f89 */ /* 0x000ea800000e0000 */
[----:B------:R0:W-:Y:S01]  /*8d90*/  @P1 LDGSTS.E.BYPASS.LTC128B.128 [R21+0x10400], desc[UR38][R2.64], !P3 ;  /* 0x1040000002151fae */ /* 0x0001e2000d901d66 */
[----:B------:R-:W-:-:S03]  /*8da0*/  ISETP.GE.AND P1, PT, R5, 0x61, PT ;  /* 0x000000610500780c */ /* 0x000fc60003f26270 */
[----:B------:R-:W4:Y:S04]  /*8db0*/  SHFL.IDX PT, R4, R4, 0x7, 0x181f ;  /* 0x00f81f0004047f89 */ /* 0x000f2800000e0000 */
[----:B0-----:R-:W-:Y:S02]  /*8dc0*/  @P0 LEA R2, P2, R16, R14, 0x1 ;  /* 0x0000000e10020211 */ /* 0x001fe400078408ff */
[----:B------:R0:W0:Y:S03]  /*8dd0*/  SHFL.IDX PT, R14, R0, 0x7, 0x181f ;  /* 0x00f81f00000e7f89 */ /* 0x00002600000e0000 */
[----:B-1----:R-:W-:Y:S01]  /*8de0*/  @P0 IMAD.X R3, RZ, RZ, R7, P2 ;  /* 0x000000ffff030224 */ /* 0x002fe200010e0607 */
[----:B------:R-:W-:-:S05]  /*8df0*/  @P0 LEA R7, R22, UR45, 0x1 ;  /* 0x0000002d16070c11 */ /* 0x000fca000f8e08ff */
[----:B------:R3:W-:Y:S02]  /*8e00*/  @P0 LDGSTS.E.BYPASS.LTC128B.128 [R7+0x10c00], desc[UR38][R2.64], !P3 ;  /* 0x10c0000002070fae */ /* 0x0007e4000d901d66 */
[----:B---3--:R-:W-:Y:S02]  /*8e10*/  @P1 LEA R2, P0, R16, R9, 0x1 ;  /* 0x0000000910021211 */ /* 0x008fe400078008ff */
[----:B------:R-:W-:-:S03]  /*8e20*/  @P1 LEA R9, R22, UR45, 0x1 ;  /* 0x0000002d16091c11 */ /* 0x000fc6000f8e08ff */
[----:B--2---:R-:W-:-:S05]  /*8e30*/  @P1 IMAD.X R3, RZ, RZ, R6, P0 ;  /* 0x000000ffff031224 */ /* 0x004fca00000e0606 */
[----:B0---4-:R1:W-:Y:S03]  /*8e40*/  @P1 LDGSTS.E.BYPASS.LTC128B.128 [R9+0x11400], desc[UR38][R2.64], !P3 ;  /* 0x1140000002091fae */ /* 0x0113e6000d901d66 */
.L_x_104:
[----:B------:R-:W-:-:S13]  /*8e50*/  ISETP.GE.AND P0, PT, R5, 0x71, PT ;  /* 0x000000710500780c */ /* 0x000fda0003f06270 */
[----:B-1----:R-:W-:Y:S02]  /*8e60*/  @P0 LEA R2, P1, R16, R14, 0x1 ;  /* 0x0000000e10020211 */ /* 0x002fe400078208ff */
[----:B------:R-:W-:Y:S02]  /*8e70*/  @P0 LEA R5, R22, UR45, 0x1 ;  /* 0x0000002d16050c11 */ /* 0x000fe4000f8e08ff */
[----:B------:R-:W-:-:S05]  /*8e80*/  @P0 IADD3.X R3, RZ, R4, RZ, P1, !PT ;  /* 0x00000004ff030210 */ /* 0x000fca0000ffe4ff */
[----:B------:R-:W-:Y:S01]  /*8e90*/  @!PT LDS RZ, [RZ] ;  /* 0x00000000fffff984 */ /* 0x000fe20000000800 */
[----:B------:R-:W-:Y:S01]  /*8ea0*/  @!PT LDS RZ, [RZ] ;  /* 0x00000000fffff984 */ /* 0x000fe20000000800 */
[----:B------:R-:W-:Y:S01]  /*8eb0*/  @!PT LDS RZ, [RZ] ;  /* 0x00000000fffff984 */ /* 0x000fe20000000800 */
[----:B------:R0:W-:Y:S01]  /*8ec0*/  @P0 LDGSTS.E.BYPASS.LTC128B.128 [R5+0x11c00], desc[UR38][R2.64], !P3 ;  /* 0x11c0000002050fae */ /* 0x0001e2000d901d66 */
[----:B------:R-:W-:Y:S01]  /*8ed0*/  NOP ;  /* 0x0000000000007918 */ /* 0x000fe20000000000 */
[----:B------:R-:W-:Y:S02]  /*8ee0*/  SYNCS.ARRIVE.TRANS64.RED.A0T1 RZ, [UR45+0x16830], RZ ;  /* 0x016830ffffff79a7 */ /* 0x000fe4000820042d */
[----:B------:R-:W-:Y:S01]  /*8ef0*/  ARRIVES.LDGSTSBAR.64.TRANSCNT [UR45+0x16830] ;  /* 0x01683000ff0079b0 */ /* 0x000fe20008000aad */
[----:B------:R-:W-:Y:S01]  /*8f00*/  NOP ;  /* 0x0000000000007918 */ /* 0x000fe20000000000 */
[----:B------:R-:W-:-:S06]  /*8f10*/  ULOP3.LUT UR4, UR41, 0x2, URZ, 0xfc, !UPT ;  /* 0x0000000229047892 */ /* 0x000fcc000f8efc3f */
[----:B------:R-:W-:-:S05]  /*8f20*/  IMAD.U32 R6, RZ, RZ, UR4 ;  /* 0x00000004ff067e24 */ /* 0x000fca000f8e00ff */
[----:B------:R-:W-:-:S13]  /*8f30*/  ISETP.NE.AND P2, PT, R6, 0x3, PT ;  /* 0x000000030600780c */ /* 0x000fda0003f45270 */
[----:B0-----:R-:W-:Y:S05]  /*8f40*/  @!P2 BRA `(.L_x_49) ;  /* 0x000000000004a947 */ /* 0x001fea0003800000 */
[----:B------:R-:W-:Y:S01]  /*8f50*/  BPT.TRAP 0x1 ;  /* 0x000000040000795c */ /* 0x000fe20000300000 */
.L_x_49:
[----:B------:R-:W-:Y:S01]  /*8f60*/  SYNCS.ARRIVE.TRANS64.A1T0 RZ, [UR45+0x16830], RZ ;  /* 0x016830ffffff79a7 */ /* 0x000fe2000810002d */
[----:B------:R-:W-:Y:S05]  /*8f70*/  WARPSYNC.ALL ;  /* 0x0000000000007948 */ /* 0x000fea0003800000 */
[----:B------:R-:W-:Y:S01]  /*8f80*/  UIADD3 UR5, UR45, 0x8400, URZ ;  /* 0x000084002d057890 */ /* 0x000fe2000fffe03f */
[----:B------:R-:W-:Y:S01]  /*8f90*/  R2UR UR4, R27 ;  /* 0x000000001b0472ca */ /* 0x000fe200000e0000 */
[----:B------:R-:W-:Y:S01]  /*8fa0*/  ULDC.64 UR6, c[0x0][0x2d8] ;  /* 0x0000b60000067ab9 */ /* 0x000fe20000000a00 */
[----:B------:R-:W-:Y:S01]  /*8fb0*/  SHF.R.S32.HI R25, RZ, 0x1f, R24 ;  /* 0x0000001fff197819 */ /* 0x000fe20000011418 */
[----:B------:R-:W-:Y:S02]  /*8fc0*/  ULOP3.LUT UP0, URZ, UR5, 0x3ff, URZ, 0xc0, !UPT ;  /* 0x000003ff053f7892 */ /* 0x000fe4000f80c03f */
[----:B------:R-:W-:Y:S01]  /*8fd0*/  UIMAD.WIDE.U32 UR36, UR42, UR6, URZ ;  /* 0x000000062a2472a5 */ /* 0x000fe2000f8e003f */
[----:B------:R-:W-:Y:S03]  /*8fe0*/  BAR.SYNC.DEFER_BLOCKING 0x8, 0x200 ;  /* 0x0208000000007b1d */ /* 0x000fe60000010000 */
[----:B------:R-:W-:-:S04]  /*8ff0*/  PLOP3.LUT P0, PT, PT, PT, UP0, 0x80, 0x0 ;  /* 0x000000000000781c */ /* 0x000fc80003f0f008 */
[----:B------:R-:W-:-:S04]  /*9000*/  UIMAD UR4, UR4, UR6, URZ ;  /* 0x00000006040472a4 */ /* 0x000fc8000f8e023f */
[----:B------:R-:W-:-:S04]  /*9010*/  UIMAD UR4, UR42, UR7, UR4 ;  /* 0x000000072a0472a4 */ /* 0x000fc8000f8e0204 */
[----:B------:R-:W-:Y:S01]  /*9020*/  UIADD3 UR46, UR37, UR4, URZ ;  /* 0x00000004252e7290 */ /* 0x000fe2000fffe03f */
[----:B------:R-:W-:Y:S11]  /*9030*/  @!P0 BRA `(.L_x_50) ;  /* 0x0000000000408947 */ /* 0x000ff60003800000 */
[----:B------:R-:W-:Y:S01]  /*9040*/  MOV R2, 0x0 ;  /* 0x0000000000027802 */ /* 0x000fe20000000f00 */
[----:B------:R-:W-:Y:S01]  /*9050*/  ULDC.64 UR6, c[0x4][0x88] ;  /* 0x0100220000067ab9 */ /* 0x000fe20000000a00 */
[----:B------:R-:W-:Y:S01]  /*9060*/  ULDC.64 UR8, c[0x4][0x90] ;  /* 0x0100240000087ab9 */ /* 0x000fe20000000a00 */
[----:B------:R-:W-:Y:S01]  /*9070*/  ULDC.64 UR4, c[0x4][0x20] ;  /* 0x0100080000047ab9 */ /* 0x000fe20000000a00 */
[----:B------:R-:W-:Y:S01]  /*9080*/  IMAD.U32 R4, RZ, RZ, UR6 ;  /* 0x00000006ff047e24 */ /* 0x000fe2000f8e00ff */
[----:B------:R-:W-:Y:S01]  /*9090*/  MOV R5, UR7 ;  /* 0x0000000700057c02 */ /* 0x000fe20008000f00 */
[----:B------:R-:W0:Y:S01]  /*90a0*/  LDC.64 R2, c[0x4][R2] ;  /* 0x0100000002027b82 */ /* 0x000e220000000a00 */
[----:B------:R-:W-:Y:S01]  /*90b0*/  IMAD.U32 R6, RZ, RZ, UR8 ;  /* 0x00000008ff067e24 */ /* 0x000fe2000f8e00ff */
[----:B------:R-:W-:Y:S01]  /*90c0*/  MOV R10, UR4 ;  /* 0x00000004000a7c02 */ /* 0x000fe20008000f00 */
[----:B------:R-:W-:Y:S01]  /*90d0*/  IMAD.U32 R7, RZ, RZ, UR9 ;  /* 0x00000009ff077e24 */ /* 0x000fe2000f8e00ff */
[----:B------:R-:W-:Y:S01]  /*90e0*/  MOV R12, 0x1 ;  /* 0x00000001000c7802 */ /* 0x000fe20000000f00 */
[----:B------:R-:W-:-:S02]  /*90f0*/  IMAD.U32 R11, RZ, RZ, UR5 ;  /* 0x00000005ff0b7e24 */ /* 0x000fc4000f8e00ff */
[----:B------:R-:W-:Y:S02]  /*9100*/  IMAD.MOV.U32 R8, RZ, RZ, 0x70 ;  /* 0x00000070ff087424 */ /* 0x000fe400078e00ff */
[----:B------:R-:W-:-:S07]  /*9110*/  IMAD.MOV.U32 R13, RZ, RZ, RZ ;  /* 0x000000ffff0d7224 */ /* 0x000fce00078e00ff */
[----:B------:R-:W-:-:S07]  /*9120*/  LEPC R20, `(.L_x_50) ;  /* 0x000000001014794e */ /* 0x000fce0000000000 */
[----:B0-----:R-:W-:Y:S05]  /*9130*/  CALL.ABS.NOINC R2 ;  /* 0x0000000002007343 */ /* 0x001fea0003c00000 */
.L_x_50:
[----:B------:R-:W0:Y:S01]  /*9140*/  LDC R9, c[0x0][0x448] ;  /* 0x00011200ff097b82 */ /* 0x000e220000000800 */
[----:B------:R-:W1:Y:S01]  /*9150*/  S2R R20, SR_TID.X ;  /* 0x0000000000147919 */ /* 0x000e620000002100 */
[----:B------:R-:W-:Y:S01]  /*9160*/  IMAD.U32 R4, RZ, RZ, UR36 ;  /* 0x00000024ff047e24 */ /* 0x000fe2000f8e00ff */
[----:B------:R-:W-:Y:S01]  /*9170*/  ULDC.64 UR4, c[0x0][0x2e0] ;  /* 0x0000b80000047ab9 */ /* 0x000fe20000000a00 */
[----:B------:R-:W-:Y:S01]  /*9180*/  ULDC.64 UR6, c[0x0][0x2c8] ;  /* 0x0000b20000067ab9 */ /* 0x000fe20000000a00 */
[----:B------:R-:W2:Y:S01]  /*9190*/  S2R R2, SR_CTAID.X ;  /* 0x0000000000027919 */ /* 0x000ea20000002500 */
[----:B------:R-:W-:Y:S01]  /*91a0*/  IMAD R25, R25, UR4, RZ ;  /* 0x0000000419197c24 */ /* 0x000fe2000f8e02ff */
[----:B------:R-:W-:-:S03]  /*91b0*/  ULDC.64 UR8, c[0x0][0x280] ;  /* 0x0000a00000087ab9 */ /* 0x000fc60000000a00 */
[----:B------:R-:W-:Y:S01]  /*91c0*/  IMAD R25, R24, UR5, R25 ;  /* 0x0000000518197c24 */ /* 0x000fe2000f8e0219 */
[----:B0-----:R-:W-:Y:S02]  /*91d0*/  ISETP.NE.AND P0, PT, R9, 0x1, PT ;  /* 0x000000010900780c */ /* 0x001fe40003f05270 */
[----:B-1----:R-:W-:-:S11]  /*91e0*/  LOP3.LUT R20, R20, 0x7f, RZ, 0xc0, !PT ;  /* 0x0000007f14147812 */ /* 0x002fd600078ec0ff */
[----:B------:R-:W0:Y:S01]  /*91f0*/  @P0 LDC R3, c[0x0][0x44c] ;  /* 0x00011300ff030b82 */ /* 0x000e220000000800 */
[----:B------:R-:W-:-:S05]  /*9200*/  SHF.R.U32.HI R20, RZ, 0x3, R20 ;  /* 0x00000003ff147819 */ /* 0x000fca0000011614 */
[----:B------:R-:W-:Y:S02]  /*9210*/  IMAD.IADD R0, R23, 0x1, R20 ;  /* 0x0000000117007824 */ /* 0x000fe400078e0214 */
[----:B------:R-:W1:Y:S02]  /*9220*/  @P0 LDC R5, c[0x0][0x450] ;  /* 0x00011400ff050b82 */ /* 0x000e640000000800 */
[----:B--2---:R-:W-:-:S05]  /*9230*/  IMAD R0, R2, 0xc0, R0 ;  /* 0x000000c002007824 */ /* 0x004fca00078e0200 */
[----:B------:R-:W-:Y:S01]  /*9240*/  MOV R7, R0 ;  /* 0x0000000000077202 */ /* 0x000fe20000000f00 */
[----:B------:R-:W2:Y:S01]  /*9250*/  @P0 LDC R6, c[0x0][0x44c] ;  /* 0x00011300ff060b82 */ /* 0x000ea20000000800 */
[----:B0-----:R-:W-:-:S04]  /*9260*/  @P0 IMAD.HI.U32 R2, R0, R3, RZ ;  /* 0x0000000300020227 */ /* 0x001fc800078e00ff */
[----:B------:R-:W-:Y:S01]  /*9270*/  IMAD.U32 R3, RZ, RZ, UR46 ;  /* 0x0000002eff037e24 */ /* 0x000fe2000f8e00ff */
[----:B-1----:R-:W-:Y:S01]  /*9280*/  @P0 SHF.R.U32.HI R7, RZ, R5, R2 ;  /* 0x00000005ff070219 */ /* 0x002fe20000011602 */
[----:B------:R-:W-:Y:S01]  /*9290*/  IMAD.MOV.U32 R2, RZ, RZ, R4 ;  /* 0x000000ffff027224 */ /* 0x000fe200078e0004 */
[----:B------:R-:W-:Y:S02]  /*92a0*/  MOV R5, UR37 ;  /* 0x0000002500057c02 */ /* 0x000fe40008000f00 */
[----:B------:R-:W-:Y:S01]  /*92b0*/  SHF.R.S32.HI R4, RZ, 0x1f, R7 ;  /* 0x0000001fff047819 */ /* 0x000fe20000011407 */
[----:B------:R-:W-:Y:S01]  /*92c0*/  IMAD.WIDE.U32 R2, R24, UR4, R2 ;  /* 0x0000000418027c25 */ /* 0x000fe2000f8e0002 */
[----:B------:R-:W-:Y:S01]  /*92d0*/  ULDC.64 UR4, c[0x0][0x2d0] ;  /* 0x0000b40000047ab9 */ /* 0x000fe20000000a00 */
[----:B------:R-:W-:Y:S01]  /*92e0*/  IADD3 R8, -R7, RZ, RZ ;  /* 0x000000ff07087210 */ /* 0x000fe20007ffe1ff */
[----:B------:R-:W0:Y:S01]  /*92f0*/  S2R R24, SR_CTAID.X ;  /* 0x0000000000187919 */ /* 0x000e220000002500 */
[----:B------:R-:W-:-:S02]  /*9300*/  IMAD R4, R4, UR4, RZ ;  /* 0x0000000404047c24 */ /* 0x000fc4000f8e02ff */
[----:B------:R-:W-:Y:S02]  /*9310*/  IMAD.IADD R3, R3, 0x1, R25 ;  /* 0x0000000103037824 */ /* 0x000fe400078e0219 */
[C---:B------:R-:W-:Y:S02]  /*9320*/  IMAD R11, R7.reuse, UR5, R4 ;  /* 0x00000005070b7c24 */ /* 0x040fe4000f8e0204 */
[----:B------:R-:W-:Y:S02]  /*9330*/  IMAD.WIDE.U32 R4, R7, UR4, R2 ;  /* 0x0000000407047c25 */ /* 0x000fe4000f8e0002 */
[----:B------:R-:W1:Y:S02]  /*9340*/  @P0 LDC R7, c[0x0][0x450] ;  /* 0x00011400ff070b82 */ /* 0x000e640000000800 */
[----:B------:R-:W-:Y:S02]  /*9350*/  IMAD.IADD R5, R5, 0x1, R11 ;  /* 0x0000000105057824 */ /* 0x000fe400078e020b */
[----:B------:R-:W-:-:S02]  /*9360*/  IMAD R11, R9, R8, R0 ;  /* 0x00000008090b7224 */ /* 0x000fc400078e0200 */
[----:B------:R-:W-:Y:S02]  /*9370*/  VIADD R0, R0, 0x80 ;  /* 0x0000008000007836 */ /* 0x000fe40000000000 */
[----:B------:R-:W-:Y:S01]  /*9380*/  IMAD.WIDE.U32 R4, R11, UR6, R4 ;  /* 0x000000060b047c25 */ /* 0x000fe2000f8e0004 */
[----:B------:R-:W-:-:S03]  /*9390*/  SHF.R.S32.HI R8, RZ, 0x1f, R11 ;  /* 0x0000001fff087819 */ /* 0x000fc6000001140b */
[----:B--2---:R-:W-:-:S04]  /*93a0*/  @P0 IMAD.HI.U32 R6, R0, R6, RZ ;  /* 0x0000000600060227 */ /* 0x004fc800078e00ff */
[----:B------:R-:W-:-:S04]  /*93b0*/  IMAD R8, R8, UR6, RZ ;  /* 0x0000000608087c24 */ /* 0x000fc8000f8e02ff */
[----:B------:R-:W-:Y:S01]  /*93c0*/  IMAD R13, R11, UR7, R8 ;  /* 0x000000070b0d7c24 */ /* 0x000fe2000f8e0208 */
[----:B------:R-:W-:Y:S02]  /*93d0*/  MOV R11, R0 ;  /* 0x00000000000b7202 */ /* 0x000fe40000000f00 */
[----:B-1----:R-:W-:Y:S01]  /*93e0*/  @P0 SHF.R.U32.HI R11, RZ, R7, R6 ;  /* 0x00000007ff0b0219 */ /* 0x002fe20000011606 */
[----:B------:R-:W-:Y:S01]  /*93f0*/  IMAD.IADD R13, R5, 0x1, R13 ;  /* 0x00000001050d7824 */ /* 0x000fe200078e020d */
[----:B------:R-:W-:-:S03]  /*9400*/  LEA R5, P0, R4, UR8, 0x1 ;  /* 0x0000000804057c11 */ /* 0x000fc6000f8008ff */
[----:B------:R-:W-:Y:S01]  /*9410*/  IMAD.MOV R7, RZ, RZ, -R11 ;  /* 0x000000ffff077224 */ /* 0x000fe200078e0a0b */
[----:B------:R-:W-:Y:S01]  /*9420*/  LEA.HI.X R8, R4, UR9, R13, 0x1, P0 ;  /* 0x0000000904087c11 */ /* 0x000fe200080f0c0d */
[----:B------:R-:W-:Y:S01]  /*9430*/  IMAD.WIDE.U32 R2, R11, UR4, R2 ;  /* 0x000000040b027c25 */ /* 0x000fe2000f8e0002 */
[----:B------:R-:W-:-:S03]  /*9440*/  SHF.R.S32.HI R4, RZ, 0x1f, R11 ;  /* 0x0000001fff047819 */ /* 0x000fc6000001140b */
[----:B------:R-:W-:Y:S02]  /*9450*/  IMAD R7, R9, R7, R0 ;  /* 0x0000000709077224 */ /* 0x000fe400078e0200 */
[----:B------:R-:W-:Y:S01]  /*9460*/  IMAD R4, R4, UR4, RZ ;  /* 0x0000000404047c24 */ /* 0x000fe2000f8e02ff */
[----:B------:R-:W-:Y:S02]  /*9470*/  ULDC UR4, c[0x0][0x2b8] ;  /* 0x0000ae0000047ab9 */ /* 0x000fe40000000800 */
[----:B------:R-:W-:Y:S01]  /*9480*/  SHF.R.S32.HI R0, RZ, 0x1f, R7 ;  /* 0x0000001fff007819 */ /* 0x000fe20000011407 */
[----:B------:R-:W-:Y:S01]  /*9490*/  IMAD R11, R11, UR5, R4 ;  /* 0x000000050b0b7c24 */ /* 0x000fe2000f8e0204 */
[----:B------:R-:W-:Y:S01]  /*94a0*/  ISETP.GE.AND P0, PT, R16, UR4, PT ;  /* 0x0000000410007c0c */ /* 0x000fe2000bf06270 */
[----:B------:R-:W-:Y:S02]  /*94b0*/  UMOV UR4, 0xffffffff ;  /* 0xffffffff00047882 */ /* 0x000fe40000000000 */
[----:B------:R-:W-:Y:S01]  /*94c0*/  IMAD R0, R0, UR6, RZ ;  /* 0x0000000600007c24 */ /* 0x000fe2000f8e02ff */
[----:B------:R-:W-:-:S03]  /*94d0*/  IADD3 R3, R3, R11, RZ ;  /* 0x0000000b03037210 */ /* 0x000fc60007ffe0ff */
[C---:B------:R-:W-:Y:S02]  /*94e0*/  IMAD R11, R7.reuse, UR7, R0 ;  /* 0x00000007070b7c24 */ /* 0x040fe4000f8e0200 */
[----:B------:R-:W-:-:S04]  /*94f0*/  IMAD.WIDE.U32 R2, R7, UR6, R2 ;  /* 0x0000000607027c25 */ /* 0x000fc8000f8e0002 */
[----:B------:R-:W-:Y:S01]  /*9500*/  IMAD.IADD R7, R3, 0x1, R11 ;  /* 0x0000000103077824 */ /* 0x000fe200078e020b */
[----:B------:R-:W-:-:S04]  /*9510*/  LEA R0, P1, R2, UR8, 0x1 ;  /* 0x0000000802007c11 */ /* 0x000fc8000f8208ff */
[----:B------:R-:W-:Y:S01]  /*9520*/  LEA.HI.X R7, R2, UR9, R7, 0x1, P1 ;  /* 0x0000000902077c11 */ /* 0x000fe200088f0c07 */
[----:B0-----:R-:W-:Y:S08]  /*9530*/  BRA.DIV UR4, `(.L_x_51) ;  /* 0x0000002e041c7947 */ /* 0x001ff0000b800000 */
[----:B------:R-:W0:Y:S01]  /*9540*/  S2R R2, SR_TID.X ;  /* 0x0000000000027919 */ /* 0x000e220000002100 */
[----:B------:R-:W-:Y:S02]  /*9550*/  ULDC UR4, c[0x0][0x288] ;  /* 0x0000a20000047ab9 */ /* 0x000fe40000000800 */
[----:B------:R-:W-:Y:S01]  /*9560*/  IMAD R4, R9, UR4, RZ ;  /* 0x0000000409047c24 */ /* 0x000fe2000f8e02ff */
[----:B------:R-:W1:Y:S04]  /*9570*/  SHFL.IDX PT, R14, R5, RZ, 0x181f ;  /* 0x00181fff050e7589 */ /* 0x000e6800000e0000 */
[----:B------:R-:W-:Y:S04]  /*9580*/  SHFL.IDX PT, R21, R5, 0x1, 0x181f ;  /* 0x00381f0005157f89 */ /* 0x000fe800000e0000 */
[----:B------:R-:W-:Y:S01]  /*9590*/  SHFL.IDX PT, R10, R8, 0x1, 0x181f ;  /* 0x00381f00080a7f89 */ /* 0x000fe200000e0000 */
[----:B0-----:R-:W-:-:S04]  /*95a0*/  LOP3.LUT R2, R2, 0x7f, RZ, 0xc0, !PT ;  /* 0x0000007f02027812 */ /* 0x001fc800078ec0ff */
[----:B------:R-:W-:-:S05]  /*95b0*/  SHF.R.U32.HI R2, RZ, 0x3, R2 ;  /* 0x00000003ff027819 */ /* 0x000fca0000011602 */
[----:B------:R-:W-:Y:S02]  /*95c0*/  IMAD R6, R24, 0xc0, R2 ;  /* 0x000000c018067824 */ /* 0x000fe400078e0202 */
[----:B------:R-:W0:Y:S02]  /*95d0*/  SHFL.IDX PT, R2, R8, RZ, 0x181f ;  /* 0x00181fff08027589 */ /* 0x000e2400000e0000 */
[C---:B------:R-:W-:Y:S01]  /*95e0*/  VIADD R9, R6.reuse, 0x10 ;  /* 0x0000001006097836 */ /* 0x040fe20000000000 */
[C---:B------:R-:W-:Y:S01]  /*95f0*/  ISETP.GE.AND P1, PT, R6.reuse, R4, PT ;  /* 0x000000040600720c */ /* 0x040fe20003f26270 */
[----:B------:R-:W-:-:S03]  /*9600*/  VIADD R11, R6, 0x20 ;  /* 0x00000020060b7836 */ /* 0x000fc60000000000 */
[----:B------:R-:W-:Y:S02]  /*9610*/  ISETP.GE.AND P3, PT, R9, R4, PT ;  /* 0x000000040900720c */ /* 0x000fe40003f66270 */
[----:B------:R-:W-:Y:S07]  /*9620*/  SHFL.IDX PT, R9, R8, 0x2, 0x181f ;  /* 0x00581f0008097f89 */ /* 0x000fee00000e0000 */
[----:B-1----:R-:W-:Y:S02]  /*9630*/  @!P1 LEA R14, P2, R16, R14, 0x1 ;  /* 0x0000000e100e9211 */ /* 0x002fe400078408ff */
[----:B------:R-:W-:-:S03]  /*9640*/  @!P1 LEA R25, R22, UR45, 0x1 ;  /* 0x0000002d16199c11 */ /* 0x000fc6000f8e08ff */
[----:B0-----:R-:W-:Y:S01]  /*9650*/  @!P1 IMAD.X R3, RZ, RZ, R2, P2 ;  /* 0x000000ffff039224 */ /* 0x001fe200010e0602 */
[----:B------:R-:W-:Y:S02]  /*9660*/  @!P1 MOV R2, R14 ;  /* 0x0000000e00029202 */ /* 0x000fe40000000f00 */
[----:B------:R-:W0:Y:S04]  /*9670*/  SHFL.IDX PT, R14, R5, 0x2, 0x181f ;  /* 0x00581f00050e7f89 */ /* 0x000e2800000e0000 */
[----:B------:R1:W-:Y:S01]  /*9680*/  @!P1 LDGSTS.E.BYPASS.LTC128B.128 [R25+0x8400], desc[UR38][R2.64], !P0 ;  /* 0x0840000002199fae */ /* 0x0003e2000c101d66 */
[----:B------:R-:W-:Y:S02]  /*9690*/  ISETP.GE.AND P1, PT, R11, R4, PT ;  /* 0x000000040b00720c */ /* 0x000fe40003f26270 */
[----:B------:R-:W-:-:S02]  /*96a0*/  IADD3 R11, R6, 0x40, RZ ;  /* 0x00000040060b7810 */ /* 0x000fc40007ffe0ff */
[----:B-1----:R-:W-:Y:S02]  /*96b0*/  @!P3 LEA R2, P2, R16, R21, 0x1 ;  /* 0x000000151002b211 */ /* 0x002fe400078408ff */
[----:B------:R-:W-:Y:S01]  /*96c0*/  @!P3 LEA R25, R22, UR45, 0x1 ;  /* 0x0000002d1619bc11 */ /* 0x000fe2000f8e08ff */
[----:B------:R-:W1:Y:S01]  /*96d0*/  SHFL.IDX PT, R21, R5, 0x3, 0x181f ;  /* 0x00781f0005157f89 */ /* 0x000e6200000e0000 */
[----:B------:R-:W-:-:S05]  /*96e0*/  @!P3 IADD3.X R3, RZ, R10, RZ, P2, !PT ;  /* 0x0000000aff03b210 */ /* 0x000fca00017fe4ff */
[----:B------:R-:W-:Y:S01]  /*96f0*/  @!P1 LEA R20, R22, UR45, 0x1 ;  /* 0x0000002d16149c11 */ /* 0x000fe2000f8e08ff */
[----:B------:R-:W2:Y:S04]  /*9700*/  SHFL.IDX PT, R10, R8, 0x3, 0x181f ;  /* 0x00781f00080a7f89 */ /* 0x000ea800000e0000 */
[----:B------:R0:W-:Y:S02]  /*9710*/  @!P3 LDGSTS.E.BYPASS.LTC128B.128 [R25+0x8c00], desc[UR38][R2.64], !P0 ;  /* 0x08c000000219bfae */ /* 0x0001e4000c101d66 */
[----:B0-----:R-:W-:Y:S02]  /*9720*/  @!P1 LEA R2, P2, R16, R14, 0x1 ;  /* 0x0000000e10029211 */ /* 0x001fe400078408ff */
[----:B------:R-:W0:Y:S03]  /*9730*/  SHFL.IDX PT, R14, R5, 0x4, 0x181f ;  /* 0x00981f00050e7f89 */ /* 0x000e2600000e0000 */
[----:B------:R-:W-:-:S02]  /*9740*/  @!P1 IMAD.X R3, RZ, RZ, R9, P2 ;  /* 0x000000ffff039224 */ /* 0x000fc400010e0609 */
[----:B------:R-:W-:-:S03]  /*9750*/  VIADD R9, R6, 0x30 ;  /* 0x0000003006097836 */ /* 0x000fc60000000000 */
[----:B------:R3:W-:Y:S01]  /*9760*/  @!P1 LDGSTS.E.BYPASS.LTC128B.128 [R20+0x9400], desc[UR38][R2.64], !P0 ;  /* 0x0940000002149fae */ /* 0x0007e2000c101d66 */
[-C--:B------:R-:W-:Y:S01]  /*9770*/  ISETP.GE.AND P1, PT, R11, R4.reuse, PT ;  /* 0x000000040b00720c */ /* 0x080fe20003f26270 */
[----:B------:R-:W-:Y:S01]  /*9780*/  VIADD R11, R6, 0x60 ;  /* 0x00000060060b7836 */ /* 0x000fe20000000000 */
[----:B------:R-:W-:Y:S02]  /*9790*/  ISETP.GE.AND P3, PT, R9, R4, PT ;  /* 0x000000040900720c */ /* 0x000fe40003f66270 */
[----:B------:R-:W4:Y:S09]  /*97a0*/  SHFL.IDX PT, R9, R8, 0x4, 0x181f ;  /* 0x00981f0008097f89 */ /* 0x000f3200000e0000 */
[----:B---3--:R-:W-:-:S02]  /*97b0*/  @!P1 LEA R20, R22, UR45, 0x1 ;  /* 0x0000002d16149c11 */ /* 0x008fc4000f8e08ff */
[----:B-1----:R-:W-:Y:S02]  /*97c0*/  @!P3 LEA R2, P2, R16, R21, 0x1 ;  /* 0x000000151002b211 */ /* 0x002fe400078408ff */
[----:B------:R-:W-:Y:S01]  /*97d0*/  @!P3 LEA R25, R22, UR45, 0x1 ;  /* 0x0000002d1619bc11 */ /* 0x000fe2000f8e08ff */
[----:B------:R-:W1:Y:S02]  /*97e0*/  SHFL.IDX PT, R21, R5, 0x5, 0x181f ;  /* 0x00b81f0005157f89 */ /* 0x000e6400000e0000 */
[----:B--2---:R-:W-:Y:S02]  /*97f0*/  @!P3 IMAD.X R3, RZ, RZ, R10, P2 ;  /* 0x000000ffff03b224 */ /* 0x004fe400010e060a */
[----:B------:R-:W2:Y:S04]  /*9800*/  SHFL.IDX PT, R10, R8, 0x5, 0x181f ;  /* 0x00b81f00080a7f89 */ /* 0x000ea800000e0000 */
[----:B------:R0:W-:Y:S02]  /*9810*/  @!P3 LDGSTS.E.BYPASS.LTC128B.128 [R25+0x9c00], desc[UR38][R2.64], !P0 ;  /* 0x09c000000219bfae */ /* 0x0001e4000c101d66 */
[----:B0-----:R-:W-:-:S02]  /*9820*/  @!P1 LEA R2, P2, R16, R14, 0x1 ;  /* 0x0000000e10029211 */ /* 0x001fc400078408ff */
[----:B------:R-:W0:Y:S03]  /*9830*/  SHFL.IDX PT, R14, R5, 0x6, 0x181f ;  /* 0x00d81f00050e7f89 */ /* 0x000e2600000e0000 */
[----:B----4-:R-:W-:Y:S01]  /*9840*/  @!P1 IMAD.X R3, RZ, RZ, R9, P2 ;  /* 0x000000ffff039224 */ /* 0x010fe200010e0609 */
[----:B------:R-:W-:-:S04]  /*9850*/  IADD3 R9, R6, 0x50, RZ ;  /* 0x0000005006097810 */ /* 0x000fc80007ffe0ff */
[-C--:B------:R-:W-:Y:S01]  /*9860*/  ISETP.GE.AND P3, PT, R9, R4.reuse, PT ;  /* 0x000000040900720c */ /* 0x080fe20003f66270 */
[----:B------:R1:W-:Y:S01]  /*9870*/  @!P1 LDGSTS.E.BYPASS.LTC128B.128 [R20+0xa400], desc[UR38][R2.64], !P0 ;  /* 0x0a40000002149fae */ /* 0x0003e2000c101d66 */
[----:B------:R-:W-:Y:S01]  /*9880*/  ISETP.GE.AND P1, PT, R11, R4, PT ;  /* 0x000000040b00720c */ /* 0x000fe20003f26270 */
[----:B------:R-:W-:Y:S02]  /*9890*/  VIADD R11, R6, 0x80 ;  /* 0x00000080060b7836 */ /* 0x000fe40000000000 */
[----:B------:R-:W3:Y:S04]  /*98a0*/  SHFL.IDX PT, R9, R8, 0x6, 0x181f ;  /* 0x00d81f0008097f89 */ /* 0x000ee800000e0000 */
[----:B------:R-:W-:Y:S04]  /*98b0*/  SHFL.IDX PT, R8, R8, 0x7, 0x181f ;  /* 0x00f81f0008087f89 */ /* 0x000fe800000e0000 */
[----:B-1----:R-:W-:-:S02]  /*98c0*/  @!P3 LEA R2, P2, R16, R21, 0x1 ;  /* 0x000000151002b211 */ /* 0x002fc400078408ff */
[C---:B------:R-:W-:Y:S01]  /*98d0*/  @!P3 LEA R25, R22.reuse, UR45, 0x1 ;  /* 0x0000002d1619bc11 */ /* 0x040fe2000f8e08ff */
[----:B------:R-:W-:Y:S02]  /*98e0*/  SHFL.IDX PT, R21, R0, RZ, 0x181f ;  /* 0x00181fff00157589 */ /* 0x000fe400000e0000 */
[----:B--2---:R-:W-:Y:S01]  /*98f0*/  @!P3 IMAD.X R3, RZ, RZ, R10, P2 ;  /* 0x000000ffff03b224 */ /* 0x004fe200010e060a */
[----:B------:R-:W-:-:S04]  /*9900*/  @!P1 LEA R10, R22, UR45, 0x1 ;  /* 0x0000002d160a9c11 */ /* 0x000fc8000f8e08ff */
[----:B------:R0:W-:Y:S02]  /*9910*/  @!P3 LDGSTS.E.BYPASS.LTC128B.128 [R25+0xac00], desc[UR38][R2.64], !P0 ;  /* 0x0ac000000219bfae */ /* 0x0001e4000c101d66 */
[----:B0-----:R-:W-:Y:S02]  /*9920*/  @!P1 LEA R2, P2, R16, R14, 0x1 ;  /* 0x0000000e10029211 */ /* 0x001fe400078408ff */
[----:B------:R0:W1:Y:S02]  /*9930*/  SHFL.IDX PT, R14, R5, 0x7, 0x181f ;  /* 0x00f81f00050e7f89 */ /* 0x00006400000e0000 */
[----:B---3--:R-:W-:Y:S01]  /*9940*/  @!P1 IADD3.X R3, RZ, R9, RZ, P2, !PT ;  /* 0x00000009ff039210 */ /* 0x008fe200017fe4ff */
[----:B------:R-:W-:-:S04]  /*9950*/  VIADD R9, R6, 0x70 ;  /* 0x0000007006097836 */ /* 0x000fc80000000000 */
[----:B------:R1:W-:Y:S01]  /*9960*/  @!P1 LDGSTS.E.BYPASS.LTC128B.128 [R10+0xb400], desc[UR38][R2.64], !P0 ;  /* 0x0b400000020a9fae */ /* 0x0003e2000c101d66 */
[-C--:B------:R-:W-:Y:S01]  /*9970*/  ISETP.GE.AND P3, PT, R9, R4.reuse, PT ;  /* 0x000000040900720c */ /* 0x080fe20003f66270 */
[C---:B0-----:R-:W-:Y:S01]  /*9980*/  VIADD R5, R6.reuse, 0x90 ;  /* 0x0000009006057836 */ /* 0x041fe20000000000 */
[----:B------:R-:W-:Y:S01]  /*9990*/  ISETP.GE.AND P1, PT, R11, R4, PT ;  /* 0x000000040b00720c */ /* 0x000fe20003f26270 */
[----:B------:R-:W0:Y:S01]  /*99a0*/  SHFL.IDX PT, R9, R7, RZ, 0x181f ;  /* 0x00181fff07097589 */ /* 0x000e2200000e0000 */
[----:B------:R-:W-:-:S09]  /*99b0*/  IADD3 R11, R6, 0xa0, RZ ;  /* 0x000000a0060b7810 */ /* 0x000fd20007ffe0ff */
[----:B------:R-:W-:Y:S02]  /*99c0*/  @!P3 LEA R25, R22, UR45, 0x1 ;  /* 0x0000002d1619bc11 */ /* 0x000fe4000f8e08ff */
[----:B-1----:R-:W-:Y:S02]  /*99d0*/  @!P3 LEA R2, P2, R16, R14, 0x1 ;  /* 0x0000000e1002b211 */ /* 0x002fe400078408ff */
[----:B------:R-:W-:Y:S02]  /*99e0*/  SHFL.IDX PT, R14, R0, 0x2, 0x181f ;  /* 0x00581f00000e7f89 */ /* 0x000fe400000e0000 */
[----:B------:R-:W-:Y:S02]  /*99f0*/  @!P3 IADD3.X R3, RZ, R8, RZ, P2, !PT ;  /* 0x00000008ff03b210 */ /* 0x000fe400017fe4ff */
[----:B------:R-:W-:Y:S04]  /*9a00*/  SHFL.IDX PT, R8, R7, 0x1, 0x181f ;  /* 0x00381f0007087f89 */ /* 0x000fe800000e0000 */
[----:B------:R1:W-:Y:S01]  /*9a10*/  @!P3 LDGSTS.E.BYPASS.LTC128B.128 [R25+0xbc00], desc[UR38][R2.64], !P0 ;  /* 0x0bc000000219bfae */ /* 0x0003e2000c101d66 */
[----:B------:R-:W-:-:S03]  /*9a20*/  ISETP.GE.AND P3, PT, R5, R4, PT ;  /* 0x000000040500720c */ /* 0x000fc60003f66270 */
[----:B------:R-:W-:Y:S04]  /*9a30*/  SHFL.IDX PT, R5, R7, 0x2, 0x181f ;  /* 0x00581f0007057f89 */ /* 0x000fe800000e0000 */
[----:B------:R-:W-:Y:S01]  /*9a40*/  SHFL.IDX PT, R7, R7, 0x3, 0x181f ;  /* 0x00781f0007077f89 */ /* 0x000fe200000e0000 */
[----:B-1----:R-:W-:Y:S02]  /*9a50*/  @!P1 LEA R2, P2, R16, R21, 0x1 ;  /* 0x0000001510029211 */ /* 0x002fe400078408ff */
[----:B------:R-:W-:-:S03]  /*9a60*/  @!P1 LEA R21, R22, UR45, 0x1 ;  /* 0x0000002d16159c11 */ /* 0x000fc6000f8e08ff */
[----:B0-----:R-:W-:Y:S02]  /*9a70*/  @!P1 IMAD.X R3, RZ, RZ, R9, P2 ;  /* 0x000000ffff039224 */ /* 0x001fe400010e0609 */
[----:B------:R-:W0:Y:S04]  /*9a80*/  SHFL.IDX PT, R9, R0, 0x1, 0x181f ;  /* 0x00381f0000097f89 */ /* 0x000e2800000e0000 */
[----:B------:R0:W-:Y:S01]  /*9a90*/  @!P1 LDGSTS.E.BYPASS.LTC128B.128 [R21+0xc400], desc[UR38][R2.64], !P0 ;  /* 0x0c40000002159fae */ /* 0x0001e2000c101d66 */
[----:B------:R-:W-:Y:S02]  /*9aa0*/  ISETP.GE.AND P1, PT, R11, R4, PT ;  /* 0x000000040b00720c */ /* 0x000fe40003f26270 */
[----:B0-----:R-:W-:Y:S02]  /*9ab0*/  @!P3 LEA R2, P2, R16, R9, 0x1 ;  /* 0x000000091002b211 */ /* 0x001fe400078408ff */
[----:B------:R-:W-:-:S03]  /*9ac0*/  @!P3 LEA R9, R22, UR45, 0x1 ;  /* 0x0000002d1609bc11 */ /* 0x000fc6000f8e08ff */
[----:B------:R-:W-:-:S05]  /*9ad0*/  @!P3 IMAD.X R3, RZ, RZ, R8, P2 ;  /* 0x000000ffff03b224 */ /* 0x000fca00010e0608 */
[----:B------:R0:W-:Y:S02]  /*9ae0*/  @!P3 LDGSTS.E.BYPASS.LTC128B.128 [R9+0xcc00], desc[UR38][R2.64], !P0 ;  /* 0x0cc000000209bfae */ /* 0x0001e4000c101d66 */
[----:B0-----:R-:W-:Y:S02]  /*9af0*/  @!P1 LEA R2, P2, R16, R14, 0x1 ;  /* 0x0000000e10029211 */ /* 0x001fe400078408ff */
[----:B------:R0:W1:Y:S03]  /*9b00*/  SHFL.IDX PT, R14, R0, 0x3, 0x181f ;  /* 0x00781f00000e7f89 */ /* 0x00006600000e0000 */
[----:B------:R-:W-:Y:S01]  /*9b10*/  @!P1 IMAD.X R3, RZ, RZ, R5, P2 ;  /* 0x000000ffff039224 */ /* 0x000fe200010e0605 */
[----:B------:R-:W-:-:S05]  /*9b20*/  @!P1 LEA R5, R22, UR45, 0x1 ;  /* 0x0000002d16059c11 */ /* 0x000fca000f8e08ff */
[----:B------:R0:W-:Y:S02]  /*9b30*/  @!P1 LDGSTS.E.BYPASS.LTC128B.128 [R5+0xd400], desc[UR38][R2.64], !P0 ;  /* 0x0d40000002059fae */ /* 0x0001e4000c101d66 */
.L_x_129:
[----:B0-----:R-:W-:Y:S01]  /*9b40*/  IADD3 R3, R6, 0xb0, RZ ;  /* 0x000000b006037810 */ /* 0x001fe20007ffe0ff */
[----:B------:R-:W-:-:S03]  /*9b50*/  IMAD.MOV.U32 R0, RZ, RZ, 0x1 ;  /* 0x00000001ff007424 */ /* 0x000fc600078e00ff */
[----:B------:R-:W-:Y:S02]  /*9b60*/  ISETP.GE.AND P1, PT, R3, R4, PT ;  /* 0x000000040300720c */ /* 0x000fe40003f26270 */
[----:B------:R-:W-:-:S11]  /*9b70*/  SHF.L.U32 R0, R0, 0x1f, RZ ;  /* 0x0000001f00007819 */ /* 0x000fd600000006ff */
[----:B-1----:R-:W-:Y:S02]  /*9b80*/  @!P1 LEA R2, P2, R16, R14, 0x1 ;  /* 0x0000000e10029211 */ /* 0x002fe400078408ff */
[----:B------:R-:W-:-:S03]  /*9b90*/  @!P1 LEA R5, R22, UR45, 0x1 ;  /* 0x0000002d16059c11 */ /* 0x000fc6000f8e08ff */
[----:B------:R-:W-:-:S05]  /*9ba0*/  @!P1 IMAD.X R3, RZ, RZ, R7, P2 ;  /* 0x000000ffff039224 */ /* 0x000fca00010e0607 */
[----:B------:R-:W-:Y:S01]  /*9bb0*/  @!PT LDS RZ, [RZ] ;  /* 0x00000000fffff984 */ /* 0x000fe20000000800 */
[----:B------:R-:W-:Y:S01]  /*9bc0*/  @!PT LDS RZ, [RZ] ;  /* 0x00000000fffff984 */ /* 0x000fe20000000800 */
[----:B------:R-:W-:Y:S01]  /*9bd0*/  @!PT LDS RZ, [RZ] ;  /* 0x00000000fffff984 */ /* 0x000fe20000000800 */
[----:B------:R0:W-:Y:S01]  /*9be0*/  @!P1 LDGSTS.E.BYPASS.LTC128B.128 [R5+0xdc00], desc[UR38][R2.64], !P0 ;  /* 0x0dc0000002059fae */ /* 0x0001e2000c101d66 */
[----:B------:R-:W-:Y:S01]  /*9bf0*/  NOP ;  /* 0x0000000000007918 */ /* 0x000fe20000000000 */
[----:B------:R-:W-:Y:S02]  /*9c00*/  SYNCS.ARRIVE.TRANS64.RED.A0T1 RZ, [UR45+0x16800], RZ ;  /* 0x016800ffffff79a7 */ /* 0x000fe4000820042d */
[----:B------:R-:W-:Y:S01]  /*9c10*/  ARRIVES.LDGSTSBAR.64.TRANSCNT [UR45+0x16800] ;  /* 0x01680000ff0079b0 */ /* 0x000fe20008000aad */
[----:B------:R-:W-:Y:S01]  /*9c20*/  NOP ;  /* 0x0000000000007918 */ /* 0x000fe20000000000 */
[----:B------:R-:W-:Y:S01]  /*9c30*/  SYNCS.ARRIVE.TRANS64.A1T0 RZ, [UR45+0x16800], RZ ;  /* 0x016800ffffff79a7 */ /* 0x000fe2000810002d */
[----:B------:R-:W1:Y:S02]  /*9c40*/  SYNCS.PHASECHK.TRANS64.TRYWAIT P0, [UR45+0x16820], R0 ;  /* 0x01682000ff0075a7 */ /* 0x000e64000800016d */
[----:B01----:R-:W-:Y:S05]  /*9c50*/  @!P0 BRA `(.L_x_52) ;  /* 0x0000003000ec8947 */ /* 0x003fea0003800000 */
.L_x_130:
[----:B------:R-:W-:Y:S01]  /*9c60*/  UIADD3 UR4, UR49, -0x2, URZ ;  /* 0xfffffffe31047890 */ /* 0x000fe2000fffe03f */
[----:B------:R-:W-:Y:S01]  /*9c70*/  MOV R24, 0x1 ;  /* 0x0000000100187802 */ /* 0x000fe20000000f00 */
[----:B------:R-:W-:Y:S02]  /*9c80*/  IMAD.MOV.U32 R20, RZ, RZ, RZ ;  /* 0x000000ffff147224 */ /* 0x000fe400078e00ff */
[----:B------:R-:W-:-:S06]  /*9c90*/  UISETP.GE.AND UP0, UPT, UR4, UR48, UPT ;  /* 0x000000300400728c */ /* 0x000fcc000bf06270 */
[----:B------:R-:W-:-:S13]  /*9ca0*/  PLOP3.LUT P0, PT, PT, PT, UP0, 0x80, 0x0 ;  /* 0x000000000000781c */ /* 0x000fda0003f0f008 */
[----:B------:R-:W-:Y:S05]  /*9cb0*/  @!P0 BRA `(.L_x_53) ;  /* 0x0000000c00f88947 */ /* 0x000fea0003800000 */
[----:B------:R-:W1:Y:S01]  /*9cc0*/  S2R R2, SR_TID.X ;  /* 0x0000000000027919 */ /* 0x000e620000002100 */
[----:B------:R-:W-:Y:S01]  /*9cd0*/  UIADD3 UR4, UR47, 0x1, URZ ;  /* 0x000000012f047890 */ /* 0x000fe2000fffe03f */
[----:B0-----:R-:W-:Y:S01]  /*9ce0*/  LOP3.LUT R3, RZ, UR44, RZ, 0x33, !PT ;  /* 0x0000002cff037c12 */ /* 0x001fe2000f8e33ff */
[----:B------:R-:W-:Y:S01]  /*9cf0*/  IMAD.SHL.U32 R4, R16, 0x2, RZ ;  /* 0x0000000210047824 */ /* 0x000fe200078e00ff */
[----:B------:R-:W-:Y:S01]  /*9d00*/  BSSY B0, `(.L_x_53) ;  /* 0x00000f9000007945 */ /* 0x000fe20003800000 */
[----:B------:R-:W-:Y:S01]  /*9d10*/  UIMAD UR4, UR4, UR40, URZ ;  /* 0x00000028040472a4 */ /* 0x000fe2000f8e023f */
[----:B------:R-:W-:Y:S01]  /*9d20*/  IMAD.MOV.U32 R21, RZ, RZ, 0x1 ;  /* 0x00000001ff157424 */ /* 0x000fe200078e00ff */
[----:B------:R-:W-:-:S04]  /*9d30*/  MOV R8, RZ ;  /* 0x000000ff00087202 */ /* 0x000fc80000000f00 */
[----:B------:R-:W-:Y:S01]  /*9d40*/  LOP3.LUT R0, RZ, UR4, RZ, 0x33, !PT ;  /* 0x00000004ff007c12 */ /* 0x000fe2000f8e33ff */
[----:B------:R-:W-:Y:S02]  /*9d50*/  ULDC UR4, c[0x0][0x2f4] ;  /* 0x0000bd0000047ab9 */ /* 0x000fe40000000800 */
[----:B------:R-:W-:Y:S02]  /*9d60*/  ISETP.GE.AND P1, PT, R16, UR4, PT ;  /* 0x0000000410007c0c */ /* 0x000fe4000bf26270 */
[----:B------:R-:W-:-:S04]  /*9d70*/  VIMNMX R3, R0, R3, !PT ;  /* 0x0000000300037248 */ /* 0x000fc80007fe0100 */
[----:B------:R-:W-:Y:S02]  /*9d80*/  IADD3 R26, -R3, -0x2, RZ ;  /* 0xfffffffe031a7810 */ /* 0x000fe40007ffe1ff */
[----:B-1----:R-:W-:-:S04]  /*9d90*/  LOP3.LUT R2, R2, 0x7f, RZ, 0xc0, !PT ;  /* 0x0000007f02027812 */ /* 0x002fc800078ec0ff */
[----:B------:R-:W-:-:S04]  /*9da0*/  SHF.R.U32.HI R2, RZ, 0x3, R2 ;  /* 0x00000003ff027819 */ /* 0x000fc80000011602 */
[----:B------:R-:W-:Y:S02]  /*9db0*/  IADD3 R19, R23, R19, R2 ;  /* 0x0000001317137210 */ /* 0x000fe40007ffe002 */
[----:B------:R-:W-:Y:S02]  /*9dc0*/  IADD3 R0, -R2, UR43, RZ ;  /* 0x0000002b02007c10 */ /* 0x000fe4000fffe1ff */
[----:B------:R-:W-:-:S03]  /*9dd0*/  IADD3 R2, R19, -0x180, RZ ;  /* 0xfffffe8013027810 */ /* 0x000fc60007ffe0ff */
[C---:B------:R-:W-:Y:S02]  /*9de0*/  IMAD R4, R3.reuse, 0x80, R0 ;  /* 0x0000008003047824 */ /* 0x040fe400078e0200 */
[----:B------:R-:W-:Y:S02]  /*9df0*/  IMAD R0, R3, -0x80, R2 ;  /* 0xffffff8003007824 */ /* 0x000fe400078e0202 */
[----:B------:R-:W-:-:S07]  /*9e00*/  VIADD R4, R4, 0x100 ;  /* 0x0000010004047836 */ /* 0x000fce0000000000 */
.L_x_66:
[----:B------:R-:W2:Y:S01]  /*9e10*/  LDL R6, [R1] ;  /* 0x0000000001067983 */ /* 0x000ea20000100800 */
[----:B------:R-:W0:Y:S01]  /*9e20*/  LDC R2, c[0x0][0x430] ;  /* 0x00010c00ff027b82 */ /* 0x000e220000000800 */
[----:B------:R-:W-:Y:S01]  /*9e30*/  IMAD.MOV.U32 R9, RZ, RZ, R0 ;  /* 0x000000ffff097224 */ /* 0x000fe200078e0000 */
[----:B------:R-:W-:Y:S01]  /*9e40*/  ULDC.64 UR4, c[0x0][0x428] ;  /* 0x00010a0000047ab9 */ /* 0x000fe20000000a00 */
[----:B0-----:R-:W-:-:S13]  /*9e50*/  ISETP.NE.AND P0, PT, R2, 0x1, PT ;  /* 0x000000010200780c */ /* 0x001fda0003f05270 */
[----:B------:R-:W0:Y:S08]  /*9e60*/  @P0 LDC R3, c[0x0][0x434] ;  /* 0x00010d00ff030b82 */ /* 0x000e300000000800 */
[----:B------:R-:W1:Y:S01]  /*9e70*/  @P0 LDC R5, c[0x0][0x438] ;  /* 0x00010e00ff050b82 */ /* 0x000e620000000800 */
[----:B0-----:R-:W-:-:S05]  /*9e80*/  @P0 IMAD.HI.U32 R2, R0, R3, RZ ;  /* 0x0000000300020227 */ /* 0x001fca00078e00ff */
[----:B-1----:R-:W-:-:S04]  /*9e90*/  @P0 SHF.R.U32.HI R9, RZ, R5, R2 ;  /* 0x00000005ff090219 */ /* 0x002fc80000011602 */
[----:B------:R-:W-:Y:S02]  /*9ea0*/  SHF.R.S32.HI R3, RZ, 0x1f, R9 ;  /* 0x0000001fff037819 */ /* 0x000fe40000011409 */
[----:B------:R-:W-:-:S05]  /*9eb0*/  MOV R2, R9 ;  /* 0x0000000900027202 */ /* 0x000fca0000000f00 */
[----:B------:R-:W-:-:S04]  /*9ec0*/  IMAD.WIDE.U32 R2, R28, UR4, R2 ;  /* 0x000000041c027c25 */ /* 0x000fc8000f8e0002 */
[----:B--2---:R-:W-:-:S04]  /*9ed0*/  IMAD R5, R6, UR4, RZ ;  /* 0x0000000406057c24 */ /* 0x004fc8000f8e02ff */
[----:B------:R-:W-:Y:S01]  /*9ee0*/  IMAD R5, R28, UR5, R5 ;  /* 0x000000051c057c24 */ /* 0x000fe2000f8e0205 */
[----:B------:R-:W-:Y:S02]  /*9ef0*/  ULDC.64 UR4, c[0x0][0x418] ;  /* 0x0001060000047ab9 */ /* 0x000fe40000000a00 */
[----:B------:R-:W-:Y:S01]  /*9f00*/  LEA R6, P0, R2, UR4, 0x2 ;  /* 0x0000000402067c11 */ /* 0x000fe2000f8010ff */
[----:B------:R-:W-:-:S05]  /*9f10*/  IMAD.IADD R3, R5, 0x1, R3 ;  /* 0x0000000105037824 */ /* 0x000fca00078e0203 */
[----:B------:R-:W-:-:S05]  /*9f20*/  LEA.HI.X R7, R2, UR5, R3, 0x2, P0 ;  /* 0x0000000502077c11 */ /* 0x000fca00080f1403 */
[----:B------:R-:W2:Y:S01]  /*9f30*/  LDG.E R5, desc[UR38][R6.64] ;  /* 0x0000002606057981 */ /* 0x000ea2000c1e1900 */
[----:B------:R-:W-:-:S06]  /*9f40*/  ULOP3.LUT UR6, UR41, 0x2, URZ, 0xfc, !UPT ;  /* 0x0000000229067892 */ /* 0x000fcc000f8efc3f */
[----:B------:R-:W-:Y:S01]  /*9f50*/  IMAD.U32 R10, RZ, RZ, UR6 ;  /* 0x00000006ff0a7e24 */ /* 0x000fe2000f8e00ff */
[----:B------:R-:W-:-:S04]  /*9f60*/  IADD3 R20, R8, 0x1, RZ ;  /* 0x0000000108147810 */ /* 0x000fc80007ffe0ff */
[----:B------:R-:W-:Y:S02]  /*9f70*/  ISETP.NE.AND P2, PT, R10, 0x3, PT ;  /* 0x000000030a00780c */ /* 0x000fe40003f45270 */
[----:B------:R-:W-:-:S04]  /*9f80*/  ISETP.NE.AND P0, PT, R20, 0x2, PT ;  /* 0x000000021400780c */ /* 0x000fc80003f05270 */
[----:B------:R-:W-:Y:S02]  /*9f90*/  SEL R24, RZ, 0x1, P0 ;  /* 0x00000001ff187807 */ /* 0x000fe40000000000 */
[----:B------:R-:W-:Y:S02]  /*9fa0*/  SEL R20, R20, RZ, P0 ;  /* 0x000000ff14147207 */ /* 0x000fe40000000000 */
[----:B------:R-:W-:Y:S02]  /*9fb0*/  LOP3.LUT R24, R21, R24, RZ, 0x3c, !PT ;  /* 0x0000001815187212 */ /* 0x000fe400078e3cff */
[----:B--2---:R-:W-:Y:S01]  /*9fc0*/  SHF.R.S32.HI R25, RZ, 0x1f, R5 ;  /* 0x0000001fff197819 */ /* 0x004fe20000011405 */
[----:B------:R-:W-:Y:S06]  /*9fd0*/  @!P2 BRA `(.L_x_54) ;  /* 0x000000000004a947 */ /* 0x000fec0003800000 */
[----:B------:R-:W-:Y:S01]  /*9fe0*/  BPT.TRAP 0x1 ;  /* 0x000000040000795c */ /* 0x000fe20000300000 */
.L_x_54:
[----:B------:R-:W-:Y:S01]  /*9ff0*/  LEA R7, R20, UR45, 0x3 ;  /* 0x0000002d14077c11 */ /* 0x000fe2000f8e18ff */
[----:B------:R-:W-:Y:S01]  /*a000*/  BSSY B1, `(.L_x_55) ;  /* 0x0000004000017945 */ /* 0x000fe20003800000 */
[----:B------:R-:W-:-:S04]  /*a010*/  SHF.L.U32 R2, R24, 0x1f, RZ ;  /* 0x0000001f18027819 */ /* 0x000fc800000006ff */
[----:B------:R-:W0:Y:S02]  /*a020*/  SYNCS.PHASECHK.TRANS64.TRYWAIT P0, [R7+URZ+0x16840], R2 ;  /* 0x01684002070075a7 */ /* 0x000e24000800017f */
[----:B0-----:R-:W-:Y:S05]  /*a030*/  @!P0 BRA `(.L_x_56) ;  /* 0x00000030000c8947 */ /* 0x001fea0003800000 */
.L_x_131:
[----:B------:R-:W-:Y:S05]  /*a040*/  BSYNC B1 ;  /* 0x0000000000017941 */ /* 0x000fea0003800000 */
.L_x_55:
[----:B------:R-:W-:Y:S01]  /*a050*/  ULDC UR4, c[0x0][0x430] ;  /* 0x00010c0000047ab9 */ /* 0x000fe20000000800 */
[----:B------:R-:W-:Y:S01]  /*a060*/  R2UR UR6, R27 ;  /* 0x000000001b0672ca */ /* 0x000fe200000e0000 */
[----:B------:R-:W-:Y:S01]  /*a070*/  UIADD3 UR4, -UR4, URZ, URZ ;  /* 0x0000003f04047290 */ /* 0x000fe2000fffe13f */
[----:B------:R-:W-:-:S05]  /*a080*/  LOP3.LUT P2, RZ, R29, 0x1, RZ, 0xc0, !PT ;  /* 0x000000011dff7812 */ /* 0x000fca000784c0ff */
[----:B------:R-:W-:Y:S01]  /*a090*/  IMAD R6, R9, UR4, R0 ;  /* 0x0000000409067c24 */ /* 0x000fe2000f8e0200 */
[----:B------:R-:W-:-:S04]  /*a0a0*/  ULDC.64 UR4, c[0x0][0x300] ;  /* 0x0000c00000047ab9 */ /* 0x000fc80000000a00 */
[----:B------:R-:W-:-:S05]  /*a0b0*/  SHF.R.S32.HI R23, RZ, 0x1f, R6 ;  /* 0x0000001fff177819 */ /* 0x000fca0000011406 */
[----:B------:R-:W-:-:S04]  /*a0c0*/  IMAD R3, R23, UR4, RZ ;  /* 0x0000000417037c24 */ /* 0x000fc8000f8e02ff */
[C---:B------:R-:W-:Y:S02]  /*a0d0*/  IMAD R9, R6.reuse, UR5, R3 ;  /* 0x0000000506097c24 */ /* 0x040fe4000f8e0203 */
[----:B0-----:R-:W-:Y:S01]  /*a0e0*/  IMAD.WIDE.U32 R2, R6, UR4, RZ ;  /* 0x0000000406027c25 */ /* 0x001fe2000f8e00ff */
[----:B------:R-:W-:-:S03]  /*a0f0*/  ULDC.64 UR4, c[0x0][0x310] ;  /* 0x0000c40000047ab9 */ /* 0x000fc60000000a00 */
[----:B------:R-:W-:Y:S02]  /*a100*/  IMAD.IADD R3, R3, 0x1, R9 ;  /* 0x0000000103037824 */ /* 0x000fe400078e0209 */
[----:B------:R-:W-:Y:S02]  /*a110*/  IMAD R10, R25, UR4, RZ ;  /* 0x00000004190a7c24 */ /* 0x000fe4000f8e02ff */
[----:B------:R-:W-:-:S04]  /*a120*/  IMAD.WIDE.U32 R2, R5, UR4, R2 ;  /* 0x0000000405027c25 */ /* 0x000fc8000f8e0002 */
[----:B------:R-:W-:Y:S01]  /*a130*/  IMAD R9, R5, UR5, R10 ;  /* 0x0000000505097c24 */ /* 0x000fe2000f8e020a */
[----:B------:R-:W-:-:S03]  /*a140*/  ULDC.64 UR4, c[0x0][0x308] ;  /* 0x0000c20000047ab9 */ /* 0x000fc60000000a00 */
[----:B------:R-:W-:Y:S01]  /*a150*/  IMAD.IADD R3, R3, 0x1, R9 ;  /* 0x0000000103037824 */ /* 0x000fe200078e0209 */
[----:B------:R-:W-:Y:S01]  /*a160*/  MOV R9, UR4 ;  /* 0x0000000400097c02 */ /* 0x000fe20008000f00 */
[----:B------:R-:W-:-:S03]  /*a170*/  UIMAD UR4, UR6, UR4, URZ ;  /* 0x00000004060472a4 */ /* 0x000fc6000f8e023f */
[----:B------:R-:W-:Y:S01]  /*a180*/  ULDC.64 UR6, c[0x0][0x2e8] ;  /* 0x0000ba0000067ab9 */ /* 0x000fe20000000a00 */
[----:B------:R-:W-:Y:S02]  /*a190*/  UIMAD UR4, UR42, UR5, UR4 ;  /* 0x000000052a0472a4 */ /* 0x000fe4000f8e0204 */
[----:B------:R-:W-:-:S04]  /*a1a0*/  IMAD.WIDE.U32 R2, R9, UR42, R2 ;  /* 0x0000002a09027c25 */ /* 0x000fc8000f8e0002 */
[----:B------:R-:W-:Y:S01]  /*a1b0*/  IMAD R9, R20, 0x2000, R22 ;  /* 0x0000200014097824 */ /* 0x000fe200078e0216 */
[----:B------:R-:W-:Y:S01]  /*a1c0*/  LEA R10, P0, R2, UR6, 0x1 ;  /* 0x00000006020a7c11 */ /* 0x000fe2000f8008ff */
[----:B------:R-:W-:Y:S01]  /*a1d0*/  VIADD R19, R3, UR4 ;  /* 0x0000000403137c36 */ /* 0x000fe20008000000 */
[----:B------:R-:W-:-:S04]  /*a1e0*/  UMOV UR4, 0xffffffff ;  /* 0xffffffff00047882 */ /* 0x000fc80000000000 */
[----:B------:R-:W-:Y:S01]  /*a1f0*/  LEA.HI.X R19, R2, UR7, R19, 0x1, P0 ;  /* 0x0000000702137c11 */ /* 0x000fe200080f0c13 */
[----:B------:R-:W-:Y:S06]  /*a200*/  BRA.DIV UR4, `(.L_x_57) ;  /* 0x0000002e04ac7947 */ /* 0x000fec000b800000 */
[----:B------:R-:W0:Y:S01]  /*a210*/  SHFL.IDX PT, R2, R10, RZ, 0x181f ;  /* 0x00181fff0a027589 */ /* 0x000e2200000e0000 */
[----:B------:R-:W-:Y:S02]  /*a220*/  SHF.L.U32 R11, R16, 0x1, RZ ;  /* 0x00000001100b7819 */ /* 0x000fe400000006ff */
[----:B------:R-:W-:Y:S01]  /*a230*/  LEA R9, R9, UR45, 0x1 ;  /* 0x0000002d09097c11 */ /* 0x000fe2000f8e08ff */
[----:B------:R-:W1:Y:S04]  /*a240*/  SHFL.IDX PT, R3, R19, RZ, 0x181f ;  /* 0x00181fff13037589 */ /* 0x000e6800000e0000 */
[----:B------:R-:W-:Y:S01]  /*a250*/  SHFL.IDX PT, R14, R10, 0x7, 0x181f ;  /* 0x00f81f000a0e7f89 */ /* 0x000fe200000e0000 */
[----:B0-----:R-:W-:-:S05]  /*a260*/  IADD3 R2, P0, R2, R11, RZ ;  /* 0x0000000b02027210 */ /* 0x001fca0007f1e0ff */
[----:B-1----:R-:W-:-:S05]  /*a270*/  IMAD.X R3, RZ, RZ, R3, P0 ;  /* 0x000000ffff037224 */ /* 0x002fca00000e0603 */
[----:B------:R0:W-:Y:S04]  /*a280*/  LDGSTS.E.BYPASS.LTC128B.128 [R9+0xe400], desc[UR38][R2.64], !P2 ;  /* 0x0e40000002097fae */ /* 0x0001e8000d101d66 */
[----:B0-----:R-:W0:Y:S04]  /*a290*/  SHFL.IDX PT, R2, R10, 0x1, 0x181f ;  /* 0x00381f000a027f89 */ /* 0x001e2800000e0000 */
[----:B------:R-:W1:Y:S01]  /*a2a0*/  SHFL.IDX PT, R3, R19, 0x1, 0x181f ;  /* 0x00381f0013037f89 */ /* 0x000e6200000e0000 */
[----:B0-----:R-:W-:-:S05]  /*a2b0*/  IADD3 R2, P0, R2, R11, RZ ;  /* 0x0000000b02027210 */ /* 0x001fca0007f1e0ff */
[----:B-1----:R-:W-:-:S05]  /*a2c0*/  IMAD.X R3, RZ, RZ, R3, P0 ;  /* 0x000000ffff037224 */ /* 0x002fca00000e0603 */
[----:B------:R0:W-:Y:S04]  /*a2d0*/  LDGSTS.E.BYPASS.LTC128B.128 [R9+0xec00], desc[UR38][R2.64], !P2 ;  /* 0x0ec0000002097fae */ /* 0x0001e8000d101d66 */
[----:B0-----:R-:W0:Y:S04]  /*a2e0*/  SHFL.IDX PT, R2, R10, 0x2, 0x181f ;  /* 0x00581f000a027f89 */ /* 0x001e2800000e0000 */
[----:B------:R-:W1:Y:S01]  /*a2f0*/  SHFL.IDX PT, R3, R19, 0x2, 0x181f ;  /* 0x00581f0013037f89 */ /* 0x000e6200000e0000 */
[----:B0-----:R-:W-:-:S04]  /*a300*/  IADD3 R2, P0, R2, R11, RZ ;  /* 0x0000000b02027210 */ /* 0x001fc80007f1e0ff */
[----:B-1----:R-:W-:-:S05]  /*a310*/  IADD3.X R3, RZ, R3, RZ, P0, !PT ;  /* 0x00000003ff037210 */ /* 0x002fca00007fe4ff */
        /* <DEDUP_REMOVED lines=17> */
[----:B------:R-:W1:Y:S04]  /*a430*/  SHFL.IDX PT, R3, R19, 0x6, 0x181f ;  /* 0x00d81f0013037f89 */ /* 0x000e6800000e0000 */
[----:B------:R-:W2:Y:S01]  /*a440*/  SHFL.IDX PT, R19, R19, 0x7, 0x181f ;  /* 0x00f81f0013137f89 */ /* 0x000ea200000e0000 */
[----:B0-----:R-:W-:-:S05]  /*a450*/  IADD3 R2, P0, R2, R11, RZ ;  /* 0x0000000b02027210 */ /* 0x001fca0007f1e0ff */
[----:B-1----:R-:W-:-:S05]  /*a460*/  IMAD.X R3, RZ, RZ, R3, P0 ;  /* 0x000000ffff037224 */ /* 0x002fca00000e0603 */
[----:B--2---:R0:W-:Y:S03]  /*a470*/  LDGSTS.E.BYPASS.LTC128B.128 [R9+0x11400], desc[UR38][R2.64], !P2 ;  /* 0x1140000002097fae */ /* 0x0041e6000d101d66 */
.L_x_149:
[----:B0-----:R-:W-:-:S05]  /*a480*/  IMAD.SHL.U32 R2, R16, 0x2, RZ ;  /* 0x0000000210027824 */ /* 0x001fca00078e00ff */
[----:B------:R-:W-:-:S04]  /*a490*/  IADD3 R2, P0, R14, R2, RZ ;  /* 0x000000020e027210 */ /* 0x000fc80007f1e0ff */
[----:B------:R-:W-:Y:S02]  /*a4a0*/  IADD3.X R3, RZ, R19, RZ, P0, !PT ;  /* 0x00000013ff037210 */ /* 0x000fe400007fe4ff */
[----:B------:R-:W-:-:S03]  /*a4b0*/  PLOP3.LUT P0, PT, PT, PT, PT, 0x80, 0x0 ;  /* 0x000000000000781c */ /* 0x000fc60003f0f070 */
[----:B------:R-:W-:Y:S01]  /*a4c0*/  @!PT LDS RZ, [RZ] ;  /* 0x00000000fffff984 */ /* 0x000fe20000000800 */
[----:B------:R-:W-:Y:S01]  /*a4d0*/  @!PT LDS RZ, [RZ] ;  /* 0x00000000fffff984 */ /* 0x000fe20000000800 */
[----:B------:R-:W-:Y:S01]  /*a4e0*/  @!PT LDS RZ, [RZ] ;  /* 0x00000000fffff984 */ /* 0x000fe20000000800 */
[----:B------:R0:W-:Y:S01]  /*a4f0*/  LDGSTS.E.BYPASS.LTC128B.128 [R9+0x11c00], desc[UR38][R2.64], !P2 ;  /* 0x11c0000002097fae */ /* 0x0001e2000d101d66 */
[----:B------:R-:W-:-:S09]  /*a500*/  NOP ;  /* 0x0000000000007918 */ /* 0x000fd20000000000 */
.L_x_58:
[----:B------:R-:W-:Y:S02]  /*a510*/  PLOP3.LUT P2, PT, P2, P0, PT, 0xa2, 0x0 ;  /* 0x000000000000781c */ /* 0x000fe40001741472 */
[----:B------:R-:W-:-:S08]  /*a520*/  @P0 R2UR P2, UR4, R7 ;  /* 0x00000000070402ca */ /* 0x000fd00000040000 */
[----:B------:R-:W-:-:S05]  /*a530*/  @P0 PLOP3.LUT P0, PT, P2, PT, PT, 0x80, 0x0 ;  /* 0x000000000000081c */ /* 0x000fca000170f070 */
[----:B------:R-:W-:Y:S01]  /*a540*/  @!P2 SYNCS.ARRIVE.TRANS64.RED.A0T1 RZ, [UR4+0x16830], RZ ;  /* 0x016830ffffffa9a7 */ /* 0x000fe20008200404 */
[----:B------:R-:W-:Y:S07]  /*a550*/  @!P2 ARRIVES.LDGSTSBAR.64.TRANSCNT [UR4+0x16830] ;  /* 0x01683000ff00a9b0 */ /* 0x000fee0008000a84 */
[----:B------:R-:W-:Y:S05]  /*a560*/  @P0 BRA.U.ANY `(.L_x_58) ;  /* 0xfffffffd00e80947 */ /* 0x000fea000393ffff */
[----:B------:R-:W-:Y:S01]  /*a570*/  NOP ;  /* 0x0000000000007918 */ /* 0x000fe20000000000 */
[----:B------:R-:W-:-:S06]  /*a580*/  ULOP3.LUT UR5, UR41, 0x2, URZ, 0xfc, !UPT ;  /* 0x0000000229057892 */ /* 0x000fcc000f8efc3f */
[----:B0-----:R-:W-:-:S05]  /*a590*/  IMAD.U32 R2, RZ, RZ, UR5 ;  /* 0x00000005ff027e24 */ /* 0x001fca000f8e00ff */
[----:B------:R-:W-:-:S13]  /*a5a0*/  ISETP.NE.AND P3, PT, R2, 0x3, PT ;  /* 0x000000030200780c */ /* 0x000fda0003f65270 */
[----:B------:R-:W-:Y:S05]  /*a5b0*/  @!P3 BRA `(.L_x_59) ;  /* 0x000000000004b947 */ /* 0x000fea0003800000 */
[----:B------:R-:W-:Y:S01]  /*a5c0*/  BPT.TRAP 0x1 ;  /* 0x000000040000795c */ /* 0x000fe20000300000 */
.L_x_59:
[----:B------:R0:W-:Y:S01]  /*a5d0*/  SYNCS.ARRIVE.TRANS64.A1T0 RZ, [R7+URZ+0x16830], RZ ;  /* 0x016830ff07ff79a7 */ /* 0x0001e2000810003f */
[----:B------:R-:W-:Y:S05]  /*a5e0*/  @!P3 BRA `(.L_x_60) ;  /* 0x000000000004b947 */ /* 0x000fea0003800000 */
[----:B------:R-:W-:Y:S01]  /*a5f0*/  BPT.TRAP 0x1 ;  /* 0x000000040000795c */ /* 0x000fe20000300000 */
.L_x_60:
[----:B------:R-:W-:Y:S01]  /*a600*/  SHF.L.U32 R2, R21, 0x1f, RZ ;  /* 0x0000001f15027819 */ /* 0x000fe200000006ff */
[----:B------:R-:W-:Y:S01]  /*a610*/  BSSY B1, `(.L_x_61) ;  /* 0x0000004000017945 */ /* 0x000fe20003800000 */
[----:B0-----:R-:W-:-:S04]  /*a620*/  LEA R7, R8, UR45, 0x3 ;  /* 0x0000002d08077c11 */ /* 0x001fc8000f8e18ff */
[----:B------:R-:W0:Y:S02]  /*a630*/  SYNCS.PHASECHK.TRANS64.TRYWAIT P0, [R7+URZ+0x16860], R2 ;  /* 0x01686002070075a7 */ /* 0x000e24000800017f */
[----:B0-----:R-:W-:Y:S05]  /*a640*/  @!P0 BRA `(.L_x_62) ;  /* 0x0000003000fc8947 */ /* 0x001fea0003800000 */
.L_x_150:
[----:B------:R-:W-:Y:S05]  /*a650*/  BSYNC B1 ;  /* 0x0000000000017941 */ /* 0x000fea0003800000 */
.L_x_61:
[----:B------:R-:W-:Y:S01]  /*a660*/  UMOV UR4, 0xffffffff ;  /* 0xffffffff00047882 */ /* 0x000fe20000000000 */
[----:B------:R-:W-:Y:S01]  /*a670*/  IMAD R8, R8, 0x2000, R22 ;  /* 0x0000200008087824 */ /* 0x000fe200078e0216 */
[----:B------:R-:W-:Y:S01]  /*a680*/  SHF.L.U32 R19, R16, 0x1, RZ ;  /* 0x0000000110137819 */ /* 0x000fe200000006ff */
[----:B------:R-:W-:Y:S06]  /*a690*/  BRA.DIV UR4, `(.L_x_63) ;  /* 0x0000003204fc7947 */ /* 0x000fec000b800000 */
[----:B------:R-:W0:Y:S01]  /*a6a0*/  SHFL.IDX PT, R14, R17, RZ, 0x181f ;  /* 0x00181fff110e7589 */ /* 0x000e2200000e0000 */
[----:B------:R-:W-:Y:S02]  /*a6b0*/  ISETP.LT.OR P0, PT, R4, 0x1, P1 ;  /* 0x000000010400780c */ /* 0x000fe40000f01670 */
[----:B------:R-:W-:Y:S01]  /*a6c0*/  LEA R8, R8, UR45, 0x1 ;  /* 0x0000002d08087c11 */ /* 0x000fe2000f8e08ff */
[----:B------:R-:W1:Y:S04]  /*a6d0*/  SHFL.IDX PT, R3, R18, RZ, 0x181f ;  /* 0x00181fff12037589 */ /* 0x000e6800000e0000 */
[----:B------:R-:W2:Y:S04]  /*a6e0*/  SHFL.IDX PT, R11, R17, 0x1, 0x181f ;  /* 0x00381f00110b7f89 */ /* 0x000ea800000e0000 */
[----:B------:R-:W3:Y:S04]  /*a6f0*/  SHFL.IDX PT, R9, R18, 0x1, 0x181f ;  /* 0x00381f0012097f89 */ /* 0x000ee800000e0000 */
[----:B------:R-:W4:Y:S04]  /*a700*/  SHFL.IDX PT, R12, R17, 0x2, 0x181f ;  /* 0x00581f00110c7f89 */ /* 0x000f2800000e0000 */
[----:B------:R-:W5:Y:S01]  /*a710*/  SHFL.IDX PT, R10, R18, 0x2, 0x181f ;  /* 0x00581f00120a7f89 */ /* 0x000f6200000e0000 */
[----:B0-----:R-:W-:-:S03]  /*a720*/  IADD3 R2, P2, R14, R19, RZ ;  /* 0x000000130e027210 */ /* 0x001fc60007f5e0ff */
[----:B------:R-:W-:Y:S02]  /*a730*/  SHFL.IDX PT, R14, R17, 0x7, 0x181f ;  /* 0x00f81f00110e7f89 */ /* 0x000fe400000e0000 */
[----:B-1----:R-:W-:-:S05]  /*a740*/  IMAD.X R3, RZ, RZ, R3, P2 ;  /* 0x000000ffff037224 */ /* 0x002fca00010e0603 */
[----:B------:R2:W-:Y:S01]  /*a750*/  LDGSTS.E.BYPASS.LTC128B.128 [R8+0x400], desc[UR38][R2.64], !P0 ;  /* 0x0040000002087fae */ /* 0x0005e2000c101d66 */
[C---:B------:R-:W-:Y:S02]  /*a760*/  ISETP.LT.OR P0, PT, R4.reuse, 0x11, P1 ;  /* 0x000000110400780c */ /* 0x040fe40000f01670 */
[----:B--2---:R-:W-:Y:S02]  /*a770*/  IADD3 R2, P2, R11, R19, RZ ;  /* 0x000000130b027210 */ /* 0x004fe40007f5e0ff */
[----:B------:R-:W0:Y:S03]  /*a780*/  SHFL.IDX PT, R11, R17, 0x3, 0x181f ;  /* 0x00781f00110b7f89 */ /* 0x000e2600000e0000 */
[----:B---3--:R-:W-:Y:S02]  /*a790*/  IMAD.X R3, RZ, RZ, R9, P2 ;  /* 0x000000ffff037224 */ /* 0x008fe400010e0609 */
[----:B------:R-:W1:Y:S04]  /*a7a0*/  SHFL.IDX PT, R9, R18, 0x3, 0x181f ;  /* 0x00781f0012097f89 */ /* 0x000e6800000e0000 */
[----:B------:R4:W-:Y:S01]  /*a7b0*/  LDGSTS.E.BYPASS.LTC128B.128 [R8+0xc00], desc[UR38][R2.64], !P0 ;  /* 0x00c0000002087fae */ /* 0x0009e2000c101d66 */
[----:B------:R-:W-:-:S02]  /*a7c0*/  ISETP.LT.OR P0, PT, R4, 0x21, P1 ;  /* 0x000000210400780c */ /* 0x000fc40000f01670 */
[----:B----4-:R-:W-:Y:S02]  /*a7d0*/  IADD3 R2, P2, R12, R19, RZ ;  /* 0x000000130c027210 */ /* 0x010fe40007f5e0ff */
[----:B------:R-:W2:Y:S02]  /*a7e0*/  SHFL.IDX PT, R12, R17, 0x4, 0x181f ;  /* 0x00981f00110c7f89 */ /* 0x000ea400000e0000 */
[----:B-----5:R-:W-:Y:S02]  /*a7f0*/  IADD3.X R3, RZ, R10, RZ, P2, !PT ;  /* 0x0000000aff037210 */ /* 0x020fe400017fe4ff */
[----:B------:R-:W3:Y:S05]  /*a800*/  SHFL.IDX PT, R10, R18, 0x4, 0x181f ;  /* 0x00981f00120a7f89 */ /* 0x000eea00000e0000 */
[----:B------:R0:W-:Y:S01]  /*a810*/  LDGSTS.E.BYPASS.LTC128B.128 [R8+0x1400], desc[UR38][R2.64], !P0 ;  /* 0x0140000002087fae */ /* 0x0001e2000c101d66 */
[----:B------:R-:W-:-:S02]  /*a820*/  ISETP.LT.OR P0, PT, R4, 0x31, P1 ;  /* 0x000000310400780c */ /* 0x000fc40000f01670 */
[----:B0-----:R-:W-:Y:S02]  /*a830*/  IADD3 R2, P2, R11, R19, RZ ;  /* 0x000000130b027210 */ /* 0x001fe40007f5e0ff */
[----:B------:R-:W0:Y:S03]  /*a840*/  SHFL.IDX PT, R11, R17, 0x5, 0x181f ;  /* 0x00b81f00110b7f89 */ /* 0x000e2600000e0000 */
[----:B-1----:R-:W-:Y:S02]  /*a850*/  IMAD.X R3, RZ, RZ, R9, P2 ;  /* 0x000000ffff037224 */ /* 0x002fe400010e0609 */
[----:B------:R-:W1:Y:S04]  /*a860*/  SHFL.IDX PT, R9, R18, 0x5, 0x181f ;  /* 0x00b81f0012097f89 */ /* 0x000e6800000e0000 */
[----:B------:R2:W-:Y:S01]  /*a870*/  LDGSTS.E.BYPASS.LTC128B.128 [R8+0x1c00], desc[UR38][R2.64], !P0 ;  /* 0x01c0000002087fae */ /* 0x0005e2000c101d66 */
[----:B------:R-:W-:-:S02]  /*a880*/  ISETP.LT.OR P0, PT, R4, 0x41, P1 ;  /* 0x000000410400780c */ /* 0x000fc40000f01670 */
[----:B--2---:R-:W-:Y:S02]  /*a890*/  IADD3 R2, P2, R12, R19, RZ ;  /* 0x000000130c027210 */ /* 0x004fe40007f5e0ff */
[----:B------:R-:W2:Y:S03]  /*a8a0*/  SHFL.IDX PT, R12, R17, 0x6, 0x181f ;  /* 0x00d81f00110c7f89 */ /* 0x000ea600000e0000 */
[----:B---3--:R-:W-:Y:S02]  /*a8b0*/  IMAD.X R3, RZ, RZ, R10, P2 ;  /* 0x000000ffff037224 */ /* 0x008fe400010e060a */
[----:B------:R-:W3:Y:S04]  /*a8c0*/  SHFL.IDX PT, R10, R18, 0x6, 0x181f ;  /* 0x00d81f00120a7f89 */ /* 0x000ee800000e0000 */
[----:B------:R0:W-:Y:S01]  /*a8d0*/  LDGSTS.E.BYPASS.LTC128B.128 [R8+0x2400], desc[UR38][R2.64], !P0 ;  /* 0x0240000002087fae */ /* 0x0001e2000c101d66 */
[----:B------:R-:W-:-:S03]  /*a8e0*/  ISETP.LT.OR P0, PT, R4, 0x51, P1 ;  /* 0x000000510400780c */ /* 0x000fc60000f01670 */
[----:B------:R-:W4:Y:S01]  /*a8f0*/  SHFL.IDX PT, R18, R18, 0x7, 0x181f ;  /* 0x00f81f0012127f89 */ /* 0x000f2200000e0000 */
[----:B0-----:R-:W-:-:S04]  /*a900*/  IADD3 R2, P2, R11, R19, RZ ;  /* 0x000000130b027210 */ /* 0x001fc80007f5e0ff */
[----:B-1----:R-:W-:-:S05]  /*a910*/  IADD3.X R3, RZ, R9, RZ, P2, !PT ;  /* 0x00000009ff037210 */ /* 0x002fca00017fe4ff */
[----:B------:R2:W-:Y:S01]  /*a920*/  LDGSTS.E.BYPASS.LTC128B.128 [R8+0x2c00], desc[UR38][R2.64], !P0 ;  /* 0x02c0000002087fae */ /* 0x0005e2000c101d66 */
[----:B------:R-:W-:Y:S02]  /*a930*/  ISETP.LT.OR P0, PT, R4, 0x61, P1 ;  /* 0x000000610400780c */ /* 0x000fe40000f01670 */
[----:B--2---:R-:W-:-:S05]  /*a940*/  IADD3 R2, P2, R12, R19, RZ ;  /* 0x000000130c027210 */ /* 0x004fca0007f5e0ff */
[----:B---3--:R-:W-:-:S06]  /*a950*/  IMAD.X R3, RZ, RZ, R10, P2 ;  /* 0x000000ffff037224 */ /* 0x008fcc00010e060a */
[----:B----4-:R0:W-:Y:S02]  /*a960*/  LDGSTS.E.BYPASS.LTC128B.128 [R8+0x3400], desc[UR38][R2.64], !P0 ;  /* 0x0340000002087fae */ /* 0x0101e4000c101d66 */
.L_x_168:
[----:B------:R-:W-:Y:S01]  /*a970*/  ISETP.LT.OR P0, PT, R4, 0x71, P1 ;  /* 0x000000710400780c */ /* 0x000fe20000f01670 */
[----:B------:R-:W-:Y:S01]  /*a980*/  ULDC.64 UR4, c[0x0][0x328] ;  /* 0x0000ca0000047ab9 */ /* 0x000fe20000000a00 */
[----:B0-----:R-:W-:Y:S01]  /*a990*/  IADD3 R2, P2, R14, R19, RZ ;  /* 0x000000130e027210 */ /* 0x001fe20007f5e0ff */
[----:B------:R-:W-:-:S04]  /*a9a0*/  IMAD R23, R23, UR4, RZ ;  /* 0x0000000417177c24 */ /* 0x000fc8000f8e02ff */
[----:B------:R-:W-:Y:S02]  /*a9b0*/  IMAD.X R3, RZ, RZ, R18, P2 ;  /* 0x000000ffff037224 */ /* 0x000fe400010e0612 */
[----:B------:R-:W-:-:S04]  /*a9c0*/  IMAD R23, R6, UR5, R23 ;  /* 0x0000000506177c24 */ /* 0x000fc8000f8e0217 */
[----:B------:R-:W-:Y:S01]  /*a9d0*/  @!PT LDS RZ, [RZ] ;  /* 0x00000000fffff984 */ /* 0x000fe20000000800 */
[----:B------:R-:W-:Y:S01]  /*a9e0*/  @!PT LDS RZ, [RZ] ;  /* 0x00000000fffff984 */ /* 0x000fe20000000800 */
[----:B------:R-:W-:Y:S01]  /*a9f0*/  @!PT LDS RZ, [RZ] ;  /* 0x00000000fffff984 */ /* 0x000fe20000000800 */
[----:B------:R0:W-:Y:S01]  /*aa00*/  LDGSTS.E.BYPASS.LTC128B.128 [R8+0x3c00], desc[UR38][R2.64], !P0 ;  /* 0x03c0000002087fae */ /* 0x0001e2000c101d66 */
[----:B------:R-:W-:Y:S01]  /*aa10*/  PLOP3.LUT P0, PT, PT, PT, PT, 0x80, 0x0 ;  /* 0x000000000000781c */ /* 0x000fe20003f0f070 */
[----:B------:R-:W-:Y:S01]  /*aa20*/  NOP ;  /* 0x0000000000007918 */ /* 0x000fe20000000000 */
[----:B0-----:R-:W-:Y:S01]  /*aa30*/  IMAD.WIDE.U32 R2, R6, UR4, RZ ;  /* 0x0000000406027c25 */ /* 0x001fe2000f8e00ff */
[----:B------:R-:W-:-:S03]  /*aa40*/  ULDC.64 UR4, c[0x0][0x338] ;  /* 0x0000ce0000047ab9 */ /* 0x000fc60000000a00 */
[----:B------:R-:W-:Y:S01]  /*aa50*/  IMAD R6, R25, UR4, RZ ;  /* 0x0000000419067c24 */ /* 0x000fe2000f8e02ff */
[----:B------:R-:W-:-:S03]  /*aa60*/  IADD3 R3, R3, R23, RZ ;  /* 0x0000001703037210 */ /* 0x000fc60007ffe0ff */
[C---:B------:R-:W-:Y:S02]  /*aa70*/  IMAD R9, R5.reuse, UR5, R6 ;  /* 0x0000000505097c24 */ /* 0x040fe4000f8e0206 */
[----:B------:R-:W-:-:S04]  /*aa80*/  IMAD.WIDE.U32 R2, R5, UR4, R2 ;  /* 0x0000000405027c25 */ /* 0x000fc8000f8e0002 */
[----:B------:R-:W-:-:S07]  /*aa90*/  IMAD.IADD R19, R3, 0x1, R9 ;  /* 0x0000000103137824 */ /* 0x000fce00078e0209 */
.L_x_64:
        /* <DEDUP_REMOVED lines=8> */
[----:B------:R-:W-:-:S05]  /*ab20*/  IMAD.U32 R5, RZ, RZ, UR5 ;  /* 0x00000005ff057e24 */ /* 0x000fca000f8e00ff */
[----:B------:R-:W-:-:S13]  /*ab30*/  ISETP.NE.AND P3, PT, R5, 0x3, PT ;  /* 0x000000030500780c */ /* 0x000fda0003f65270 */
[----:B------:R-:W-:Y:S05]  /*ab40*/  @!P3 BRA `(.L_x_65) ;  /* 0x000000000004b947 */ /* 0x000fea0003800000 */
[----:B------:R-:W-:Y:S01]  /*ab50*/  BPT.TRAP 0x1 ;  /* 0x000000040000795c */ /* 0x000fe20000300000 */
.L_x_65:
[----:B------:R-:W-:Y:S01]  /*ab60*/  R2UR UR4, R27 ;  /* 0x000000001b0472ca */ /* 0x000fe200000e0000 */
[----:B------:R-:W-:Y:S01]  /*ab70*/  VIADD R26, R26, 0xffffffff ;  /* 0xffffffff1a1a7836 */ /* 0x000fe20000000000 */
[----:B------:R-:W-:Y:S01]  /*ab80*/  ULDC.64 UR6, c[0x0][0x330] ;  /* 0x0000cc0000067ab9 */ /* 0x000fe20000000a00 */
[----:B------:R-:W-:Y:S01]  /*ab90*/  IMAD.MOV.U32 R18, RZ, RZ, R2 ;  /* 0x000000ffff127224 */ /* 0x000fe200078e0002 */
[----:B------:R-:W-:Y:S01]  /*aba0*/  MOV R3, UR6 ;  /* 0x0000000600037c02 */ /* 0x000fe20008000f00 */
[----:B------:R0:W-:Y:S01]  /*abb0*/  SYNCS.ARRIVE.TRANS64.A1T0 RZ, [R7+URZ+0x16850], RZ ;  /* 0x016850ff07ff79a7 */ /* 0x0001e2000810003f */
[----:B------:R-:W-:Y:S01]  /*abc0*/  ISETP.GT.AND P0, PT, R26, UR48, PT ;  /* 0x000000301a007c0c */ /* 0x000fe2000bf04270 */
[----:B------:R-:W-:Y:S01]  /*abd0*/  VIADD R4, R4, 0x80 ;  /* 0x0000008004047836 */ /* 0x000fe20000000000 */
[----:B------:R-:W-:Y:S01]  /*abe0*/  MOV R8, R20 ;  /* 0x0000001400087202 */ /* 0x000fe20000000f00 */
[----:B------:R-:W-:-:S04]  /*abf0*/  IMAD.WIDE.U32 R18, R3, UR42, R18 ;  /* 0x0000002a03127c25 */ /* 0x000fc8000f8e0012 */
[----:B------:R-:W-:Y:S01]  /*ac00*/  UIMAD UR4, UR4, UR6, URZ ;  /* 0x00000006040472a4 */ /* 0x000fe2000f8e023f */
[----:B------:R-:W-:Y:S02]  /*ac10*/  VIADD R0, R0, 0xffffff80 ;  /* 0xffffff8000007836 */ /* 0x000fe40000000000 */
[----:B------:R-:W-:Y:S01]  /*ac20*/  IMAD.MOV.U32 R21, RZ, RZ, R24 ;  /* 0x000000ffff157224 */ /* 0x000fe200078e0018 */
[----:B------:R-:W-:-:S03]  /*ac30*/  UIMAD UR4, UR42, UR7, UR4 ;  /* 0x000000072a0472a4 */ /* 0x000fc6000f8e0204 */
[----:B------:R-:W-:Y:S02]  /*ac40*/  ULDC.64 UR6, c[0x0][0x318] ;  /* 0x0000c60000067ab9 */ /* 0x000fe40000000a00 */
[----:B------:R-:W-:Y:S02]  /*ac50*/  LEA R17, P2, R18, UR6, 0x1 ;  /* 0x0000000612117c11 */ /* 0x000fe4000f8408ff */
[----:B------:R-:W-:-:S04]  /*ac60*/  IADD3 R3, R19, UR4, RZ ;  /* 0x0000000413037c10 */ /* 0x000fc8000fffe0ff */
[----:B------:R-:W-:Y:S01]  /*ac70*/  LEA.HI.X R18, R18, UR7, R3, 0x1, P2 ;  /* 0x0000000712127c11 */ /* 0x000fe200090f0c03 */
[----:B0-----:R-:W-:Y:S06]  /*ac80*/  @P0 BRA `(.L_x_66) ;  /* 0xfffffff000600947 */ /* 0x001fec000383ffff */
[----:B------:R-:W-:Y:S05]  /*ac90*/  BSYNC B0 ;  /* 0x0000000000007941 */ /* 0x000fea0003800000 */
.L_x_53:
[----:B------:R-:W-:-:S06]  /*aca0*/  ULOP3.LUT UR4, UR41, 0x2, URZ, 0xfc, !UPT ;  /* 0x0000000229047892 */ /* 0x000fcc000f8efc3f */
[----:B0-----:R-:W-:-:S05]  /*acb0*/  IMAD.U32 R0, RZ, RZ, UR4 ;  /* 0x00000004ff007e24 */ /* 0x001fca000f8e00ff */
[----:B------:R-:W-:-:S13]  /*acc0*/  ISETP.NE.AND P0, PT, R0, 0x3, PT ;  /* 0x000000030000780c */ /* 0x000fda0003f05270 */
[----:B------:R-:W-:Y:S05]  /*acd0*/  @!P0 BRA `(.L_x_67) ;  /* 0x0000000000048947 */ /* 0x000fea0003800000 */
[----:B------:R-:W-:Y:S01]  /*ace0*/  BPT.TRAP 0x1 ;  /* 0x000000040000795c */ /* 0x000fe20000300000 */
.L_x_67:
[----:B------:R-:W-:Y:S01]  /*acf0*/  LEA R0, R20, UR45, 0x3 ;  /* 0x0000002d14007c11 */ /* 0x000fe2000f8e18ff */
[----:B------:R-:W0:Y:S01]  /*ad00*/  S2R R2, SR_TID.X ;  /* 0x0000000000027919 */ /* 0x000e220000002100 */
[----:B------:R-:W-:Y:S01]  /*ad10*/  SHF.L.U32 R3, R24, 0x1f, RZ ;  /* 0x0000001f18037819 */ /* 0x000fe200000006ff */
[----:B------:R-:W-:Y:S01]  /*ad20*/  BSSY B0, `(.L_x_68) ;  /* 0x0000009000007945 */ /* 0x000fe20003800000 */
[----:B------:R-:W-:Y:S01]  /*ad30*/  MOV R5, 0xffffff80 ;  /* 0xffffff8000057802 */ /* 0x000fe20000000f00 */
[----:B------:R-:W-:Y:S01]  /*ad40*/  IMAD R4, R20, 0x2000, R22 ;  /* 0x0000200014047824 */ /* 0x000fe200078e0216 */
[----:B------:R-:W1:Y:S03]  /*ad50*/  SYNCS.PHASECHK.TRANS64.TRYWAIT P0, [R0+URZ+0x16860], R3 ;  /* 0x01686003000075a7 */ /* 0x000e66000800017f */
[----:B------:R-:W-:Y:S01]  /*ad60*/  IMAD R5, R26, R5, UR43 ;  /* 0x0000002b1a057e24 */ /* 0x000fe2000f8e0205 */
[----:B0-----:R-:W-:-:S04]  /*ad70*/  LOP3.LUT R2, R2, 0x7f, RZ, 0xc0, !PT ;  /* 0x0000007f02027812 */ /* 0x001fc800078ec0ff */
[----:B------:R-:W-:-:S05]  /*ad80*/  SHF.R.U32.HI R2, RZ, 0x3, R2 ;  /* 0x00000003ff027819 */ /* 0x000fca0000011602 */
[----:B------:R-:W-:Y:S01]  /*ad90*/  IMAD.IADD R5, R5, 0x1, -R2 ;  /* 0x0000000105057824 */ /* 0x000fe200078e0a02 */
[----:B-1----:R-:W-:Y:S06]  /*ada0*/  @!P0 BRA `(.L_x_69) ;  /* 0x0000003400848947 */ /* 0x002fec0003800000 */
.L_x_169:
[----:B------:R-:W-:Y:S05]  /*adb0*/  BSYNC B0 ;  /* 0x0000000000007941 */ /* 0x000fea0003800000 */
.L_x_68:
[----:B------:R-:W-:Y:S02]  /*adc0*/  ULDC UR4, c[0x0][0x2f4] ;  /* 0x0000bd0000047ab9 */ /* 0x000fe40000000800 */
[----:B------:R-:W-:Y:S01]  /*add0*/  ISETP.GE.AND P0, PT, R16, UR4, PT ;  /* 0x0000000410007c0c */ /* 0x000fe2000bf06270 */
[----:B------:R-:W-:-:S03]  /*ade0*/  UMOV UR4, 0xffffffff ;  /* 0xffffffff00047882 */ /* 0x000fc60000000000 */
[----:B------:R-:W-:Y:S09]  /*adf0*/  BRA.DIV UR4, `(.L_x_70) ;  /* 0x0000003604847947 */ /* 0x000ff2000b800000 */
[----:B------:R-:W1:Y:S01]  /*ae00*/  SHFL.IDX PT, R14, R17, RZ, 0x181f ;  /* 0x00181fff110e7589 */ /* 0x000e6200000e0000 */
[----:B------:R-:W-:Y:S02]  /*ae10*/  SHF.L.U32 R16, R16, 0x1, RZ ;  /* 0x0000000110107819 */ /* 0x000fe400000006ff */
[C---:B------:R-:W-:Y:S01]  /*ae20*/  ISETP.LT.OR P3, PT, R5.reuse, 0x1, P0 ;  /* 0x000000010500780c */ /* 0x040fe20000761670 */
[----:B------:R-:W2:Y:S01]  /*ae30*/  SHFL.IDX PT, R9, R17, 0x1, 0x181f ;  /* 0x00381f0011097f89 */ /* 0x000ea200000e0000 */
[C---:B------:R-:W-:Y:S02]  /*ae40*/  ISETP.LT.OR P2, PT, R5.reuse, 0x11, P0 ;  /* 0x000000110500780c */ /* 0x040fe40000741670 */
[----:B------:R-:W-:Y:S01]  /*ae50*/  ISETP.LT.OR P1, PT, R5, 0x21, P0 ;  /* 0x000000210500780c */ /* 0x000fe20000721670 */
[----:B0-----:R-:W0:Y:S01]  /*ae60*/  SHFL.IDX PT, R3, R18, RZ, 0x181f ;  /* 0x00181fff12037589 */ /* 0x001e2200000e0000 */
[----:B------:R-:W-:-:S03]  /*ae70*/  LEA R4, R4, UR45, 0x1 ;  /* 0x0000002d04047c11 */ /* 0x000fc6000f8e08ff */
[----:B------:R-:W3:Y:S04]  /*ae80*/  SHFL.IDX PT, R21, R17, 0x2, 0x181f ;  /* 0x00581f0011157f89 */ /* 0x000ee800000e0000 */
[----:B------:R-:W4:Y:S04]  /*ae90*/  SHFL.IDX PT, R7, R18, 0x1, 0x181f ;  /* 0x00381f0012077f89 */ /* 0x000f2800000e0000 */
[----:B------:R-:W5:Y:S01]  /*aea0*/  SHFL.IDX PT, R19, R18, 0x2, 0x181f ;  /* 0x00581f0012137f89 */ /* 0x000f6200000e0000 */
[----:B-1----:R-:W-:-:S03]  /*aeb0*/  IADD3 R8, P5, R14, R16, RZ ;  /* 0x000000100e087210 */ /* 0x002fc60007fbe0ff */
[----:B------:R-:W-:Y:S01]  /*aec0*/  SHFL.IDX PT, R10, R18, 0x3, 0x181f ;  /* 0x00781f00120a7f89 */ /* 0x000fe200000e0000 */
[----:B--2---:R-:W-:-:S03]  /*aed0*/  IADD3 R6, P4, R9, R16, RZ ;  /* 0x0000001009067210 */ /* 0x004fc60007f9e0ff */
[----:B------:R-:W-:Y:S01]  /*aee0*/  SHFL.IDX PT, R14, R17, 0x3, 0x181f ;  /* 0x00781f00110e7f89 */ /* 0x000fe200000e0000 */
[----:B0-----:R-:W-:-:S03]  /*aef0*/  IMAD.X R9, RZ, RZ, R3, P5 ;  /* 0x000000ffff097224 */ /* 0x001fc600028e0603 */
[----:B------:R-:W0:Y:S01]  /*af00*/  SHFL.IDX PT, R23, R17, 0x4, 0x181f ;  /* 0x00981f0011177f89 */ /* 0x000e2200000e0000 */
[----:B---3--:R-:W-:-:S03]  /*af10*/  IADD3 R2, P5, R21, R16, RZ ;  /* 0x0000001015027210 */ /* 0x008fc60007fbe0ff */
[----:B------:R-:W1:Y:S01]  /*af20*/  SHFL.IDX PT, R22, R18, 0x4, 0x181f ;  /* 0x00981f0012167f89 */ /* 0x000e6200000e0000 */
[----:B----4-:R-:W-:-:S03]  /*af30*/  IMAD.X R7, RZ, RZ, R7, P4 ;  /* 0x000000ffff077224 */ /* 0x010fc600020e0607 */
[----:B------:R-:W2:Y:S01]  /*af40*/  SHFL.IDX PT, R25, R17, 0x5, 0x181f ;  /* 0x00b81f0011197f89 */ /* 0x000ea200000e0000 */
[----:B-----5:R-:W-:-:S03]  /*af50*/  IADD3.X R3, RZ, R19, RZ, P5, !PT ;  /* 0x00000013ff037210 */ /* 0x020fc60002ffe4ff */
[----:B------:R-:W-:Y:S04]  /*af60*/  SHFL.IDX PT, R27, R17, 0x6, 0x181f ;  /* 0x00d81f00111b7f89 */ /* 0x000fe800000e0000 */
[----:B------:R0:W-:Y:S01]  /*af70*/  LDGSTS.E.BYPASS.LTC128B.128 [R4+0x400], desc[UR38][R8.64], !P3 ;  /* 0x0040000008047fae */ /* 0x0001e2000d901d66 */
[----:B------:R-:W-:-:S03]  /*af80*/  ISETP.LT.OR P3, PT, R5, 0x41, P0 ;  /* 0x000000410500780c */ /* 0x000fc60000761670 */
[----:B------:R-:W3:Y:S04]  /*af90*/  SHFL.IDX PT, R19, R18, 0x5, 0x181f ;  /* 0x00b81f0012137f89 */ /* 0x000ee800000e0000 */
[----:B------:R2:W-:Y:S04]  /*afa0*/  LDGSTS.E.BYPASS.LTC128B.128 [R4+0xc00], desc[UR38][R6.64], !P2 ;  /* 0x00c0000006047fae */ /* 0x0005e8000d101d66 */
[----:B------:R-:W4:Y:S01]  /*afb0*/  SHFL.IDX PT, R21, R18, 0x6, 0x181f ;  /* 0x00d81f0012157f89 */ /* 0x000f2200000e0000 */
[----:B0-----:R-:W-:-:S03]  /*afc0*/  IADD3 R8, P5, R23, R16, RZ ;  /* 0x0000001017087210 */ /* 0x001fc60007fbe0ff */
[----:B------:R0:W-:Y:S01]  /*afd0*/  LDGSTS.E.BYPASS.LTC128B.128 [R4+0x1400], desc[UR38][R2.64], !P1 ;  /* 0x0140000002047fae */ /* 0x0001e2000c901d66 */
[----:B------:R-:W-:Y:S01]  /*afe0*/  ISETP.LT.OR P1, PT, R5, 0x31, P0 ;  /* 0x000000310500780c */ /* 0x000fe20000721670 */
[----:B-1----:R-:W-:Y:S01]  /*aff0*/  IMAD.X R9, RZ, RZ, R22, P5 ;  /* 0x000000ffff097224 */ /* 0x002fe200028e0616 */
[-C--:B--2---:R-:W-:Y:S01]  /*b000*/  IADD3 R6, P4, R25, R16.reuse, RZ ;  /* 0x0000001019067210 */ /* 0x084fe20007f9e0ff */
[----:B------:R-:W1:Y:S01]  /*b010*/  SHFL.IDX PT, R18, R18, 0x7, 0x181f ;  /* 0x00f81f0012127f89 */ /* 0x000e6200000e0000 */
[----:B0-----:R-:W-:Y:S02]  /*b020*/  IADD3 R2, P2, R14, R16, RZ ;  /* 0x000000100e027210 */ /* 0x001fe40007f5e0ff */
[----:B---3--:R-:W-:Y:S01]  /*b030*/  IADD3.X R7, RZ, R19, RZ, P4, !PT ;  /* 0x00000013ff077210 */ /* 0x008fe200027fe4ff */
[----:B------:R0:W2:Y:S02]  /*b040*/  SHFL.IDX PT, R14, R17, 0x7, 0x181f ;  /* 0x00f81f00110e7f89 */ /* 0x0000a400000e0000 */
[----:B------:R-:W-:Y:S01]  /*b050*/  IMAD.X R3, RZ, RZ, R10, P2 ;  /* 0x000000ffff037224 */ /* 0x000fe200010e060a */
[----:B------:R-:W-:Y:S01]  /*b060*/  ISETP.LT.OR P2, PT, R5, 0x51, P0 ;  /* 0x000000510500780c */ /* 0x000fe20000741670 */
[----:B------:R-:W-:-:S03]  /*b070*/  IMAD.MOV.U32 R10, RZ, RZ, RZ ;  /* 0x000000ffff0a7224 */ /* 0x000fc600078e00ff */
[----:B------:R3:W-:Y:S01]  /*b080*/  LDGSTS.E.BYPASS.LTC128B.128 [R4+0x1c00], desc[UR38][R2.64], !P1 ;  /* 0x01c0000002047fae */ /* 0x0007e2000c901d66 */
[----:B------:R-:W-:-:S03]  /*b090*/  ISETP.LT.OR P1, PT, R5, 0x61, P0 ;  /* 0x000000610500780c */ /* 0x000fc60000721670 */
[----:B------:R0:W-:Y:S05]  /*b0a0*/  LDGSTS.E.BYPASS.LTC128B.128 [R4+0x2400], desc[UR38][R8.64], !P3 ;  /* 0x0240000008047fae */ /* 0x0001ea000d901d66 */
[----:B------:R0:W-:Y:S01]  /*b0b0*/  LDGSTS.E.BYPASS.LTC128B.128 [R4+0x2c00], desc[UR38][R6.64], !P2 ;  /* 0x02c0000006047fae */ /* 0x0001e2000d101d66 */
[----:B---3--:R-:W-:-:S05]  /*b0c0*/  IADD3 R2, P5, R27, R16, RZ ;  /* 0x000000101b027210 */ /* 0x008fca0007fbe0ff */
[----:B----4-:R-:W-:-:S05]  /*b0d0*/  IMAD.X R3, RZ, RZ, R21, P5 ;  /* 0x000000ffff037224 */ /* 0x010fca00028e0615 */
[----:B-12---:R0:W-:Y:S03]  /*b0e0*/  LDGSTS.E.BYPASS.LTC128B.128 [R4+0x3400], desc[UR38][R2.64], !P1 ;  /* 0x0340000002047fae */ /* 0x0061e6000c901d66 */
.L_x_187:
[----:B------:R-:W-:Y:S02]  /*b0f0*/  ISETP.LT.OR P0, PT, R5, 0x71, P0 ;  /* 0x000000710500780c */ /* 0x000fe40000701670 */
[----:B0-----:R-:W-:-:S04]  /*b100*/  IADD3 R2, P1, R14, R16, RZ ;  /* 0x000000100e027210 */ /* 0x001fc80007f3e0ff */
[----:B------:R-:W-:-:S07]  /*b110*/  IADD3.X R3, RZ, R18, RZ, P1, !PT ;  /* 0x00000012ff037210 */ /* 0x000fce0000ffe4ff */
[----:B------:R-:W-:Y:S01]  /*b120*/  @!PT LDS RZ, [RZ] ;  /* 0x00000000fffff984 */ /* 0x000fe20000000800 */
[----:B------:R-:W-:Y:S01]  /*b130*/  @!PT LDS RZ, [RZ] ;  /* 0x00000000fffff984 */ /* 0x000fe20000000800 */
[----:B------:R-:W-:Y:S01]  /*b140*/  @!PT LDS RZ, [RZ] ;  /* 0x00000000fffff984 */ /* 0x000fe20000000800 */
[----:B------:R0:W-:Y:S01]  /*b150*/  LDGSTS.E.BYPASS.LTC128B.128 [R4+0x3c00], desc[UR38][R2.64], !P0 ;  /* 0x03c0000002047fae */ /* 0x0001e2000c101d66 */
[----:B------:R-:W-:Y:S01]  /*b160*/  PLOP3.LUT P0, PT, PT, PT, PT, 0x80, 0x0 ;  /* 0x000000000000781c */ /* 0x000fe20003f0f070 */
[----:B------:R-:W-:-:S12]  /*b170*/  NOP ;  /* 0x0000000000007918 */ /* 0x000fd80000000000 */
.L_x_71:
        /* <DEDUP_REMOVED lines=12> */
.L_x_72:
[----:B------:R-:W-:Y:S01]  /*b240*/  VIADD R2, R20, 0x1 ;  /* 0x0000000114027836 */ /* 0x000fe20000000000 */
[----:B------:R0:W-:Y:S04]  /*b250*/  SYNCS.ARRIVE.TRANS64.A1T0 RZ, [R0+URZ+0x16850], RZ ;  /* 0x016850ff00ff79a7 */ /* 0x0001e8000810003f */
[----:B------:R-:W-:-:S04]  /*b260*/  ISETP.NE.AND P0, PT, R2, 0x2, PT ;  /* 0x000000020200780c */ /* 0x000fc80003f05270 */
[----:B------:R-:W-:Y:S02]  /*b270*/  SEL R3, RZ, 0x1, P0 ;  /* 0x00000001ff037807 */ /* 0x000fe40000000000 */
[----:B------:R-:W-:Y:S02]  /*b280*/  SEL R2, R2, RZ, P0 ;  /* 0x000000ff02027207 */ /* 0x000fe40000000000 */
[----:B0-----:R-:W-:-:S07]  /*b290*/  LOP3.LUT R0, R24, R3, RZ, 0x3c, !PT ;  /* 0x0000000318007212 */ /* 0x001fce00078e3cff */
.L_x_40:
[----:B------:R-:W0:Y:S01]  /*b2a0*/  S2R R4, SR_CgaCtaId ;  /* 0x0000000000047919 */ /* 0x000e220000008800 */
[----:B------:R-:W-:Y:S02]  /*b2b0*/  MOV R3, 0x400 ;  /* 0x0000040000037802 */ /* 0x000fe40000000f00 */
[----:B------:R-:W-:Y:S02]  /*b2c0*/  SHF.L.U32 R10, R10, 0x1f, RZ ;  /* 0x0000001f0a0a7819 */ /* 0x000fe400000006ff */
[----:B0-----:R-:W-:-:S04]  /*b2d0*/  LEA R7, R4, R3, 0x18 ;  /* 0x0000000304077211 */ /* 0x001fc800078ec0ff */
[----:B------:R-:W0:Y:S02]  /*b2e0*/  SYNCS.PHASECHK.TRANS64.TRYWAIT P0, [R7+URZ+0x16820], R10 ;  /* 0x0168200a070075a7 */ /* 0x000e24000800017f */
[----:B0-----:R-:W-:Y:S05]  /*b2f0*/  @!P0 BRA `(.L_x_73) ;  /* 0x0000003800888947 */ /* 0x001fea0003800000 */
.L_x_188:
[----:B------:R-:W-:-:S03]  /*b300*/  UMOV UR4, 0xffffffff ;  /* 0xffffffff00047882 */ /* 0x000fc60000000000 */
[----:B------:R-:W-:Y:S05]  /*b310*/  BRA.DIV UR4, `(.L_x_74) ;  /* 0x0000003a04947947 */ /* 0x000fea000b800000 */
[----:B------:R-:W1:Y:S02]  /*b320*/  S2R R3, SR_TID.X ;  /* 0x0000000000037919 */ /* 0x000e640000002100 */
[----:B-1----:R-:W-:-:S04]  /*b330*/  SHF.R.U32.HI R3, RZ, 0x5, R3 ;  /* 0x00000005ff037819 */ /* 0x002fc80000011603 */
[----:B------:R-:W-:-:S05]  /*b340*/  LOP3.LUT R3, R3, 0x3, RZ, 0xc0, !PT ;  /* 0x0000000303037812 */ /* 0x000fca00078ec0ff */
[----:B------:R1:W2:Y:S02]  /*b350*/  SHFL.IDX PT, R14, R3, RZ, 0x1f ;  /* 0x00001fff030e7589 */ /* 0x0002a400000e0000 */
.L_x_191:
[----:B--2---:R-:W-:-:S13]  /*b360*/  ISETP.NE.AND P0, PT, R14, RZ, PT ;  /* 0x000000ff0e00720c */ /* 0x004fda0003f05270 */
[----:B------:R-:W-:Y:S05]  /*b370*/  @P0 BRA `(.L_x_8) ;  /* 0x0000000000880947 */ /* 0x000fea0003800000 */
[----:B------:R-:W-:-:S03]  /*b380*/  UMOV UR4, 0xffffffff ;  /* 0xffffffff00047882 */ /* 0x000fc60000000000 */
[----:B------:R-:W-:Y:S05]  /*b390*/  BRA.DIV UR4, `(.L_x_75) ;  /* 0x0000003a04a87947 */ /* 0x000fea000b800000 */
[----:B------:R-:W-:-:S13]  /*b3a0*/  ELECT P6, URZ, PT ;  /* 0x00000000003f782f */ /* 0x000fda00038c0000 */
.L_x_194:
[----:B------:R-:W-:Y:S05]  /*b3b0*/  @!P6 BRA `(.L_x_8) ;  /* 0x000000000078e947 */ /* 0x000fea0003800000 */
[----:B------:R-:W-:-:S06]  /*b3c0*/  ULOP3.LUT UR4, UR41, 0x2, URZ, 0xfc, !UPT ;  /* 0x0000000229047892 */ /* 0x000fcc000f8efc3f */
[----:B-1----:R-:W-:-:S04]  /*b3d0*/  MOV R3, UR4 ;  /* 0x0000000400037c02 */ /* 0x002fc80008000f00 */
[----:B------:R-:W-:-:S13]  /*b3e0*/  ISETP.NE.AND P0, PT, R3, 0x3, PT ;  /* 0x000000030300780c */ /* 0x000fda0003f05270 */
[----:B------:R-:W-:Y:S05]  /*b3f0*/  @!P0 BRA `(.L_x_76) ;  /* 0x0000000000048947 */ /* 0x000fea0003800000 */
[----:B------:R-:W-:Y:S01]  /*b400*/  BPT.TRAP 0x1 ;  /* 0x000000040000795c */ /* 0x000fe20000300000 */
.L_x_76:
[----:B------:R-:W-:Y:S01]  /*b410*/  IMAD R5, R2, 0x8, R7 ;  /* 0x0000000802057824 */ /* 0x000fe200078e0207 */
[----:B------:R-:W-:Y:S01]  /*b420*/  SHF.L.U32 R4, R0, 0x1f, RZ ;  /* 0x0000001f00047819 */ /* 0x000fe200000006ff */
[----:B------:R-:W-:-:S03]  /*b430*/  VIADD R2, R2, 0x1 ;  /* 0x0000000102027836 */ /* 0x000fc60000000000 */
[----:B------:R-:W1:Y:S02]  /*b440*/  SYNCS.PHASECHK.TRANS64.TRYWAIT P1, [R5+URZ+0x16840], R4 ;  /* 0x01684004050075a7 */ /* 0x000e64000802017f */
[----:B------:R-:W-:-:S04]  /*b450*/  ISETP.NE.AND P2, PT, R2, 0x2, PT ;  /* 0x000000020200780c */ /* 0x000fc80003f45270 */
[----:B------:R-:W-:Y:S01]  /*b460*/  SEL R3, RZ, 0x1, P2 ;  /* 0x00000001ff037807 */ /* 0x000fe20001000000 */
[----:B-1----:R-:W-:Y:S08]  /*b470*/  @!P1 BRA `(.L_x_77) ;  /* 0x0000003800909947 */ /* 0x002ff00003800000 */
.L_x_195:
[----:B------:R-:W-:Y:S02]  /*b480*/  SEL R2, R2, RZ, P2 ;  /* 0x000000ff02027207 */ /* 0x000fe40001000000 */
[----:B------:R-:W-:Y:S01]  /*b490*/  LOP3.LUT R0, R0, R3, RZ, 0x3c, !PT ;  /* 0x0000000300007212 */ /* 0x000fe200078e3cff */
[----:B------:R-:W-:Y:S06]  /*b4a0*/  @!P0 BRA `(.L_x_78) ;  /* 0x0000000000048947 */ /* 0x000fec0003800000 */
[----:B------:R-:W-:Y:S01]  /*b4b0*/  BPT.TRAP 0x1 ;  /* 0x000000040000795c */ /* 0x000fe20000300000 */
.L_x_78:
[----:B------:R-:W-:Y:S02]  /*b4c0*/  LEA R3, R2, R7, 0x3 ;  /* 0x0000000702037211 */ /* 0x000fe400078e18ff */
[----:B------:R-:W-:-:S04]  /*b4d0*/  SHF.L.U32 R0, R0, 0x1f, RZ ;  /* 0x0000001f00007819 */ /* 0x000fc800000006ff */
[----:B------:R-:W2:Y:S02]  /*b4e0*/  SYNCS.PHASECHK.TRANS64.TRYWAIT P1, [R3+URZ+0x16840], R0 ;  /* 0x01684000030075a7 */ /* 0x000ea4000802017f */
[----:B--2---:R-:W-:Y:S05]  /*b4f0*/  @!P1 BRA `(.L_x_79) ;  /* 0x0000003800849947 */ /* 0x004fea0003800000 */
.L_x_196:
[----:B------:R-:W-:Y:S05]  /*b500*/  @!P0 BRA `(.L_x_80) ;  /* 0x0000000000048947 */ /* 0x000fea0003800000 */
[----:B------:R-:W-:Y:S01]  /*b510*/  BPT.TRAP 0x1 ;  /* 0x000000040000795c */ /* 0x000fe20000300000 */
.L_x_80:
[----:B------:R-:W3:Y:S02]  /*b520*/  SYNCS.PHASECHK.TRANS64.TRYWAIT P1, [R5+URZ+0x16860], R4 ;  /* 0x01686004050075a7 */ /* 0x000ee4000802017f */
[----:B---3--:R-:W-:Y:S05]  /*b530*/  @!P1 BRA `(.L_x_81) ;  /* 0x0000003800889947 */ /* 0x008fea0003800000 */
.L_x_197:
[----:B------:R-:W-:Y:S05]  /*b540*/  @!P0 BRA `(.L_x_82) ;  /* 0x0000000000048947 */ /* 0x000fea0003800000 */
[----:B------:R-:W-:Y:S01]  /*b550*/  BPT.TRAP 0x1 ;  /* 0x000000040000795c */ /* 0x000fe20000300000 */
.L_x_82:
[----:B----4-:R4:W0:Y:S02]  /*b560*/  SYNCS.PHASECHK.TRANS64.TRYWAIT P0, [R3+URZ+0x16860], R0 ;  /* 0x01686000030075a7 */ /* 0x010824000800017f */
[----:B0-----:R-:W-:Y:S05]  /*b570*/  @!P0 NANOSLEEP.SYNCS 0x989680 ;  /* 0x009896800000895d */ /* 0x001fea0003900000 */
[----:B------:R-:W0:Y:S02]  /*b580*/  @!P0 SYNCS.PHASECHK.TRANS64 P0, [R3+URZ+0x16860], R0 ;  /* 0x01686000030085a7 */ /* 0x000e24000800007f */
[----:B0-----:R-:W-:Y:S05]  /*b590*/  @!P0 BRA `(.L_x_82) ;  /* 0xfffffffc00f08947 */ /* 0x001fea000383ffff */
.L_x_8:
[----:B------:R-:W-:Y:S05]  /*b5a0*/  BSYNC B6 ;  /* 0x0000000000067941 */ /* 0x000fea0003800000 */
.L_x_5:
[----:B------:R-:W-:Y:S05]  /*b5b0*/  EXIT ;  /* 0x000000000000794d */ /* 0x000fea0003800000 */
.L_x_12:
[----:B0-----:R-:W-:-:S04]  /*b5c0*/  IMAD.U32 R3, RZ, RZ, UR40 ;  /* 0x00000028ff037e24 */ /* 0x001fc8000f8e00ff */
[----:B------:R0:W1:Y:S03]  /*b5d0*/  SYNCS.PHASECHK.TRANS64.TRYWAIT P0, [R3+URZ+0x16800], R2 ;  /* 0x01680002030075a7 */ /* 0x000066000800017f */
[----:B-1----:R-:W-:Y:S05]  /*b5e0*/  @!P0 NANOSLEEP.SYNCS 0x989680 ;  /* 0x009896800000895d */ /* 0x002fea0003900000 */
[----:B------:R-:W1:Y:S02]  /*b5f0*/  @!P0 SYNCS.PHASECHK.TRANS64 P0, [R3+URZ+0x16800], R2 ;  /* 0x01680002030085a7 */ /* 0x000e64000800007f */
[----:B-1----:R-:W-:Y:S05]  /*b600*/  @!P0 BRA `(.L_x_12) ;  /* 0xfffffffc00ec8947 */ /* 0x002fea000383ffff */
[----:B------:R-:W-:Y:S05]  /*b610*/  BRA `(.L_x_83) ;  /* 0xffffff5800cc7947 */ /* 0x000fea000383ffff */
.L_x_16:
[----:B0-----:R-:W-:-:S04]  /*b620*/  IMAD.U32 R3, RZ, RZ, UR40 ;  /* 0x00000028ff037e24 */ /* 0x001fc8000f8e00ff */
[----:B------:R0:W2:Y:S03]  /*b630*/  SYNCS.PHASECHK.TRANS64.TRYWAIT P1, [R3+URZ+0x16830], R2 ;  /* 0x01683002030075a7 */ /* 0x0000a6000802017f */
[----:B--2---:R-:W-:Y:S05]  /*b640*/  @!P1 NANOSLEEP.SYNCS 0x989680 ;  /* 0x009896800000995d */ /* 0x004fea0003900000 */
[----:B------:R-:W2:Y:S02]  /*b650*/  @!P1 SYNCS.PHASECHK.TRANS64 P1, [R3+URZ+0x16830], R2 ;  /* 0x01683002030095a7 */ /* 0x000ea4000802007f */
[----:B--2---:R-:W-:Y:S05]  /*b660*/  @!P1 BRA `(.L_x_16) ;  /* 0xfffffffc00ec9947 */ /* 0x004fea000383ffff */
[----:B------:R-:W-:Y:S05]  /*b670*/  BRA `(.L_x_15) ;  /* 0xffffff5800e87947 */ /* 0x000fea000383ffff */
.L_x_22:
[----:B-1----:R-:W-:-:S04]  /*b680*/  MOV R9, UR10 ;  /* 0x0000000a00097c02 */ /* 0x002fc80008000f00 */
[----:B------:R1:W2:Y:S03]  /*b690*/  SYNCS.PHASECHK.TRANS64.TRYWAIT P1, [R9+URZ+0x16830], R0 ;  /* 0x01683000090075a7 */ /* 0x0002a6000802017f */
[----:B--2---:R-:W-:Y:S05]  /*b6a0*/  @!P1 NANOSLEEP.SYNCS 0x989680 ;  /* 0x009896800000995d */ /* 0x004fea0003900000 */
[----:B------:R-:W2:Y:S02]  /*b6b0*/  @!P1 SYNCS.PHASECHK.TRANS64 P1, [R9+URZ+0x16830], R0 ;  /* 0x01683000090095a7 */ /* 0x000ea4000802007f */
[----:B--2---:R-:W-:Y:S05]  /*b6c0*/  @!P1 BRA `(.L_x_22) ;  /* 0xfffffffc00ec9947 */ /* 0x004fea000383ffff */
[----:B------:R-:W-:Y:S05]  /*b6d0*/  BRA `(.L_x_19) ;  /* 0xffffff8400147947 */ /* 0x000fea000383ffff */
.L_x_26:
[----:B-1----:R-:W-:-:S04]  /*b6e0*/  IMAD.U32 R9, RZ, RZ, UR10 ;  /* 0x0000000aff097e24 */ /* 0x002fc8000f8e00ff */
[----:B------:R1:W2:Y:S03]  /*b6f0*/  SYNCS.PHASECHK.TRANS64.TRYWAIT P1, [R9+URZ+0x16850], R8 ;  /* 0x01685008090075a7 */ /* 0x0002a6000802017f */
[----:B--2---:R-:W-:Y:S05]  /*b700*/  @!P1 NANOSLEEP.SYNCS 0x989680 ;  /* 0x009896800000995d */ /* 0x004fea0003900000 */
[----:B------:R-:W2:Y:S02]  /*b710*/  @!P1 SYNCS.PHASECHK.TRANS64 P1, [R9+URZ+0x16850], R8 ;  /* 0x01685008090095a7 */ /* 0x000ea4000802007f */
[----:B--2---:R-:W-:Y:S05]  /*b720*/  @!P1 BRA `(.L_x_26) ;  /* 0xfffffffc00ec9947 */ /* 0x004fea000383ffff */
[----:B------:R-:W-:Y:S05]  /*b730*/  BRA `(.L_x_23) ;  /* 0xffffff84009c7947 */ /* 0x000fea000383ffff */
.L_x_33:
[----:B-1----:R-:W-:-:S04]  /*b740*/  IMAD.U32 R3, RZ, RZ, UR5 ;  /* 0x00000005ff037e24 */ /* 0x002fc8000f8e00ff */
[----:B------:R1:W2:Y:S03]  /*b750*/  SYNCS.PHASECHK.TRANS64.TRYWAIT P1, [R3+URZ+0x16850], R2 ;  /* 0x01685002030075a7 */ /* 0x0002a6000802017f */
[----:B--2---:R-:W-:Y:S05]  /*b760*/  @!P1 NANOSLEEP.SYNCS 0x989680 ;  /* 0x009896800000995d */ /* 0x004fea0003900000 */
[----:B------:R-:W2:Y:S02]  /*b770*/  @!P1 SYNCS.PHASECHK.TRANS64 P1, [R3+URZ+0x16850], R2 ;  /* 0x01685002030095a7 */ /* 0x000ea4000802007f */
[----:B--2---:R-:W-:Y:S05]  /*b780*/  @!P1 BRA `(.L_x_33) ;  /* 0xfffffffc00ec9947 */ /* 0x004fea000383ffff */
[----:B------:R-:W-:Y:S05]  /*b790*/  BRA `(.L_x_32) ;  /* 0xffffffa800187947 */ /* 0x000fea000383ffff */
.L_x_45:
[----:B------:R-:W-:Y:S01]  /*b7a0*/  MOV R13, R17 ;  /* 0x00000011000d7202 */ /* 0x000fe20000000f00 */
[----:B------:R-:W-:Y:S01]  /*b7b0*/  IMAD.MOV.U32 R12, RZ, RZ, RZ ;  /* 0x000000ffff0c7224 */ /* 0x000fe200078e00ff */
[----:B------:R-:W-:Y:S01]  /*b7c0*/  MOV R15, 0xffffffff ;  /* 0xffffffff000f7802 */ /* 0x000fe20000000f00 */
[----:B------:R-:W-:-:S07]  /*b7d0*/  IMAD.MOV.U32 R11, RZ, RZ, 0x1f ;  /* 0x0000001fff0b7424 */ /* 0x000fce00078e00ff */
[----:B0----5:R-:W-:Y:S05]  /*b7e0*/  WARPSYNC.COLLECTIVE R15, `(.L_x_84) ;  /* 0x000000000f087348 */ /* 0x021fea0003c00000 */
[----:B------:R1:W2:Y:S02]  /*b7f0*/  SHFL.IDX P6, R14, R13, R12, R11 ;  /* 0x0000000c0d0e7389 */ /* 0x0002a400000c000b */
[----:B012--5:R-:W-:Y:S01]  /*b800*/  ENDCOLLECTIVE ;  /* 0x000000000000791b */ /* 0x027fe20003800000 */
.L_x_84:
[----:B------:R-:W-:Y:S05]  /*b810*/  BRA `(.L_x_85) ;  /* 0xffffffcc00907947 */ /* 0x000fea000383ffff */
.L_x_47:
[----:B0-----:R-:W-:-:S04]  /*b820*/  IMAD.U32 R2, RZ, RZ, UR45 ;  /* 0x0000002dff027e24 */ /* 0x001fc8000f8e00ff */
[----:B------:R0:W1:Y:S03]  /*b830*/  SYNCS.PHASECHK.TRANS64.TRYWAIT P0, [R2+URZ+0x16840], R9 ;  /* 0x01684009020075a7 */ /* 0x000066000800017f */
[----:B-1----:R-:W-:Y:S05]  /*b840*/  @!P0 NANOSLEEP.SYNCS 0x989680 ;  /* 0x009896800000895d */ /* 0x002fea0003900000 */
[----:B------:R-:W1:Y:S02]  /*b850*/  @!P0 SYNCS.PHASECHK.TRANS64 P0, [R2+URZ+0x16840], R9 ;  /* 0x01684009020085a7 */ /* 0x000e64000800007f */
[----:B-1----:R-:W-:Y:S05]  /*b860*/  @!P0 BRA `(.L_x_47) ;  /* 0xfffffffc00ec8947 */ /* 0x002fea000383ffff */
[----:B------:R-:W-:Y:S05]  /*b870*/  BRA `(.L_x_86) ;  /* 0xffffffd000187947 */ /* 0x000fea000383ffff */
.L_x_48:
[----:B------:R-:W-:Y:S01]  /*b880*/  BSSY B0, `(.L_x_87) ;  /* 0x0000008000007945 */ /* 0x000fe20003800000 */
[----:B------:R-:W-:Y:S01]  /*b890*/  IMAD.MOV.U32 R13, RZ, RZ, R4 ;  /* 0x000000ffff0d7224 */ /* 0x000fe200078e0004 */
[----:B------:R-:W-:Y:S01]  /*b8a0*/  MOV R12, RZ ;  /* 0x000000ff000c7202 */ /* 0x000fe20000000f00 */
[----:B------:R-:W-:Y:S02]  /*b8b0*/  IMAD.MOV.U32 R11, RZ, RZ, 0x181f ;  /* 0x0000181fff0b7424 */ /* 0x000fe400078e00ff */
[----:B------:R-:W-:-:S07]  /*b8c0*/  IMAD.MOV.U32 R15, RZ, RZ, -0x1 ;  /* 0xffffffffff0f7424 */ /* 0x000fce00078e00ff */
[----:B------:R-:W-:Y:S05]  /*b8d0*/  WARPSYNC.COLLECTIVE R15, `(.L_x_88) ;  /* 0x000000000f087348 */ /* 0x000fea0003c00000 */
[----:B------:R0:W1:Y:S02]  /*b8e0*/  SHFL.IDX P6, R14, R13, R12, R11 ;  /* 0x0000000c0d0e7389 */ /* 0x00006400000c000b */
[----:B01----:R-:W-:Y:S01]  /*b8f0*/  ENDCOLLECTIVE ;  /* 0x000000000000791b */ /* 0x003fe20003800000 */
.L_x_88:
[----:B------:R-:W-:Y:S05]  /*b900*/  BSYNC B0 ;  /* 0x0000000000007941 */ /* 0x000fea0003800000 */
.L_x_87:
[----:B------:R-:W-:Y:S01]  /*b910*/  IMAD.MOV.U32 R13, RZ, RZ, R0 ;  /* 0x000000ffff0d7224 */ /* 0x000fe200078e0000 */
[----:B------:R-:W-:Y:S01]  /*b920*/  MOV R11, 0x181f ;  /* 0x0000181f000b7802 */ /* 0x000fe20000000f00 */
[----:B------:R-:W-:Y:S01]  /*b930*/  IMAD.MOV.U32 R12, RZ, RZ, RZ ;  /* 0x000000ffff0c7224 */ /* 0x000fe200078e00ff */
[----:B------:R-:W-:Y:S01]  /*b940*/  MOV R2, R14 ;  /* 0x0000000e00027202 */ /* 0x000fe20000000f00 */
[----:B------:R-:W-:Y:S01]  /*b950*/  IMAD.MOV.U32 R15, RZ, RZ, -0x1 ;  /* 0xffffffffff0f7424 */ /* 0x000fe200078e00ff */
[----:B------:R-:W-:-:S07]  /*b960*/  @P0 LEA R9, R22, UR45, 0x1 ;  /* 0x0000002d16090c11 */ /* 0x000fce000f8e08ff */
[----:B------:R-:W-:Y:S05]  /*b970*/  WARPSYNC.COLLECTIVE R15, `(.L_x_89) ;  /* 0x000000000f087348 */ /* 0x000fea0003c00000 */
[----:B------:R0:W1:Y:S02]  /*b980*/  SHFL.IDX P6, R14, R13, R12, R11 ;  /* 0x0000000c0d0e7389 */ /* 0x00006400000c000b */
[----:B01----:R-:W-:Y:S01]  /*b990*/  ENDCOLLECTIVE ;  /* 0x000000000000791b */ /* 0x003fe20003800000 */
.L_x_89:
[----:B------:R-:W-:Y:S02]  /*b9a0*/  IMAD.MOV.U32 R13, RZ, RZ, R4 ;  /* 0x000000ffff0d7224 */ /* 0x000fe400078e0004 */
[----:B------:R-:W-:Y:S01]  /*b9b0*/  IMAD.MOV.U32 R12, RZ, RZ, 0x1 ;  /* 0x00000001ff0c7424 */ /* 0x000fe200078e00ff */
[----:B------:R-:W-:-:S05]  /*b9c0*/  @P0 LEA R14, P1, R16, R14, 0x1 ;  /* 0x0000000e100e0211 */ /* 0x000fca00078208ff */
[----:B------:R-:W-:Y:S01]  /*b9d0*/  @P0 IMAD.X R3, RZ, RZ, R2, P1 ;  /* 0x000000ffff030224 */ /* 0x000fe200008e0602 */
[----:B------:R-:W-:-:S07]  /*b9e0*/  @P0 MOV R2, R14 ;  /* 0x0000000e00020202 */ /* 0x000fce0000000f00 */
[----:B------:R-:W-:Y:S05]  /*b9f0*/  WARPSYNC.COLLECTIVE R15, `(.L_x_90) ;  /* 0x000000000f087348 */ /* 0x000fea0003c00000 */
[----:B------:R0:W1:Y:S02]  /*ba00*/  SHFL.IDX P6, R14, R13, R12, R11 ;  /* 0x0000000c0d0e7389 */ /* 0x00006400000c000b */
[----:B01----:R-:W-:Y:S01]  /*ba10*/  ENDCOLLECTIVE ;  /* 0x000000000000791b */ /* 0x003fe20003800000 */
.L_x_90:
[C---:B------:R-:W-:Y:S01]  /*ba20*/  ISETP.GE.AND P1, PT, R5.reuse, 0x21, PT ;  /* 0x000000210500780c */ /* 0x040fe20003f26270 */
[----:B------:R-:W-:Y:S01]  /*ba30*/  @!PT LDS RZ, [RZ] ;  /* 0x00000000fffff984 */ /* 0x000fe20000000800 */
[----:B------:R-:W-:Y:S01]  /*ba40*/  @!PT LDS RZ, [RZ] ;  /* 0x00000000fffff984 */ /* 0x000fe20000000800 */
[----:B------:R-:W-:Y:S01]  /*ba50*/  @!PT LDS RZ, [RZ] ;  /* 0x00000000fffff984 */ /* 0x000fe20000000800 */
[----:B------:R0:W-:Y:S01]  /*ba60*/  @P0 LDGSTS.E.BYPASS.LTC128B.128 [R9+0xe400], desc[UR38][R2.64], !P3 ;  /* 0x0e40000002090fae */ /* 0x0001e2000d901d66 */
[----:B------:R-:W-:Y:S01]  /*ba70*/  ISETP.GE.AND P0, PT, R5, 0x11, PT ;  /* 0x000000110500780c */ /* 0x000fe20003f06270 */
[----:B------:R-:W-:-:S12]  /*ba80*/  IMAD.MOV.U32 R13, RZ, RZ, R0 ;  /* 0x000000ffff0d7224 */ /* 0x000fd800078e0000 */
[----:B------:R-:W-:Y:S02]  /*ba90*/  @P0 LEA R25, R22, UR45, 0x1 ;  /* 0x0000002d16190c11 */ /* 0x000fe4000f8e08ff */
[----:B0-----:R-:W-:-:S07]  /*baa0*/  MOV R7, R14 ;  /* 0x0000000e00077202 */ /* 0x001fce0000000f00 */
[----:B------:R-:W-:Y:S05]  /*bab0*/  WARPSYNC.COLLECTIVE R15, `(.L_x_91) ;  /* 0x000000000f087348 */ /* 0x000fea0003c00000 */
[----:B------:R0:W1:Y:S02]  /*bac0*/  SHFL.IDX P6, R14, R13, R12, R11 ;  /* 0x0000000c0d0e7389 */ /* 0x00006400000c000b */
[----:B01----:R-:W-:Y:S01]  /*bad0*/  ENDCOLLECTIVE ;  /* 0x000000000000791b */ /* 0x003fe20003800000 */
.L_x_91:
[----:B------:R-:W-:Y:S01]  /*bae0*/  MOV R13, R4 ;  /* 0x00000004000d7202 */ /* 0x000fe20000000f00 */
[----:B------:R-:W-:Y:S01]  /*baf0*/  IMAD.MOV.U32 R12, RZ, RZ, 0x2 ;  /* 0x00000002ff0c7424 */ /* 0x000fe200078e00ff */
[----:B------:R-:W-:-:S13]  /*bb00*/  @P0 LEA R2, P2, R16, R14, 0x1 ;  /* 0x0000000e10020211 */ /* 0x000fda00078408ff */
[----:B------:R-:W-:Y:S05]  /*bb10*/  WARPSYNC.COLLECTIVE R15, `(.L_x_92) ;  /* 0x000000000f087348 */ /* 0x000fea0003c00000 */
[----:B------:R0:W1:Y:S02]  /*bb20*/  SHFL.IDX P6, R14, R13, R12, R11 ;  /* 0x0000000c0d0e7389 */ /* 0x00006400000c000b */
[----:B01----:R-:W-:Y:S01]  /*bb30*/  ENDCOLLECTIVE ;  /* 0x000000000000791b */ /* 0x003fe20003800000 */
.L_x_92:
[----:B------:R-:W-:-:S05]  /*bb40*/  @P0 IMAD.X R3, RZ, RZ, R7, P2 ;  /* 0x000000ffff030224 */ /* 0x000fca00010e0607 */
[----:B------:R-:W-:Y:S01]  /*bb50*/  @!PT LDS RZ, [RZ] ;  /* 0x00000000fffff984 */ /* 0x000fe20000000800 */
[----:B------:R-:W-:Y:S01]  /*bb60*/  @!PT LDS RZ, [RZ] ;  /* 0x00000000fffff984 */ /* 0x000fe20000000800 */
[----:B------:R-:W-:Y:S01]  /*bb70*/  @!PT LDS RZ, [RZ] ;  /* 0x00000000fffff984 */ /* 0x000fe20000000800 */
[----:B------:R0:W-:Y:S01]  /*bb80*/  @P0 LDGSTS.E.BYPASS.LTC128B.128 [R25+0xec00], desc[UR38][R2.64], !P3 ;  /* 0x0ec0000002190fae */ /* 0x0001e2000d901d66 */
[----:B------:R-:W-:Y:S01]  /*bb90*/  MOV R13, R0 ;  /* 0x00000000000d7202 */ /* 0x000fe20000000f00 */
[----:B------:R-:W-:-:S07]  /*bba0*/  IMAD.MOV.U32 R6, RZ, RZ, R14 ;  /* 0x000000ffff067224 */ /* 0x000fce00078e000e */
[----:B0-----:R-:W-:Y:S05]  /*bbb0*/  WARPSYNC.COLLECTIVE R15, `(.L_x_93) ;  /* 0x000000000f087348 */ /* 0x001fea0003c00000 */
[----:B------:R1:W2:Y:S02]  /*bbc0*/  SHFL.IDX P6, R14, R13, R12, R11 ;  /* 0x0000000c0d0e7389 */ /* 0x0002a400000c000b */
[----:B012---:R-:W-:Y:S01]  /*bbd0*/  ENDCOLLECTIVE ;  /* 0x000000000000791b */ /* 0x007fe20003800000 */
.L_x_93:
[----:B------:R-:W-:Y:S01]  /*bbe0*/  MOV R13, R4 ;  /* 0x00000004000d7202 */ /* 0x000fe20000000f00 */
[----:B------:R-:W-:Y:S02]  /*bbf0*/  IMAD.MOV.U32 R12, RZ, RZ, 0x3 ;  /* 0x00000003ff0c7424 */ /* 0x000fe400078e00ff */
[----:B------:R-:W-:-:S07]  /*bc00*/  IMAD.MOV.U32 R21, RZ, RZ, R14 ;  /* 0x000000ffff157224 */ /* 0x000fce00078e000e */
[----:B------:R-:W-:Y:S05]  /*bc10*/  WARPSYNC.COLLECTIVE R15, `(.L_x_94) ;  /* 0x000000000f087348 */ /* 0x000fea0003c00000 */
[----:B------:R0:W1:Y:S02]  /*bc20*/  SHFL.IDX P6, R14, R13, R12, R11 ;  /* 0x0000000c0d0e7389 */ /* 0x00006400000c000b */
[----:B01----:R-:W-:Y:S01]  /*bc30*/  ENDCOLLECTIVE ;  /* 0x000000000000791b */ /* 0x003fe20003800000 */
.L_x_94:
[----:B------:R-:W-:Y:S02]  /*bc40*/  @P1 LEA R2, P0, R16, R21, 0x1 ;  /* 0x0000001510021211 */ /* 0x000fe400078008ff */
[----:B------:R-:W-:-:S03]  /*bc50*/  @P1 LEA R21, R22, UR45, 0x1 ;  /* 0x0000002d16151c11 */ /* 0x000fc6000f8e08ff */
[----:B------:R-:W-:Y:S01]  /*bc60*/  @P1 IMAD.X R3, RZ, RZ, R6, P0 ;  /* 0x000000ffff031224 */ /* 0x000fe200000e0606 */
[----:B------:R-:W-:-:S04]  /*bc70*/  ISETP.GE.AND P0, PT, R5, 0x31, PT ;  /* 0x000000310500780c */ /* 0x000fc80003f06270 */
[----:B------:R-:W-:Y:S01]  /*bc80*/  @!PT LDS RZ, [RZ] ;  /* 0x00000000fffff984 */ /* 0x000fe20000000800 */
[----:B------:R-:W-:Y:S01]  /*bc90*/  @!PT LDS RZ, [RZ] ;  /* 0x00000000fffff984 */ /* 0x000fe20000000800 */
[----:B------:R-:W-:Y:S01]  /*bca0*/  @!PT LDS RZ, [RZ] ;  /* 0x00000000fffff984 */ /* 0x000fe20000000800 */
[----:B------:R0:W-:Y:S01]  /*bcb0*/  @P1 LDGSTS.E.BYPASS.LTC128B.128 [R21+0xf400], desc[UR38][R2.64], !P3 ;  /* 0x0f40000002151fae */ /* 0x0001e2000d901d66 */
[----:B------:R-:W-:Y:S02]  /*bcc0*/  MOV R13, R0 ;  /* 0x00000000000d7202 */ /* 0x000fe40000000f00 */
[----:B------:R-:W-:-:S06]  /*bcd0*/  ISETP.GE.AND P1, PT, R5, 0x41, PT ;  /* 0x000000410500780c */ /* 0x000fcc0003f26270 */
[----:B------:R-:W-:Y:S01]  /*bce0*/  @P0 LEA R25, R22, UR45, 0x1 ;  /* 0x0000002d16190c11 */ /* 0x000fe2000f8e08ff */
[----:B------:R-:W-:-:S07]  /*bcf0*/  IMAD.MOV.U32 R7, RZ, RZ, R14 ;  /* 0x000000ffff077224 */ /* 0x000fce00078e000e */
[----:B0-----:R-:W-:Y:S05]  /*bd00*/  WARPSYNC.COLLECTIVE R15, `(.L_x_95) ;  /* 0x000000000f087348 */ /* 0x001fea0003c00000 */
[----:B------:R1:W2:Y:S02]  /*bd10*/  SHFL.IDX P6, R14, R13, R12, R11 ;  /* 0x0000000c0d0e7389 */ /* 0x0002a400000c000b */
[----:B012---:R-:W-:Y:S01]  /*bd20*/  ENDCOLLECTIVE ;  /* 0x000000000000791b */ /* 0x007fe20003800000 */
.L_x_95:
[----:B------:R-:W-:Y:S01]  /*bd30*/  @P1 LEA R21, R22, UR45, 0x1 ;  /* 0x0000002d16151c11 */ /* 0x000fe2000f8e08ff */
[----:B------:R-:W-:Y:S01]  /*bd40*/  IMAD.MOV.U32 R13, RZ, RZ, R4 ;  /* 0x000000ffff0d7224 */ /* 0x000fe200078e0004 */
[----:B------:R-:W-:Y:S02]  /*bd50*/  MOV R12, 0x4 ;  /* 0x00000004000c7802 */ /* 0x000fe40000000f00 */
[----:B------:R-:W-:-:S13]  /*bd60*/  @P0 LEA R2, P2, R16, R14, 0x1 ;  /* 0x0000000e10020211 */ /* 0x000fda00078408ff */
[----:B------:R-:W-:Y:S05]  /*bd70*/  WARPSYNC.COLLECTIVE R15, `(.L_x_96) ;  /* 0x000000000f087348 */ /* 0x000fea0003c00000 */
[----:B------:R0:W1:Y:S02]  /*bd80*/  SHFL.IDX P6, R14, R13, R12, R11 ;  /* 0x0000000c0d0e7389 */ /* 0x00006400000c000b */
[----:B01----:R-:W-:Y:S01]  /*bd90*/  ENDCOLLECTIVE ;  /* 0x000000000000791b */ /* 0x003fe20003800000 */
.L_x_96:
[----:B------:R-:W-:-:S05]  /*bda0*/  @P0 IMAD.X R3, RZ, RZ, R7, P2 ;  /* 0x000000ffff030224 */ /* 0x000fca00010e0607 */
[----:B------:R-:W-:Y:S01]  /*bdb0*/  @!PT LDS RZ, [RZ] ;  /* 0x00000000fffff984 */ /* 0x000fe20000000800 */
[----:B------:R-:W-:Y:S01]  /*bdc0*/  @!PT LDS RZ, [RZ] ;  /* 0x00000000fffff984 */ /* 0x000fe20000000800 */
[----:B------:R-:W-:Y:S01]  /*bdd0*/  @!PT LDS RZ, [RZ] ;  /* 0x00000000fffff984 */ /* 0x000fe20000000800 */
[----:B------:R0:W-:Y:S01]  /*bde0*/  @P0 LDGSTS.E.BYPASS.LTC128B.128 [R25+0xfc00], desc[UR38][R2.64], !P3 ;  /* 0x0fc0000002190fae */ /* 0x0001e2000d901d66 */
[----:B------:R-:W-:Y:S02]  /*bdf0*/  IMAD.MOV.U32 R13, RZ, RZ, R0 ;  /* 0x000000ffff0d7224 */ /* 0x000fe400078e0000 */
[----:B------:R-:W-:-:S07]  /*be00*/  IMAD.MOV.U32 R6, RZ, RZ, R14 ;  /* 0x000000ffff067224 */ /* 0x000fce00078e000e */
[----:B0-----:R-:W-:Y:S05]  /*be10*/  WARPSYNC.COLLECTIVE R15, `(.L_x_97) ;  /* 0x000000000f087348 */ /* 0x001fea0003c00000 */
[----:B------:R1:W2:Y:S02]  /*be20*/  SHFL.IDX P6, R14, R13, R12, R11 ;  /* 0x0000000c0d0e7389 */ /* 0x0002a400000c000b */
[----:B012---:R-:W-:Y:S01]  /*be30*/  ENDCOLLECTIVE ;  /* 0x000000000000791b */ /* 0x007fe20003800000 */
.L_x_97:
[----:B------:R-:W-:Y:S01]  /*be40*/  IMAD.MOV.U32 R13, RZ, RZ, R4 ;  /* 0x000000ffff0d7224 */ /* 0x000fe200078e0004 */
[----:B------:R-:W-:Y:S02]  /*be50*/  MOV R12, 0x5 ;  /* 0x00000005000c7802 */ /* 0x000fe40000000f00 */
[----:B------:R-:W-:-:S07]  /*be60*/  MOV R9, R14 ;  /* 0x0000000e00097202 */ /* 0x000fce0000000f00 */
[----:B------:R-:W-:Y:S05]  /*be70*/  WARPSYNC.COLLECTIVE R15, `(.L_x_98) ;  /* 0x000000000f087348 */ /* 0x000fea0003c00000 */
[----:B------:R0:W1:Y:S02]  /*be80*/  SHFL.IDX P6, R14, R13, R12, R11 ;  /* 0x0000000c0d0e7389 */ /* 0x00006400000c000b */
[----:B01----:R-:W-:Y:S01]  /*be90*/  ENDCOLLECTIVE ;  /* 0x000000000000791b */ /* 0x003fe20003800000 */
.L_x_98:
[----:B------:R-:W-:-:S05]  /*bea0*/  @P1 LEA R2, P0, R16, R9, 0x1 ;  /* 0x0000000910021211 */ /* 0x000fca00078008ff */
[----:B------:R-:W-:Y:S01]  /*beb0*/  @P1 IMAD.X R3, RZ, RZ, R6, P0 ;  /* 0x000000ffff031224 */ /* 0x000fe200000e0606 */
[----:B------:R-:W-:-:S04]  /*bec0*/  ISETP.GE.AND P0, PT, R5, 0x51, PT ;  /* 0x000000510500780c */ /* 0x000fc80003f06270 */
[----:B------:R-:W-:Y:S01]  /*bed0*/  @!PT LDS RZ, [RZ] ;  /* 0x00000000fffff984 */ /* 0x000fe20000000800 */
[----:B------:R-:W-:Y:S01]  /*bee0*/  @!PT LDS RZ, [RZ] ;  /* 0x00000000fffff984 */ /* 0x000fe20000000800 */
[----:B------:R-:W-:Y:S01]  /*bef0*/  @!PT LDS RZ, [RZ] ;  /* 0x00000000fffff984 */ /* 0x000fe20000000800 */
[----:B------:R0:W-:Y:S01]  /*bf00*/  @P1 LDGSTS.E.BYPASS.LTC128B.128 [R21+0x10400], desc[UR38][R2.64], !P3 ;  /* 0x1040000002151fae */ /* 0x0001e2000d901d66 */
[----:B------:R-:W-:Y:S01]  /*bf10*/  ISETP.GE.AND P1, PT, R5, 0x61, PT ;  /* 0x000000610500780c */ /* 0x000fe20003f26270 */
[----:B------:R-:W-:Y:S02]  /*bf20*/  IMAD.MOV.U32 R13, RZ, RZ, R0 ;  /* 0x000000ffff0d7224 */ /* 0x000fe400078e0000 */
[----:B------:R-:W-:-:S10]  /*bf30*/  IMAD.MOV.U32 R7, RZ, RZ, R14 ;  /* 0x000000ffff077224 */ /* 0x000fd400078e000e */
[----:B0-----:R-:W-:Y:S05]  /*bf40*/  WARPSYNC.COLLECTIVE R15, `(.L_x_99) ;  /* 0x000000000f087348 */ /* 0x001fea0003c00000 */
[----:B------:R1:W2:Y:S02]  /*bf50*/  SHFL.IDX P6, R14, R13, R12, R11 ;  /* 0x0000000c0d0e7389 */ /* 0x0002a400000c000b */
[----:B012---:R-:W-:Y:S01]  /*bf60*/  ENDCOLLECTIVE ;  /* 0x000000000000791b */ /* 0x007fe20003800000 */
.L_x_99:
[----:B------:R-:W-:Y:S02]  /*bf70*/  IMAD.MOV.U32 R13, RZ, RZ, R4 ;  /* 0x000000ffff0d7224 */ /* 0x000fe400078e0004 */
[----:B------:R-:W-:Y:S01]  /*bf80*/  IMAD.MOV.U32 R12, RZ, RZ, 0x6 ;  /* 0x00000006ff0c7424 */ /* 0x000fe200078e00ff */
[----:B------:R-:W-:-:S13]  /*bf90*/  @P0 LEA R2, P2, R16, R14, 0x1 ;  /* 0x0000000e10020211 */ /* 0x000fda00078408ff */
[----:B------:R-:W-:Y:S05]  /*bfa0*/  WARPSYNC.COLLECTIVE R15, `(.L_x_100) ;  /* 0x000000000f087348 */ /* 0x000fea0003c00000 */
[----:B------:R0:W1:Y:S02]  /*bfb0*/  SHFL.IDX P6, R14, R13, R12, R11 ;  /* 0x0000000c0d0e7389 */ /* 0x00006400000c000b */
[----:B01----:R-:W-:Y:S01]  /*bfc0*/  ENDCOLLECTIVE ;  /* 0x000000000000791b */ /* 0x003fe20003800000 */
.L_x_100:
[----:B------:R-:W-:Y:S02]  /*bfd0*/  @P0 IADD3.X R3, RZ, R7, RZ, P2, !PT ;  /* 0x00000007ff030210 */ /* 0x000fe400017fe4ff */
[----:B------:R-:W-:-:S05]  /*bfe0*/  @P0 LEA R7, R22, UR45, 0x1 ;  /* 0x0000002d16070c11 */ /* 0x000fca000f8e08ff */
[----:B------:R-:W-:Y:S01]  /*bff0*/  @!PT LDS RZ, [RZ] ;  /* 0x00000000fffff984 */ /* 0x000fe20000000800 */
[----:B------:R-:W-:Y:S01]  /*c000*/  @!PT LDS RZ, [RZ] ;  /* 0x00000000fffff984 */ /* 0x000fe20000000800 */
[----:B------:R-:W-:Y:S01]  /*c010*/  @!PT LDS RZ, [RZ] ;  /* 0x00000000fffff984 */ /* 0x000fe20000000800 */
[----:B------:R0:W-:Y:S01]  /*c020*/  @P0 LDGSTS.E.BYPASS.LTC128B.128 [R7+0x10c00], desc[UR38][R2.64], !P3 ;  /* 0x10c0000002070fae */ /* 0x0001e2000d901d66 */
[----:B------:R-:W-:Y:S01]  /*c030*/  IMAD.MOV.U32 R13, RZ, RZ, R0 ;  /* 0x000000ffff0d7224 */ /* 0x000fe200078e0000 */
[----:B------:R-:W-:-:S07]  /*c040*/  MOV R6, R14 ;  /* 0x0000000e00067202 */ /* 0x000fce0000000f00 */
[----:B0-----:R-:W-:Y:S05]  /*c050*/  WARPSYNC.COLLECTIVE R15, `(.L_x_101) ;  /* 0x000000000f087348 */ /* 0x001fea0003c00000 */
[----:B------:R1:W2:Y:S02]  /*c060*/  SHFL.IDX P6, R14, R13, R12, R11 ;  /* 0x0000000c0d0e7389 */ /* 0x0002a400000c000b */
[----:B012---:R-:W-:Y:S01]  /*c070*/  ENDCOLLECTIVE ;  /* 0x000000000000791b */ /* 0x007fe20003800000 */
.L_x_101:
[----:B------:R-:W-:Y:S02]  /*c080*/  IMAD.MOV.U32 R13, RZ, RZ, R4 ;  /* 0x000000ffff0d7224 */ /* 0x000fe400078e0004 */
[----:B------:R-:W-:Y:S02]  /*c090*/  IMAD.MOV.U32 R12, RZ, RZ, 0x7 ;  /* 0x00000007ff0c7424 */ /* 0x000fe400078e00ff */
[----:B------:R-:W-:-:S07]  /*c0a0*/  IMAD.MOV.U32 R9, RZ, RZ, R14 ;  /* 0x000000ffff097224 */ /* 0x000fce00078e000e */
[----:B------:R-:W-:Y:S05]  /*c0b0*/  WARPSYNC.COLLECTIVE R15, `(.L_x_102) ;  /* 0x000000000f087348 */ /* 0x000fea0003c00000 */
[----:B------:R0:W1:Y:S02]  /*c0c0*/  SHFL.IDX P6, R14, R13, R12, R11 ;  /* 0x0000000c0d0e7389 */ /* 0x00006400000c000b */
[----:B01----:R-:W-:Y:S01]  /*c0d0*/  ENDCOLLECTIVE ;  /* 0x000000000000791b */ /* 0x003fe20003800000 */
.L_x_102:
[----:B------:R-:W-:Y:S02]  /*c0e0*/  @P1 LEA R2, P0, R16, R9, 0x1 ;  /* 0x0000000910021211 */ /* 0x000fe400078008ff */
[----:B------:R-:W-:Y:S02]  /*c0f0*/  @P1 LEA R9, R22, UR45, 0x1 ;  /* 0x0000002d16091c11 */ /* 0x000fe4000f8e08ff */
[----:B------:R-:W-:-:S05]  /*c100*/  @P1 IADD3.X R3, RZ, R6, RZ, P0, !PT ;  /* 0x00000006ff031210 */ /* 0x000fca00007fe4ff */
        /* <DEDUP_REMOVED lines=9> */
.L_x_103:
[----:B------:R-:W-:Y:S05]  /*c1a0*/  BRA `(.L_x_104) ;  /* 0xffffffcc00287947 */ /* 0x000fea000383ffff */
.L_x_51:
[----:B------:R-:W-:Y:S01]  /*c1b0*/  IMAD.MOV.U32 R13, RZ, RZ, R8 ;  /* 0x000000ffff0d7224 */ /* 0x000fe200078e0008 */
[----:B------:R-:W-:Y:S01]  /*c1c0*/  MOV R12, RZ ;  /* 0x000000ff000c7202 */ /* 0x000fe20000000f00 */
[----:B------:R-:W-:Y:S02]  /*c1d0*/  IMAD.MOV.U32 R11, RZ, RZ, 0x181f ;  /* 0x0000181fff0b7424 */ /* 0x000fe400078e00ff */
[----:B------:R-:W-:Y:S02]  /*c1e0*/  IMAD.MOV.U32 R15, RZ, RZ, -0x1 ;  /* 0xffffffffff0f7424 */ /* 0x000fe400078e00ff */
[----:B------:R-:W-:-:S07]  /*c1f0*/  IMAD R6, R24, 0xc0, R20 ;  /* 0x000000c018067824 */ /* 0x000fce00078e0214 */
[----:B------:R-:W-:Y:S05]  /*c200*/  WARPSYNC.COLLECTIVE R15, `(.L_x_105) ;  /* 0x000000000f087348 */ /* 0x000fea0003c00000 */
[----:B------:R0:W1:Y:S02]  /*c210*/  SHFL.IDX P6, R14, R13, R12, R11 ;  /* 0x0000000c0d0e7389 */ /* 0x00006400000c000b */
[----:B01----:R-:W-:Y:S01]  /*c220*/  ENDCOLLECTIVE ;  /* 0x000000000000791b */ /* 0x003fe20003800000 */
.L_x_105:
[----:B------:R-:W-:Y:S01]  /*c230*/  IMAD.MOV.U32 R13, RZ, RZ, R5 ;  /* 0x000000ffff0d7224 */ /* 0x000fe200078e0005 */
[----:B------:R-:W-:-:S07]  /*c240*/  MOV R2, R14 ;  /* 0x0000000e00027202 */ /* 0x000fce0000000f00 */
[----:B------:R-:W-:Y:S05]  /*c250*/  WARPSYNC.COLLECTIVE R15, `(.L_x_106) ;  /* 0x000000000f087348 */ /* 0x000fea0003c00000 */
[----:B------:R0:W1:Y:S02]  /*c260*/  SHFL.IDX P6, R14, R13, R12, R11 ;  /* 0x0000000c0d0e7389 */ /* 0x00006400000c000b */
[----:B01----:R-:W-:Y:S01]  /*c270*/  ENDCOLLECTIVE ;  /* 0x000000000000791b */ /* 0x003fe20003800000 */
.L_x_106:
[----:B------:R-:W-:Y:S02]  /*c280*/  ULDC UR4, c[0x0][0x288] ;  /* 0x0000a20000047ab9 */ /* 0x000fe40000000800 */
[----:B------:R-:W-:Y:S02]  /*c290*/  IMAD R4, R9, UR4, RZ ;  /* 0x0000000409047c24 */ /* 0x000fe4000f8e02ff */
[----:B------:R-:W-:-:S03]  /*c2a0*/  VIADD R9, R6, 0x10 ;  /* 0x0000001006097836 */ /* 0x000fc60000000000 */
[----:B------:R-:W-:Y:S01]  /*c2b0*/  ISETP.GE.AND P1, PT, R6, R4, PT ;  /* 0x000000040600720c */ /* 0x000fe20003f26270 */
[----:B------:R-:W-:Y:S01]  /*c2c0*/  IMAD.MOV.U32 R13, RZ, RZ, R8 ;  /* 0x000000ffff0d7224 */ /* 0x000fe200078e0008 */
[----:B------:R-:W-:-:S11]  /*c2d0*/  MOV R12, 0x1 ;  /* 0x00000001000c7802 */ /* 0x000fd60000000f00 */
[----:B------:R-:W-:Y:S02]  /*c2e0*/  @!P1 LEA R25, R22, UR45, 0x1 ;  /* 0x0000002d16199c11 */ /* 0x000fe4000f8e08ff */
[----:B------:R-:W-:-:S05]  /*c2f0*/  @!P1 LEA R14, P2, R16, R14, 0x1 ;  /* 0x0000000e100e9211 */ /* 0x000fca00078408ff */
[----:B------:R-:W-:Y:S01]  /*c300*/  @!P1 IMAD.X R3, RZ, RZ, R2, P2 ;  /* 0x000000ffff039224 */ /* 0x000fe200010e0602 */
[----:B------:R-:W-:-:S07]  /*c310*/  @!P1 MOV R2, R14 ;  /* 0x0000000e00029202 */ /* 0x000fce0000000f00 */
[----:B------:R-:W-:Y:S05]  /*c320*/  WARPSYNC.COLLECTIVE R15, `(.L_x_107) ;  /* 0x000000000f087348 */ /* 0x000fea0003c00000 */
[----:B------:R0:W1:Y:S02]  /*c330*/  SHFL.IDX P6, R14, R13, R12, R11 ;  /* 0x0000000c0d0e7389 */ /* 0x00006400000c000b */
[----:B01----:R-:W-:Y:S01]  /*c340*/  ENDCOLLECTIVE ;  /* 0x000000000000791b */ /* 0x003fe20003800000 */
.L_x_107:
[----:B------:R-:W-:Y:S01]  /*c350*/  @!PT LDS RZ, [RZ] ;  /* 0x00000000fffff984 */ /* 0x000fe20000000800 */
[----:B------:R-:W-:Y:S01]  /*c360*/  @!PT LDS RZ, [RZ] ;  /* 0x00000000fffff984 */ /* 0x000fe20000000800 */
[----:B------:R-:W-:Y:S01]  /*c370*/  @!PT LDS RZ, [RZ] ;  /* 0x00000000fffff984 */ /* 0x000fe20000000800 */
[----:B------:R0:W-:Y:S01]  /*c380*/  @!P1 LDGSTS.E.BYPASS.LTC128B.128 [R25+0x8400], desc[UR38][R2.64], !P0 ;  /* 0x0840000002199fae */ /* 0x0001e2000c101d66 */
[----:B------:R-:W-:Y:S01]  /*c390*/  ISETP.GE.AND P1, PT, R9, R4, PT ;  /* 0x000000040900720c */ /* 0x000fe20003f26270 */
[----:B------:R-:W-:Y:S02]  /*c3a0*/  VIADD R9, R6, 0x20 ;  /* 0x0000002006097836 */ /* 0x000fe40000000000 */
[----:B------:R-:W-:-:S10]  /*c3b0*/  IMAD.MOV.U32 R13, RZ, RZ, R5 ;  /* 0x000000ffff0d7224 */ /* 0x000fd400078e0005 */
[----:B0-----:R-:W-:Y:S01]  /*c3c0*/  @!P1 LEA R25, R22, UR45, 0x1 ;  /* 0x0000002d16199c11 */ /* 0x001fe2000f8e08ff */
[----:B------:R-:W-:-:S07]  /*c3d0*/  IMAD.MOV.U32 R10, RZ, RZ, R14 ;  /* 0x000000ffff0a7224 */ /* 0x000fce00078e000e */
[----:B------:R-:W-:Y:S05]  /*c3e0*/  WARPSYNC.COLLECTIVE R15, `(.L_x_108) ;  /* 0x000000000f087348 */ /* 0x000fea0003c00000 */
[----:B------:R0:W1:Y:S02]  /*c3f0*/  SHFL.IDX P6, R14, R13, R12, R11 ;  /* 0x0000000c0d0e7389 */ /* 0x00006400000c000b */
[----:B01----:R-:W-:Y:S01]  /*c400*/  ENDCOLLECTIVE ;  /* 0x000000000000791b */ /* 0x003fe20003800000 */
.L_x_108:
[----:B------:R-:W-:Y:S01]  /*c410*/  MOV R13, R8 ;  /* 0x00000008000d7202 */ /* 0x000fe20000000f00 */
[----:B------:R-:W-:Y:S01]  /*c420*/  IMAD.MOV.U32 R12, RZ, RZ, 0x2 ;  /* 0x00000002ff0c7424 */ /* 0x000fe200078e00ff */
[----:B------:R-:W-:-:S07]  /*c430*/  MOV R21, R14 ;  /* 0x0000000e00157202 */ /* 0x000fce0000000f00 */
[----:B------:R-:W-:Y:S05]  /*c440*/  WARPSYNC.COLLECTIVE R15, `(.L_x_109) ;  /* 0x000000000f087348 */ /* 0x000fea0003c00000 */
[----:B------:R0:W1:Y:S02]  /*c450*/  SHFL.IDX P6, R14, R13, R12, R11 ;  /* 0x0000000c0d0e7389 */ /* 0x00006400000c000b */
[----:B01----:R-:W-:Y:S01]  /*c460*/  ENDCOLLECTIVE ;  /* 0x000000000000791b */ /* 0x003fe20003800000 */
.L_x_109:
[----:B------:R-:W-:-:S05]  /*c470*/  @!P1 LEA R2, P2, R16, R21, 0x1 ;  /* 0x0000001510029211 */ /* 0x000fca00078408ff */
[----:B------:R-:W-:-:S05]  /*c480*/  @!P1 IMAD.X R3, RZ, RZ, R10, P2 ;  /* 0x000000ffff039224 */ /* 0x000fca00010e060a */
[----:B------:R-:W-:Y:S01]  /*c490*/  @!PT LDS RZ, [RZ] ;  /* 0x00000000fffff984 */ /* 0x000fe20000000800 */
[----:B------:R-:W-:Y:S01]  /*c4a0*/  @!PT LDS RZ, [RZ] ;  /* 0x00000000fffff984 */ /* 0x000fe20000000800 */
[----:B------:R-:W-:Y:S01]  /*c4b0*/  @!PT LDS RZ, [RZ] ;  /* 0x00000000fffff984 */ /* 0x000fe20000000800 */
[----:B------:R0:W-:Y:S01]  /*c4c0*/  @!P1 LDGSTS.E.BYPASS.LTC128B.128 [R25+0x8c00], desc[UR38][R2.64], !P0 ;  /* 0x08c0000002199fae */ /* 0x0001e2000c101d66 */
[----:B------:R-:W-:Y:S02]  /*c4d0*/  ISETP.GE.AND P1, PT, R9, R4, PT ;  /* 0x000000040900720c */ /* 0x000fe40003f26270 */
[----:B------:R-:W-:Y:S01]  /*c4e0*/  MOV R13, R5 ;  /* 0x00000005000d7202 */ /* 0x000fe20000000f00 */
[----:B------:R-:W-:-:S10]  /*c4f0*/  IMAD.MOV.U32 R9, RZ, RZ, R14 ;  /* 0x000000ffff097224 */ /* 0x000fd400078e000e */
[----:B0-----:R-:W-:Y:S05]  /*c500*/  WARPSYNC.COLLECTIVE R15, `(.L_x_110) ;  /* 0x000000000f087348 */ /* 0x001fea0003c00000 */
[----:B------:R1:W2:Y:S02]  /*c510*/  SHFL.IDX P6, R14, R13, R12, R11 ;  /* 0x0000000c0d0e7389 */ /* 0x0002a400000c000b */
[----:B012---:R-:W-:Y:S01]  /*c520*/  ENDCOLLECTIVE ;  /* 0x000000000000791b */ /* 0x007fe20003800000 */
.L_x_110:
[----:B------:R-:W-:Y:S02]  /*c530*/  @!P1 LEA R20, R22, UR45, 0x1 ;  /* 0x0000002d16149c11 */ /* 0x000fe4000f8e08ff */
[----:B------:R-:W-:Y:S01]  /*c540*/  MOV R13, R8 ;  /* 0x00000008000d7202 */ /* 0x000fe20000000f00 */
[----:B------:R-:W-:Y:S01]  /*c550*/  IMAD.MOV.U32 R12, RZ, RZ, 0x3 ;  /* 0x00000003ff0c7424 */ /* 0x000fe200078e00ff */
[----:B------:R-:W-:-:S13]  /*c560*/  @!P1 LEA R2, P2, R16, R14, 0x1 ;  /* 0x0000000e10029211 */ /* 0x000fda00078408ff */
[----:B------:R-:W-:Y:S05]  /*c570*/  WARPSYNC.COLLECTIVE R15, `(.L_x_111) ;  /* 0x000000000f087348 */ /* 0x000fea0003c00000 */
[----:B------:R0:W1:Y:S02]  /*c580*/  SHFL.IDX P6, R14, R13, R12, R11 ;  /* 0x0000000c0d0e7389 */ /* 0x00006400000c000b */
[----:B01----:R-:W-:Y:S01]  /*c590*/  ENDCOLLECTIVE ;  /* 0x000000000000791b */ /* 0x003fe20003800000 */
.L_x_111:
[----:B------:R-:W-:Y:S02]  /*c5a0*/  @!P1 IMAD.X R3, RZ, RZ, R9, P2 ;  /* 0x000000ffff039224 */ /* 0x000fe400010e0609 */
[----:B------:R-:W-:-:S03]  /*c5b0*/  VIADD R9, R6, 0x30 ;  /* 0x0000003006097836 */ /* 0x000fc60000000000 */
[----:B------:R-:W-:Y:S01]  /*c5c0*/  @!PT LDS RZ, [RZ] ;  /* 0x00000000fffff984 */ /* 0x000fe20000000800 */
[----:B------:R-:W-:Y:S01]  /*c5d0*/  @!PT LDS RZ, [RZ] ;  /* 0x00000000fffff984 */ /* 0x000fe20000000800 */
[----:B------:R-:W-:Y:S01]  /*c5e0*/  @!PT LDS RZ, [RZ] ;  /* 0x00000000fffff984 */ /* 0x000fe20000000800 */
[----:B------:R0:W-:Y:S02]  /*c5f0*/  @!P1 LDGSTS.E.BYPASS.LTC128B.128 [R20+0x9400], desc[UR38][R2.64], !P0 ;  /* 0x0940000002149fae */ /* 0x0001e4000c101d66 */
[----:B------:R-:W-:Y:S02]  /*c600*/  ISETP.GE.AND P1, PT, R9, R4, PT ;  /* 0x000000040900720c */ /* 0x000fe40003f26270 */
[----:B------:R-:W-:Y:S02]  /*c610*/  IADD3 R9, R6, 0x40, RZ ;  /* 0x0000004006097810 */ /* 0x000fe40007ffe0ff */
[----:B------:R-:W-:-:S09]  /*c620*/  MOV R13, R5 ;  /* 0x00000005000d7202 */ /* 0x000fd20000000f00 */
[----:B------:R-:W-:Y:S01]  /*c630*/  @!P1 LEA R25, R22, UR45, 0x1 ;  /* 0x0000002d16199c11 */ /* 0x000fe2000f8e08ff */
[----:B0-----:R-:W-:-:S07]  /*c640*/  IMAD.MOV.U32 R10, RZ, RZ, R14 ;  /* 0x000000ffff0a7224 */ /* 0x001fce00078e000e */
[----:B------:R-:W-:Y:S05]  /*c650*/  WARPSYNC.COLLECTIVE R15, `(.L_x_112) ;  /* 0x000000000f087348 */ /* 0x000fea0003c00000 */
[----:B------:R0:W1:Y:S02]  /*c660*/  SHFL.IDX P6, R14, R13, R12, R11 ;  /* 0x0000000c0d0e7389 */ /* 0x00006400000c000b */
[----:B01----:R-:W-:Y:S01]  /*c670*/  ENDCOLLECTIVE ;  /* 0x000000000000791b */ /* 0x003fe20003800000 */
.L_x_112:
[----:B------:R-:W-:Y:S02]  /*c680*/  IMAD.MOV.U32 R13, RZ, RZ, R8 ;  /* 0x000000ffff0d7224 */ /* 0x000fe400078e0008 */
[----:B------:R-:W-:Y:S02]  /*c690*/  IMAD.MOV.U32 R12, RZ, RZ, 0x4 ;  /* 0x00000004ff0c7424 */ /* 0x000fe400078e00ff */
[----:B------:R-:W-:-:S07]  /*c6a0*/  IMAD.MOV.U32 R21, RZ, RZ, R14 ;  /* 0x000000ffff157224 */ /* 0x000fce00078e000e */
[----:B------:R-:W-:Y:S05]  /*c6b0*/  WARPSYNC.COLLECTIVE R15, `(.L_x_113) ;  /* 0x000000000f087348 */ /* 0x000fea0003c00000 */
[----:B------:R0:W1:Y:S02]  /*c6c0*/  SHFL.IDX P6, R14, R13, R12, R11 ;  /* 0x0000000c0d0e7389 */ /* 0x00006400000c000b */
[----:B01----:R-:W-:Y:S01]  /*c6d0*/  ENDCOLLECTIVE ;  /* 0x000000000000791b */ /* 0x003fe20003800000 */
.L_x_113:
[----:B------:R-:W-:-:S05]  /*c6e0*/  @!P1 LEA R2, P2, R16, R21, 0x1 ;  /* 0x0000001510029211 */ /* 0x000fca00078408ff */
[----:B------:R-:W-:-:S05]  /*c6f0*/  @!P1 IMAD.X R3, RZ, RZ, R10, P2 ;  /* 0x000000ffff039224 */ /* 0x000fca00010e060a */
[----:B------:R-:W-:Y:S01]  /*c700*/  @!PT LDS RZ, [RZ] ;  /* 0x00000000fffff984 */ /* 0x000fe20000000800 */
[----:B------:R-:W-:Y:S01]  /*c710*/  @!PT LDS RZ, [RZ] ;  /* 0x00000000fffff984 */ /* 0x000fe20000000800 */
[----:B------:R-:W-:Y:S01]  /*c720*/  @!PT LDS RZ, [RZ] ;  /* 0x00000000fffff984 */ /* 0x000fe20000000800 */
[----:B------:R0:W-:Y:S01]  /*c730*/  @!P1 LDGSTS.E.BYPASS.LTC128B.128 [R25+0x9c00], desc[UR38][R2.64], !P0 ;  /* 0x09c0000002199fae */ /* 0x0001e2000c101d66 */
[----:B------:R-:W-:Y:S01]  /*c740*/  IMAD.MOV.U32 R13, RZ, RZ, R5 ;  /* 0x000000ffff0d7224 */ /* 0x000fe200078e0005 */
[----:B------:R-:W-:Y:S02]  /*c750*/  ISETP.GE.AND P1, PT, R9, R4, PT ;  /* 0x000000040900720c */ /* 0x000fe40003f26270 */
[----:B------:R-:W-:-:S11]  /*c760*/  MOV R9, R14 ;  /* 0x0000000e00097202 */ /* 0x000fd60000000f00 */
[----:B0-----:R-:W-:Y:S05]  /*c770*/  WARPSYNC.COLLECTIVE R15, `(.L_x_114) ;  /* 0x000000000f087348 */ /* 0x001fea0003c00000 */
[----:B------:R1:W2:Y:S02]  /*c780*/  SHFL.IDX P6, R14, R13, R12, R11 ;  /* 0x0000000c0d0e7389 */ /* 0x0002a400000c000b */
[----:B012---:R-:W-:Y:S01]  /*c790*/  ENDCOLLECTIVE ;  /* 0x000000000000791b */ /* 0x007fe20003800000 */
.L_x_114:
[----:B------:R-:W-:Y:S01]  /*c7a0*/  @!P1 LEA R20, R22, UR45, 0x1 ;  /* 0x0000002d16149c11 */ /* 0x000fe2000f8e08ff */
[----:B------:R-:W-:Y:S02]  /*c7b0*/  IMAD.MOV.U32 R13, RZ, RZ, R8 ;  /* 0x000000ffff0d7224 */ /* 0x000fe400078e0008 */
[----:B------:R-:W-:Y:S01]  /*c7c0*/  IMAD.MOV.U32 R12, RZ, RZ, 0x5 ;  /* 0x00000005ff0c7424 */ /* 0x000fe200078e00ff */
[----:B------:R-:W-:-:S13]  /*c7d0*/  @!P1 LEA R2, P2, R16, R14, 0x1 ;  /* 0x0000000e10029211 */ /* 0x000fda00078408ff */
[----:B------:R-:W-:Y:S05]  /*c7e0*/  WARPSYNC.COLLECTIVE R15, `(.L_x_115) ;  /* 0x000000000f087348 */ /* 0x000fea0003c00000 */
[----:B------:R0:W1:Y:S02]  /*c7f0*/  SHFL.IDX P6, R14, R13, R12, R11 ;  /* 0x0000000c0d0e7389 */ /* 0x00006400000c000b */
[----:B01----:R-:W-:Y:S01]  /*c800*/  ENDCOLLECTIVE ;  /* 0x000000000000791b */ /* 0x003fe20003800000 */
.L_x_115:
[----:B------:R-:W-:Y:S01]  /*c810*/  @!P1 IMAD.X R3, RZ, RZ, R9, P2 ;  /* 0x000000ffff039224 */ /* 0x000fe200010e0609 */
[----:B------:R-:W-:-:S04]  /*c820*/  IADD3 R9, R6, 0x50, RZ ;  /* 0x0000005006097810 */ /* 0x000fc80007ffe0ff */
[----:B------:R-:W-:Y:S01]  /*c830*/  @!PT LDS RZ, [RZ] ;  /* 0x00000000fffff984 */ /* 0x000fe20000000800 */
[----:B------:R-:W-:Y:S01]  /*c840*/  @!PT LDS RZ, [RZ] ;  /* 0x00000000fffff984 */ /* 0x000fe20000000800 */
[----:B------:R-:W-:Y:S01]  /*c850*/  @!PT LDS RZ, [RZ] ;  /* 0x00000000fffff984 */ /* 0x000fe20000000800 */
[----:B------:R0:W-:Y:S01]  /*c860*/  @!P1 LDGSTS.E.BYPASS.LTC128B.128 [R20+0xa400], desc[UR38][R2.64], !P0 ;  /* 0x0a40000002149fae */ /* 0x0001e2000c101d66 */
[----:B------:R-:W-:Y:S01]  /*c870*/  ISETP.GE.AND P1, PT, R9, R4, PT ;  /* 0x000000040900720c */ /* 0x000fe20003f26270 */
[----:B------:R-:W-:Y:S02]  /*c880*/  VIADD R9, R6, 0x60 ;  /* 0x0000006006097836 */ /* 0x000fe40000000000 */
[----:B------:R-:W-:-:S10]  /*c890*/  IMAD.MOV.U32 R13, RZ, RZ, R5 ;  /* 0x000000ffff0d7224 */ /* 0x000fd400078e0005 */
[----:B------:R-:W-:Y:S02]  /*c8a0*/  @!P1 LEA R25, R22, UR45, 0x1 ;  /* 0x0000002d16199c11 */ /* 0x000fe4000f8e08ff */
[----:B0-----:R-:W-:-:S07]  /*c8b0*/  MOV R10, R14 ;  /* 0x0000000e000a7202 */ /* 0x001fce0000000f00 */
[----:B------:R-:W-:Y:S05]  /*c8c0*/  WARPSYNC.COLLECTIVE R15, `(.L_x_116) ;  /* 0x000000000f087348 */ /* 0x000fea0003c00000 */
[----:B------:R0:W1:Y:S02]  /*c8d0*/  SHFL.IDX P6, R14, R13, R12, R11 ;  /* 0x0000000c0d0e7389 */ /* 0x00006400000c000b */
[----:B01----:R-:W-:Y:S01]  /*c8e0*/  ENDCOLLECTIVE ;  /* 0x000000000000791b */ /* 0x003fe20003800000 */
.L_x_116:
[----:B------:R-:W-:Y:S01]  /*c8f0*/  IMAD.MOV.U32 R13, RZ, RZ, R8 ;  /* 0x000000ffff0d7224 */ /* 0x000fe200078e0008 */
[----:B------:R-:W-:Y:S01]  /*c900*/  MOV R12, 0x6 ;  /* 0x00000006000c7802 */ /* 0x000fe20000000f00 */
[----:B------:R-:W-:-:S07]  /*c910*/  IMAD.MOV.U32 R21, RZ, RZ, R14 ;  /* 0x000000ffff157224 */ /* 0x000fce00078e000e */
[----:B------:R-:W-:Y:S05]  /*c920*/  WARPSYNC.COLLECTIVE R15, `(.L_x_117) ;  /* 0x000000000f087348 */ /* 0x000fea0003c00000 */
[----:B------:R0:W1:Y:S02]  /*c930*/  SHFL.IDX P6, R14, R13, R12, R11 ;  /* 0x0000000c0d0e7389 */ /* 0x00006400000c000b */
[----:B01----:R-:W-:Y:S01]  /*c940*/  ENDCOLLECTIVE ;  /* 0x000000000000791b */ /* 0x003fe20003800000 */
.L_x_117:
[----:B------:R-:W-:-:S04]  /*c950*/  @!P1 LEA R2, P2, R16, R21, 0x1 ;  /* 0x0000001510029211 */ /* 0x000fc800078408ff */
[----:B------:R-:W-:-:S05]  /*c960*/  @!P1 IADD3.X R3, RZ, R10, RZ, P2, !PT ;  /* 0x0000000aff039210 */ /* 0x000fca00017fe4ff */
[----:B------:R-:W-:Y:S01]  /*c970*/  @!PT LDS RZ, [RZ] ;  /* 0x00000000fffff984 */ /* 0x000fe20000000800 */
[----:B------:R-:W-:Y:S01]  /*c980*/  @!PT LDS RZ, [RZ] ;  /* 0x00000000fffff984 */ /* 0x000fe20000000800 */
[----:B------:R-:W-:Y:S01]  /*c990*/  @!PT LDS RZ, [RZ] ;  /* 0x00000000fffff984 */ /* 0x000fe20000000800 */
[----:B------:R0:W-:Y:S01]  /*c9a0*/  @!P1 LDGSTS.E.BYPASS.LTC128B.128 [R25+0xac00], desc[UR38][R2.64], !P0 ;  /* 0x0ac0000002199fae */ /* 0x0001e2000c101d66 */
[----:B------:R-:W-:Y:S01]  /*c9b0*/  ISETP.GE.AND P1, PT, R9, R4, PT ;  /* 0x000000040900720c */ /* 0x000fe20003f26270 */
[----:B------:R-:W-:Y:S02]  /*c9c0*/  IMAD.MOV.U32 R13, RZ, RZ, R5 ;  /* 0x000000ffff0d7224 */ /* 0x000fe400078e0005 */
[----:B------:R-:W-:-:S10]  /*c9d0*/  IMAD.MOV.U32 R9, RZ, RZ, R14 ;  /* 0x000000ffff097224 */ /* 0x000fd400078e000e */
[----:B0-----:R-:W-:Y:S05]  /*c9e0*/  WARPSYNC.COLLECTIVE R15, `(.L_x_118) ;  /* 0x000000000f087348 */ /* 0x001fea0003c00000 */
[----:B------:R1:W2:Y:S02]  /*c9f0*/  SHFL.IDX P6, R14, R13, R12, R11 ;  /* 0x0000000c0d0e7389 */ /* 0x0002a400000c000b */
[----:B012---:R-:W-:Y:S01]  /*ca00*/  ENDCOLLECTIVE ;  /* 0x000000000000791b */ /* 0x007fe20003800000 */
.L_x_118:
[----:B------:R-:W-:Y:S01]  /*ca10*/  @!P1 LEA R10, R22, UR45, 0x1 ;  /* 0x0000002d160a9c11 */ /* 0x000fe2000f8e08ff */
[----:B------:R-:W-:Y:S02]  /*ca20*/  IMAD.MOV.U32 R13, RZ, RZ, R8 ;  /* 0x000000ffff0d7224 */ /* 0x000fe400078e0008 */
[----:B------:R-:W-:Y:S01]  /*ca30*/  IMAD.MOV.U32 R12, RZ, RZ, 0x7 ;  /* 0x00000007ff0c7424 */ /* 0x000fe200078e00ff */
[----:B------:R-:W-:-:S13]  /*ca40*/  @!P1 LEA R2, P2, R16, R14, 0x1 ;  /* 0x0000000e10029211 */ /* 0x000fda00078408ff */
[----:B------:R-:W-:Y:S05]  /*ca50*/  WARPSYNC.COLLECTIVE R15, `(.L_x_119) ;  /* 0x000000000f087348 */ /* 0x000fea0003c00000 */
[----:B------:R0:W1:Y:S02]  /*ca60*/  SHFL.IDX P6, R14, R13, R12, R11 ;  /* 0x0000000c0d0e7389 */ /* 0x00006400000c000b */
[----:B01----:R-:W-:Y:S01]  /*ca70*/  ENDCOLLECTIVE ;  /* 0x000000000000791b */ /* 0x003fe20003800000 */
.L_x_119:
[----:B------:R-:W-:-:S05]  /*ca80*/  @!P1 IADD3.X R3, RZ, R9, RZ, P2, !PT ;  /* 0x00000009ff039210 */ /* 0x000fca00017fe4ff */
[----:B------:R-:W-:Y:S01]  /*ca90*/  @!PT LDS RZ, [RZ] ;  /* 0x00000000fffff984 */ /* 0x000fe20000000800 */
[----:B------:R-:W-:Y:S01]  /*caa0*/  @!PT LDS RZ, [RZ] ;  /* 0x00000000fffff984 */ /* 0x000fe20000000800 */
[----:B------:R-:W-:Y:S01]  /*cab0*/  @!PT LDS RZ, [RZ] ;  /* 0x00000000fffff984 */ /* 0x000fe20000000800 */
[----:B------:R0:W-:Y:S01]  /*cac0*/  @!P1 LDGSTS.E.BYPASS.LTC128B.128 [R10+0xb400], desc[UR38][R2.64], !P0 ;  /* 0x0b400000020a9fae */ /* 0x0001e2000c101d66 */
[----:B------:R-:W-:Y:S02]  /*cad0*/  IMAD.MOV.U32 R13, RZ, RZ, R5 ;  /* 0x000000ffff0d7224 */ /* 0x000fe400078e0005 */
[C---:B------:R-:W-:Y:S02]  /*cae0*/  VIADD R5, R6.reuse, 0x80 ;  /* 0x0000008006057836 */ /* 0x040fe40000000000 */
[----:B0-----:R-:W-:Y:S01]  /*caf0*/  VIADD R3, R6, 0x70 ;  /* 0x0000007006037836 */ /* 0x001fe20000000000 */
[----:B------:R-:W-:-:S07]  /*cb00*/  MOV R8, R14 ;  /* 0x0000000e00087202 */ /* 0x000fce0000000f00 */
[----:B------:R-:W-:Y:S05]  /*cb10*/  WARPSYNC.COLLECTIVE R15, `(.L_x_120) ;  /* 0x000000000f087348 */ /* 0x000fea0003c00000 */
[----:B------:R0:W1:Y:S02]  /*cb20*/  SHFL.IDX P6, R14, R13, R12, R11 ;  /* 0x0000000c0d0e7389 */ /* 0x00006400000c000b */
[----:B01----:R-:W-:Y:S01]  /*cb30*/  ENDCOLLECTIVE ;  /* 0x000000000000791b */ /* 0x003fe20003800000 */
.L_x_120:
[----:B------:R-:W-:Y:S01]  /*cb40*/  ISETP.GE.AND P1, PT, R3, R4, PT ;  /* 0x000000040300720c */ /* 0x000fe20003f26270 */
[----:B------:R-:W-:Y:S01]  /*cb50*/  IMAD.MOV.U32 R13, RZ, RZ, R7 ;  /* 0x000000ffff0d7224 */ /* 0x000fe200078e0007 */
[----:B------:R-:W-:-:S11]  /*cb60*/  MOV R12, RZ ;  /* 0x000000ff000c7202 */ /* 0x000fd60000000f00 */
[----:B------:R-:W-:Y:S02]  /*cb70*/  @!P1 LEA R25, R22, UR45, 0x1 ;  /* 0x0000002d16199c11 */ /* 0x000fe4000f8e08ff */
[----:B------:R-:W-:-:S13]  /*cb80*/  @!P1 LEA R2, P2, R16, R14, 0x1 ;  /* 0x0000000e10029211 */ /* 0x000fda00078408ff */
[----:B------:R-:W-:Y:S05]  /*cb90*/  WARPSYNC.COLLECTIVE R15, `(.L_x_121) ;  /* 0x000000000f087348 */ /* 0x000fea0003c00000 */
[----:B------:R0:W1:Y:S02]  /*cba0*/  SHFL.IDX P6, R14, R13, R12, R11 ;  /* 0x0000000c0d0e7389 */ /* 0x00006400000c000b */
[----:B01----:R-:W-:Y:S01]  /*cbb0*/  ENDCOLLECTIVE ;  /* 0x000000000000791b */ /* 0x003fe20003800000 */
.L_x_121:
[----:B------:R-:W-:-:S05]  /*cbc0*/  @!P1 IADD3.X R3, RZ, R8, RZ, P2, !PT ;  /* 0x00000008ff039210 */ /* 0x000fca00017fe4ff */
[----:B------:R-:W-:Y:S01]  /*cbd0*/  @!PT LDS RZ, [RZ] ;  /* 0x00000000fffff984 */ /* 0x000fe20000000800 */
[----:B------:R-:W-:Y:S01]  /*cbe0*/  @!PT LDS RZ, [RZ] ;  /* 0x00000000fffff984 */ /* 0x000fe20000000800 */
[----:B------:R-:W-:Y:S01]  /*cbf0*/  @!PT LDS RZ, [RZ] ;  /* 0x00000000fffff984 */ /* 0x000fe20000000800 */
[----:B------:R0:W-:Y:S01]  /*cc00*/  @!P1 LDGSTS.E.BYPASS.LTC128B.128 [R25+0xbc00], desc[UR38][R2.64], !P0 ;  /* 0x0bc0000002199fae */ /* 0x0001e2000c101d66 */
[----:B------:R-:W-:Y:S01]  /*cc10*/  ISETP.GE.AND P1, PT, R5, R4, PT ;  /* 0x000000040500720c */ /* 0x000fe20003f26270 */
[----:B------:R-:W-:Y:S02]  /*cc20*/  VIADD R5, R6, 0x90 ;  /* 0x0000009006057836 */ /* 0x000fe40000000000 */
[----:B------:R-:W-:Y:S02]  /*cc30*/  IMAD.MOV.U32 R13, RZ, RZ, R0 ;  /* 0x000000ffff0d7224 */ /* 0x000fe400078e0000 */
[----:B------:R-:W-:-:S08]  /*cc40*/  IMAD.MOV.U32 R9, RZ, RZ, R14 ;  /* 0x000000ffff097224 */ /* 0x000fd000078e000e */
[----:B0-----:R-:W-:Y:S05]  /*cc50*/  WARPSYNC.COLLECTIVE R15, `(.L_x_122) ;  /* 0x000000000f087348 */ /* 0x001fea0003c00000 */
[----:B------:R1:W2:Y:S02]  /*cc60*/  SHFL.IDX P6, R14, R13, R12, R11 ;  /* 0x0000000c0d0e7389 */ /* 0x0002a400000c000b */
[----:B012---:R-:W-:Y:S01]  /*cc70*/  ENDCOLLECTIVE ;  /* 0x000000000000791b */ /* 0x007fe20003800000 */
.L_x_122:
[----:B------:R-:W-:Y:S01]  /*cc80*/  MOV R13, R7 ;  /* 0x00000007000d7202 */ /* 0x000fe20000000f00 */
[----:B------:R-:W-:Y:S01]  /*cc90*/  IMAD.MOV.U32 R12, RZ, RZ, 0x1 ;  /* 0x00000001ff0c7424 */ /* 0x000fe200078e00ff */
[----:B------:R-:W-:-:S07]  /*cca0*/  MOV R21, R14 ;  /* 0x0000000e00157202 */ /* 0x000fce0000000f00 */
[----:B------:R-:W-:Y:S05]  /*ccb0*/  WARPSYNC.COLLECTIVE R15, `(.L_x_123) ;  /* 0x000000000f087348 */ /* 0x000fea0003c00000 */
[----:B------:R0:W1:Y:S02]  /*ccc0*/  SHFL.IDX P6, R14, R13, R12, R11 ;  /* 0x0000000c0d0e7389 */ /* 0x00006400000c000b */
[----:B01----:R-:W-:Y:S01]  /*ccd0*/  ENDCOLLECTIVE ;  /* 0x000000000000791b */ /* 0x003fe20003800000 */
.L_x_123:
[----:B------:R-:W-:Y:S02]  /*cce0*/  @!P1 LEA R2, P2, R16, R21, 0x1 ;  /* 0x0000001510029211 */ /* 0x000fe400078408ff */
[----:B------:R-:W-:-:S03]  /*ccf0*/  @!P1 LEA R21, R22, UR45, 0x1 ;  /* 0x0000002d16159c11 */ /* 0x000fc6000f8e08ff */
        /* <DEDUP_REMOVED lines=11> */
.L_x_124:
[----:B------:R-:W-:Y:S01]  /*cdb0*/  MOV R13, R7 ;  /* 0x00000007000d7202 */ /* 0x000fe20000000f00 */
[----:B------:R-:W-:Y:S02]  /*cdc0*/  IMAD.MOV.U32 R12, RZ, RZ, 0x2 ;  /* 0x00000002ff0c7424 */ /* 0x000fe400078e00ff */
[----:B------:R-:W-:-:S07]  /*cdd0*/  IMAD.MOV.U32 R9, RZ, RZ, R14 ;  /* 0x000000ffff097224 */ /* 0x000fce00078e000e */
[----:B------:R-:W-:Y:S05]  /*cde0*/  WARPSYNC.COLLECTIVE R15, `(.L_x_125) ;  /* 0x000000000f087348 */ /* 0x000fea0003c00000 */
[----:B------:R0:W1:Y:S02]  /*cdf0*/  SHFL.IDX P6, R14, R13, R12, R11 ;  /* 0x0000000c0d0e7389 */ /* 0x00006400000c000b */
[----:B01----:R-:W-:Y:S01]  /*ce00*/  ENDCOLLECTIVE ;  /* 0x000000000000791b */ /* 0x003fe20003800000 */
.L_x_125:
[----:B------:R-:W-:Y:S02]  /*ce10*/  @!P1 LEA R2, P2, R16, R9, 0x1 ;  /* 0x0000000910029211 */ /* 0x000fe400078408ff */
[----:B------:R-:W-:-:S03]  /*ce20*/  @!P1 LEA R9, R22, UR45, 0x1 ;  /* 0x0000002d16099c11 */ /* 0x000fc6000f8e08ff */
[----:B------:R-:W-:-:S05]  /*ce30*/  @!P1 IMAD.X R3, RZ, RZ, R8, P2 ;  /* 0x000000ffff039224 */ /* 0x000fca00010e0608 */
[----:B------:R-:W-:Y:S01]  /*ce40*/  @!PT LDS RZ, [RZ] ;  /* 0x00000000fffff984 */ /* 0x000fe20000000800 */
[----:B------:R-:W-:Y:S01]  /*ce50*/  @!PT LDS RZ, [RZ] ;  /* 0x00000000fffff984 */ /* 0x000fe20000000800 */
[----:B------:R-:W-:Y:S01]  /*ce60*/  @!PT LDS RZ, [RZ] ;  /* 0x00000000fffff984 */ /* 0x000fe20000000800 */
[----:B------:R0:W-:Y:S01]  /*ce70*/  @!P1 LDGSTS.E.BYPASS.LTC128B.128 [R9+0xcc00], desc[UR38][R2.64], !P0 ;  /* 0x0cc0000002099fae */ /* 0x0001e2000c101d66 */
[----:B------:R-:W-:Y:S01]  /*ce80*/  MOV R13, R0 ;  /* 0x00000000000d7202 */ /* 0x000fe20000000f00 */
[----:B------:R-:W-:-:S07]  /*ce90*/  IMAD.MOV.U32 R5, RZ, RZ, R14 ;  /* 0x000000ffff057224 */ /* 0x000fce00078e000e */
[----:B0-----:R-:W-:Y:S05]  /*cea0*/  WARPSYNC.COLLECTIVE R15, `(.L_x_126) ;  /* 0x000000000f087348 */ /* 0x001fea0003c00000 */
[----:B------:R1:W2:Y:S02]  /*ceb0*/  SHFL.IDX P6, R14, R13, R12, R11 ;  /* 0x0000000c0d0e7389 */ /* 0x0002a400000c000b */
[----:B012---:R-:W-:Y:S01]  /*cec0*/  ENDCOLLECTIVE ;  /* 0x000000000000791b */ /* 0x007fe20003800000 */
.L_x_126:
[----:B------:R-:W-:-:S05]  /*ced0*/  VIADD R3, R6, 0xa0 ;  /* 0x000000a006037836 */ /* 0x000fca0000000000 */
[----:B------:R-:W-:Y:S02]  /*cee0*/  ISETP.GE.AND P1, PT, R3, R4, PT ;  /* 0x000000040300720c */ /* 0x000fe40003f26270 */
[----:B------:R-:W-:Y:S01]  /*cef0*/  MOV R13, R7 ;  /* 0x00000007000d7202 */ /* 0x000fe20000000f00 */
[----:B------:R-:W-:-:S10]  /*cf00*/  IMAD.MOV.U32 R12, RZ, RZ, 0x3 ;  /* 0x00000003ff0c7424 */ /* 0x000fd400078e00ff */
[----:B------:R-:W-:-:S13]  /*cf10*/  @!P1 LEA R2, P2, R16, R14, 0x1 ;  /* 0x0000000e10029211 */ /* 0x000fda00078408ff */
[----:B------:R-:W-:Y:S05]  /*cf20*/  WARPSYNC.COLLECTIVE R15, `(.L_x_127) ;  /* 0x000000000f087348 */ /* 0x000fea0003c00000 */
[----:B------:R0:W1:Y:S02]  /*cf30*/  SHFL.IDX P6, R14, R13, R12, R11 ;  /* 0x0000000c0d0e7389 */ /* 0x00006400000c000b */
[----:B01----:R-:W-:Y:S01]  /*cf40*/  ENDCOLLECTIVE ;  /* 0x000000000000791b */ /* 0x003fe20003800000 */
.L_x_127:
[----:B------:R-:W-:Y:S01]  /*cf50*/  @!P1 IMAD.X R3, RZ, RZ, R5, P2 ;  /* 0x000000ffff039224 */ /* 0x000fe200010e0605 */
[----:B------:R-:W-:-:S05]  /*cf60*/  @!P1 LEA R5, R22, UR45, 0x1 ;  /* 0x0000002d16059c11 */ /* 0x000fca000f8e08ff */
        /* <DEDUP_REMOVED lines=9> */
.L_x_128:
[----:B------:R-:W-:Y:S05]  /*d000*/  BRA `(.L_x_129) ;  /* 0xffffffc800cc7947 */ /* 0x000fea000383ffff */
.L_x_52:
[----:B0-----:R-:W-:-:S04]  /*d010*/  IMAD.U32 R3, RZ, RZ, UR45 ;  /* 0x0000002dff037e24 */ /* 0x001fc8000f8e00ff */
[----:B------:R0:W1:Y:S03]  /*d020*/  SYNCS.PHASECHK.TRANS64.TRYWAIT P0, [R3+URZ+0x16820], R0 ;  /* 0x01682000030075a7 */ /* 0x000066000800017f */
[----:B-1----:R-:W-:Y:S05]  /*d030*/  @!P0 NANOSLEEP.SYNCS 0x989680 ;  /* 0x009896800000895d */ /* 0x002fea0003900000 */
[----:B------:R-:W1:Y:S02]  /*d040*/  @!P0 SYNCS.PHASECHK.TRANS64 P0, [R3+URZ+0x16820], R0 ;  /* 0x01682000030085a7 */ /* 0x000e64000800007f */
[----:B-1----:R-:W-:Y:S05]  /*d050*/  @!P0 BRA `(.L_x_52) ;  /* 0xfffffffc00ec8947 */ /* 0x002fea000383ffff */
[----:B------:R-:W-:Y:S05]  /*d060*/  BRA `(.L_x_130) ;  /* 0xffffffc800fc7947 */ /* 0x000fea000383ffff */
.L_x_56:
[----:B0-----:R0:W1:Y:S02]  /*d070*/  SYNCS.PHASECHK.TRANS64.TRYWAIT P0, [R7+URZ+0x16840], R2 ;  /* 0x01684002070075a7 */ /* 0x001064000800017f */
[----:B-1----:R-:W-:Y:S05]  /*d080*/  @!P0 NANOSLEEP.SYNCS 0x989680 ;  /* 0x009896800000895d */ /* 0x002fea0003900000 */
[----:B------:R-:W1:Y:S02]  /*d090*/  @!P0 SYNCS.PHASECHK.TRANS64 P0, [R7+URZ+0x16840], R2 ;  /* 0x01684002070085a7 */ /* 0x000e64000800007f */
[----:B-1----:R-:W-:Y:S05]  /*d0a0*/  @!P0 BRA `(.L_x_56) ;  /* 0xfffffffc00f08947 */ /* 0x002fea000383ffff */
[----:B------:R-:W-:Y:S05]  /*d0b0*/  BRA `(.L_x_131) ;  /* 0xffffffcc00e07947 */ /* 0x000fea000383ffff */
.L_x_57:
        /* <DEDUP_REMOVED lines=8> */
.L_x_133:
[----:B------:R-:W-:Y:S05]  /*d140*/  BSYNC B1 ;  /* 0x0000000000017941 */ /* 0x000fea0003800000 */
.L_x_132:
[----:B------:R-:W-:Y:S01]  /*d150*/  IMAD.MOV.U32 R13, RZ, RZ, R10 ;  /* 0x000000ffff0d7224 */ /* 0x000fe200078e000a */
[----:B------:R-:W-:Y:S01]  /*d160*/  MOV R11, 0x181f ;  /* 0x0000181f000b7802 */ /* 0x000fe20000000f00 */
[----:B------:R-:W-:Y:S01]  /*d170*/  IMAD.MOV.U32 R12, RZ, RZ, RZ ;  /* 0x000000ffff0c7224 */ /* 0x000fe200078e00ff */
[----:B------:R-:W-:Y:S01]  /*d180*/  MOV R3, R14 ;  /* 0x0000000e00037202 */ /* 0x000fe20000000f00 */
[----:B------:R-:W-:Y:S01]  /*d190*/  IMAD.MOV.U32 R15, RZ, RZ, -0x1 ;  /* 0xffffffffff0f7424 */ /* 0x000fe200078e00ff */
[----:B------:R-:W-:-:S07]  /*d1a0*/  LEA R9, R9, UR45, 0x1 ;  /* 0x0000002d09097c11 */ /* 0x000fce000f8e08ff */
[----:B------:R-:W-:Y:S05]  /*d1b0*/  WARPSYNC.COLLECTIVE R15, `(.L_x_134) ;  /* 0x000000000f087348 */ /* 0x000fea0003c00000 */
[----:B------:R0:W1:Y:S02]  /*d1c0*/  SHFL.IDX P6, R14, R13, R12, R11 ;  /* 0x0000000c0d0e7389 */ /* 0x00006400000c000b */
[----:B01----:R-:W-:Y:S01]  /*d1d0*/  ENDCOLLECTIVE ;  /* 0x000000000000791b */ /* 0x003fe20003800000 */
.L_x_134:
[----:B------:R-:W-:Y:S01]  /*d1e0*/  IMAD.SHL.U32 R15, R16, 0x2, RZ ;  /* 0x00000002100f7824 */ /* 0x000fe200078e00ff */
[----:B------:R-:W-:Y:S01]  /*d1f0*/  MOV R12, 0x1 ;  /* 0x00000001000c7802 */ /* 0x000fe20000000f00 */
[----:B------:R-:W-:Y:S01]  /*d200*/  IMAD.MOV.U32 R13, RZ, RZ, R19 ;  /* 0x000000ffff0d7224 */ /* 0x000fe200078e0013 */
[----:B------:R-:W-:-:S04]  /*d210*/  MOV R2, R14 ;  /* 0x0000000e00027202 */ /* 0x000fc80000000f00 */
[----:B------:R-:W-:Y:S01]  /*d220*/  IADD3 R2, P0, R2, R15, RZ ;  /* 0x0000000f02027210 */ /* 0x000fe20007f1e0ff */
[----:B------:R-:W-:-:S04]  /*d230*/  IMAD.MOV.U32 R15, RZ, RZ, -0x1 ;  /* 0xffffffffff0f7424 */ /* 0x000fc800078e00ff */
[----:B------:R-:W-:-:S08]  /*d240*/  IMAD.X R3, RZ, RZ, R3, P0 ;  /* 0x000000ffff037224 */ /* 0x000fd000000e0603 */
[----:B------:R-:W-:Y:S05]  /*d250*/  WARPSYNC.COLLECTIVE R15, `(.L_x_135) ;  /* 0x000000000f087348 */ /* 0x000fea0003c00000 */
[----:B------:R0:W1:Y:S02]  /*d260*/  SHFL.IDX P6, R14, R13, R12, R11 ;  /* 0x0000000c0d0e7389 */ /* 0x00006400000c000b */
[----:B01----:R-:W-:Y:S01]  /*d270*/  ENDCOLLECTIVE ;  /* 0x000000000000791b */ /* 0x003fe20003800000 */
.L_x_135:
[----:B------:R-:W-:Y:S01]  /*d280*/  @!PT LDS RZ, [RZ] ;  /* 0x00000000fffff984 */ /* 0x000fe20000000800 */
[----:B------:R-:W-:Y:S01]  /*d290*/  @!PT LDS RZ, [RZ] ;  /* 0x00000000fffff984 */ /* 0x000fe20000000800 */
[----:B------:R-:W-:Y:S01]  /*d2a0*/  @!PT LDS RZ, [RZ] ;  /* 0x00000000fffff984 */ /* 0x000fe20000000800 */
[----:B------:R0:W-:Y:S01]  /*d2b0*/  LDGSTS.E.BYPASS.LTC128B.128 [R9+0xe400], desc[UR38][R2.64], !P2 ;  /* 0x0e40000002097fae */ /* 0x0001e2000d101d66 */
[----:B------:R-:W-:Y:S01]  /*d2c0*/  MOV R13, R10 ;  /* 0x0000000a000d7202 */ /* 0x000fe20000000f00 */
[----:B0-----:R-:W-:-:S07]  /*d2d0*/  IMAD.MOV.U32 R3, RZ, RZ, R14 ;  /* 0x000000ffff037224 */ /* 0x001fce00078e000e */
[----:B------:R-:W-:Y:S05]  /*d2e0*/  WARPSYNC.COLLECTIVE R15, `(.L_x_136) ;  /* 0x000000000f087348 */ /* 0x000fea0003c00000 */
[----:B------:R0:W1:Y:S02]  /*d2f0*/  SHFL.IDX P6, R14, R13, R12, R11 ;  /* 0x0000000c0d0e7389 */ /* 0x00006400000c000b */
[----:B01----:R-:W-:Y:S01]  /*d300*/  ENDCOLLECTIVE ;  /* 0x000000000000791b */ /* 0x003fe20003800000 */
.L_x_136:
[----:B------:R-:W-:Y:S02]  /*d310*/  IMAD.SHL.U32 R15, R16, 0x2, RZ ;  /* 0x00000002100f7824 */ /* 0x000fe400078e00ff */
[----:B------:R-:W-:Y:S02]  /*d320*/  IMAD.MOV.U32 R13, RZ, RZ, R19 ;  /* 0x000000ffff0d7224 */ /* 0x000fe400078e0013 */
[----:B------:R-:W-:Y:S02]  /*d330*/  IMAD.MOV.U32 R12, RZ, RZ, 0x2 ;  /* 0x00000002ff0c7424 */ /* 0x000fe400078e00ff */
[----:B------:R-:W-:-:S05]  /*d340*/  IMAD.MOV.U32 R2, RZ, RZ, R14 ;  /* 0x000000ffff027224 */ /* 0x000fca00078e000e */
[----:B------:R-:W-:Y:S02]  /*d350*/  IADD3 R2, P0, R2, R15, RZ ;  /* 0x0000000f02027210 */ /* 0x000fe40007f1e0ff */
[----:B------:R-:W-:Y:S02]  /*d360*/  MOV R15, 0xffffffff ;  /* 0xffffffff000f7802 */ /* 0x000fe40000000f00 */
[----:B------:R-:W-:-:S09]  /*d370*/  IADD3.X R3, RZ, R3, RZ, P0, !PT ;  /* 0x00000003ff037210 */ /* 0x000fd200007fe4ff */
[----:B------:R-:W-:Y:S05]  /*d380*/  WARPSYNC.COLLECTIVE R15, `(.L_x_137) ;  /* 0x000000000f087348 */ /* 0x000fea0003c00000 */
[----:B------:R0:W1:Y:S02]  /*d390*/  SHFL.IDX P6, R14, R13, R12, R11 ;  /* 0x0000000c0d0e7389 */ /* 0x00006400000c000b */
[----:B01----:R-:W-:Y:S01]  /*d3a0*/  ENDCOLLECTIVE ;  /* 0x000000000000791b */ /* 0x003fe20003800000 */
.L_x_137:
[----:B------:R-:W-:Y:S01]  /*d3b0*/  @!PT LDS RZ, [RZ] ;  /* 0x00000000fffff984 */ /* 0x000fe20000000800 */
[----:B------:R-:W-:Y:S01]  /*d3c0*/  @!PT LDS RZ, [RZ] ;  /* 0x00000000fffff984 */ /* 0x000fe20000000800 */
[----:B------:R-:W-:Y:S01]  /*d3d0*/  @!PT LDS RZ, [RZ] ;  /* 0x00000000fffff984 */ /* 0x000fe20000000800 */
[----:B------:R0:W-:Y:S01]  /*d3e0*/  LDGSTS.E.BYPASS.LTC128B.128 [R9+0xec00], desc[UR38][R2.64], !P2 ;  /* 0x0ec0000002097fae */ /* 0x0001e2000d101d66 */
[----:B------:R-:W-:Y:S02]  /*d3f0*/  IMAD.MOV.U32 R13, RZ, RZ, R10 ;  /* 0x000000ffff0d7224 */ /* 0x000fe400078e000a */
[----:B0-----:R-:W-:-:S07]  /*d400*/  IMAD.MOV.U32 R3, RZ, RZ, R14 ;  /* 0x000000ffff037224 */ /* 0x001fce00078e000e */
[----:B------:R-:W-:Y:S05]  /*d410*/  WARPSYNC.COLLECTIVE R15, `(.L_x_138) ;  /* 0x000000000f087348 */ /* 0x000fea0003c00000 */
[----:B------:R0:W1:Y:S02]  /*d420*/  SHFL.IDX P6, R14, R13, R12, R11 ;  /* 0x0000000c0d0e7389 */ /* 0x00006400000c000b */
[----:B01----:R-:W-:Y:S01]  /*d430*/  ENDCOLLECTIVE ;  /* 0x000000000000791b */ /* 0x003fe20003800000 */
.L_x_138:
[----:B------:R-:W-:Y:S01]  /*d440*/  SHF.L.U32 R15, R16, 0x1, RZ ;  /* 0x00000001100f7819 */ /* 0x000fe200000006ff */
[----:B------:R-:W-:Y:S01]  /*d450*/  IMAD.MOV.U32 R12, RZ, RZ, 0x3 ;  /* 0x00000003ff0c7424 */ /* 0x000fe200078e00ff */
[----:B------:R-:W-:Y:S01]  /*d460*/  MOV R13, R19 ;  /* 0x00000013000d7202 */ /* 0x000fe20000000f00 */
[----:B------:R-:W-:-:S05]  /*d470*/  IMAD.MOV.U32 R2, RZ, RZ, R14 ;  /* 0x000000ffff027224 */ /* 0x000fca00078e000e */
[----:B------:R-:W-:Y:S01]  /*d480*/  IADD3 R2, P0, R2, R15, RZ ;  /* 0x0000000f02027210 */ /* 0x000fe20007f1e0ff */
[----:B------:R-:W-:-:S04]  /*d490*/  IMAD.MOV.U32 R15, RZ, RZ, -0x1 ;  /* 0xffffffffff0f7424 */ /* 0x000fc800078e00ff */
[----:B------:R-:W-:-:S08]  /*d4a0*/  IMAD.X R3, RZ, RZ, R3, P0 ;  /* 0x000000ffff037224 */ /* 0x000fd000000e0603 */
[----:B------:R-:W-:Y:S05]  /*d4b0*/  WARPSYNC.COLLECTIVE R15, `(.L_x_139) ;  /* 0x000000000f087348 */ /* 0x000fea0003c00000 */
[----:B------:R0:W1:Y:S02]  /*d4c0*/  SHFL.IDX P6, R14, R13, R12, R11 ;  /* 0x0000000c0d0e7389 */ /* 0x00006400000c000b */
[----:B01----:R-:W-:Y:S01]  /*d4d0*/  ENDCOLLECTIVE ;  /* 0x000000000000791b */ /* 0x003fe20003800000 */
.L_x_139:
[----:B------:R-:W-:Y:S01]  /*d4e0*/  @!PT LDS RZ, [RZ] ;  /* 0x00000000fffff984 */ /* 0x000fe20000000800 */
[----:B------:R-:W-:Y:S01]  /*d4f0*/  @!PT LDS RZ, [RZ] ;  /* 0x00000000fffff984 */ /* 0x000fe20000000800 */
[----:B------:R-:W-:Y:S01]  /*d500*/  @!PT LDS RZ, [RZ] ;  /* 0x00000000fffff984 */ /* 0x000fe20000000800 */
[----:B------:R0:W-:Y:S01]  /*d510*/  LDGSTS.E.BYPASS.LTC128B.128 [R9+0xf400], desc[UR38][R2.64], !P2 ;  /* 0x0f40000002097fae */ /* 0x0001e2000d101d66 */
[----:B------:R-:W-:Y:S01]  /*d520*/  IMAD.MOV.U32 R13, RZ, RZ, R10 ;  /* 0x000000ffff0d7224 */ /* 0x000fe200078e000a */
[----:B0-----:R-:W-:-:S07]  /*d530*/  MOV R3, R14 ;  /* 0x0000000e00037202 */ /* 0x001fce0000000f00 */
[----:B------:R-:W-:Y:S05]  /*d540*/  WARPSYNC.COLLECTIVE R15, `(.L_x_140) ;  /* 0x000000000f087348 */ /* 0x000fea0003c00000 */
[----:B------:R0:W1:Y:S02]  /*d550*/  SHFL.IDX P6, R14, R13, R12, R11 ;  /* 0x0000000c0d0e7389 */ /* 0x00006400000c000b */
[----:B01----:R-:W-:Y:S01]  /*d560*/  ENDCOLLECTIVE ;  /* 0x000000000000791b */ /* 0x003fe20003800000 */
.L_x_140:
        /* <DEDUP_REMOVED lines=10> */
.L_x_141:
        /* <DEDUP_REMOVED lines=9> */
.L_x_142:
        /* <DEDUP_REMOVED lines=10> */
.L_x_143:
        /* <DEDUP_REMOVED lines=9> */
.L_x_144:
        /* <DEDUP_REMOVED lines=10> */
.L_x_145:
        /* <DEDUP_REMOVED lines=9> */
.L_x_146:
        /* <DEDUP_REMOVED lines=10> */
.L_x_147:
[----:B------:R-:W-:Y:S01]  /*d9a0*/  @!PT LDS RZ, [RZ] ;  /* 0x00000000fffff984 */ /* 0x000fe20000000800 */
[----:B------:R-:W-:Y:S01]  /*d9b0*/  @!PT LDS RZ, [RZ] ;  /* 0x00000000fffff984 */ /* 0x000fe20000000800 */
[----:B------:R-:W-:Y:S01]  /*d9c0*/  @!PT LDS RZ, [RZ] ;  /* 0x00000000fffff984 */ /* 0x000fe20000000800 */
[----:B------:R0:W-:Y:S01]  /*d9d0*/  LDGSTS.E.BYPASS.LTC128B.128 [R9+0x11400], desc[UR38][R2.64], !P2 ;  /* 0x1140000002097fae */ /* 0x0001e2000d101d66 */
[----:B------:R-:W-:Y:S01]  /*d9e0*/  MOV R13, R10 ;  /* 0x0000000a000d7202 */ /* 0x000fe20000000f00 */
[----:B------:R-:W-:-:S07]  /*d9f0*/  IMAD.MOV.U32 R19, RZ, RZ, R14 ;  /* 0x000000ffff137224 */ /* 0x000fce00078e000e */
[----:B0-----:R-:W-:Y:S05]  /*da00*/  WARPSYNC.COLLECTIVE R15, `(.L_x_148) ;  /* 0x000000000f087348 */ /* 0x001fea0003c00000 */
[----:B------:R1:W2:Y:S02]  /*da10*/  SHFL.IDX P6, R14, R13, R12, R11 ;  /* 0x0000000c0d0e7389 */ /* 0x0002a400000c000b */
[----:B012---:R-:W-:Y:S01]  /*da20*/  ENDCOLLECTIVE ;  /* 0x000000000000791b */ /* 0x007fe20003800000 */
.L_x_148:
[----:B------:R-:W-:Y:S05]  /*da30*/  BRA `(.L_x_149) ;  /* 0xffffffc800907947 */ /* 0x000fea000383ffff */
.L_x_62:
[----:B0-----:R0:W1:Y:S02]  /*da40*/  SYNCS.PHASECHK.TRANS64.TRYWAIT P0, [R7+URZ+0x16860], R2 ;  /* 0x01686002070075a7 */ /* 0x001064000800017f */
[----:B-1----:R-:W-:Y:S05]  /*da50*/  @!P0 NANOSLEEP.SYNCS 0x989680 ;  /* 0x009896800000895d */ /* 0x002fea0003900000 */
[----:B------:R-:W1:Y:S02]  /*da60*/  @!P0 SYNCS.PHASECHK.TRANS64 P0, [R7+URZ+0x16860], R2 ;  /* 0x01686002070085a7 */ /* 0x000e64000800007f */
[----:B-1----:R-:W-:Y:S05]  /*da70*/  @!P0 BRA `(.L_x_62) ;  /* 0xfffffffc00f08947 */ /* 0x002fea000383ffff */
[----:B------:R-:W-:Y:S05]  /*da80*/  BRA `(.L_x_150) ;  /* 0xffffffc800f07947 */ /* 0x000fea000383ffff */
.L_x_63:
[----:B------:R-:W-:Y:S01]  /*da90*/  BSSY B1, `(.L_x_151) ;  /* 0x0000008000017945 */ /* 0x000fe20003800000 */
[----:B------:R-:W-:Y:S01]  /*daa0*/  IMAD.MOV.U32 R13, RZ, RZ, R18 ;  /* 0x000000ffff0d7224 */ /* 0x000fe200078e0012 */
[----:B------:R-:W-:Y:S01]  /*dab0*/  MOV R11, 0x181f ;  /* 0x0000181f000b7802 */ /* 0x000fe20000000f00 */
[----:B------:R-:W-:Y:S02]  /*dac0*/  IMAD.MOV.U32 R12, RZ, RZ, RZ ;  /* 0x000000ffff0c7224 */ /* 0x000fe400078e00ff */
[----:B------:R-:W-:-:S07]  /*dad0*/  IMAD.MOV.U32 R15, RZ, RZ, -0x1 ;  /* 0xffffffffff0f7424 */ /* 0x000fce00078e00ff */
[----:B0-----:R-:W-:Y:S05]  /*dae0*/  WARPSYNC.COLLECTIVE R15, `(.L_x_152) ;  /* 0x000000000f087348 */ /* 0x001fea0003c00000 */
[----:B------:R1:W2:Y:S02]  /*daf0*/  SHFL.IDX P6, R14, R13, R12, R11 ;  /* 0x0000000c0d0e7389 */ /* 0x0002a400000c000b */
[----:B012---:R-:W-:Y:S01]  /*db00*/  ENDCOLLECTIVE ;  /* 0x000000000000791b */ /* 0x007fe20003800000 */
.L_x_152:
[----:B------:R-:W-:Y:S05]  /*db10*/  BSYNC B1 ;  /* 0x0000000000017941 */ /* 0x000fea0003800000 */
.L_x_151:
[----:B------:R-:W-:Y:S01]  /*db20*/  MOV R13, R17 ;  /* 0x00000011000d7202 */ /* 0x000fe20000000f00 */
[----:B------:R-:W-:Y:S01]  /*db30*/  IMAD.MOV.U32 R12, RZ, RZ, RZ ;  /* 0x000000ffff0c7224 */ /* 0x000fe200078e00ff */
[----:B------:R-:W-:Y:S01]  /*db40*/  MOV R15, 0xffffffff ;  /* 0xffffffff000f7802 */ /* 0x000fe20000000f00 */
[----:B------:R-:W-:Y:S01]  /*db50*/  IMAD.MOV.U32 R11, RZ, RZ, 0x181f ;  /* 0x0000181fff0b7424 */ /* 0x000fe200078e00ff */
[----:B------:R-:W-:Y:S01]  /*db60*/  ISETP.LT.OR P2, PT, R4, 0x1, P1 ;  /* 0x000000010400780c */ /* 0x000fe20000f41670 */
[----:B------:R-:W-:Y:S01]  /*db70*/  IMAD.MOV.U32 R3, RZ, RZ, R14 ;  /* 0x000000ffff037224 */ /* 0x000fe200078e000e */
[----:B------:R-:W-:-:S11]  /*db80*/  LEA R8, R8, UR45, 0x1 ;  /* 0x0000002d08087c11 */ /* 0x000fd6000f8e08ff */
[----:B------:R-:W-:Y:S05]  /*db90*/  WARPSYNC.COLLECTIVE R15, `(.L_x_153) ;  /* 0x000000000f087348 */ /* 0x000fea0003c00000 */
[----:B------:R0:W1:Y:S02]  /*dba0*/  SHFL.IDX P6, R14, R13, R12, R11 ;  /* 0x0000000c0d0e7389 */ /* 0x00006400000c000b */
[----:B01----:R-:W-:Y:S01]  /*dbb0*/  ENDCOLLECTIVE ;  /* 0x000000000000791b */ /* 0x003fe20003800000 */
.L_x_153:
[----:B------:R-:W-:Y:S01]  /*dbc0*/  IMAD.MOV.U32 R13, RZ, RZ, R18 ;  /* 0x000000ffff0d7224 */ /* 0x000fe200078e0012 */
[----:B------:R-:W-:Y:S02]  /*dbd0*/  MOV R12, 0x1 ;  /* 0x00000001000c7802 */ /* 0x000fe40000000f00 */
[----:B------:R-:W-:-:S13]  /*dbe0*/  IADD3 R2, P0, R14, R19, RZ ;  /* 0x000000130e027210 */ /* 0x000fda0007f1e0ff */
[----:B------:R-:W-:Y:S05]  /*dbf0*/  WARPSYNC.COLLECTIVE R15, `(.L_x_154) ;  /* 0x000000000f087348 */ /* 0x000fea0003c00000 */
[----:B------:R0:W1:Y:S02]  /*dc00*/  SHFL.IDX P6, R14, R13, R12, R11 ;  /* 0x0000000c0d0e7389 */ /* 0x00006400000c000b */
[----:B01----:R-:W-:Y:S01]  /*dc10*/  ENDCOLLECTIVE ;  /* 0x000000000000791b */ /* 0x003fe20003800000 */
.L_x_154:
[----:B------:R-:W-:-:S05]  /*dc20*/  IMAD.X R3, RZ, RZ, R3, P0 ;  /* 0x000000ffff037224 */ /* 0x000fca00000e0603 */
[----:B------:R-:W-:Y:S01]  /*dc30*/  @!PT LDS RZ, [RZ] ;  /* 0x00000000fffff984 */ /* 0x000fe20000000800 */
[----:B------:R-:W-:Y:S01]  /*dc40*/  @!PT LDS RZ, [RZ] ;  /* 0x00000000fffff984 */ /* 0x000fe20000000800 */
[----:B------:R-:W-:Y:S01]  /*dc50*/  @!PT LDS RZ, [RZ] ;  /* 0x00000000fffff984 */ /* 0x000fe20000000800 */
[----:B------:R0:W-:Y:S01]  /*dc60*/  LDGSTS.E.BYPASS.LTC128B.128 [R8+0x400], desc[UR38][R2.64], !P2 ;  /* 0x0040000002087fae */ /* 0x0001e2000d101d66 */
[----:B------:R-:W-:Y:S01]  /*dc70*/  ISETP.LT.OR P2, PT, R4, 0x11, P1 ;  /* 0x000000110400780c */ /* 0x000fe20000f41670 */
[----:B------:R-:W-:Y:S02]  /*dc80*/  IMAD.MOV.U32 R13, RZ, RZ, R17 ;  /* 0x000000ffff0d7224 */ /* 0x000fe400078e0011 */
[----:B------:R-:W-:-:S10]  /*dc90*/  IMAD.MOV.U32 R9, RZ, RZ, R14 ;  /* 0x000000ffff097224 */ /* 0x000fd400078e000e */
[----:B0-----:R-:W-:Y:S05]  /*dca0*/  WARPSYNC.COLLECTIVE R15, `(.L_x_155) ;  /* 0x000000000f087348 */ /* 0x001fea0003c00000 */
[----:B------:R1:W2:Y:S02]  /*dcb0*/  SHFL.IDX P6, R14, R13, R12, R11 ;  /* 0x0000000c0d0e7389 */ /* 0x0002a400000c000b */
[----:B012---:R-:W-:Y:S01]  /*dcc0*/  ENDCOLLECTIVE ;  /* 0x000000000000791b */ /* 0x007fe20003800000 */
.L_x_155:
[----:B------:R-:W-:Y:S01]  /*dcd0*/  IMAD.MOV.U32 R13, RZ, RZ, R18 ;  /* 0x000000ffff0d7224 */ /* 0x000fe200078e0012 */
[----:B------:R-:W-:Y:S02]  /*dce0*/  MOV R12, 0x2 ;  /* 0x00000002000c7802 */ /* 0x000fe40000000f00 */
[----:B------:R-:W-:-:S04]  /*dcf0*/  MOV R11, R14 ;  /* 0x0000000e000b7202 */ /* 0x000fc80000000f00 */
[----:B------:R-:W-:Y:S01]  /*dd00*/  IADD3 R2, P0, R11, R19, RZ ;  /* 0x000000130b027210 */ /* 0x000fe20007f1e0ff */
[----:B------:R-:W-:-:S04]  /*dd10*/  IMAD.MOV.U32 R11, RZ, RZ, 0x181f ;  /* 0x0000181fff0b7424 */ /* 0x000fc800078e00ff */
[----:B------:R-:W-:-:S08]  /*dd20*/  IMAD.X R3, RZ, RZ, R9, P0 ;  /* 0x000000ffff037224 */ /* 0x000fd000000e0609 */
[----:B------:R-:W-:Y:S05]  /*dd30*/  WARPSYNC.COLLECTIVE R15, `(.L_x_156) ;  /* 0x000000000f087348 */ /* 0x000fea0003c00000 */
[----:B------:R0:W1:Y:S02]  /*dd40*/  SHFL.IDX P6, R14, R13, R12, R11 ;  /* 0x0000000c0d0e7389 */ /* 0x00006400000c000b */
[----:B01----:R-:W-:Y:S01]  /*dd50*/  ENDCOLLECTIVE ;  /* 0x000000000000791b */ /* 0x003fe20003800000 */
.L_x_156:
[----:B------:R-:W-:Y:S01]  /*dd60*/  @!PT LDS RZ, [RZ] ;  /* 0x00000000fffff984 */ /* 0x000fe20000000800 */
[----:B------:R-:W-:Y:S01]  /*dd70*/  @!PT LDS RZ, [RZ] ;  /* 0x00000000fffff984 */ /* 0x000fe20000000800 */
[----:B------:R-:W-:Y:S01]  /*dd80*/  @!PT LDS RZ, [RZ] ;  /* 0x00000000fffff984 */ /* 0x000fe20000000800 */
[----:B------:R0:W-:Y:S01]  /*dd90*/  LDGSTS.E.BYPASS.LTC128B.128 [R8+0xc00], desc[UR38][R2.64], !P2 ;  /* 0x00c0000002087fae */ /* 0x0001e2000d101d66 */
[----:B------:R-:W-:Y:S02]  /*dda0*/  ISETP.LT.OR P2, PT, R4, 0x21, P1 ;  /* 0x000000210400780c */ /* 0x000fe40000f41670 */
[----:B------:R-:W-:Y:S01]  /*ddb0*/  MOV R13, R17 ;  /* 0x00000011000d7202 */ /* 0x000fe20000000f00 */
[----:B------:R-:W-:-:S10]  /*ddc0*/  IMAD.MOV.U32 R10, RZ, RZ, R14 ;  /* 0x000000ffff0a7224 */ /* 0x000fd400078e000e */
[----:B0-----:R-:W-:Y:S05]  /*ddd0*/  WARPSYNC.COLLECTIVE R15, `(.L_x_157) ;  /* 0x000000000f087348 */ /* 0x001fea0003c00000 */
[----:B------:R1:W2:Y:S02]  /*dde0*/  SHFL.IDX P6, R14, R13, R12, R11 ;  /* 0x0000000c0d0e7389 */ /* 0x0002a400000c000b */
[----:B012---:R-:W-:Y:S01]  /*ddf0*/  ENDCOLLECTIVE ;  /* 0x000000000000791b */ /* 0x007fe20003800000 */
.L_x_157:
[----:B------:R-:W-:Y:S01]  /*de00*/  MOV R13, R18 ;  /* 0x00000012000d7202 */ /* 0x000fe20000000f00 */
[----:B------:R-:W-:-:S05]  /*de10*/  IMAD.MOV.U32 R12, RZ, RZ, R14 ;  /* 0x000000ffff0c7224 */ /* 0x000fca00078e000e */
[----:B------:R-:W-:Y:S01]  /*de20*/  IADD3 R2, P0, R12, R19, RZ ;  /* 0x000000130c027210 */ /* 0x000fe20007f1e0ff */
[----:B------:R-:W-:-:S04]  /*de30*/  IMAD.MOV.U32 R12, RZ, RZ, 0x3 ;  /* 0x00000003ff0c7424 */ /* 0x000fc800078e00ff */
[----:B------:R-:W-:-:S08]  /*de40*/  IMAD.X R3, RZ, RZ, R10, P0 ;  /* 0x000000ffff037224 */ /* 0x000fd000000e060a */
[----:B------:R-:W-:Y:S05]  /*de50*/  WARPSYNC.COLLECTIVE R15, `(.L_x_158) ;  /* 0x000000000f087348 */ /* 0x000fea0003c00000 */
[----:B------:R0:W1:Y:S02]  /*de60*/  SHFL.IDX P6, R14, R13, R12, R11 ;  /* 0x0000000c0d0e7389 */ /* 0x00006400000c000b */
[----:B01----:R-:W-:Y:S01]  /*de70*/  ENDCOLLECTIVE ;  /* 0x000000000000791b */ /* 0x003fe20003800000 */
.L_x_158:
        /* <DEDUP_REMOVED lines=10> */
.L_x_159:
[----:B------:R-:W-:Y:S01]  /*df20*/  MOV R13, R18 ;  /* 0x00000012000d7202 */ /* 0x000fe20000000f00 */
[----:B------:R-:W-:Y:S02]  /*df30*/  IMAD.MOV.U32 R12, RZ, RZ, 0x4 ;  /* 0x00000004ff0c7424 */ /* 0x000fe400078e00ff */
[----:B------:R-:W-:-:S05]  /*df40*/  IMAD.MOV.U32 R11, RZ, RZ, R14 ;  /* 0x000000ffff0b7224 */ /* 0x000fca00078e000e */
[----:B------:R-:W-:Y:S01]  /*df50*/  IADD3 R2, P0, R11, R19, RZ ;  /* 0x000000130b027210 */ /* 0x000fe20007f1e0ff */
[----:B------:R-:W-:-:S04]  /*df60*/  IMAD.MOV.U32 R11, RZ, RZ, 0x181f ;  /* 0x0000181fff0b7424 */ /* 0x000fc800078e00ff */
[----:B------:R-:W-:-:S08]  /*df70*/  IMAD.X R3, RZ, RZ, R9, P0 ;  /* 0x000000ffff037224 */ /* 0x000fd000000e0609 */
[----:B------:R-:W-:Y:S05]  /*df80*/  WARPSYNC.COLLECTIVE R15, `(.L_x_160) ;  /* 0x000000000f087348 */ /* 0x000fea0003c00000 */
[----:B------:R0:W1:Y:S02]  /*df90*/  SHFL.IDX P6, R14, R13, R12, R11 ;  /* 0x0000000c0d0e7389 */ /* 0x00006400000c000b */
[----:B01----:R-:W-:Y:S01]  /*dfa0*/  ENDCOLLECTIVE ;  /* 0x000000000000791b */ /* 0x003fe20003800000 */
.L_x_160:
[----:B------:R-:W-:Y:S01]  /*dfb0*/  @!PT LDS RZ, [RZ] ;  /* 0x00000000fffff984 */ /* 0x000fe20000000800 */
[----:B------:R-:W-:Y:S01]  /*dfc0*/  @!PT LDS RZ, [RZ] ;  /* 0x00000000fffff984 */ /* 0x000fe20000000800 */
[----:B------:R-:W-:Y:S01]  /*dfd0*/  @!PT LDS RZ, [RZ] ;  /* 0x00000000fffff984 */ /* 0x000fe20000000800 */
[----:B------:R0:W-:Y:S01]  /*dfe0*/  LDGSTS.E.BYPASS.LTC128B.128 [R8+0x1c00], desc[UR38][R2.64], !P2 ;  /* 0x01c0000002087fae */ /* 0x0001e2000d101d66 */
[----:B------:R-:W-:Y:S01]  /*dff0*/  ISETP.LT.OR P2, PT, R4, 0x41, P1 ;  /* 0x000000410400780c */ /* 0x000fe20000f41670 */
[----:B------:R-:W-:Y:S01]  /*e000*/  IMAD.MOV.U32 R13, RZ, RZ, R17 ;  /* 0x000000ffff0d7224 */ /* 0x000fe200078e0011 */
[----:B------:R-:W-:-:S11]  /*e010*/  MOV R10, R14 ;  /* 0x0000000e000a7202 */ /* 0x000fd60000000f00 */
[----:B0-----:R-:W-:Y:S05]  /*e020*/  WARPSYNC.COLLECTIVE R15, `(.L_x_161) ;  /* 0x000000000f087348 */ /* 0x001fea0003c00000 */
[----:B------:R1:W2:Y:S02]  /*e030*/  SHFL.IDX P6, R14, R13, R12, R11 ;  /* 0x0000000c0d0e7389 */ /* 0x0002a400000c000b */
[----:B012---:R-:W-:Y:S01]  /*e040*/  ENDCOLLECTIVE ;  /* 0x000000000000791b */ /* 0x007fe20003800000 */
.L_x_161:
[----:B------:R-:W-:Y:S02]  /*e050*/  IMAD.MOV.U32 R13, RZ, RZ, R18 ;  /* 0x000000ffff0d7224 */ /* 0x000fe400078e0012 */
[----:B------:R-:W-:-:S05]  /*e060*/  IMAD.MOV.U32 R12, RZ, RZ, R14 ;  /* 0x000000ffff0c7224 */ /* 0x000fca00078e000e */
[----:B------:R-:W-:Y:S01]  /*e070*/  IADD3 R2, P0, R12, R19, RZ ;  /* 0x000000130c027210 */ /* 0x000fe20007f1e0ff */
[----:B------:R-:W-:-:S03]  /*e080*/  IMAD.MOV.U32 R12, RZ, RZ, 0x5 ;  /* 0x00000005ff0c7424 */ /* 0x000fc600078e00ff */
[----:B------:R-:W-:-:S09]  /*e090*/  IADD3.X R3, RZ, R10, RZ, P0, !PT ;  /* 0x0000000aff037210 */ /* 0x000fd200007fe4ff */
[----:B------:R-:W-:Y:S05]  /*e0a0*/  WARPSYNC.COLLECTIVE R15, `(.L_x_162) ;  /* 0x000000000f087348 */ /* 0x000fea0003c00000 */
[----:B------:R0:W1:Y:S02]  /*e0b0*/  SHFL.IDX P6, R14, R13, R12, R11 ;  /* 0x0000000c0d0e7389 */ /* 0x00006400000c000b */
[----:B01----:R-:W-:Y:S01]  /*e0c0*/  ENDCOLLECTIVE ;  /* 0x000000000000791b */ /* 0x003fe20003800000 */
.L_x_162:
        /* <DEDUP_REMOVED lines=10> */
.L_x_163:
        /* <DEDUP_REMOVED lines=9> */
.L_x_164:
        /* <DEDUP_REMOVED lines=10> */
.L_x_165:
[----:B------:R-:W-:Y:S01]  /*e2a0*/  IMAD.MOV.U32 R13, RZ, RZ, R18 ;  /* 0x000000ffff0d7224 */ /* 0x000fe200078e0012 */
[----:B------:R-:W-:-:S04]  /*e2b0*/  MOV R12, R14 ;  /* 0x0000000e000c7202 */ /* 0x000fc80000000f00 */
[----:B------:R-:W-:Y:S02]  /*e2c0*/  IADD3 R2, P0, R12, R19, RZ ;  /* 0x000000130c027210 */ /* 0x000fe40007f1e0ff */
[----:B------:R-:W-:-:S03]  /*e2d0*/  MOV R12, 0x7 ;  /* 0x00000007000c7802 */ /* 0x000fc60000000f00 */
[----:B------:R-:W-:-:S08]  /*e2e0*/  IMAD.X R3, RZ, RZ, R10, P0 ;  /* 0x000000ffff037224 */ /* 0x000fd000000e060a */
[----:B------:R-:W-:Y:S05]  /*e2f0*/  WARPSYNC.COLLECTIVE R15, `(.L_x_166) ;  /* 0x000000000f087348 */ /* 0x000fea0003c00000 */
[----:B------:R0:W1:Y:S02]  /*e300*/  SHFL.IDX P6, R14, R13, R12, R11 ;  /* 0x0000000c0d0e7389 */ /* 0x00006400000c000b */
[----:B01----:R-:W-:Y:S01]  /*e310*/  ENDCOLLECTIVE ;  /* 0x000000000000791b */ /* 0x003fe20003800000 */
.L_x_166:
[----:B------:R-:W-:Y:S01]  /*e320*/  @!PT LDS RZ, [RZ] ;  /* 0x00000000fffff984 */ /* 0x000fe20000000800 */
[----:B------:R-:W-:Y:S01]  /*e330*/  @!PT LDS RZ, [RZ] ;  /* 0x00000000fffff984 */ /* 0x000fe20000000800 */
[----:B------:R-:W-:Y:S01]  /*e340*/  @!PT LDS RZ, [RZ] ;  /* 0x00000000fffff984 */ /* 0x000fe20000000800 */
[----:B------:R0:W-:Y:S01]  /*e350*/  LDGSTS.E.BYPASS.LTC128B.128 [R8+0x3400], desc[UR38][R2.64], !P2 ;  /* 0x0340000002087fae */ /* 0x0001e2000d101d66 */
[----:B------:R-:W-:Y:S02]  /*e360*/  IMAD.MOV.U32 R13, RZ, RZ, R17 ;  /* 0x000000ffff0d7224 */ /* 0x000fe400078e0011 */
[----:B------:R-:W-:-:S07]  /*e370*/  IMAD.MOV.U32 R18, RZ, RZ, R14 ;  /* 0x000000ffff127224 */ /* 0x000fce00078e000e */
[----:B0-----:R-:W-:Y:S05]  /*e380*/  WARPSYNC.COLLECTIVE R15, `(.L_x_167) ;  /* 0x000000000f087348 */ /* 0x001fea0003c00000 */
[----:B------:R1:W2:Y:S02]  /*e390*/  SHFL.IDX P6, R14, R13, R12, R11 ;  /* 0x0000000c0d0e7389 */ /* 0x0002a400000c000b */
[----:B012---:R-:W-:Y:S01]  /*e3a0*/  ENDCOLLECTIVE ;  /* 0x000000000000791b */ /* 0x007fe20003800000 */
.L_x_167:
[----:B------:R-:W-:Y:S05]  /*e3b0*/  BRA `(.L_x_168) ;  /* 0xffffffc4006c7947 */ /* 0x000fea000383ffff */
.L_x_69:
[----:B0-----:R0:W1:Y:S02]  /*e3c0*/  SYNCS.PHASECHK.TRANS64.TRYWAIT P0, [R0+URZ+0x16860], R3 ;  /* 0x01686003000075a7 */ /* 0x001064000800017f */
[----:B-1----:R-:W-:Y:S05]  /*e3d0*/  @!P0 NANOSLEEP.SYNCS 0x989680 ;  /* 0x009896800000895d */ /* 0x002fea0003900000 */
[----:B------:R-:W1:Y:S02]  /*e3e0*/  @!P0 SYNCS.PHASECHK.TRANS64 P0, [R0+URZ+0x16860], R3 ;  /* 0x01686003000085a7 */ /* 0x000e64000800007f */
[----:B-1----:R-:W-:Y:S05]  /*e3f0*/  @!P0 BRA `(.L_x_69) ;  /* 0xfffffffc00f08947 */ /* 0x002fea000383ffff */
[----:B------:R-:W-:Y:S05]  /*e400*/  BRA `(.L_x_169) ;  /* 0xffffffc800687947 */ /* 0x000fea000383ffff */
.L_x_70:
[----:B------:R-:W-:Y:S01]  /*e410*/  BSSY B0, `(.L_x_170) ;  /* 0x0000008000007945 */ /* 0x000fe20003800000 */
[----:B------:R-:W-:Y:S01]  /*e420*/  MOV R13, R18 ;  /* 0x00000012000d7202 */ /* 0x000fe20000000f00 */
[----:B------:R-:W-:Y:S01]  /*e430*/  IMAD.MOV.U32 R12, RZ, RZ, RZ ;  /* 0x000000ffff0c7224 */ /* 0x000fe200078e00ff */
[----:B------:R-:W-:Y:S01]  /*e440*/  MOV R15, 0xffffffff ;  /* 0xffffffff000f7802 */ /* 0x000fe20000000f00 */
[----:B------:R-:W-:-:S07]  /*e450*/  IMAD.MOV.U32 R11, RZ, RZ, 0x181f ;  /* 0x0000181fff0b7424 */ /* 0x000fce00078e00ff */
[----:B0-----:R-:W-:Y:S05]  /*e460*/  WARPSYNC.COLLECTIVE R15, `(.L_x_171) ;  /* 0x000000000f087348 */ /* 0x001fea0003c00000 */
[----:B------:R1:W2:Y:S02]  /*e470*/  SHFL.IDX P6, R14, R13, R12, R11 ;  /* 0x0000000c0d0e7389 */ /* 0x0002a400000c000b */
[----:B012---:R-:W-:Y:S01]  /*e480*/  ENDCOLLECTIVE ;  /* 0x000000000000791b */ /* 0x007fe20003800000 */
.L_x_171:
[----:B------:R-:W-:Y:S05]  /*e490*/  BSYNC B0 ;  /* 0x0000000000007941 */ /* 0x000fea0003800000 */
.L_x_170:
[----:B------:R-:W-:Y:S01]  /*e4a0*/  IMAD.MOV.U32 R13, RZ, RZ, R17 ;  /* 0x000000ffff0d7224 */ /* 0x000fe200078e0011 */
[----:B------:R-:W-:Y:S01]  /*e4b0*/  MOV R12, RZ ;  /* 0x000000ff000c7202 */ /* 0x000fe20000000f00 */
[----:B------:R-:W-:Y:S01]  /*e4c0*/  IMAD.MOV.U32 R11, RZ, RZ, 0x181f ;  /* 0x0000181fff0b7424 */ /* 0x000fe200078e00ff */
[----:B------:R-:W-:Y:S01]  /*e4d0*/  SHF.L.U32 R16, R16, 0x1, RZ ;  /* 0x0000000110107819 */ /* 0x000fe200000006ff */
[----:B------:R-:W-:Y:S01]  /*e4e0*/  IMAD.MOV.U32 R15, RZ, RZ, -0x1 ;  /* 0xffffffffff0f7424 */ /* 0x000fe200078e00ff */
[----:B------:R-:W-:Y:S01]  /*e4f0*/  ISETP.LT.OR P2, PT, R5, 0x1, P0 ;  /* 0x000000010500780c */ /* 0x000fe20000741670 */
[----:B------:R-:W-:Y:S01]  /*e500*/  IMAD.MOV.U32 R3, RZ, RZ, R14 ;  /* 0x000000ffff037224 */ /* 0x000fe200078e000e */
[----:B------:R-:W-:-:S11]  /*e510*/  LEA R4, R4, UR45, 0x1 ;  /* 0x0000002d04047c11 */ /* 0x000fd6000f8e08ff */
[----:B------:R-:W-:Y:S05]  /*e520*/  WARPSYNC.COLLECTIVE R15, `(.L_x_172) ;  /* 0x000000000f087348 */ /* 0x000fea0003c00000 */
[----:B------:R0:W1:Y:S02]  /*e530*/  SHFL.IDX P6, R14, R13, R12, R11 ;  /* 0x0000000c0d0e7389 */ /* 0x00006400000c000b */
[----:B01----:R-:W-:Y:S01]  /*e540*/  ENDCOLLECTIVE ;  /* 0x000000000000791b */ /* 0x003fe20003800000 */
.L_x_172:
[----:B------:R-:W-:Y:S01]  /*e550*/  IMAD.MOV.U32 R13, RZ, RZ, R18 ;  /* 0x000000ffff0d7224 */ /* 0x000fe200078e0012 */
[----:B------:R-:W-:Y:S02]  /*e560*/  MOV R12, 0x1 ;  /* 0x00000001000c7802 */ /* 0x000fe40000000f00 */
[----:B------:R-:W-:-:S13]  /*e570*/  IADD3 R2, P1, R14, R16, RZ ;  /* 0x000000100e027210 */ /* 0x000fda0007f3e0ff */
[----:B------:R-:W-:Y:S05]  /*e580*/  WARPSYNC.COLLECTIVE R15, `(.L_x_173) ;  /* 0x000000000f087348 */ /* 0x000fea0003c00000 */
[----:B------:R0:W1:Y:S02]  /*e590*/  SHFL.IDX P6, R14, R13, R12, R11 ;  /* 0x0000000c0d0e7389 */ /* 0x00006400000c000b */
[----:B01----:R-:W-:Y:S01]  /*e5a0*/  ENDCOLLECTIVE ;  /* 0x000000000000791b */ /* 0x003fe20003800000 */
.L_x_173:
        /* <DEDUP_REMOVED lines=11> */
.L_x_174:
[----:B------:R-:W-:Y:S01]  /*e660*/  IMAD.MOV.U32 R13, RZ, RZ, R18 ;  /* 0x000000ffff0d7224 */ /* 0x000fe200078e0012 */
[----:B------:R-:W-:Y:S02]  /*e670*/  MOV R12, 0x2 ;  /* 0x00000002000c7802 */ /* 0x000fe40000000f00 */
[----:B------:R-:W-:-:S07]  /*e680*/  MOV R9, R14 ;  /* 0x0000000e00097202 */ /* 0x000fce0000000f00 */
[----:B------:R-:W-:Y:S05]  /*e690*/  WARPSYNC.COLLECTIVE R15, `(.L_x_175) ;  /* 0x000000000f087348 */ /* 0x000fea0003c00000 */
[----:B------:R0:W1:Y:S02]  /*e6a0*/  SHFL.IDX P6, R14, R13, R12, R11 ;  /* 0x0000000c0d0e7389 */ /* 0x00006400000c000b */
[----:B01----:R-:W-:Y:S01]  /*e6b0*/  ENDCOLLECTIVE ;  /* 0x000000000000791b */ /* 0x003fe20003800000 */
.L_x_175:
[----:B------:R-:W-:-:S05]  /*e6c0*/  IADD3 R2, P1, R9, R16, RZ ;  /* 0x0000001009027210 */ /* 0x000fca0007f3e0ff */
        /* <DEDUP_REMOVED lines=11> */
.L_x_176:
[----:B------:R-:W-:Y:S01]  /*e780*/  IMAD.MOV.U32 R13, RZ, RZ, R18 ;  /* 0x000000ffff0d7224 */ /* 0x000fe200078e0012 */
[----:B------:R-:W-:Y:S02]  /*e790*/  MOV R12, 0x3 ;  /* 0x00000003000c7802 */ /* 0x000fe40000000f00 */
[----:B------:R-:W-:-:S07]  /*e7a0*/  MOV R21, R14 ;  /* 0x0000000e00157202 */ /* 0x000fce0000000f00 */
[----:B------:R-:W-:Y:S05]  /*e7b0*/  WARPSYNC.COLLECTIVE R15, `(.L_x_177) ;  /* 0x000000000f087348 */ /* 0x000fea0003c00000 */
[----:B------:R0:W1:Y:S02]  /*e7c0*/  SHFL.IDX P6, R14, R13, R12, R11 ;  /* 0x0000000c0d0e7389 */ /* 0x00006400000c000b */
[----:B01----:R-:W-:Y:S01]  /*e7d0*/  ENDCOLLECTIVE ;  /* 0x000000000000791b */ /* 0x003fe20003800000 */
.L_x_177:
        /* <DEDUP_REMOVED lines=12> */
.L_x_178:
[----:B------:R-:W-:Y:S02]  /*e8a0*/  IMAD.MOV.U32 R13, RZ, RZ, R18 ;  /* 0x000000ffff0d7224 */ /* 0x000fe400078e0012 */
[----:B------:R-:W-:Y:S01]  /*e8b0*/  IMAD.MOV.U32 R12, RZ, RZ, 0x4 ;  /* 0x00000004ff0c7424 */ /* 0x000fe200078e00ff */
[----:B------:R-:W-:-:S13]  /*e8c0*/  IADD3 R2, P1, R14, R16, RZ ;  /* 0x000000100e027210 */ /* 0x000fda0007f3e0ff */
[----:B------:R-:W-:Y:S05]  /*e8d0*/  WARPSYNC.COLLECTIVE R15, `(.L_x_179) ;  /* 0x000000000f087348 */ /* 0x000fea0003c00000 */
[----:B------:R0:W1:Y:S02]  /*e8e0*/  SHFL.IDX P6, R14, R13, R12, R11 ;  /* 0x0000000c0d0e7389 */ /* 0x00006400000c000b */
[----:B01----:R-:W-:Y:S01]  /*e8f0*/  ENDCOLLECTIVE ;  /* 0x000000000000791b */ /* 0x003fe20003800000 */
.L_x_179:
[----:B------:R-:W-:Y:S01]  /*e900*/  IADD3.X R3, RZ, R10, RZ, P1, !PT ;  /* 0x0000000aff037210 */ /* 0x000fe20000ffe4ff */
[----:B------:R-:W-:-:S04]  /*e910*/  IMAD.MOV.U32 R10, RZ, RZ, RZ ;  /* 0x000000ffff0a7224 */ /* 0x000fc800078e00ff */
        /* <DEDUP_REMOVED lines=10> */
.L_x_180:
[----:B------:R-:W-:Y:S02]  /*e9c0*/  IMAD.MOV.U32 R13, RZ, RZ, R18 ;  /* 0x000000ffff0d7224 */ /* 0x000fe400078e0012 */
[----:B------:R-:W-:Y:S02]  /*e9d0*/  IMAD.MOV.U32 R12, RZ, RZ, 0x5 ;  /* 0x00000005ff0c7424 */ /* 0x000fe400078e00ff */
[----:B------:R-:W-:-:S07]  /*e9e0*/  IMAD.MOV.U32 R23, RZ, RZ, R14 ;  /* 0x000000ffff177224 */ /* 0x000fce00078e000e */
[----:B------:R-:W-:Y:S05]  /*e9f0*/  WARPSYNC.COLLECTIVE R15, `(.L_x_181) ;  /* 0x000000000f087348 */ /* 0x000fea0003c00000 */
[----:B------:R0:W1:Y:S02]  /*ea00*/  SHFL.IDX P6, R14, R13, R12, R11 ;  /* 0x0000000c0d0e7389 */ /* 0x00006400000c000b */
[----:B01----:R-:W-:Y:S01]  /*ea10*/  ENDCOLLECTIVE ;  /* 0x000000000000791b */ /* 0x003fe20003800000 */
.L_x_181:
[----:B------:R-:W-:-:S04]  /*ea20*/  IADD3 R2, P1, R23, R16, RZ ;  /* 0x0000001017027210 */ /* 0x000fc80007f3e0ff */
[----:B------:R-:W-:-:S05]  /*ea30*/  IADD3.X R3, RZ, R22, RZ, P1, !PT ;  /* 0x00000016ff037210 */ /* 0x000fca0000ffe4ff */
        /* <DEDUP_REMOVED lines=10> */
.L_x_182:
[----:B------:R-:W-:Y:S02]  /*eae0*/  IMAD.MOV.U32 R13, RZ, RZ, R18 ;  /* 0x000000ffff0d7224 */ /* 0x000fe400078e0012 */
[----:B------:R-:W-:Y:S02]  /*eaf0*/  IMAD.MOV.U32 R12, RZ, RZ, 0x6 ;  /* 0x00000006ff0c7424 */ /* 0x000fe400078e00ff */
[----:B------:R-:W-:-:S07]  /*eb00*/  IMAD.MOV.U32 R25, RZ, RZ, R14 ;  /* 0x000000ffff197224 */ /* 0x000fce00078e000e */
[----:B------:R-:W-:Y:S05]  /*eb10*/  WARPSYNC.COLLECTIVE R15, `(.L_x_183) ;  /* 0x000000000f087348 */ /* 0x000fea0003c00000 */
[----:B------:R0:W1:Y:S02]  /*eb20*/  SHFL.IDX P6, R14, R13, R12, R11 ;  /* 0x0000000c0d0e7389 */ /* 0x00006400000c000b */
[----:B01----:R-:W-:Y:S01]  /*eb30*/  ENDCOLLECTIVE ;  /* 0x000000000000791b */ /* 0x003fe20003800000 */
.L_x_183:
        /* <DEDUP_REMOVED lines=12> */
.L_x_184:
[----:B------:R-:W-:Y:S02]  /*ec00*/  IMAD.MOV.U32 R13, RZ, RZ, R18 ;  /* 0x000000ffff0d7224 */ /* 0x000fe400078e0012 */
[----:B------:R-:W-:Y:S02]  /*ec10*/  IMAD.MOV.U32 R12, RZ, RZ, 0x7 ;  /* 0x00000007ff0c7424 */ /* 0x000fe400078e00ff */
[----:B------:R-:W-:-:S07]  /*ec20*/  IMAD.MOV.U32 R27, RZ, RZ, R14 ;  /* 0x000000ffff1b7224 */ /* 0x000fce00078e000e */
[----:B------:R-:W-:Y:S05]  /*ec30*/  WARPSYNC.COLLECTIVE R15, `(.L_x_185) ;  /* 0x000000000f087348 */ /* 0x000fea0003c00000 */
[----:B------:R0:W1:Y:S02]  /*ec40*/  SHFL.IDX P6, R14, R13, R12, R11 ;  /* 0x0000000c0d0e7389 */ /* 0x00006400000c000b */
[----:B01----:R-:W-:Y:S01]  /*ec50*/  ENDCOLLECTIVE ;  /* 0x000000000000791b */ /* 0x003fe20003800000 */
.L_x_185:
[----:B------:R-:W-:-:S04]  /*ec60*/  IADD3 R2, P1, R27, R16, RZ ;  /* 0x000000101b027210 */ /* 0x000fc80007f3e0ff */
[----:B------:R-:W-:-:S05]  /*ec70*/  IADD3.X R3, RZ, R21, RZ, P1, !PT ;  /* 0x00000015ff037210 */ /* 0x000fca0000ffe4ff */
[----:B------:R-:W-:Y:S01]  /*ec80*/  @!PT LDS RZ, [RZ] ;  /* 0x00000000fffff984 */ /* 0x000fe20000000800 */
[----:B------:R-:W-:Y:S01]  /*ec90*/  @!PT LDS RZ, [RZ] ;  /* 0x00000000fffff984 */ /* 0x000fe20000000800 */
[----:B------:R-:W-:Y:S01]  /*eca0*/  @!PT LDS RZ, [RZ] ;  /* 0x00000000fffff984 */ /* 0x000fe20000000800 */
[----:B------:R0:W-:Y:S01]  /*ecb0*/  LDGSTS.E.BYPASS.LTC128B.128 [R4+0x3400], desc[UR38][R2.64], !P2 ;  /* 0x0340000002047fae */ /* 0x0001e2000d101d66 */
[----:B------:R-:W-:Y:S01]  /*ecc0*/  IMAD.MOV.U32 R13, RZ, RZ, R17 ;  /* 0x000000ffff0d7224 */ /* 0x000fe200078e0011 */
[----:B------:R-:W-:-:S07]  /*ecd0*/  MOV R18, R14 ;  /* 0x0000000e00127202 */ /* 0x000fce0000000f00 */
[----:B0-----:R-:W-:Y:S05]  /*ece0*/  WARPSYNC.COLLECTIVE R15, `(.L_x_186) ;  /* 0x000000000f087348 */ /* 0x001fea0003c00000 */
[----:B------:R1:W2:Y:S02]  /*ecf0*/  SHFL.IDX P6, R14, R13, R12, R11 ;  /* 0x0000000c0d0e7389 */ /* 0x0002a400000c000b */
[----:B012---:R-:W-:Y:S01]  /*ed00*/  ENDCOLLECTIVE ;  /* 0x000000000000791b */ /* 0x007fe20003800000 */
.L_x_186:
[----:B------:R-:W-:Y:S05]  /*ed10*/  BRA `(.L_x_187) ;  /* 0xffffffc000f47947 */ /* 0x000fea000383ffff */
.L_x_73:
[----:B0-----:R0:W1:Y:S02]  /*ed20*/  SYNCS.PHASECHK.TRANS64.TRYWAIT P0, [R7+URZ+0x16820], R10 ;  /* 0x0168200a070075a7 */ /* 0x001064000800017f */
[----:B-1----:R-:W-:Y:S05]  /*ed30*/  @!P0 NANOSLEEP.SYNCS 0x989680 ;  /* 0x009896800000895d */ /* 0x002fea0003900000 */
[----:B------:R-:W1:Y:S02]  /*ed40*/  @!P0 SYNCS.PHASECHK.TRANS64 P0, [R7+URZ+0x16820], R10 ;  /* 0x0168200a070085a7 */ /* 0x000e64000800007f */
[----:B-1----:R-:W-:Y:S05]  /*ed50*/  @!P0 BRA `(.L_x_73) ;  /* 0xfffffffc00f08947 */ /* 0x002fea000383ffff */
[----:B------:R-:W-:Y:S05]  /*ed60*/  BRA `(.L_x_188) ;  /* 0xffffffc400647947 */ /* 0x000fea000383ffff */
.L_x_74:
[----:B------:R-:W1:Y:S01]  /*ed70*/  S2R R3, SR_TID.X ;  /* 0x0000000000037919 */ /* 0x000e620000002100 */
[----:B------:R-:W-:Y:S01]  /*ed80*/  BSSY B0, `(.L_x_189) ;  /* 0x000000a000007945 */ /* 0x000fe20003800000 */
[----:B------:R-:W-:Y:S01]  /*ed90*/  IMAD.MOV.U32 R12, RZ, RZ, RZ ;  /* 0x000000ffff0c7224 */ /* 0x000fe200078e00ff */
[----:B------:R-:W-:Y:S01]  /*eda0*/  MOV R15, 0xffffffff ;  /* 0xffffffff000f7802 */ /* 0x000fe20000000f00 */
[----:B------:R-:W-:Y:S01]  /*edb0*/  IMAD.MOV.U32 R11, RZ, RZ, 0x1f ;  /* 0x0000001fff0b7424 */ /* 0x000fe200078e00ff */
[----:B-1----:R-:W-:-:S04]  /*edc0*/  SHF.R.U32.HI R3, RZ, 0x5, R3 ;  /* 0x00000005ff037819 */ /* 0x002fc80000011603 */
[----:B------:R-:W-:-:S04]  /*edd0*/  LOP3.LUT R3, R3, 0x3, RZ, 0xc0, !PT ;  /* 0x0000000303037812 */ /* 0x000fc800078ec0ff */
[----:B------:R-:W-:-:S07]  /*ede0*/  MOV R13, R3 ;  /* 0x00000003000d7202 */ /* 0x000fce0000000f00 */
[----:B0----5:R-:W-:Y:S05]  /*edf0*/  WARPSYNC.COLLECTIVE R15, `(.L_x_190) ;  /* 0x000000000f087348 */ /* 0x021fea0003c00000 */
[----:B------:R1:W2:Y:S02]  /*ee00*/  SHFL.IDX P6, R14, R13, R12, R11 ;  /* 0x0000000c0d0e7389 */ /* 0x0002a400000c000b */
[----:B012--5:R-:W-:Y:S01]  /*ee10*/  ENDCOLLECTIVE ;  /* 0x000000000000791b */ /* 0x027fe20003800000 */
.L_x_190:
[----:B------:R-:W-:Y:S05]  /*ee20*/  BSYNC B0 ;  /* 0x0000000000007941 */ /* 0x000fea0003800000 */
.L_x_189:
[----:B------:R-:W-:Y:S05]  /*ee30*/  BRA `(.L_x_191) ;  /* 0xffffffc400487947 */ /* 0x000fea000383ffff */
.L_x_75:
[----:B------:R-:W-:Y:S01]  /*ee40*/  BSSY B0, `(.L_x_192) ;  /* 0x0000006000007945 */ /* 0x000fe20003800000 */
[----:B------:R-:W-:-:S07]  /*ee50*/  IMAD.MOV.U32 R15, RZ, RZ, -0x1 ;  /* 0xffffffffff0f7424 */ /* 0x000fce00078e00ff */
[----:B01---5:R-:W-:Y:S05]  /*ee60*/  WARPSYNC.COLLECTIVE R15, `(.L_x_193) ;  /* 0x000000000f0c7348 */ /* 0x023fea0003c00000 */
[----:B------:R-:W-:Y:S02]  /*ee70*/  ELECT P6, UR62, PT ;  /* 0x00000000003e782f */ /* 0x000fe400038c0000 */
[----:B------:R-:W-:Y:S01]  /*ee80*/  MOV R14, UR62 ;  /* 0x0000003e000e7c02 */ /* 0x000fe20008000f00 */
[----:B01---5:R-:W-:Y:S10]  /*ee90*/  ENDCOLLECTIVE ;  /* 0x000000000000791b */ /* 0x023ff40003800000 */
.L_x_193:
[----:B------:R-:W-:Y:S05]  /*eea0*/  BSYNC B0 ;  /* 0x0000000000007941 */ /* 0x000fea0003800000 */
.L_x_192:
[----:B------:R-:W-:Y:S05]  /*eeb0*/  BRA `(.L_x_194) ;  /* 0xffffffc4003c7947 */ /* 0x000fea000383ffff */
.L_x_77:
[----:B-1----:R1:W2:Y:S02]  /*eec0*/  SYNCS.PHASECHK.TRANS64.TRYWAIT P1, [R5+URZ+0x16840], R4 ;  /* 0x01684004050075a7 */ /* 0x0022a4000802017f */
[----:B--2---:R-:W-:Y:S05]  /*eed0*/  @!P1 NANOSLEEP.SYNCS 0x989680 ;  /* 0x009896800000995d */ /* 0x004fea0003900000 */
[----:B------:R-:W2:Y:S02]  /*eee0*/  @!P1 SYNCS.PHASECHK.TRANS64 P1, [R5+URZ+0x16840], R4 ;  /* 0x01684004050095a7 */ /* 0x000ea4000802007f */
[----:B--2---:R-:W-:Y:S05]  /*eef0*/  @!P1 BRA `(.L_x_77) ;  /* 0xfffffffc00f09947 */ /* 0x004fea000383ffff */
[----:B------:R-:W-:Y:S05]  /*ef00*/  BRA `(.L_x_195) ;  /* 0xffffffc4005c7947 */ /* 0x000fea000383ffff */
.L_x_79:
[----:B--2---:R2:W3:Y:S02]  /*ef10*/  SYNCS.PHASECHK.TRANS64.TRYWAIT P1, [R3+URZ+0x16840], R0 ;  /* 0x01684000030075a7 */ /* 0x0044e4000802017f */
[----:B---3--:R-:W-:Y:S05]  /*ef20*/  @!P1 NANOSLEEP.SYNCS 0x989680 ;  /* 0x009896800000995d */ /* 0x008fea0003900000 */
[----:B------:R-:W3:Y:S02]  /*ef30*/  @!P1 SYNCS.PHASECHK.TRANS64 P1, [R3+URZ+0x16840], R0 ;  /* 0x01684000030095a7 */ /* 0x000ee4000802007f */
[----:B---3--:R-:W-:Y:S05]  /*ef40*/  @!P1 BRA `(.L_x_79) ;  /* 0xfffffffc00f09947 */ /* 0x008fea000383ffff */
[----:B------:R-:W-:Y:S05]  /*ef50*/  BRA `(.L_x_196) ;  /* 0xffffffc400687947 */ /* 0x000fea000383ffff */
.L_x_81:
[----:B---3--:R3:W4:Y:S02]  /*ef60*/  SYNCS.PHASECHK.TRANS64.TRYWAIT P1, [R5+URZ+0x16860], R4 ;  /* 0x01686004050075a7 */ /* 0x008724000802017f */
[----:B----4-:R-:W-:Y:S05]  /*ef70*/  @!P1 NANOSLEEP.SYNCS 0x989680 ;  /* 0x009896800000995d */ /* 0x010fea0003900000 */
[----:B------:R-:W4:Y:S02]  /*ef80*/  @!P1 SYNCS.PHASECHK.TRANS64 P1, [R5+URZ+0x16860], R4 ;  /* 0x01686004050095a7 */ /* 0x000f24000802007f */
[----:B----4-:R-:W-:Y:S05]  /*ef90*/  @!P1 BRA `(.L_x_81) ;  /* 0xfffffffc00f09947 */ /* 0x010fea000383ffff */
[----:B------:R-:W-:Y:S05]  /*efa0*/  BRA `(.L_x_197) ;  /* 0xffffffc400647947 */ /* 0x000fea000383ffff */
.L_x_198:
[----:B------:R-:W-:-:S00]  /*efb0*/  BRA `(.L_x_198) ;  /* 0xfffffffc00fc7947 */ /* 0x000fc0000383ffff */
[----:B------:R-:W-:-:S00]  /*efc0*/  NOP ;  /* 0x0000000000007918 */ /* 0x000fc00000000000 */
        /* <DEDUP_REMOVED lines=11> */
.L_x_3166:


//--------------------- .text._ZN7cutlass13device_kernelIN5flash11enable_sm90INS1_16FlashAttnFwdSm90INS1_25CollectiveMainloopFwdSm90ILi2EN4cute5tupleIJNS5_1CILi1EEES8_S8_EEENS6_IJNS7_ILi192EEENS7_ILi128EEENS7_ILi64EEEEEELi64ENS_6half_tEfNS_4arch4Sm90ELb0ELb0ELb1ELb1ELb1ELb0ELb0ELb1ELb1ELb1ELb1ELb0EEENS1_21CollectiveEpilogueFwdINS6_IJSA_SC_SB_EEES9_SE_SG_Li384ELb1ELb1ELb1ELb0EEENS1_36VarlenDynamicPersistentTileSchedulerILi192ELi128ELi384ELi128ELb1ELb1ELb1ELb0ELb1ELb1EEEEEEEEEvNT_6ParamsE --------------------------
	.section	.text._ZN7cutlass13device_kernelIN5flash11enable_sm90INS1_16FlashAttnFwdSm90INS1_25CollectiveMainloopFwdSm90ILi2EN4cute5tupleIJNS5_1CILi1EEES8_S8_EEENS6_IJNS7_ILi192EEENS7_ILi128EEENS7_ILi64EEEEEELi64ENS_6half_tEfNS_4arch4Sm90ELb0ELb0ELb1ELb1ELb1ELb0ELb0ELb1ELb1ELb1ELb1ELb0EEENS1_21CollectiveEpilogueFwdINS6_IJSA_SC_SB_EEES9_SE_SG_Li384ELb1ELb1ELb1ELb0EEENS1_36VarlenDynamicPersistentTileSchedulerILi192ELi128ELi384ELi128ELb1ELb1ELb1ELb0ELb1ELb1EEEEEEEEEvNT_6ParamsE,"ax",@progbits
	.align	128
.text._ZN7cutlass13device_kernelIN5flash11enable_sm90INS1_16FlashAttnFwdSm90INS1_25CollectiveMainloopFwdSm90ILi2EN4cute5tupleIJNS5_1CILi1EEES8_S8_EEENS6_IJNS7_ILi192EEENS7_ILi128EEENS7_ILi64EEEEEELi64ENS_6half_tEfNS_4arch4Sm90ELb0ELb0ELb1ELb1ELb1ELb0ELb0ELb1ELb1ELb1ELb1ELb0EEENS1_21CollectiveEpilogueFwdINS6_IJSA_SC_SB_EEES9_SE_SG_Li384ELb1ELb1ELb1ELb0EEENS1_36VarlenDynamicPersistentTileSchedulerILi192ELi128ELi384ELi128ELb1ELb1ELb1ELb0ELb1ELb1EEEEEEEEEvNT_6ParamsE:
        .type           _ZN7cutlass13device_kernelIN5flash11enable_sm90INS1_16FlashAttnFwdSm90INS1_25CollectiveMainloopFwdSm90ILi2EN4cute5tupleIJNS5_1CILi1EEES8_S8_EEENS6_IJNS7_ILi192EEENS7_ILi128EEENS7_ILi64EEEEEELi64ENS_6half_tEfNS_4arch4Sm90ELb0ELb0ELb1ELb1ELb1ELb0ELb0ELb1ELb1ELb1ELb1ELb0EEENS1_21CollectiveEpilogueFwdINS6_IJSA_SC_SB_EEES9_SE_SG_Li384ELb1ELb1ELb1ELb0EEENS1_36VarlenDynamicPersistentTileSchedulerILi192ELi128ELi384ELi128ELb1ELb1ELb1ELb0ELb1ELb1EEEEEEEEEvNT_6ParamsE,@function
        .size           _ZN7cutlass13device_kernelIN5flash11enable_sm90INS1_16FlashAttnFwdSm90INS1_25CollectiveMainloopFwdSm90ILi2EN4cute5tupleIJNS5_1CILi1EEES8_S8_EEENS6_IJNS7_ILi192EEENS7_ILi128EEENS7_ILi64EEEEEELi64ENS_6half_tEfNS_4arch4Sm90ELb0ELb0ELb1ELb1ELb1ELb0ELb0ELb1ELb1ELb1ELb1ELb0EEENS1_21CollectiveEpilogueFwdINS6_IJSA_SC_SB_EEES9_SE_SG_Li384ELb1ELb1ELb1ELb0EEENS1_36VarlenDynamicPersistentTileSchedulerILi192ELi128ELi384ELi128ELb1ELb1ELb1ELb0ELb1ELb1EEEEEEEEEvNT_6ParamsE,(.L_x_3167 - _ZN7cutlass13device_kernelIN5flash11enable_sm90INS1_16FlashAttnFwdSm90INS1_25CollectiveMainloopFwdSm90ILi2EN4cute5tupleIJNS5_1CILi1EEES8_S8_EEENS6_IJNS7_ILi192EEENS7_ILi128EEENS7_ILi64EEEEEELi64ENS_6half_tEfNS_4arch4Sm90ELb0ELb0ELb1ELb1ELb1ELb0ELb0ELb1ELb1ELb1ELb1ELb0EEENS1_21CollectiveEpilogueFwdINS6_IJSA_SC_SB_EEES9_SE_SG_Li384ELb1ELb1ELb1ELb0EEENS1_36VarlenDynamicPersistentTileSchedulerILi192ELi128ELi384ELi128ELb1ELb1ELb1ELb0ELb1ELb1EEEEEEEEEvNT_6ParamsE)
        .other          _ZN7cutlass13device_kernelIN5flash11enable_sm90INS1_16FlashAttnFwdSm90INS1_25CollectiveMainloopFwdSm90ILi2EN4cute5tupleIJNS5_1CILi1EEES8_S8_EEENS6_IJNS7_ILi192EEENS7_ILi128EEENS7_ILi64EEEEEELi64ENS_6half_tEfNS_4arch4Sm90ELb0ELb0ELb1ELb1ELb1ELb0ELb0ELb1ELb1ELb1ELb1ELb0EEENS1_21CollectiveEpilogueFwdINS6_IJSA_SC_SB_EEES9_SE_SG_Li384ELb1ELb1ELb1ELb0EEENS1_36VarlenDynamicPersistentTileSchedulerILi192ELi128ELi384ELi128ELb1ELb1ELb1ELb0ELb1ELb1EEEEEEEEEvNT_6ParamsE,@"STO_CUDA_ENTRY STV_DEFAULT"
_ZN7cutlass13device_kernelIN5flash11enable_sm90INS1_16FlashAttnFwdSm90INS1_25CollectiveMainloopFwdSm90ILi2EN4cute5tupleIJNS5_1CILi1EEES8_S8_EEENS6_IJNS7_ILi192EEENS7_ILi128EEENS7_ILi64EEEEEELi64ENS_6half_tEfNS_4arch4Sm90ELb0ELb0ELb1ELb1ELb1ELb0ELb0ELb1ELb1ELb1ELb1ELb0EEENS1_21CollectiveEpilogueFwdINS6_IJSA_SC_SB_EEES9_SE_SG_Li384ELb1ELb1ELb1ELb0EEENS1_36VarlenDynamicPersistentTileSchedulerILi192ELi128ELi384ELi128ELb1ELb1ELb1ELb0ELb1ELb1EEEEEEEEEvNT_6ParamsE:
        /* <DEDUP_REMOVED lines=8> */
[----:B------:R-:W0:Y:S02]  /*0080*/  SHFL.IDX PT, R2, R0, RZ, 0x1f ;  /* 0x00001fff00027589 */ /* 0x000e2400000e0000 */
[C---:B0-----:R-:W-:Y:S02]  /*0090*/  ISETP.NE.OR P0, PT, R2.reuse, RZ, !P0 ;  /* 0x000000ff0200720c */ /* 0x041fe40004705670 */
[----:B------:R-:W-:Y:S02]  /*00a0*/  ISETP.NE.AND P1, PT, R2, RZ, PT ;  /* 0x000000ff0200720c */ /* 0x000fe40003f25270 */
[----:B------:R0:W1:Y:S09]  /*00b0*/  SHFL.IDX PT, R2, R3, RZ, 0x1f ;  /* 0x00001fff03027589 */ /* 0x00007200000e0000 */
[----:B------:R-:W-:Y:S01]  /*00c0*/  VOTEU.ALL UP0, P0 ;  /* 0x00000000003f7886 */ /* 0x000fe20000000000 */
[----:B------:R-:W-:-:S04]  /*00d0*/  VOTEU.ALL UP1, P0 ;  /* 0x00000000003f7886 */ /* 0x000fc80000020000 */
[----:B------:R-:W2:Y:S01]  /*00e0*/  @!UP0 S2UR UR8, SR_CgaCtaId ;  /* 0x00000000000889c3 */ /* 0x000ea20000008800 */
[----:B------:R-:W-:Y:S01]  /*00f0*/  @!UP0 UMOV UR6, 0x400 ;  /* 0x0000040000068882 */ /* 0x000fe20000000000 */
[----:B------:R-:W-:-:S04]  /*0100*/  @!UP0 UIADD3 UR4, -UR4, 0x100000, URZ ;  /* 0x0010000004048890 */ /* 0x000fc8000fffe13f */
[----:B------:R-:W-:Y:S02]  /*0110*/  @!UP0 USHF.L.U32 UR5, UR4, 0xb, URZ ;  /* 0x0000000b04058899 */ /* 0x000fe4000800063f */
[----:B------:R-:W-:Y:S02]  /*0120*/  @!UP0 USHF.L.U32 UR4, UR4, 0x1, URZ ;  /* 0x0000000104048899 */ /* 0x000fe4000800063f */
[----:B--2---:R-:W-:Y:S02]  /*0130*/  @!UP0 ULEA UR8, UR8, UR6, 0x18 ;  /* 0x0000000608088291 */ /* 0x004fe4000f8ec03f */
[----:B------:R-:W-:-:S04]  /*0140*/  @!UP0 UIADD3 UR6, -UR7, 0x100000, URZ ;  /* 0x0010000007068890 */ /* 0x000fc8000fffe13f */
[----:B------:R-:W-:Y:S02]  /*0150*/  @!UP0 USHF.L.U32 UR7, UR6, 0xb, URZ ;  /* 0x0000000b06078899 */ /* 0x000fe4000800063f */
[----:B------:R-:W-:Y:S01]  /*0160*/  @!UP0 USHF.L.U32 UR6, UR6, 0x1, URZ ;  /* 0x0000000106068899 */ /* 0x000fe2000800063f */
[----:B------:R-:W-:-:S05]  /*0170*/  VOTEU.ALL UP0, P0 ;  /* 0x00000000003f7886 */ /* 0x000fca0000000000 */
[----:B------:R0:W2:Y:S06]  /*0180*/  @!UP0 SYNCS.EXCH.64 URZ, [UR8+0x16800], UR4 ;  /* 0x01680004083f85b2 */ /* 0x0000ac0008000100 */
[----:B------:R0:W3:Y:S02]  /*0190*/  @!UP1 SYNCS.EXCH.64 URZ, [UR8+0x16820], UR6 ;  /* 0x01682006083f95b2 */ /* 0x0000e40008000100 */
[----:B01----:R-:W-:Y:S05]  /*01a0*/  @P1 BRA `(.L_x_199) ;  /* 0x0000000000481947 */ /* 0x003fea0003800000 */
[----:B------:R-:W0:Y:S01]  /*01b0*/  S2UR UR5, SR_CgaCtaId ;  /* 0x00000000000579c3 */ /* 0x000e220000008800 */
[----:B------:R-:W-:Y:S01]  /*01c0*/  UMOV UR4, 0x400 ;  /* 0x0000040000047882 */ /* 0x000fe20000000000 */
[----:B------:R-:W-:Y:S01]  /*01d0*/  UMOV UR6, 0x80 ;  /* 0x0000008000067882 */ /* 0x000fe20000000000 */
[----:B------:R-:W-:Y:S01]  /*01e0*/  UMOV UR7, 0x180 ;  /* 0x0000018000077882 */ /* 0x000fe20000000000 */
[----:B------:R-:W-:Y:S01]  /*01f0*/  ELECT P0, URZ, PT ;  /* 0x00000000003f782f */ /* 0x000fe20003800000 */
[----:B0-----:R-:W-:Y:S02]  /*0200*/  ULEA UR8, UR5, UR4, 0x18 ;  /* 0x0000000405087291 */ /* 0x001fe4000f8ec03f */
[----:B------:R-:W-:-:S04]  /*0210*/  UIADD3 UR4, -UR6, 0x100000, URZ ;  /* 0x0010000006047890 */ /* 0x000fc8000fffe13f */
[----:B------:R-:W-:Y:S02]  /*0220*/  USHF.L.U32 UR5, UR4, 0xb, URZ ;  /* 0x0000000b04057899 */ /* 0x000fe4000800063f */
[----:B------:R-:W-:Y:S02]  /*0230*/  USHF.L.U32 UR4, UR4, 0x1, URZ ;  /* 0x0000000104047899 */ /* 0x000fe4000800063f */
[----:B------:R-:W-:-:S04]  /*0240*/  UIADD3 UR6, -UR7, 0x100000, URZ ;  /* 0x0010000007067890 */ /* 0x000fc8000fffe13f */
[----:B------:R-:W-:Y:S02]  /*0250*/  USHF.L.U32 UR7, UR6, 0xb, URZ ;  /* 0x0000000b06077899 */ /* 0x000fe4000800063f */
[----:B------:R-:W-:Y:S01]  /*0260*/  USHF.L.U32 UR6, UR6, 0x1, URZ ;  /* 0x0000000106067899 */ /* 0x000fe2000800063f */
[----:B------:R-:W0:Y:S03]  /*0270*/  FENCE.VIEW.ASYNC.S ;  /* 0x00000000000073c6 */ /* 0x000e260000000000 */
[----:B0-----:R0:W1:Y:S08]  /*0280*/  SYNCS.EXCH.64 URZ, [UR8+0x16830], UR4 ;  /* 0x01683004083f75b2 */ /* 0x0010700008000100 */
[----:B------:R0:W4:Y:S01]  /*0290*/  SYNCS.EXCH.64 URZ, [UR8+0x16840], UR6 ;  /* 0x01684006083f75b2 */ /* 0x0001220008000100 */
[----:B------:R0:W0:Y:S01]  /*02a0*/  SYNCS.EXCH.64 URZ, [UR8+0x16838], UR4 ;  /* 0x01683804083f75b2 */ /* 0x0000220008000100 */
[----:B------:R0:W0:Y:S01]  /*02b0*/  SYNCS.EXCH.64 URZ, [UR8+0x16848], UR6 ;  /* 0x01684806083f75b2 */ /* 0x0000220008000100 */
[----:B------:R-:W-:Y:S01]  /*02c0*/  NOP ;  /* 0x0000000000007918 */ /* 0x000fe20000000000 */
.L_x_199:
[----:B------:R-:W5:Y:S01]  /*02d0*/  SHFL.IDX PT, R3, R0, RZ, 0x1f ;  /* 0x00001fff00037589 */ /* 0x000f6200000e0000 */
[----:B------:R-:W-:Y:S01]  /*02e0*/  NOP ;  /* 0x0000000000007918 */ /* 0x000fe20000000000 */
[----:B-----5:R-:W-:-:S13]  /*02f0*/  ISETP.NE.AND P0, PT, R3, RZ, PT ;  /* 0x000000ff0300720c */ /* 0x020fda0003f05270 */
[----:B------:R-:W-:Y:S05]  /*0300*/  @P0 BRA `(.L_x_200) ;  /* 0x0000000000480947 */ /* 0x000fea0003800000 */
[----:B0-----:R-:W0:Y:S01]  /*0310*/  S2UR UR5, SR_CgaCtaId ;  /* 0x00000000000579c3 */ /* 0x001e220000008800 */
        /* <DEDUP_REMOVED lines=12> */
[----:B0-----:R0:W0:Y:S08]  /*03e0*/  SYNCS.EXCH.64 URZ, [UR8+0x16850], UR4 ;  /* 0x01685004083f75b2 */ /* 0x0010300008000100 */
[----:B------:R0:W0:Y:S01]  /*03f0*/  SYNCS.EXCH.64 URZ, [UR8+0x16860], UR6 ;  /* 0x01686006083f75b2 */ /* 0x0000220008000100 */
[----:B------:R0:W0:Y:S01]  /*0400*/  SYNCS.EXCH.64 URZ, [UR8+0x16858], UR4 ;  /* 0x01685804083f75b2 */ /* 0x0000220008000100 */
[----:B------:R0:W0:Y:S01]  /*0410*/  SYNCS.EXCH.64 URZ, [UR8+0x16868], UR6 ;  /* 0x01686806083f75b2 */ /* 0x0000220008000100 */
[----:B------:R-:W-:Y:S01]  /*0420*/  NOP ;  /* 0x0000000000007918 */ /* 0x000fe20000000000 */
.L_x_200:
[----:B------:R-:W5:Y:S01]  /*0430*/  SHFL.IDX PT, R3, R0, RZ, 0x1f ;  /* 0x00001fff00037589 */ /* 0x000f6200000e0000 */
[----:B------:R-:W-:Y:S01]  /*0440*/  NOP ;  /* 0x0000000000007918 */ /* 0x000fe20000000000 */
[----:B-----5:R-:W-:-:S13]  /*0450*/  ISETP.NE.AND P0, PT, R3, RZ, PT ;  /* 0x000000ff0300720c */ /* 0x020fda0003f05270 */
[----:B------:R-:W-:Y:S05]  /*0460*/  @P0 BRA `(.L_x_201) ;  /* 0x0000000000380947 */ /* 0x000fea0003800000 */
[----:B0-----:R-:W0:Y:S01]  /*0470*/  S2UR UR5, SR_CgaCtaId ;  /* 0x00000000000579c3 */ /* 0x001e220000008800 */
[----:B------:R-:W-:Y:S01]  /*0480*/  UMOV UR4, 0x400 ;  /* 0x0000040000047882 */ /* 0x000fe20000000000 */
[----:B------:R-:W-:Y:S01]  /*0490*/  UMOV UR7, 0x80 ;  /* 0x0000008000077882 */ /* 0x000fe20000000000 */
[----:B------:R-:W-:Y:S01]  /*04a0*/  ELECT P0, URZ, PT ;  /* 0x00000000003f782f */ /* 0x000fe20003800000 */
[----:B0-----:R-:W-:Y:S02]  /*04b0*/  ULEA UR6, UR5, UR4, 0x18 ;  /* 0x0000000405067291 */ /* 0x001fe4000f8ec03f */
[----:B------:R-:W-:-:S04]  /*04c0*/  UIADD3 UR4, -UR7, 0x100000, URZ ;  /* 0x0010000007047890 */ /* 0x000fc8000fffe13f */
[----:B------:R-:W-:Y:S02]  /*04d0*/  USHF.L.U32 UR5, UR4, 0xb, URZ ;  /* 0x0000000b04057899 */ /* 0x000fe4000800063f */
[----:B------:R-:W-:Y:S01]  /*04e0*/  USHF.L.U32 UR4, UR4, 0x1, URZ ;  /* 0x0000000104047899 */ /* 0x000fe2000800063f */
[----:B------:R-:W0:Y:S11]  /*04f0*/  FENCE.VIEW.ASYNC.S ;  /* 0x00000000000073c6 */ /* 0x000e360000000000 */
[----:B0-----:R0:W0:Y:S01]  /*0500*/  SYNCS.EXCH.64 URZ, [UR6+0x16870], UR4 ;  /* 0x01687004063f75b2 */ /* 0x0010220008000100 */
[----:B------:R0:W0:Y:S01]  /*0510*/  SYNCS.EXCH.64 URZ, [UR6+0x16880], UR4 ;  /* 0x01688004063f75b2 */ /* 0x0000220008000100 */
[----:B------:R0:W0:Y:S01]  /*0520*/  SYNCS.EXCH.64 URZ, [UR6+0x16878], UR4 ;  /* 0x01687804063f75b2 */ /* 0x0000220008000100 */
[----:B------:R0:W0:Y:S01]  /*0530*/  SYNCS.EXCH.64 URZ, [UR6+0x16888], UR4 ;  /* 0x01688804063f75b2 */ /* 0x0000220008000100 */
[----:B------:R-:W-:Y:S01]  /*0540*/  NOP ;  /* 0x0000000000007918 */ /* 0x000fe20000000000 */
.L_x_201:
        /* <DEDUP_REMOVED lines=22> */
.L_x_202:
        /* <DEDUP_REMOVED lines=22> */
.L_x_203:
[----:B------:R-:W-:Y:S01]  /*0810*/  ISETP.NE.AND P0, PT, R2, RZ, PT ;  /* 0x000000ff0200720c */ /* 0x000fe20003f05270 */
[----:B------:R-:W-:Y:S01]  /*0820*/  IMAD.MOV.U32 R2, RZ, RZ, 0x1 ;  /* 0x00000001ff027424 */ /* 0x000fe200078e00ff */
[----:B------:R-:W-:Y:S01]  /*0830*/  NOP ;  /* 0x0000000000007918 */ /* 0x000fe20000000000 */
[----:B------:R-:W-:-:S03]  /*0840*/  ULDC.64 UR36, c[0x0][0x208] ;  /* 0x0000820000247ab9 */ /* 0x000fc60000000a00 */
[----:B------:R-:W-:-:S05]  /*0850*/  SEL R2, R2, 0x2, !P0 ;  /* 0x0000000202027807 */ /* 0x000fca0004000000 */
[----:B------:R0:W-:Y:S02]  /*0860*/  STL [R1+0x28], R2 ;  /* 0x0000280201007387 */ /* 0x0001e40000100800 */
[----:B01234-:R-:W-:Y:S06]  /*0870*/  BAR.SYNC.DEFER_BLOCKING 0x0 ;  /* 0x0000000000007b1d */ /* 0x01ffec0000010000 */
[----:B------:R-:W-:Y:S05]  /*0880*/  @!P0 BRA `(.L_x_204) ;  /* 0x0000008800148947 */ /* 0x000fea0003800000 */
.L_x_205:
[----:B------:R-:W-:-:S08]  /*0890*/  NOP ;  /* 0x0000000000007918 */ /* 0x000fd00000000000 */
[----:B------:R-:W0:Y:S02]  /*08a0*/  USETMAXREG.TRY_ALLOC.CTAPOOL UP0, 0xa0 ;  /* 0x000000a0000079c8 */ /* 0x000e240008000600 */
[----:B0-----:R-:W-:-:S13]  /*08b0*/  PLOP3.LUT P0, PT, PT, PT, UP0, 0x80, 0x0 ;  /* 0x000000000000781c */ /* 0x001fda0003f0f008 */
[----:B------:R-:W-:Y:S05]  /*08c0*/  @!P0 BRA `(.L_x_205) ;  /* 0xfffffffc00f08947 */ /* 0x000fea000383ffff */
[----:B------:R-:W0:Y:S01]  /*08d0*/  S2R R2, SR_TID.X ;  /* 0x0000000000027919 */ /* 0x000e220000002100 */
[----:B------:R-:W1:Y:S01]  /*08e0*/  S2UR UR5, SR_CgaCtaId ;  /* 0x00000000000579c3 */ /* 0x000e620000008800 */
[----:B------:R-:W-:-:S07]  /*08f0*/  UMOV UR4, 0x400 ;  /* 0x0000040000047882 */ /* 0x000fce0000000000 */
[----:B------:R-:W-:Y:S06]  /*0900*/  BAR.ARV 0x8, 0x200 ;  /* 0x0208000000007b1d */ /* 0x000fec0000002000 */
[----:B-1----:R-:W-:Y:S01]  /*0910*/  ULEA UR4, UR5, UR4, 0x18 ;  /* 0x0000000405047291 */ /* 0x002fe2000f8ec03f */
[----:B0-----:R-:W-:-:S04]  /*0920*/  LOP3.LUT R0, R2, 0xffffff80, RZ, 0xc0, !PT ;  /* 0xffffff8002007812 */ /* 0x001fc800078ec0ff */
[----:B------:R-:W-:-:S13]  /*0930*/  ISETP.NE.AND P0, PT, R0, 0x80, PT ;  /* 0x000000800000780c */ /* 0x000fda0003f05270 */
[----:B------:R-:W-:Y:S08]  /*0940*/  @!P0 BAR.ARV 0x9, 0x100 ;  /* 0x0244000000008b1d */ /* 0x000ff00000002000 */
[----:B------:R-:W-:Y:S06]  /*0950*/  BAR.SYNC.DEFER_BLOCKING 0x5, 0x200 ;  /* 0x0148000000007b1d */ /* 0x000fec0000010000 */
[----:B------:R-:W0:Y:S01]  /*0960*/  LDS.128 R12, [UR4+0x168d0] ;  /* 0x0168d004ff0c7984 */ /* 0x000e220008000c00 */
[----:B------:R-:W-:Y:S01]  /*0970*/  ULDC UR4, c[0x0][0xc3c] ;  /* 0x00030f0000047ab9 */ /* 0x000fe20000000800 */
[----:B------:R-:W-:Y:S06]  /*0980*/  BAR.ARV 0x4, 0x200 ;  /* 0x0108000000007b1d */ /* 0x000fec0000002000 */
[----:B0-----:R-:W-:-:S13]  /*0990*/  ISETP.GE.AND P0, PT, R15, UR4, PT ;  /* 0x000000040f007c0c */ /* 0x001fda000bf06270 */
[----:B------:R-:W-:Y:S05]  /*09a0*/  @P0 EXIT ;  /* 0x000000000000094d */ /* 0x000fea0003800000 */
[----:B------:R-:W2:Y:S01]  /*09b0*/  LDL R12, [R1+0x28] ;  /* 0x00002800010c7983 */ /* 0x000ea20000100800 */
[----:B------:R-:W-:-:S05]  /*09c0*/  VIADD R17, R2, 0xffffff80 ;  /* 0xffffff8002117836 */ /* 0x000fca0000000000 */
[----:B------:R-:W-:-:S04]  /*09d0*/  SHF.R.S32.HI R0, RZ, 0x1f, R17 ;  /* 0x0000001fff007819 */ /* 0x000fc80000011411 */
[----:B------:R-:W-:-:S04]  /*09e0*/  LEA.HI R2, R0, R17, RZ, 0x7 ;  /* 0x0000001100027211 */ /* 0x000fc800078f38ff */
[----:B------:R-:W-:-:S05]  /*09f0*/  LOP3.LUT R3, R2, 0xffffff80, RZ, 0xc0, !PT ;  /* 0xffffff8002037812 */ /* 0x000fca00078ec0ff */
[----:B------:R-:W-:Y:S01]  /*0a00*/  IMAD.IADD R16, R17, 0x1, -R3 ;  /* 0x0000000111107824 */ /* 0x000fe200078e0a03 */
[CC--:B------:R-:W-:Y:S02]  /*0a10*/  LEA.HI R4, R0.reuse, R17.reuse, RZ, 0x5 ;  /* 0x0000001100047211 */ /* 0x0c0fe400078f28ff */
[----:B------:R-:W-:Y:S02]  /*0a20*/  LEA.HI R3, R0, R17, RZ, 0x4 ;  /* 0x0000001100037211 */ /* 0x000fe400078f20ff */
[----:B------:R-:W-:Y:S01]  /*0a30*/  SHF.R.S32.HI R6, RZ, 0x1f, R16 ;  /* 0x0000001fff067819 */ /* 0x000fe20000011410 */
[----:B------:R-:W-:Y:S01]  /*0a40*/  IMAD.SHL.U32 R5, R4, 0x20, RZ ;  /* 0x0000002004057824 */ /* 0x000fe200078e00ff */
[----:B------:R-:W-:Y:S02]  /*0a50*/  SHF.R.S32.HI R11, RZ, 0x7, R2 ;  /* 0x00000007ff0b7819 */ /* 0x000fe40000011402 */
[----:B------:R-:W-:Y:S02]  /*0a60*/  LEA.HI R7, R6, R16, RZ, 0x2 ;  /* 0x0000001006077211 */ /* 0x000fe400078f10ff */
[----:B------:R-:W-:-:S02]  /*0a70*/  SHF.R.S32.HI R2, RZ, 0x4, R3 ;  /* 0x00000004ff027819 */ /* 0x000fc40000011403 */
[C---:B------:R-:W-:Y:S02]  /*0a80*/  LOP3.LUT R4, R3.reuse, 0x3fffff0, RZ, 0xc0, !PT ;  /* 0x03fffff003047812 */ /* 0x040fe400078ec0ff */
[--C-:B------:R-:W-:Y:S02]  /*0a90*/  SHF.R.S32.HI R8, RZ, 0x2, R7.reuse ;  /* 0x00000002ff087819 */ /* 0x100fe40000011407 */
[----:B------:R-:W-:Y:S02]  /*0aa0*/  SHF.R.S32.HI R9, RZ, 0x1f, R7 ;  /* 0x0000001fff097819 */ /* 0x000fe40000011407 */
[----:B------:R-:W-:Y:S02]  /*0ab0*/  LEA.HI R3, R3, R2, RZ, 0x1 ;  /* 0x0000000203037211 */ /* 0x000fe400078f08ff */
[----:B------:R-:W-:Y:S02]  /*0ac0*/  LOP3.LUT R5, R5, 0xfffffc00, RZ, 0xc0, !PT ;  /* 0xfffffc0005057812 */ /* 0x000fe400078ec0ff */
[----:B------:R-:W-:-:S02]  /*0ad0*/  IADD3 R4, R17, -R4, RZ ;  /* 0x8000000411047210 */ /* 0x000fc40007ffe0ff */
[-C--:B------:R-:W-:Y:S02]  /*0ae0*/  LEA.HI R10, R0, R17.reuse, RZ, 0x2 ;  /* 0x00000011000a7211 */ /* 0x080fe400078f10ff */
[----:B------:R-:W-:Y:S02]  /*0af0*/  LEA.HI R9, R9, R8, RZ, 0x3 ;  /* 0x0000000809097211 */ /* 0x000fe400078f18ff */
[----:B------:R-:W-:Y:S01]  /*0b00*/  LOP3.LUT R3, R3, 0x1ffffffe, RZ, 0xc0, !PT ;  /* 0x1ffffffe03037812 */ /* 0x000fe200078ec0ff */
[----:B------:R-:W-:Y:S01]  /*0b10*/  IMAD R4, R4, 0x40, R5 ;  /* 0x0000004004047824 */ /* 0x000fe200078e0205 */
[----:B------:R-:W-:Y:S01]  /*0b20*/  LOP3.LUT R10, R10, 0xfffffffc, RZ, 0xc0, !PT ;  /* 0xfffffffc0a0a7812 */ /* 0x000fe200078ec0ff */
[----:B------:R-:W-:Y:S01]  /*0b30*/  IMAD.HI R5, R11, 0x55555556, RZ ;  /* 0x555555560b057827 */ /* 0x000fe200078e02ff */
[----:B------:R-:W-:Y:S02]  /*0b40*/  LEA.HI R0, R0, R17, RZ, 0x3 ;  /* 0x0000001100007211 */ /* 0x000fe400078f18ff */
[----:B------:R-:W-:Y:S01]  /*0b50*/  LOP3.LUT R9, R9, 0xfffffff8, RZ, 0xc0, !PT ;  /* 0xfffffff809097812 */ /* 0x000fe200078ec0ff */
[----:B------:R-:W-:Y:S01]  /*0b60*/  IMAD.IADD R3, R2, 0x1, -R3 ;  /* 0x0000000102037824 */ /* 0x000fe200078e0a03 */
[----:B------:R-:W-:Y:S01]  /*0b70*/  LEA.HI R6, R6, R16, RZ, 0x5 ;  /* 0x0000001006067211 */ /* 0x000fe200078f28ff */
[----:B------:R-:W-:Y:S01]  /*0b80*/  IMAD.IADD R10, R17, 0x1, -R10 ;  /* 0x00000001110a7824 */ /* 0x000fe200078e0a0a */
[----:B------:R-:W-:-:S02]  /*0b90*/  LOP3.LUT R22, R0, 0xfffffff8, RZ, 0xc0, !PT ;  /* 0xfffffff800167812 */ /* 0x000fc400078ec0ff */
[----:B------:R-:W-:Y:S01]  /*0ba0*/  LOP3.LUT R7, R7, 0x7ffffffc, RZ, 0xc0, !PT ;  /* 0x7ffffffc07077812 */ /* 0x000fe200078ec0ff */
[----:B------:R-:W-:Y:S01]  /*0bb0*/  IMAD.IADD R9, R8, 0x1, -R9 ;  /* 0x0000000108097824 */ /* 0x000fe200078e0a09 */
[----:B------:R-:W-:Y:S02]  /*0bc0*/  LEA.HI R5, R5, R5, RZ, 0x1 ;  /* 0x0000000505057211 */ /* 0x000fe400078f08ff */
[----:B------:R-:W-:Y:S01]  /*0bd0*/  SHF.R.S32.HI R6, RZ, 0x5, R6 ;  /* 0x00000005ff067819 */ /* 0x000fe20000011406 */
[----:B------:R-:W-:Y:S01]  /*0be0*/  IMAD.IADD R22, R17, 0x1, -R22 ;  /* 0x0000000111167824 */ /* 0x000fe200078e0a16 */
[----:B------:R-:W-:Y:S02]  /*0bf0*/  LEA R2, R3, R4, 0x3 ;  /* 0x0000000403027211 */ /* 0x000fe400078e18ff */
[----:B------:R-:W-:Y:S01]  /*0c00*/  IADD3 R3, R16, -R7, RZ ;  /* 0x8000000710037210 */ /* 0x000fe20007ffe0ff */
[----:B------:R-:W-:Y:S01]  /*0c10*/  IMAD R5, R5, -0x3, R11 ;  /* 0xfffffffd05057824 */ /* 0x000fe200078e020b */
[----:B------:R-:W-:Y:S01]  /*0c20*/  LEA.HI R8, R10, R10, RZ, 0x1 ;  /* 0x0000000a0a087211 */ /* 0x000fe200078f08ff */
[----:B------:R-:W-:-:S02]  /*0c30*/  IMAD R6, R6, 0x10, R9 ;  /* 0x0000001006067824 */ /* 0x000fc400078e0209 */
[----:B------:R-:W-:Y:S01]  /*0c40*/  IMAD.SHL.U32 R152, R22, 0x8, RZ ;  /* 0x0000000816987824 */ /* 0x000fe200078e00ff */
[----:B------:R-:W-:Y:S01]  /*0c50*/  LOP3.LUT R11, R8, 0x1ffffffe, RZ, 0xc0, !PT ;  /* 0x1ffffffe080b7812 */ /* 0x000fe200078ec0ff */
[----:B------:R-:W-:Y:S02]  /*0c60*/  IMAD.SHL.U32 R4, R3, 0x2, RZ ;  /* 0x0000000203047824 */ /* 0x000fe400078e00ff */
[----:B------:R-:W-:Y:S01]  /*0c70*/  IMAD R8, R5, 0x40, R6 ;  /* 0x0000004005087824 */ /* 0x000fe200078e0206 */
[----:B------:R-:W-:Y:S01]  /*0c80*/  SHF.R.S32.HI R3, RZ, 0x3, R0 ;  /* 0x00000003ff037819 */ /* 0x000fe20000011400 */
[C---:B------:R-:W-:Y:S01]  /*0c90*/  VIADD R3, R4.reuse, 0x8 ;  /* 0x0000000804037836 */ /* 0x040fe20000000000 */
[----:B------:R-:W-:Y:S01]  /*0ca0*/  SHF.R.S32.HI R0, RZ, 0x1f, R152 ;  /* 0x0000001fff007819 */ /* 0x000fe20000011498 */
[----:B------:R-:W-:Y:S01]  /*0cb0*/  STL [R1+0x48], R2 ;  /* 0x0000480201007387 */ /* 0x000fe20000100800 */
[----:B------:R-:W-:-:S03]  /*0cc0*/  VIADD R0, R4, 0x10 ;  /* 0x0000001004007836 */ /* 0x000fc60000000000 */
[----:B------:R-:W-:Y:S04]  /*0cd0*/  STL [R1+0x40], R8 ;  /* 0x0000400801007387 */ /* 0x000fe80000100800 */
[----:B------:R-:W-:Y:S04]  /*0ce0*/  STL [R1+0x18], RZ ;  /* 0x000018ff01007387 */ /* 0x000fe80000100800 */
[----:B------:R-:W-:Y:S01]  /*0cf0*/  STL [R1+0x10], R4 ;  /* 0x0000100401007387 */ /* 0x000fe20000100800 */
[----:B------:R-:W-:-:S03]  /*0d00*/  VIADD R155, R4, 0x28 ;  /* 0x00000028049b7836 */ /* 0x000fc60000000000 */
[----:B------:R0:W-:Y:S04]  /*0d10*/  STL [R1+0x4], R3 ;  /* 0x0000040301007387 */ /* 0x0001e80000100800 */
[----:B------:R1:W-:Y:S01]  /*0d20*/  STL [R1], R0 ;  /* 0x0000000001007387 */ /* 0x0003e20000100800 */
[----:B------:R-:W-:Y:S01]  /*0d30*/  IMAD.IADD R11, R10, 0x1, -R11 ;  /* 0x000000010a0b7824 */ /* 0x000fe200078e0a0b */
[----:B0-----:R-:W-:Y:S02]  /*0d40*/  SHF.R.S32.HI R3, RZ, 0x1f, R3 ;  /* 0x0000001fff037819 */ /* 0x001fe40000011403 */
[----:B-1----:R-:W-:-:S03]  /*0d50*/  SHF.R.S32.HI R0, RZ, 0x1f, R0 ;  /* 0x0000001fff007819 */ /* 0x002fc60000011400 */
[----:B------:R-:W-:Y:S04]  /*0d60*/  STL [R1+0x38], R3 ;  /* 0x0000380301007387 */ /* 0x000fe80000100800 */
[----:B------:R0:W-:Y:S02]  /*0d70*/  STL [R1+0x34], R0 ;  /* 0x0000340001007387 */ /* 0x0001e40000100800 */
[----:B0-----:R-:W-:Y:S01]  /*0d80*/  SHF.R.S32.HI R0, RZ, 0x1f, R155 ;  /* 0x0000001fff007819 */ /* 0x001fe2000001149b */
[----:B------:R-:W-:-:S05]  /*0d90*/  IMAD R0, R11, 0x8, R8 ;  /* 0x000000080b007824 */ /* 0x000fca00078e0208 */
[----:B------:R0:W-:Y:S01]  /*0da0*/  STL [R1+0x44], R0 ;  /* 0x0000440001007387 */ /* 0x0001e20000100800 */
[C---:B------:R-:W-:Y:S01]  /*0db0*/  VIADD R156, R4.reuse, 0x20 ;  /* 0x00000020049c7836 */ /* 0x040fe20000000000 */
[C---:B------:R-:W-:Y:S01]  /*0dc0*/  IADD3 R157, R4.reuse, 0x18, RZ ;  /* 0x00000018049d7810 */ /* 0x040fe20007ffe0ff */
[C---:B------:R-:W-:Y:S02]  /*0dd0*/  VIADD R154, R4.reuse, 0x30 ;  /* 0x00000030049a7836 */ /* 0x040fe40000000000 */
[----:B------:R-:W-:Y:S01]  /*0de0*/  VIADD R153, R4, 0x38 ;  /* 0x0000003804997836 */ /* 0x000fe20000000000 */
[----:B------:R-:W-:Y:S01]  /*0df0*/  SHF.R.S32.HI R4, RZ, 0x1f, R157 ;  /* 0x0000001fff047819 */ /* 0x000fe2000001149d */
[----:B------:R-:W-:Y:S01]  /*0e00*/  IMAD.MOV.U32 R5, RZ, RZ, R13 ;  /* 0x000000ffff057224 */ /* 0x000fe200078e000d */
[----:B------:R-:W-:Y:S01]  /*0e10*/  SHF.R.S32.HI R3, RZ, 0x1f, R156 ;  /* 0x0000001fff037819 */ /* 0x000fe2000001149c */
[----:B------:R-:W-:Y:S01]  /*0e20*/  IMAD.MOV.U32 R6, RZ, RZ, R14 ;  /* 0x000000ffff067224 */ /* 0x000fe200078e000e */
[----:B------:R-:W-:Y:S01]  /*0e30*/  SHF.R.S32.HI R4, RZ, 0x1f, R154 ;  /* 0x0000001fff047819 */ /* 0x000fe2000001149a */
[----:B------:R-:W-:Y:S01]  /*0e40*/  IMAD.MOV.U32 R7, RZ, RZ, R15 ;  /* 0x000000ffff077224 */ /* 0x000fe200078e000f */
[----:B------:R-:W-:Y:S01]  /*0e50*/  SHF.R.S32.HI R3, RZ, 0x1f, R153 ;  /* 0x0000001fff037819 */ /* 0x000fe20000011499 */
[----:B------:R-:W-:Y:S01]  /*0e60*/  UMOV UR38, URZ ;  /* 0x0000003f00267c82 */ /* 0x000fe20008000000 */
[----:B------:R-:W-:Y:S01]  /*0e70*/  UMOV UR39, URZ ;  /* 0x0000003f00277c82 */ /* 0x000fe20008000000 */
[----:B0-2---:R-:W-:-:S07]  /*0e80*/  LOP3.LUT R2, R12, 0x1, RZ, 0xfc, !PT ;  /* 0x000000010c027812 */ /* 0x005fce00078efcff */
.L_x_243:
[----:B012345:R-:W0:Y:S01]  /*0e90*/  LDC.64 R8, c[0x0][0xc88] ;  /* 0x00032200ff087b82 */ /* 0x03fe220000000a00 */
[----:B------:R-:W-:-:S07]  /*0ea0*/  ULDC.64 UR4, c[0x0][0xa28] ;  /* 0x00028a0000047ab9 */ /* 0x000fce0000000a00 */
[----:B------:R-:W1:Y:S08]  /*0eb0*/  LDC.64 R12, c[0x0][0x418] ;  /* 0x00010600ff0c7b82 */ /* 0x000e700000000a00 */
[----:B------:R-:W2:Y:S01]  /*0ec0*/  LDC R0, c[0x0][0x424] ;  /* 0x00010900ff007b82 */ /* 0x000ea20000000800 */
[----:B0-----:R-:W-:Y:S01]  /*0ed0*/  IMAD.WIDE R8, R7, 0x4, R8 ;  /* 0x0000000407087825 */ /* 0x001fe200078e0208 */
[----:B------:R-:W-:-:S06]  /*0ee0*/  ISETP.NE.U32.AND P0, PT, RZ, UR4, PT ;  /* 0x00000004ff007c0c */ /* 0x000fcc000bf05070 */
[----:B------:R-:W0:Y:S01]  /*0ef0*/  LDC R7, c[0x0][0x2f0] ;  /* 0x0000bc00ff077b82 */ /* 0x000e220000000800 */
[----:B------:R-:W3:Y:S01]  /*0f00*/  LDG.E R17, desc[UR36][R8.64] ;  /* 0x0000002408117981 */ /* 0x000ee2000c1e1900 */
[----:B------:R-:W-:Y:S02]  /*0f10*/  ISETP.NE.AND.EX P0, PT, RZ, UR5, PT, P0 ;  /* 0x00000005ff007c0c */ /* 0x000fe4000bf05300 */
[----:B------:R-:W-:Y:S02]  /*0f20*/  MOV R3, RZ ;  /* 0x000000ff00037202 */ /* 0x000fe40000000f00 */
[----:B---3--:R-:W-:-:S09]  /*0f30*/  SHF.R.S32.HI R4, RZ, 0x1f, R17 ;  /* 0x0000001fff047819 */ /* 0x008fd20000011411 */
[C---:B------:R-:W-:Y:S01]  /*0f40*/  @P0 LEA R10, P1, R17.reuse, UR4, 0x2 ;  /* 0x00000004110a0c11 */ /* 0x040fe2000f8210ff */
[----:B------:R3:W-:Y:S03]  /*0f50*/  STL [R1+0xc], R4 ;  /* 0x00000c0401007387 */ /* 0x0007e60000100800 */
[----:B------:R-:W-:Y:S01]  /*0f60*/  @P0 LEA.HI.X R11, R17, UR5, R4, 0x2, P1 ;  /* 0x00000005110b0c11 */ /* 0x000fe200088f1404 */
[----:B------:R-:W-:Y:S02]  /*0f70*/  ULDC.64 UR4, c[0x0][0xa20] ;  /* 0x0002880000047ab9 */ /* 0x000fe40000000a00 */
[----:B------:R-:W-:Y:S02]  /*0f80*/  ISETP.NE.U32.AND P1, PT, RZ, UR4, PT ;  /* 0x00000004ff007c0c */ /* 0x000fe4000bf25070 */
[----:B------:R3:W5:Y:S01]  /*0f90*/  @P0 LDG.E R3, desc[UR36][R10.64] ;  /* 0x000000240a030981 */ /* 0x000762000c1e1900 */
[----:B-1----:R-:W-:-:S02]  /*0fa0*/  ISETP.NE.U32.AND P0, PT, R12, RZ, PT ;  /* 0x000000ff0c00720c */ /* 0x002fc40003f05070 */
[----:B------:R-:W-:Y:S02]  /*0fb0*/  ISETP.NE.AND.EX P1, PT, RZ, UR5, PT, P1 ;  /* 0x00000005ff007c0c */ /* 0x000fe4000bf25310 */
[----:B------:R-:W-:-:S04]  /*0fc0*/  ISETP.NE.AND.EX P0, PT, R13, RZ, PT, P0 ;  /* 0x000000ff0d00720c */ /* 0x000fc80003f05300 */
[----:B--2---:R-:W-:-:S05]  /*0fd0*/  SEL R0, R0, 0x1, P0 ;  /* 0x0000000100007807 */ /* 0x004fca0000000000 */
[----:B0-----:R-:W-:Y:S02]  /*0fe0*/  IMAD R88, R0, R7, RZ ;  /* 0x0000000700587224 */ /* 0x001fe400078e02ff */
[----:B------:R-:W-:-:S04]  /*0ff0*/  @P1 LEA R8, P2, R17, UR4, 0x2 ;  /* 0x0000000411081c11 */ /* 0x000fc8000f8410ff */
[----:B------:R-:W-:-:S05]  /*1000*/  @P1 LEA.HI.X R9, R17, UR5, R4, 0x2, P2 ;  /* 0x0000000511091c11 */ /* 0x000fca00090f1404 */
[----:B------:R3:W5:Y:S01]  /*1010*/  @P1 LDG.E R88, desc[UR36][R8.64] ;  /* 0x0000002408581981 */ /* 0x000762000c1e1900 */
[----:B------:R-:W-:Y:S05]  /*1020*/  @P1 BRA `(.L_x_206) ;  /* 0x0000000000241947 */ /* 0x000fea0003800000 */
[----:B------:R-:W-:Y:S02]  /*1030*/  ULDC.64 UR4, c[0x0][0xa08] ;  /* 0x0002820000047ab9 */ /* 0x000fe40000000a00 */
[----:B------:R-:W-:-:S04]  /*1040*/  ISETP.NE.U32.AND P0, PT, RZ, UR4, PT ;  /* 0x00000004ff007c0c */ /* 0x000fc8000bf05070 */
[----:B------:R-:W-:-:S13]  /*1050*/  ISETP.NE.AND.EX P0, PT, RZ, UR5, PT, P0 ;  /* 0x00000005ff007c0c */ /* 0x000fda000bf05300 */
[----:B------:R-:W-:Y:S05]  /*1060*/  @!P0 BRA `(.L_x_206) ;  /* 0x0000000000148947 */ /* 0x000fea0003800000 */
[----:B---3--:R-:W0:Y:S02]  /*1070*/  LDC.64 R8, c[0x0][0xa08] ;  /* 0x00028200ff087b82 */ /* 0x008e240000000a00 */
[----:B0-----:R-:W-:-:S05]  /*1080*/  IMAD.WIDE R8, R17, 0x4, R8 ;  /* 0x0000000411087825 */ /* 0x001fca00078e0208 */
[----:B-----5:R-:W2:Y:S04]  /*1090*/  LDG.E R88, desc[UR36][R8.64] ;  /* 0x0000002408587981 */ /* 0x020ea8000c1e1900 */
[----:B------:R-:W2:Y:S02]  /*10a0*/  LDG.E R7, desc[UR36][R8.64+0x4] ;  /* 0x0000042408077981 */ /* 0x000ea4000c1e1900 */
[----:B--2---:R-:W-:-:S07]  /*10b0*/  IMAD.IADD R88, R7, 0x1, -R88 ;  /* 0x0000000107587824 */ /* 0x004fce00078e0a58 */
.L_x_206:
[----:B-----5:R-:W-:Y:S01]  /*10c0*/  IMAD.IADD R88, R88, 0x1, -R3 ;  /* 0x0000000158587824 */ /* 0x020fe200078e0a03 */
[C---:B------:R-:W-:Y:S01]  /*10d0*/  LOP3.LUT R3, R6.reuse, 0xff000000, RZ, 0xc0, !PT ;  /* 0xff00000006037812 */ /* 0x040fe200078ec0ff */
[----:B------:R-:W-:Y:S01]  /*10e0*/  IMAD.MOV.U32 R89, RZ, RZ, RZ ;  /* 0x000000ffff597224 */ /* 0x000fe200078e00ff */
[----:B------:R-:W-:Y:S01]  /*10f0*/  LOP3.LUT R0, R6, 0xff0000, RZ, 0xc0, !PT ;  /* 0x00ff000006007812 */ /* 0x000fe200078ec0ff */
[C---:B---3--:R-:W-:Y:S01]  /*1100*/  VIADD R4, R88.reuse, 0x7f ;  /* 0x0000007f58047836 */ /* 0x048fe20000000000 */
[----:B------:R-:W-:Y:S02]  /*1110*/  SHF.R.U32.HI R3, RZ, 0x8, R3 ;  /* 0x00000008ff037819 */ /* 0x000fe40000011603 */
[----:B------:R-:W-:Y:S02]  /*1120*/  ISETP.GE.AND P0, PT, R88, 0x1, PT ;  /* 0x000000015800780c */ /* 0x000fe40003f06270 */
[----:B------:R-:W-:Y:S02]  /*1130*/  LEA.HI R0, R0, R3, RZ, 0x10 ;  /* 0x0000000300007211 */ /* 0x000fe400078f80ff */
[----:B------:R-:W-:-:S02]  /*1140*/  SHF.R.S32.HI R7, RZ, 0x1f, R4 ;  /* 0x0000001fff077819 */ /* 0x000fc40000011404 */
[----:B------:R-:W-:Y:S02]  /*1150*/  LOP3.LUT R14, R0, 0xff, RZ, 0xc0, !PT ;  /* 0x000000ff000e7812 */ /* 0x000fe400078ec0ff */
[----:B------:R-:W-:Y:S02]  /*1160*/  LEA.HI R7, R7, R4, RZ, 0x7 ;  /* 0x0000000407077211 */ /* 0x000fe400078f38ff */
[----:B------:R-:W-:Y:S01]  /*1170*/  SHF.R.U32.HI R19, RZ, 0x10, R0 ;  /* 0x00000010ff137819 */ /* 0x000fe20000011600 */
[----:B------:R0:W-:Y:S01]  /*1180*/  STL [R1+0x8], R14 ;  /* 0x0000080e01007387 */ /* 0x0001e20000100800 */
[----:B------:R-:W-:Y:S01]  /*1190*/  SHF.R.S32.HI R11, RZ, 0x7, R7 ;  /* 0x00000007ff0b7819 */ /* 0x000fe20000011407 */
[----:B------:R-:W-:Y:S06]  /*11a0*/  @!P0 BRA `(.L_x_207) ;  /* 0x0000000000748947 */ /* 0x000fec0003800000 */
[----:B------:R-:W1:Y:S01]  /*11b0*/  LDC R0, c[0x0][0x9f0] ;  /* 0x00027c00ff007b82 */ /* 0x000e620000000800 */
[----:B------:R-:W-:-:S04]  /*11c0*/  ISETP.NE.AND P0, PT, R19, RZ, PT ;  /* 0x000000ff1300720c */ /* 0x000fc80003f05270 */
[----:B-1----:R-:W-:-:S04]  /*11d0*/  SEL R12, R19, R0, P0 ;  /* 0x00000000130c7207 */ /* 0x002fc80000000000 */
[-C--:B------:R-:W-:Y:S02]  /*11e0*/  IABS R4, R12.reuse ;  /* 0x0000000c00047213 */ /* 0x080fe40000000000 */
[----:B------:R-:W-:Y:S02]  /*11f0*/  IADD3 R0, R11, -0x1, R12 ;  /* 0xffffffff0b007810 */ /* 0x000fe40007ffe00c */
[----:B------:R-:W1:Y:S01]  /*1200*/  I2F.RP R3, R4 ;  /* 0x0000000400037306 */ /* 0x000e620000209400 */
[----:B------:R-:W-:Y:S02]  /*1210*/  IABS R13, R12 ;  /* 0x0000000c000d7213 */ /* 0x000fe40000000000 */
[----:B------:R-:W-:Y:S02]  /*1220*/  IABS R10, R0 ;  /* 0x00000000000a7213 */ /* 0x000fe40000000000 */
[----:B------:R-:W-:-:S04]  /*1230*/  LOP3.LUT R0, R0, R12, RZ, 0x3c, !PT ;  /* 0x0000000c00007212 */ /* 0x000fc800078e3cff */
[----:B------:R-:W-:Y:S01]  /*1240*/  ISETP.GE.AND P2, PT, R0, RZ, PT ;  /* 0x000000ff0000720c */ /* 0x000fe20003f46270 */
[----:B-1----:R-:W1:Y:S02]  /*1250*/  MUFU.RCP R3, R3 ;  /* 0x0000000300037308 */ /* 0x002e640000001000 */
[----:B-1----:R-:W-:Y:S02]  /*1260*/  VIADD R8, R3, 0xffffffe ;  /* 0x0ffffffe03087836 */ /* 0x002fe40000000000 */
[----:B------:R-:W-:-:S04]  /*1270*/  IMAD.MOV R3, RZ, RZ, -R13 ;  /* 0x000000ffff037224 */ /* 0x000fc800078e0a0d */
[----:B------:R1:W2:Y:S02]  /*1280*/  F2I.FTZ.U32.TRUNC.NTZ R9, R8 ;  /* 0x0000000800097305 */ /* 0x0002a4000021f000 */
[----:B-1----:R-:W-:Y:S01]  /*1290*/  IMAD.MOV.U32 R8, RZ, RZ, RZ ;  /* 0x000000ffff087224 */ /* 0x002fe200078e00ff */
[----:B--2---:R-:W-:-:S05]  /*12a0*/  IADD3 R7, RZ, -R9, RZ ;  /* 0x80000009ff077210 */ /* 0x004fca0007ffe0ff */
[----:B------:R-:W-:-:S04]  /*12b0*/  IMAD R7, R7, R4, RZ ;  /* 0x0000000407077224 */ /* 0x000fc800078e02ff */
[----:B------:R-:W-:-:S06]  /*12c0*/  IMAD.HI.U32 R9, R9, R7, R8 ;  /* 0x0000000709097227 */ /* 0x000fcc00078e0008 */
[----:B------:R-:W-:-:S04]  /*12d0*/  IMAD.HI.U32 R9, R9, R10, RZ ;  /* 0x0000000a09097227 */ /* 0x000fc800078e00ff */
[----:B------:R-:W-:-:S05]  /*12e0*/  IMAD R3, R9, R3, R10 ;  /* 0x0000000309037224 */ /* 0x000fca00078e020a */
[----:B------:R-:W-:-:S13]  /*12f0*/  ISETP.GT.U32.AND P1, PT, R4, R3, PT ;  /* 0x000000030400720c */ /* 0x000fda0003f24070 */
[----:B------:R-:W-:Y:S02]  /*1300*/  @!P1 IMAD.IADD R3, R3, 0x1, -R4 ;  /* 0x0000000103039824 */ /* 0x000fe400078e0a04 */
[----:B------:R-:W-:Y:S01]  /*1310*/  @!P1 VIADD R9, R9, 0x1 ;  /* 0x0000000109099836 */ /* 0x000fe20000000000 */
[----:B------:R-:W-:Y:S02]  /*1320*/  ISETP.NE.AND P1, PT, R12, RZ, PT ;  /* 0x000000ff0c00720c */ /* 0x000fe40003f25270 */
[----:B------:R-:W-:-:S13]  /*1330*/  ISETP.GE.U32.AND P0, PT, R3, R4, PT ;  /* 0x000000040300720c */ /* 0x000fda0003f06070 */
[----:B------:R-:W-:-:S05]  /*1340*/  @P0 VIADD R9, R9, 0x1 ;  /* 0x0000000109090836 */ /* 0x000fca0000000000 */
[----:B------:R-:W-:Y:S02]  /*1350*/  @!P2 IADD3 R9, -R9, RZ, RZ ;  /* 0x000000ff0909a210 */ /* 0x000fe40007ffe1ff */
[----:B------:R-:W-:-:S05]  /*1360*/  @!P1 LOP3.LUT R9, RZ, R12, RZ, 0x33, !PT ;  /* 0x0000000cff099212 */ /* 0x000fca00078e33ff */
[----:B------:R-:W-:-:S07]  /*1370*/  IMAD.MOV.U32 R89, RZ, RZ, R9 ;  /* 0x000000ffff597224 */ /* 0x000fce00078e0009 */
.L_x_207:
[-C--:B------:R-:W-:Y:S01]  /*1380*/  IMAD R16, R14, R89.reuse, RZ ;  /* 0x000000590e107224 */ /* 0x080fe200078e02ff */
[----:B------:R-:W-:Y:S01]  /*1390*/  LOP3.LUT R18, R6, 0xffff, RZ, 0xc0, !PT ;  /* 0x0000ffff06127812 */ /* 0x000fe200078ec0ff */
[----:B------:R-:W-:Y:S01]  /*13a0*/  IMAD.MOV.U32 R23, RZ, RZ, R5 ;  /* 0x000000ffff177224 */ /* 0x000fe200078e0005 */
[----:B------:R-:W-:Y:S01]  /*13b0*/  PLOP3.LUT P0, PT, PT, PT, PT, 0x80, 0x0 ;  /* 0x000000000000781c */ /* 0x000fe20003f0f070 */
[----:B------:R-:W-:Y:S01]  /*13c0*/  IMAD.MOV.U32 R0, RZ, RZ, RZ ;  /* 0x000000ffff007224 */ /* 0x000fe200078e00ff */
[----:B------:R-:W-:Y:S01]  /*13d0*/  VIADDMNMX R89, R16, R89, R11, PT ;  /* 0x0000005910597246 */ /* 0x000fe2000380010b */
[----:B------:R-:W-:Y:S01]  /*13e0*/  IMAD.MOV.U32 R3, RZ, RZ, RZ ;  /* 0x000000ffff037224 */ /* 0x000fe200078e00ff */
[----:B------:R-:W-:Y:S02]  /*13f0*/  CS2R R118, SRZ ;  /* 0x0000000000767805 */ /* 0x000fe4000001ff00 */
[----:B------:R-:W-:Y:S02]  /*1400*/  CS2R R40, SRZ ;  /* 0x0000000000287805 */ /* 0x000fe4000001ff00 */
[----:B------:R-:W-:-:S02]  /*1410*/  ISETP.GT.AND P1, PT, R89, R16, PT ;  /* 0x000000105900720c */ /* 0x000fc40003f24270 */
        /* <DEDUP_REMOVED lines=13> */
[----:B------:R-:W-:Y:S01]  /*14f0*/  CS2R R20, SRZ ;  /* 0x0000000000147805 */ /* 0x000fe2000001ff00 */
[----:B------:R-:W-:Y:S06]  /*1500*/  @!P1 BRA `(.L_x_208) ;  /* 0x00000058004c9947 */ /* 0x000fec0003800000 */
[----:B------:R-:W1:Y:S01]  /*1510*/  S2R R4, SR_TID.X ;  /* 0x0000000000047919 */ /* 0x000e620000002100 */
[----:B------:R-:W2:Y:S01]  /*1520*/  S2UR UR40, SR_CgaCtaId ;  /* 0x00000000002879c3 */ /* 0x000ea20000008800 */
[----:B------:R-:W-:Y:S02]  /*1530*/  UMOV UR6, 0x400 ;  /* 0x0000040000067882 */ /* 0x000fe40000000000 */
[----:B--2---:R-:W-:Y:S01]  /*1540*/  ULEA UR43, UR40, UR6, 0x18 ;  /* 0x00000006282b7291 */ /* 0x004fe2000f8ec03f */
[----:B-1----:R-:W-:-:S05]  /*1550*/  VIADD R7, R4, 0xffffff80 ;  /* 0xffffff8004077836 */ /* 0x002fca0000000000 */
[----:B------:R-:W-:-:S04]  /*1560*/  SHF.R.S32.HI R4, RZ, 0x1f, R7 ;  /* 0x0000001fff047819 */ /* 0x000fc80000011407 */
[----:B------:R-:W-:-:S04]  /*1570*/  LEA.HI R4, R4, R7, RZ, 0x7 ;  /* 0x0000000704047211 */ /* 0x000fc800078f38ff */
[----:B------:R-:W-:-:S05]  /*1580*/  SHF.R.S32.HI R4, RZ, 0x7, R4 ;  /* 0x00000007ff047819 */ /* 0x000fca0000011404 */
[----:B------:R-:W1:Y:S02]  /*1590*/  SHFL.IDX PT, R0, R4, RZ, 0x1f ;  /* 0x00001fff04007589 */ /* 0x000e6400000e0000 */
        /* <DEDUP_REMOVED lines=15> */
[----:B0-----:R0:W1:Y:S01]  /*1690*/  LDC.64 R14, c[0x4][R0] ;  /* 0x01000000000e7b82 */ /* 0x0010620000000a00 */
[----:B------:R-:W-:Y:S01]  /*16a0*/  IMAD.U32 R5, RZ, RZ, UR5 ;  /* 0x00000005ff057e24 */ /* 0x000fe2000f8e00ff */
[----:B------:R-:W-:Y:S01]  /*16b0*/  ULDC.64 UR4, c[0x4][0x90] ;  /* 0x0100240000047ab9 */ /* 0x000fe20000000a00 */
[----:B------:R-:W-:Y:S01]  /*16c0*/  IMAD.U32 R10, RZ, RZ, UR6 ;  /* 0x00000006ff0a7e24 */ /* 0x000fe2000f8e00ff */
[----:B------:R-:W-:Y:S01]  /*16d0*/  MOV R8, 0x70 ;  /* 0x0000007000087802 */ /* 0x000fe20000000f00 */
[----:B------:R-:W-:Y:S02]  /*16e0*/  IMAD.U32 R6, RZ, RZ, UR4 ;  /* 0x00000004ff067e24 */ /* 0x000fe4000f8e00ff */
[----:B------:R-:W-:-:S02]  /*16f0*/  IMAD.U32 R7, RZ, RZ, UR5 ;  /* 0x00000005ff077e24 */ /* 0x000fc4000f8e00ff */
[----:B------:R-:W-:Y:S02]  /*1700*/  IMAD.U32 R11, RZ, RZ, UR7 ;  /* 0x00000007ff0b7e24 */ /* 0x000fe4000f8e00ff */
[----:B------:R-:W-:Y:S02]  /*1710*/  IMAD.MOV.U32 R12, RZ, RZ, 0x1 ;  /* 0x00000001ff0c7424 */ /* 0x000fe400078e00ff */
[----:B0-----:R-:W-:-:S07]  /*1720*/  IMAD.MOV.U32 R13, RZ, RZ, RZ ;  /* 0x000000ffff0d7224 */ /* 0x001fce00078e00ff */
[----:B------:R-:W-:-:S07]  /*1730*/  LEPC R20, `(.L_x_209) ;  /* 0x000000001014794e */ /* 0x000fce0000000000 */
[----:B-1----:R-:W-:Y:S05]  /*1740*/  CALL.ABS.NOINC R14 ;  /* 0x000000000e007343 */ /* 0x002fea0003c00000 */
.L_x_209:
[----:B------:R-:W2:Y:S01]  /*1750*/  LDL R20, [R1+0x18] ;  /* 0x0000180001147983 */ /* 0x000ea20000100800 */
[----:B------:R-:W-:Y:S02]  /*1760*/  ISETP.NE.AND P0, PT, R2, 0x3, PT ;  /* 0x000000030200780c */ /* 0x000fe40003f05270 */
[----:B--2---:R-:W-:-:S04]  /*1770*/  LEA.HI R0, R20, R20, RZ, 0x1 ;  /* 0x0000001414007211 */ /* 0x004fc800078f08ff */
[----:B------:R-:W-:-:S05]  /*1780*/  LOP3.LUT R0, R0, 0xfffffffe, RZ, 0xc0, !PT ;  /* 0xfffffffe00007812 */ /* 0x000fca00078ec0ff */
[----:B------:R-:W-:-:S05]  /*1790*/  IMAD.IADD R0, R20, 0x1, -R0 ;  /* 0x0000000114007824 */ /* 0x000fca00078e0a00 */
[----:B------:R-:W-:-:S04]  /*17a0*/  SHF.L.U32 R0, R0, 0x1f, RZ ;  /* 0x0000001f00007819 */ /* 0x000fc800000006ff */
[----:B------:R-:W1:Y:S02]  /*17b0*/  SYNCS.PHASECHK.TRANS64.TRYWAIT P1, [UR43+0x16800], R0 ;  /* 0x01680000ff0075a7 */ /* 0x000e64000802016b */
[----:B-1----:R-:W-:Y:S05]  /*17c0*/  @!P1 BRA `(.L_x_210) ;  /* 0x000000d400b89947 */ /* 0x002fea0003800000 */
.L_x_326:
[----:B------:R-:W-:Y:S05]  /*17d0*/  @!P0 BRA `(.L_x_211) ;  /* 0x0000000000048947 */ /* 0x000fea0003800000 */
[----:B------:R-:W-:Y:S01]  /*17e0*/  BPT.TRAP 0x1 ;  /* 0x000000040000795c */ /* 0x000fe20000300000 */
.L_x_211:
[----:B-1----:R-:W-:Y:S02]  /*17f0*/  IMAD.U32 R0, RZ, RZ, UR39 ;  /* 0x00000027ff007e24 */ /* 0x002fe4000f8e00ff */
[----:B------:R-:W-:-:S03]  /*1800*/  IMAD.U32 R3, RZ, RZ, UR38 ;  /* 0x00000026ff037e24 */ /* 0x000fc6000f8e00ff */
[----:B------:R-:W-:Y:S02]  /*1810*/  LEA R0, R0, UR43, 0x3 ;  /* 0x0000002b00007c11 */ /* 0x000fe4000f8e18ff */
[----:B------:R-:W-:-:S04]  /*1820*/  SHF.L.U32 R3, R3, 0x1f, RZ ;  /* 0x0000001f03037819 */ /* 0x000fc800000006ff */
[----:B------:R1:W2:Y:S01]  /*1830*/  SYNCS.PHASECHK.TRANS64.TRYWAIT P1, [R0+URZ+0x16830], R3 ;  /* 0x01683003000075a7 */ /* 0x0002a2000802017f */
[----:B------:R-:W-:Y:S05]  /*1840*/  @!P0 BRA `(.L_x_212) ;  /* 0x0000000000048947 */ /* 0x000fea0003800000 */
[----:B------:R-:W-:Y:S01]  /*1850*/  BPT.TRAP 0x1 ;  /* 0x000000040000795c */ /* 0x000fe20000300000 */
.L_x_212:
[----:B------:R-:W-:Y:S01]  /*1860*/  MOV R119, RZ ;  /* 0x000000ff00777202 */ /* 0x000fe20000000f00 */
[----:B--2---:R-:W-:Y:S06]  /*1870*/  @P1 BRA `(.L_x_213) ;  /* 0x0000000000081947 */ /* 0x004fec0003800000 */
[----:B------:R-:W2:Y:S02]  /*1880*/  SYNCS.PHASECHK.TRANS64.TRYWAIT P1, [R0+URZ+0x16830], R3 ;  /* 0x01683003000075a7 */ /* 0x000ea4000802017f */
[----:B--2---:R-:W-:Y:S05]  /*1890*/  @!P1 BRA `(.L_x_214) ;  /* 0x000000d4009c9947 */ /* 0x004fea0003800000 */
.L_x_213:
[----:B------:R-:W-:Y:S05]  /*18a0*/  WARPSYNC.ALL ;  /* 0x0000000000007948 */ /* 0x000fea0003800000 */
[----:B------:R-:W-:Y:S01]  /*18b0*/  UIADD3 UR4, UR43, 0xe400, URZ ;  /* 0x0000e4002b047890 */ /* 0x000fe2000fffe03f */
[----:B------:R-:W-:Y:S01]  /*18c0*/  WARPGROUP.ARRIVE ;  /* 0x00000000000079c5 */ /* 0x000fe20000000000 */
[----:B------:R-:W-:Y:S01]  /*18d0*/  UMOV UR5, 0x40000040 ;  /* 0x4000004000057882 */ /* 0x000fe20000000000 */
[----:B------:R-:W-:Y:S01]  /*18e0*/  UMOV UR7, 0x40000040 ;  /* 0x4000004000077882 */ /* 0x000fe20000000000 */
[----:B------:R-:W-:Y:S01]  /*18f0*/  USHF.R.U32.HI UR4, URZ, 0x4, UR4 ;  /* 0x000000043f047899 */ /* 0x000fe20008011604 */
[----:B------:R-:W-:Y:S01]  /*1900*/  UMOV UR9, 0x40000040 ;  /* 0x4000004000097882 */ /* 0x000fe20000000000 */
[----:B------:R-:W-:-:S02]  /*1910*/  UMOV UR11, 0x40000040 ;  /* 0x40000040000b7882 */ /* 0x000fc40000000000 */
[----:B------:R-:W-:Y:S01]  /*1920*/  ULOP3.LUT UR4, UR4, 0x3fff, URZ, 0xc0, !UPT ;  /* 0x00003fff04047892 */ /* 0x000fe2000f8ec03f */
[----:B------:R-:W-:Y:S01]  /*1930*/  UMOV UR13, 0x40000040 ;  /* 0x40000040000d7882 */ /* 0x000fe20000000000 */
[----:B------:R-:W-:Y:S02]  /*1940*/  UMOV UR15, 0x40000040 ;  /* 0x40000040000f7882 */ /* 0x000fe40000000000 */
[----:B------:R-:W-:Y:S02]  /*1950*/  ULOP3.LUT UR20, UR4, 0x10000, URZ, 0xfc, !UPT ;  /* 0x0001000004147892 */ /* 0x000fe4000f8efc3f */
[----:B------:R-:W-:Y:S02]  /*1960*/  ULOP3.LUT UR4, UR42, 0x10000, URZ, 0xfc, !UPT ;  /* 0x000100002a047892 */ /* 0x000fe4000f8efc3f */
[----:B------:R-:W-:Y:S02]  /*1970*/  ULEA UR6, UR39, UR20, 0xa ;  /* 0x0000001427067291 */ /* 0x000fe4000f8e503f */
[----:B------:R-:W-:-:S02]  /*1980*/  UIADD3 UR8, UR4, 0x2, URZ ;  /* 0x0000000204087890 */ /* 0x000fc4000fffe03f */
[----:B------:R-:W-:Y:S02]  /*1990*/  UIADD3 UR10, UR6, 0x2, URZ ;  /* 0x00000002060a7890 */ /* 0x000fe4000fffe03f */
[----:B------:R-:W-:Y:S02]  /*19a0*/  UIADD3 UR12, UR4, 0x4, URZ ;  /* 0x00000004040c7890 */ /* 0x000fe4000fffe03f */
[----:B------:R-:W-:Y:S02]  /*19b0*/  UIADD3 UR14, UR6, 0x4, URZ ;  /* 0x00000004060e7890 */ /* 0x000fe4000fffe03f */
[----:B------:R-:W-:Y:S01]  /*19c0*/  HGMMA.64x128x16.F32 R24, gdesc[UR4], RZ, !UPT, gsb0 ;  /* 0x01e00000041879f0 */ /* 0x000fe2000c0008ff */
[----:B------:R-:W-:Y:S02]  /*19d0*/  UIADD3 UR16, UR4, 0x6, URZ ;  /* 0x0000000604107890 */ /* 0x000fe4000fffe03f */
[----:B------:R-:W-:Y:S01]  /*19e0*/  UIADD3 UR18, UR6, 0x6, URZ ;  /* 0x0000000606127890 */ /* 0x000fe2000fffe03f */
[----:B------:R-:W-:Y:S01]  /*19f0*/  UMOV UR17, 0x40000040 ;  /* 0x4000004000117882 */ /* 0x000fe20000000000 */
[----:B------:R-:W-:Y:S01]  /*1a00*/  UMOV UR19, 0x40000040 ;  /* 0x4000004000137882 */ /* 0x000fe20000000000 */
        /* <DEDUP_REMOVED lines=10> */
[----:B------:R-:W-:Y:S05]  /*1ab0*/  @!P0 BRA `(.L_x_215) ;  /* 0x0000000000048947 */ /* 0x000fea0003800000 */
[----:B------:R-:W-:Y:S01]  /*1ac0*/  BPT.TRAP 0x1 ;  /* 0x000000040000795c */ /* 0x000fe20000300000 */
.L_x_215:
[----:B------:R-:W3:Y:S01]  /*1ad0*/  LDL R91, [R1+0x10] ;  /* 0x00001000015b7983 */ /* 0x000ee20000100800 */
[----:B------:R-:W-:Y:S01]  /*1ae0*/  ULDC UR6, c[0x0][0x9d8] ;  /* 0x0002760000067ab9 */ /* 0x000fe20000000800 */
[----:B------:R-:W-:Y:S01]  /*1af0*/  ULDC UR7, c[0x0][0x988] ;  /* 0x0002620000077ab9 */ /* 0x000fe20000000800 */
[----:B-12---:R-:W-:Y:S01]  /*1b00*/  FMUL.FTZ R3, R24, UR6 ;  /* 0x0000000618037c20 */ /* 0x006fe20008410000 */
        /* <DEDUP_REMOVED lines=9> */
[----:B0-----:R-:W-:Y:S01]  /*1ba0*/  FMUL.FTZ R14, R33, UR6 ;  /* 0x00000006210e7c20 */ /* 0x001fe20008410000 */
        /* <DEDUP_REMOVED lines=12> */
[----:B------:R-:W-:Y:S01]  /*1c70*/  FMUL.FTZ R51, R64, UR6 ;  /* 0x0000000640337c20 */ /* 0x000fe20008410000 */
[----:B------:R-:W-:Y:S01]  /*1c80*/  FMUL.FTZ R56, R71, UR6 ;  /* 0x0000000647387c20 */ /* 0x000fe20008410000 */
[----:B------:R-:W-:Y:S01]  /*1c90*/  FMUL.FTZ R9, R34, UR6 ;  /* 0x0000000622097c20 */ /* 0x000fe20008410000 */
[----:B------:R-:W-:Y:S01]  /*1ca0*/  FMUL.FTZ R28, R40, UR6 ;  /* 0x00000006281c7c20 */ /* 0x000fe20008410000 */
[----:B------:R-:W-:Y:S01]  /*1cb0*/  FMUL.FTZ R34, R49, UR6 ;  /* 0x0000000631227c20 */ /* 0x000fe20008410000 */
[----:B------:R-:W-:Y:S01]  /*1cc0*/  FMUL.FTZ R49, R66, UR6 ;  /* 0x0000000642317c20 */ /* 0x000fe20008410000 */
[----:B------:R-:W-:Y:S01]  /*1cd0*/  FMUL.FTZ R27, R41, UR6 ;  /* 0x00000006291b7c20 */ /* 0x000fe20008410000 */
[----:B------:R-:W4:Y:S01]  /*1ce0*/  MUFU.TANH R12, R12 ;  /* 0x0000000c000c7308 */ /* 0x000f220000002400 */
[----:B------:R-:W-:Y:S01]  /*1cf0*/  FMUL.FTZ R13, R38, UR6 ;  /* 0x00000006260d7c20 */ /* 0x000fe20008410000 */
[----:B------:R-:W-:Y:S01]  /*1d00*/  FMUL.FTZ R38, R55, UR6 ;  /* 0x0000000637267c20 */ /* 0x000fe20008410000 */
[----:B------:R-:W-:Y:S01]  /*1d10*/  FMUL.FTZ R55, R70, UR6 ;  /* 0x0000000646377c20 */ /* 0x000fe20008410000 */
[----:B------:R-:W-:Y:S01]  /*1d20*/  FMUL.FTZ R26, R43, UR6 ;  /* 0x000000062b1a7c20 */ /* 0x000fe20008410000 */
[----:B------:R-:W-:Y:S01]  /*1d30*/  FMUL.FTZ R43, R57, UR6 ;  /* 0x00000006392b7c20 */ /* 0x000fe20008410000 */
[----:B------:R-:W-:Y:S01]  /*1d40*/  FMUL.FTZ R57, R72, UR6 ;  /* 0x0000000648397c20 */ /* 0x000fe20008410000 */
[----:B------:R-:W-:Y:S01]  /*1d50*/  FMUL.FTZ R15, R39, UR6 ;  /* 0x00000006270f7c20 */ /* 0x000fe20008410000 */
[----:B------:R-:W5:Y:S01]  /*1d60*/  MUFU.TANH R24, R24 ;  /* 0x0000001800187308 */ /* 0x000f620000002400 */
        /* <DEDUP_REMOVED lines=27> */
[----:B------:R-:W-:Y:S01]  /*1f20*/  P2R R90, PR, RZ, 0x1 ;  /* 0x00000001ff5a7803 */ /* 0x000fe20000000000 */
[--C-:B------:R-:W-:Y:S01]  /*1f30*/  IMAD.MOV.U32 R117, RZ, RZ, R119.reuse ;  /* 0x000000ffff757224 */ /* 0x100fe200078e0077 */
[-C--:B------:R-:W-:Y:S01]  /*1f40*/  MOV R115, R119.reuse ;  /* 0x0000007700737202 */ /* 0x080fe20000000f00 */
[--C-:B------:R-:W-:Y:S01]  /*1f50*/  IMAD.MOV.U32 R113, RZ, RZ, R119.reuse ;  /* 0x000000ffff717224 */ /* 0x100fe200078e0077 */
[----:B------:R-:W5:Y:S01]  /*1f60*/  MUFU.TANH R25, R25 ;  /* 0x0000001900197308 */ /* 0x000f620000002400 */
[--C-:B------:R-:W-:Y:S01]  /*1f70*/  IMAD.MOV.U32 R111, RZ, RZ, R119.reuse ;  /* 0x000000ffff6f7224 */ /* 0x100fe200078e0077 */
[-C--:B------:R-:W-:Y:S01]  /*1f80*/  MOV R109, R119.reuse ;  /* 0x00000077006d7202 */ /* 0x080fe20000000f00 */
[--C-:B------:R-:W-:Y:S01]  /*1f90*/  IMAD.MOV.U32 R107, RZ, RZ, R119.reuse ;  /* 0x000000ffff6b7224 */ /* 0x100fe200078e0077 */
[-C--:B------:R-:W-:Y:S01]  /*1fa0*/  MOV R103, R119.reuse ;  /* 0x0000007700677202 */ /* 0x080fe20000000f00 */
[--C-:B------:R-:W-:Y:S01]  /*1fb0*/  IMAD.MOV.U32 R105, RZ, RZ, R119.reuse ;  /* 0x000000ffff697224 */ /* 0x100fe200078e0077 */
[----:B------:R-:W-:Y:S01]  /*1fc0*/  MOV R97, R119 ;  /* 0x0000007700617202 */ /* 0x000fe20000000f00 */
[--C-:B------:R-:W-:Y:S01]  /*1fd0*/  IMAD.MOV.U32 R101, RZ, RZ, R119.reuse ;  /* 0x000000ffff657224 */ /* 0x100fe200078e0077 */
[----:B------:R-:W5:Y:S01]  /*1fe0*/  MUFU.TANH R7, R7 ;  /* 0x0000000700077308 */ /* 0x000f620000002400 */
[----:B------:R-:W-:-:S02]  /*1ff0*/  IMAD.MOV.U32 R99, RZ, RZ, R119 ;  /* 0x000000ffff637224 */ /* 0x000fc400078e0077 */
[--C-:B------:R-:W-:Y:S02]  /*2000*/  IMAD.MOV.U32 R95, RZ, RZ, R119.reuse ;  /* 0x000000ffff5f7224 */ /* 0x100fe400078e0077 */
[----:B------:R-:W-:-:S03]  /*2010*/  IMAD.MOV.U32 R93, RZ, RZ, R119 ;  /* 0x000000ffff5d7224 */ /* 0x000fc600078e0077 */
[----:B------:R-:W5:Y:S08]  /*2020*/  MUFU.TANH R20, R20 ;  /* 0x0000001400147308 */ /* 0x000f700000002400 */
        /* <DEDUP_REMOVED lines=25> */
[----:B------:R-:W5:Y:S01]  /*21c0*/  MUFU.TANH R51, R51 ;  /* 0x0000003300337308 */ /* 0x000f620000002400 */
[----:B---3--:R-:W-:-:S02]  /*21d0*/  IADD3 R88, R88, 0x80, -R91 ;  /* 0x0000008058587810 */ /* 0x008fc40007ffe85b */
[----:B------:R-:W-:-:S03]  /*21e0*/  MOV R91, R119 ;  /* 0x00000077005b7202 */ /* 0x000fc60000000f00 */
[----:B------:R-:W-:Y:S02]  /*21f0*/  IMAD R61, R89, -0x80, R88 ;  /* 0xffffff80593d7824 */ /* 0x000fe400078e0258 */
[----:B------:R-:W3:Y:S03]  /*2200*/  MUFU.TANH R42, R42 ;  /* 0x0000002a002a7308 */ /* 0x000ee60000002400 */
[C---:B------:R-:W-:Y:S02]  /*2210*/  ISETP.GT.AND P2, PT, R61.reuse, RZ, PT ;  /* 0x000000ff3d00720c */ /* 0x040fe40003f44270 */
[C---:B------:R-:W-:Y:S02]  /*2220*/  ISETP.GT.AND P1, PT, R61.reuse, 0x1, PT ;  /* 0x000000013d00780c */ /* 0x040fe40003f24270 */
[----:B------:R-:W-:Y:S01]  /*2230*/  ISETP.GT.AND P6, PT, R61, 0x8, PT ;  /* 0x000000083d00780c */ /* 0x000fe20003fc4270 */
[----:B------:R-:W3:Y:S01]  /*2240*/  MUFU.TANH R50, R50 ;  /* 0x0000003200327308 */ /* 0x000ee20000002400 */
[----:B-1----:R-:W-:-:S02]  /*2250*/  FSEL R3, R3, -INF , P2 ;  /* 0xff80000003037808 */ /* 0x002fc40001000000 */
[----:B0-----:R-:W-:Y:S02]  /*2260*/  FSEL R62, R5, -INF , P1 ;  /* 0xff800000053e7808 */ /* 0x001fe40000800000 */
[----:B------:R-:W-:Y:S02]  /*2270*/  ISETP.GT.AND P5, PT, R61, 0x9, PT ;  /* 0x000000093d00780c */ /* 0x000fe40003fa4270 */
[----:B--2---:R-:W-:Y:S01]  /*2280*/  FSEL R64, R10, -INF , P6 ;  /* 0xff8000000a407808 */ /* 0x004fe20003000000 */
[----:B------:R0:W-:Y:S01]  /*2290*/  MUFU.TANH R5, R84 ;  /* 0x0000005400057308 */ /* 0x0001e20000002400 */
[----:B------:R-:W-:Y:S02]  /*22a0*/  FMNMX.FTZ R71, R3, R62, !PT ;  /* 0x0000003e03477209 */ /* 0x000fe40007810000 */
[----:B------:R-:W-:Y:S02]  /*22b0*/  ISETP.GT.AND P4, PT, R61, 0x10, PT ;  /* 0x000000103d00780c */ /* 0x000fe40003f84270 */
[----:B----4-:R-:W-:-:S02]  /*22c0*/  FSEL R66, R12, -INF , P5 ;  /* 0xff8000000c427808 */ /* 0x010fc40002800000 */
[----:B------:R-:W-:Y:S01]  /*22d0*/  FMNMX.FTZ R71, R64, R71, !PT ;  /* 0x0000004740477209 */ /* 0x000fe20007810000 */
[----:B------:R-:W1:Y:S01]  /*22e0*/  MUFU.TANH R39, R39 ;  /* 0x0000002700277308 */ /* 0x000e620000002400 */
[C---:B------:R-:W-:Y:S02]  /*22f0*/  ISETP.GT.AND P3, PT, R61.reuse, 0x11, PT ;  /* 0x000000113d00780c */ /* 0x040fe40003f64270 */
[----:B-----5:R-:W-:Y:S02]  /*2300*/  FSEL R24, R24, -INF , P4 ;  /* 0xff80000018187808 */ /* 0x020fe40002000000 */
[----:B------:R-:W-:Y:S02]  /*2310*/  FMNMX.FTZ R71, R66, R71, !PT ;  /* 0x0000004742477209 */ /* 0x000fe40007810000 */
[----:B------:R-:W-:Y:S01]  /*2320*/  FSEL R4, R4, -INF , P2 ;  /* 0xff80000004047808 */ /* 0x000fe20001000000 */
[----:B------:R-:W2:Y:S01]  /*2330*/  MUFU.TANH R53, R53 ;  /* 0x0000003500357308 */ /* 0x000ea20000002400 */
[----:B------:R-:W-:-:S02]  /*2340*/  ISETP.GT.AND P2, PT, R61, 0x18, PT ;  /* 0x000000183d00780c */ /* 0x000fc40003f44270 */
[----:B------:R-:W-:Y:S02]  /*2350*/  FSEL R70, R14, -INF , P3 ;  /* 0xff8000000e467808 */ /* 0x000fe40001800000 */
[----:B------:R-:W-:Y:S02]  /*2360*/  FMNMX.FTZ R71, R24, R71, !PT ;  /* 0x0000004718477209 */ /* 0x000fe40007810000 */
[----:B------:R-:W-:Y:S01]  /*2370*/  FSEL R6, R6, -INF , P1 ;  /* 0xff80000006067808 */ /* 0x000fe20000800000 */
[----:B------:R-:W4:Y:S01]  /*2380*/  MUFU.TANH R44, R44 ;  /* 0x0000002c002c7308 */ /* 0x000f220000002400 */
[----:B------:R-:W-:Y:S02]  /*2390*/  ISETP.GT.AND P1, PT, R61, 0x19, PT ;  /* 0x000000193d00780c */ /* 0x000fe40003f24270 */
[----:B------:R-:W-:Y:S02]  /*23a0*/  FSEL R72, R25, -INF , P2 ;  /* 0xff80000019487808 */ /* 0x000fe40001000000 */
[----:B------:R-:W-:-:S02]  /*23b0*/  FMNMX.FTZ R71, R70, R71, !PT ;  /* 0x0000004746477209 */ /* 0x000fc40007810000 */
[----:B------:R-:W-:Y:S01]  /*23c0*/  FSEL R10, R7, -INF , P6 ;  /* 0xff800000070a7808 */ /* 0x000fe20003000000 */
[----:B------:R-:W5:Y:S01]  /*23d0*/  MUFU.TANH R54, R54 ;  /* 0x0000003600367308 */ /* 0x000f620000002400 */
[C---:B------:R-:W-:Y:S02]  /*23e0*/  ISETP.GT.AND P6, PT, R61.reuse, 0x20, PT ;  /* 0x000000203d00780c */ /* 0x040fe40003fc4270 */
[----:B------:R-:W-:Y:S02]  /*23f0*/  FSEL R74, R20, -INF , P1 ;  /* 0xff800000144a7808 */ /* 0x000fe40000800000 */
[----:B------:R-:W-:Y:S02]  /*2400*/  FMNMX.FTZ R71, R72, R71, !PT ;  /* 0x0000004748477209 */ /* 0x000fe40007810000 */
[----:B------:R-:W-:Y:S01]  /*2410*/  FSEL R8, R8, -INF , P5 ;  /* 0xff80000008087808 */ /* 0x000fe20002800000 */
[----:B------:R-:W5:Y:S01]  /*2420*/  MUFU.TANH R46, R46 ;  /* 0x0000002e002e7308 */ /* 0x000f620000002400 */
[----:B------:R-:W-:-:S02]  /*2430*/  ISETP.GT.AND P5, PT, R61, 0x21, PT ;  /* 0x000000213d00780c */ /* 0x000fc40003fa4270 */
[----:B------:R-:W-:Y:S02]  /*2440*/  FSEL R76, R28, -INF , P6 ;  /* 0xff8000001c4c7808 */ /* 0x000fe40003000000 */
[----:B------:R-:W-:Y:S02]  /*2450*/  FMNMX.FTZ R71, R74, R71, !PT ;  /* 0x000000474a477209 */ /* 0x000fe40007810000 */
[----:B------:R-:W-:Y:S01]  /*2460*/  FSEL R12, R9, -INF , P4 ;  /* 0xff800000090c7808 */ /* 0x000fe20002000000 */
[----:B------:R-:W5:Y:S01]  /*2470*/  MUFU.TANH R57, R57 ;  /* 0x0000003900397308 */ /* 0x000f620000002400 */
[----:B------:R-:W-:Y:S02]  /*2480*/  ISETP.GT.AND P4, PT, R61, 0x28, PT ;  /* 0x000000283d00780c */ /* 0x000fe40003f84270 */
[----:B------:R-:W-:Y:S01]  /*2490*/  FSEL R80, R27, -INF , P5 ;  /* 0xff8000001b507808 */ /* 0x000fe20002800000 */
[----:B------:R-:W-:Y:S01]  /*24a0*/  FMUL.FTZ R27, R87, UR6 ;  /* 0x00000006571b7c20 */ /* 0x000fe20008410000 */
[----:B------:R-:W-:-:S02]  /*24b0*/  FMNMX.FTZ R71, R76, R71, !PT ;  /* 0x000000474c477209 */ /* 0x000fc40007810000 */
[----:B------:R-:W-:Y:S01]  /*24c0*/  FSEL R14, R11, -INF , P3 ;  /* 0xff8000000b0e7808 */ /* 0x000fe20001800000 */
[----:B------:R-:W5:Y:S01]  /*24d0*/  MUFU.TANH R49, R49 ;  /* 0x0000003100317308 */ /* 0x000f620000002400 */
[----:B------:R-:W-:Y:S02]  /*24e0*/  ISETP.GT.AND P3, PT, R61, 0x29, PT ;  /* 0x000000293d00780c */ /* 0x000fe40003f64270 */
[----:B0-----:R-:W-:Y:S02]  /*24f0*/  FSEL R84, R32, -INF , P4 ;  /* 0xff80000020547808 */ /* 0x001fe40002000000 */
[----:B------:R-:W-:Y:S02]  /*2500*/  FMNMX.FTZ R71, R80, R71, !PT ;  /* 0x0000004750477209 */ /* 0x000fe40007810000 */
[----:B------:R-:W-:Y:S01]  /*2510*/  FSEL R20, R13, -INF , P2 ;  /* 0xff8000000d147808 */ /* 0x000fe20001000000 */
[----:B------:R-:W0:Y:S01]  /*2520*/  MUFU.TANH R58, R58 ;  /* 0x0000003a003a7308 */ /* 0x000e220000002400 */
[----:B------:R-:W-:-:S02]  /*2530*/  ISETP.GT.AND P2, PT, R61, 0x30, PT ;  /* 0x000000303d00780c */ /* 0x000fc40003f44270 */
[----:B------:R-:W-:Y:S01]  /*2540*/  FSEL R88, R31, -INF , P3 ;  /* 0xff8000001f587808 */ /* 0x000fe20001800000 */
[----:B------:R-:W-:Y:S01]  /*2550*/  FMUL.FTZ R31, R82, UR6 ;  /* 0x00000006521f7c20 */ /* 0x000fe20008410000 */
[----:B------:R-:W-:Y:S02]  /*2560*/  FMNMX.FTZ R71, R84, R71, !PT ;  /* 0x0000004754477209 */ /* 0x000fe40007810000 */
[----:B------:R-:W-:Y:S01]  /*2570*/  FSEL R28, R15, -INF , P1 ;  /* 0xff8000000f1c7808 */ /* 0x000fe20000800000 */
[----:B------:R-:W0:Y:S01]  /*2580*/  MUFU.TANH R52, R52 ;  /* 0x0000003400347308 */ /* 0x000e220000002400 */
[----:B------:R-:W-:Y:S02]  /*2590*/  ISETP.GT.AND P1, PT, R61, 0x31, PT ;  /* 0x000000313d00780c */ /* 0x000fe40003f24270 */
[----:B------:R-:W-:Y:S01]  /*25a0*/  FSEL R94, R35, -INF , P2 ;  /* 0xff800000235e7808 */ /* 0x000fe20001000000 */
[----:B------:R-:W-:Y:S01]  /*25b0*/  FMUL.FTZ R35, R79, UR6 ;  /* 0x000000064f237c20 */ /* 0x000fe20008410000 */
[----:B------:R-:W-:-:S02]  /*25c0*/  FMNMX.FTZ R71, R88, R71, !PT ;  /* 0x0000004758477209 */ /* 0x000fc40007810000 */
[----:B------:R-:W-:Y:S01]  /*25d0*/  FSEL R32, R21, -INF , P6 ;  /* 0xff80000015207808 */ /* 0x000fe20003000000 */
[----:B------:R-:W0:Y:S01]  /*25e0*/  MUFU.TANH R63, R63 ;  /* 0x0000003f003f7308 */ /* 0x000e220000002400 */
[C---:B------:R-:W-:Y:S01]  /*25f0*/  ISETP.GT.AND P6, PT, R61.reuse, 0x38, PT ;  /* 0x000000383d00780c */ /* 0x040fe20003fc4270 */
[----:B------:R-:W-:Y:S01]  /*2600*/  FMUL.FTZ R21, R78, UR6 ;  /* 0x000000064e157c20 */ /* 0x000fe20008410000 */
[----:B------:R-:W-:Y:S02]  /*2610*/  FSEL R100, R34, -INF , P1 ;  /* 0xff80000022647808 */ /* 0x000fe40000800000 */
[----:B------:R-:W-:Y:S02]  /*2620*/  FMNMX.FTZ R71, R94, R71, !PT ;  /* 0x000000475e477209 */ /* 0x000fe40007810000 */
[----:B------:R-:W-:Y:S01]  /*2630*/  FSEL R26, R26, -INF , P5 ;  /* 0xff8000001a1a7808 */ /* 0x000fe20002800000 */
[----:B------:R-:W0:Y:S01]  /*2640*/  MUFU.TANH R55, R55 ;  /* 0x0000003700377308 */ /* 0x000e220000002400 */
[----:B------:R-:W-:-:S02]  /*2650*/  ISETP.GT.AND P5, PT, R61, 0x39, PT ;  /* 0x000000393d00780c */ /* 0x000fc40003fa4270 */
[----:B------:R-:W-:Y:S02]  /*2660*/  FSEL R106, R41, -INF , P6 ;  /* 0xff800000296a7808 */ /* 0x000fe40003000000 */
[----:B------:R-:W-:Y:S02]  /*2670*/  FMNMX.FTZ R71, R100, R71, !PT ;  /* 0x0000004764477209 */ /* 0x000fe40007810000 */
[----:B------:R-:W-:Y:S01]  /*2680*/  FSEL R34, R29, -INF , P4 ;  /* 0xff8000001d227808 */ /* 0x000fe20002000000 */
[----:B------:R-:W0:Y:S01]  /*2690*/  MUFU.TANH R65, R65 ;  /* 0x0000004100417308 */ /* 0x000e220000002400 */
[----:B------:R-:W-:Y:S01]  /*26a0*/  ISETP.GT.AND P4, PT, R61, 0x40, PT ;  /* 0x000000403d00780c */ /* 0x000fe20003f84270 */
[----:B------:R-:W-:Y:S01]  /*26b0*/  FMUL.FTZ R29, R86, UR6 ;  /* 0x00000006561d7c20 */ /* 0x000fe20008410000 */
[----:B------:R-:W-:Y:S02]  /*26c0*/  FSEL R104, R40, -INF , P5 ;  /* 0xff80000028687808 */ /* 0x000fe40002800000 */
[----:B------:R-:W-:-:S02]  /*26d0*/  FMNMX.FTZ R71, R106, R71, !PT ;  /* 0x000000476a477209 */ /* 0x000fc40007810000 */
[----:B------:R-:W-:Y:S01]  /*26e0*/  FSEL R30, R30, -INF , P3 ;  /* 0xff8000001e1e7808 */ /* 0x000fe20001800000 */
[----:B------:R-:W0:Y:S01]  /*26f0*/  MUFU.TANH R56, R56 ;  /* 0x0000003800387308 */ /* 0x000e220000002400 */
[----:B------:R-:W-:Y:S02]  /*2700*/  ISETP.GT.AND P3, PT, R61, 0x41, PT ;  /* 0x000000413d00780c */ /* 0x000fe40003f64270 */
[----:B------:R-:W-:Y:S02]  /*2710*/  FSEL R98, R48, -INF , P4 ;  /* 0xff80000030627808 */ /* 0x000fe40002000000 */
[----:B------:R-:W-:Y:S02]  /*2720*/  FMNMX.FTZ R71, R104, R71, !PT ;  /* 0x0000004768477209 */ /* 0x000fe40007810000 */
[----:B------:R-:W-:Y:S01]  /*2730*/  FSEL R40, R33, -INF , P2 ;  /* 0xff80000021287808 */ /* 0x000fe20001000000 */
[----:B------:R-:W0:Y:S01]  /*2740*/  MUFU.TANH R68, R68 ;  /* 0x0000004400447308 */ /* 0x000e220000002400 */
[----:B------:R-:W-:Y:S01]  /*2750*/  ISETP.GT.AND P2, PT, R61, 0x48, PT ;  /* 0x000000483d00780c */ /* 0x000fe20003f44270 */
[----:B------:R-:W-:Y:S01]  /*2760*/  FMUL.FTZ R33, R83, UR6 ;  /* 0x0000000653217c20 */ /* 0x000fe20008410000 */
[----:B------:R-:W-:-:S02]  /*2770*/  FSEL R96, R43, -INF , P3 ;  /* 0xff8000002b607808 */ /* 0x000fc40001800000 */
[----:B------:R-:W-:Y:S02]  /*2780*/  FMNMX.FTZ R71, R98, R71, !PT ;  /* 0x0000004762477209 */ /* 0x000fe40007810000 */
[----:B------:R-:W-:Y:S01]  /*2790*/  FSEL R36, R36, -INF , P1 ;  /* 0xff80000024247808 */ /* 0x000fe20000800000 */
[----:B------:R-:W0:Y:S01]  /*27a0*/  MUFU.TANH R59, R59 ;  /* 0x0000003b003b7308 */ /* 0x000e220000002400 */
[----:B------:R-:W-:Y:S02]  /*27b0*/  ISETP.GT.AND P1, PT, R61, 0x49, PT ;  /* 0x000000493d00780c */ /* 0x000fe40003f24270 */
        /* <DEDUP_REMOVED lines=9> */
[----:B------:R-:W-:Y:S02]  /*2850*/  ISETP.GT.AND P5, PT, R61, 0x51, PT ;  /* 0x000000513d00780c */ /* 0x000fe40003fa4270 */
[----:B------:R-:W-:Y:S02]  /*2860*/  FSEL R110, R51, -INF , P6 ;  /* 0xff800000336e7808 */ /* 0x000fe40003000000 */
[----:B------:R-:W-:-:S02]  /*2870*/  FMNMX.FTZ R71, R108, R71, !PT ;  /* 0x000000476c477209 */ /* 0x000fc40007810000 */
[----:B---3--:R-:W-:Y:S01]  /*2880*/  FSEL R42, R42, -INF , P4 ;  /* 0xff8000002a2a7808 */ /* 0x008fe20002000000 */
[----:B------:R-:W3:Y:S01]  /*2890*/  MUFU.TANH R69, R69 ;  /* 0x0000004500457308 */ /* 0x000ee20000002400 */
[----:B------:R-:W-:Y:S02]  /*28a0*/  ISETP.GT.AND P4, PT, R61, 0x58, PT ;  /* 0x000000583d00780c */ /* 0x000fe40003f84270 */
[----:B------:R-:W-:Y:S02]  /*28b0*/  FSEL R112, R50, -INF , P5 ;  /* 0xff80000032707808 */ /* 0x000fe40002800000 */
[----:B------:R-:W-:Y:S02]  /*28c0*/  FMNMX.FTZ R71, R110, R71, !PT ;  /* 0x000000476e477209 */ /* 0x000fe40007810000 */
[----:B-1----:R-:W-:Y:S01]  /*28d0*/  FSEL R50, R39, -INF , P3 ;  /* 0xff80000027327808 */ /* 0x002fe20001800000 */
[----:B------:R-:W-:Y:S01]  /*28e0*/  MUFU.TANH R21, R21 ;  /* 0x0000001500157308 */ /* 0x000fe20000002400 */
[----:B------:R-:W-:Y:S01]  /*28f0*/  ISETP.GT.AND P3, PT, R61, 0x59, PT ;  /* 0x000000593d00780c */ /* 0x000fe20003f64270 */
[----:B------:R-:W-:Y:S01]  /*2900*/  IMAD.U32 R39, RZ, RZ, UR7 ;  /* 0x00000007ff277e24 */ /* 0x000fe2000f8e00ff */
[----:B--2---:R-:W-:-:S02]  /*2910*/  FSEL R114, R53, -INF , P4 ;  /* 0xff80000035727808 */ /* 0x004fc40002000000 */
[----:B------:R-:W-:Y:S02]  /*2920*/  FMNMX.FTZ R71, R112, R71, !PT ;  /* 0x0000004770477209 */ /* 0x000fe40007810000 */
[----:B----4-:R-:W-:Y:S01]  /*2930*/  FSEL R44, R44, -INF , P2 ;  /* 0xff8000002c2c7808 */ /* 0x010fe20001000000 */
[----:B------:R-:W-:Y:S01]  /*2940*/  MUFU.TANH R35, R35 ;  /* 0x0000002300237308 */ /* 0x000fe20000002400 */
[C---:B------:R-:W-:Y:S02]  /*2950*/  ISETP.GT.AND P2, PT, R61.reuse, 0x60, PT ;  /* 0x000000603d00780c */ /* 0x040fe40003f44270 */
[----:B-----5:R-:W-:Y:S02]  /*2960*/  FSEL R116, R54, -INF , P3 ;  /* 0xff80000036747808 */ /* 0x020fe40001800000 */
[----:B------:R-:W-:Y:S02]  /*2970*/  FMNMX.FTZ R71, R114, R71, !PT ;  /* 0x0000004772477209 */ /* 0x000fe40007810000 */
[----:B------:R-:W-:Y:S01]  /*2980*/  FSEL R54, R46, -INF , P1 ;  /* 0xff8000002e367808 */ /* 0x000fe20000800000 */
[----:B------:R-:W-:Y:S01]  /*2990*/  MUFU.TANH R31, R31 ;  /* 0x0000001f001f7308 */ /* 0x000fe20000002400 */
[----:B------:R-:W-:-:S02]  /*29a0*/  ISETP.GT.AND P1, PT, R61, 0x61, PT ;  /* 0x000000613d00780c */ /* 0x000fc40003f24270 */
[----:B------:R-:W-:Y:S02]  /*29b0*/  FSEL R46, R57, -INF , P2 ;  /* 0xff800000392e7808 */ /* 0x000fe40001000000 */
[----:B------:R-:W-:Y:S02]  /*29c0*/  FMNMX.FTZ R71, R116, R71, !PT ;  /* 0x0000004774477209 */ /* 0x000fe40007810000 */
[----:B------:R-:W-:Y:S01]  /*29d0*/  FSEL R118, R49, -INF , P6 ;  /* 0xff80000031767808 */ /* 0x000fe20003000000 */
[----:B------:R-:W-:Y:S01]  /*29e0*/  MUFU.TANH R33, R33 ;  /* 0x0000002100217308 */ /* 0x000fe20000002400 */
[----:B------:R-:W-:Y:S02]  /*29f0*/  ISETP.GT.AND P6, PT, R61, 0x68, PT ;  /* 0x000000683d00780c */ /* 0x000fe40003fc4270 */
[----:B0-----:R-:W-:Y:S02]  /*2a00*/  FSEL R138, R58, -INF , P1 ;  /* 0xff8000003a8a7808 */ /* 0x001fe40000800000 */
[----:B------:R-:W-:-:S02]  /*2a10*/  FMNMX.FTZ R71, R46, R71, !PT ;  /* 0x000000472e477209 */ /* 0x000fc40007810000 */
[----:B------:R-:W-:Y:S01]  /*2a20*/  FSEL R52, R52, -INF , P5 ;  /* 0xff80000034347808 */ /* 0x000fe20002800000 */
[----:B------:R-:W-:Y:S01]  /*2a30*/  MUFU.TANH R29, R29 ;  /* 0x0000001d001d7308 */ /* 0x000fe20000002400 */
[----:B------:R-:W-:Y:S02]  /*2a40*/  ISETP.GT.AND P5, PT, R61, 0x69, PT ;  /* 0x000000693d00780c */ /* 0x000fe40003fa4270 */
[----:B------:R-:W-:Y:S02]  /*2a50*/  FSEL R140, R63, -INF , P6 ;  /* 0xff8000003f8c7808 */ /* 0x000fe40003000000 */
[----:B------:R-:W-:Y:S02]  /*2a60*/  FMNMX.FTZ R71, R138, R71, !PT ;  /* 0x000000478a477209 */ /* 0x000fe40007810000 */
[----:B------:R-:W-:Y:S01]  /*2a70*/  FMNMX.FTZ R7, R4, R6, !PT ;  /* 0x0000000604077209 */ /* 0x000fe20007810000 */
[----:B------:R-:W0:Y:S01]  /*2a80*/  MUFU.TANH R27, R27 ;  /* 0x0000001b001b7308 */ /* 0x000e220000002400 */
[----:B------:R-:W-:-:S02]  /*2a90*/  FSEL R58, R55, -INF , P4 ;  /* 0xff800000373a7808 */ /* 0x000fc40002000000 */
[----:B------:R-:W-:Y:S02]  /*2aa0*/  ISETP.GT.AND P4, PT, R61, 0x70, PT ;  /* 0x000000703d00780c */ /* 0x000fe40003f84270 */
[----:B------:R-:W-:Y:S02]  /*2ab0*/  FSEL R142, R65, -INF , P5 ;  /* 0xff800000418e7808 */ /* 0x000fe40002800000 */
[----:B------:R-:W-:Y:S02]  /*2ac0*/  FMNMX.FTZ R71, R140, R71, !PT ;  /* 0x000000478c477209 */ /* 0x000fe40007810000 */
[----:B------:R-:W-:Y:S02]  /*2ad0*/  FMNMX.FTZ R7, R10, R7, !PT ;  /* 0x000000070a077209 */ /* 0x000fe40007810000 */
[----:B------:R-:W-:Y:S02]  /*2ae0*/  FSEL R56, R56, -INF , P3 ;  /* 0xff80000038387808 */ /* 0x000fe40001800000 */
[----:B------:R-:W-:-:S02]  /*2af0*/  ISETP.GT.AND P3, PT, R61, 0x71, PT ;  /* 0x000000713d00780c */ /* 0x000fc40003f64270 */
[----:B------:R-:W-:Y:S02]  /*2b00*/  FSEL R144, R68, -INF , P4 ;  /* 0xff80000044907808 */ /* 0x000fe40002000000 */
[----:B------:R-:W-:Y:S02]  /*2b10*/  FMNMX.FTZ R71, R142, R71, !PT ;  /* 0x000000478e477209 */ /* 0x000fe40007810000 */
[----:B------:R-:W-:Y:S02]  /*2b20*/  FMNMX.FTZ R7, R8, R7, !PT ;  /* 0x0000000708077209 */ /* 0x000fe40007810000 */
[----:B------:R-:W-:Y:S02]  /*2b30*/  FSEL R68, R59, -INF , P2 ;  /* 0xff8000003b447808 */ /* 0x000fe40001000000 */
[----:B------:R-:W-:Y:S02]  /*2b40*/  ISETP.GT.AND P2, PT, R61, 0x78, PT ;  /* 0x000000783d00780c */ /* 0x000fe40003f44270 */
[----:B------:R-:W-:-:S02]  /*2b50*/  FSEL R146, R67, -INF , P3 ;  /* 0xff80000043927808 */ /* 0x000fc40001800000 */
[----:B------:R-:W-:Y:S02]  /*2b60*/  FMNMX.FTZ R71, R144, R71, !PT ;  /* 0x0000004790477209 */ /* 0x000fe40007810000 */
[----:B------:R-:W-:Y:S02]  /*2b70*/  FMNMX.FTZ R7, R12, R7, !PT ;  /* 0x000000070c077209 */ /* 0x000fe40007810000 */
[----:B------:R-:W-:Y:S02]  /*2b80*/  FSEL R60, R60, -INF , P1 ;  /* 0xff8000003c3c7808 */ /* 0x000fe40000800000 */
[----:B------:R-:W-:Y:S02]  /*2b90*/  ISETP.GT.AND P1, PT, R61, 0x79, PT ;  /* 0x000000793d00780c */ /* 0x000fe40003f24270 */
[----:B------:R-:W-:Y:S02]  /*2ba0*/  FSEL R150, R5, -INF , P2 ;  /* 0xff80000005967808 */ /* 0x000fe40001000000 */
[----:B------:R-:W-:-:S02]  /*2bb0*/  FMNMX.FTZ R71, R146, R71, !PT ;  /* 0x0000004792477209 */ /* 0x000fc40007810000 */
[----:B------:R-:W-:Y:S02]  /*2bc0*/  FMNMX.FTZ R9, R14, R7, !PT ;  /* 0x000000070e097209 */ /* 0x000fe40007810000 */
[----:B---3--:R-:W-:Y:S02]  /*2bd0*/  FSEL R148, R69, -INF , P1 ;  /* 0xff80000045947808 */ /* 0x008fe40000800000 */
[----:B------:R-:W-:Y:S02]  /*2be0*/  FMNMX.FTZ R71, R150, R71, !PT ;  /* 0x0000004796477209 */ /* 0x000fe40007810000 */
[----:B------:R-:W-:Y:S02]  /*2bf0*/  FMNMX.FTZ R9, R20, R9, !PT ;  /* 0x0000000914097209 */ /* 0x000fe40007810000 */
[----:B------:R-:W-:Y:S02]  /*2c00*/  FMNMX.FTZ R71, R148, R71, !PT ;  /* 0x0000004794477209 */ /* 0x000fe40007810000 */
[----:B------:R-:W-:-:S02]  /*2c10*/  FMNMX.FTZ R9, R28, R9, !PT ;  /* 0x000000091c097209 */ /* 0x000fc40007810000 */
[----:B0-----:R-:W-:Y:S01]  /*2c20*/  FSEL R78, R27, -INF , P1 ;  /* 0xff8000001b4e7808 */ /* 0x001fe20000800000 */
[----:B------:R-:W0:Y:S01]  /*2c30*/  SHFL.BFLY PT, R38, R71, 0x2, 0x1f ;  /* 0x0c401f0047267f89 */ /* 0x000e2200000e0000 */
[----:B------:R-:W-:Y:S02]  /*2c40*/  FMNMX.FTZ R9, R32, R9, !PT ;  /* 0x0000000920097209 */ /* 0x000fe40007810000 */
[----:B------:R-:W-:Y:S02]  /*2c50*/  R2UR UR6, R0 ;  /* 0x00000000000672ca */ /* 0x000fe400000e0000 */
[----:B------:R-:W-:-:S04]  /*2c60*/  FMNMX.FTZ R11, R26, R9, !PT ;  /* 0x000000091a0b7209 */ /* 0x000fc80007810000 */
[----:B------:R-:W-:-:S04]  /*2c70*/  FMNMX.FTZ R11, R34, R11, !PT ;  /* 0x0000000b220b7209 */ /* 0x000fc80007810000 */
[----:B------:R-:W-:-:S03]  /*2c80*/  FMNMX.FTZ R11, R30, R11, !PT ;  /* 0x0000000b1e0b7209 */ /* 0x000fc60007810000 */
[----:B------:R-:W-:Y:S01]  /*2c90*/  UIADD3 UR6, UR6, 0x16840, URZ ;  /* 0x0001684006067890 */ /* 0x000fe2000fffe03f */
[----:B------:R-:W-:-:S03]  /*2ca0*/  FMNMX.FTZ R11, R40, R11, !PT ;  /* 0x0000000b280b7209 */ /* 0x000fc60007810000 */
[----:B------:R-:W-:Y:S01]  /*2cb0*/  UPRMT UR6, UR40, 0x654, UR6 ;  /* 0x0000065428067896 */ /* 0x000fe20008000006 */
[----:B------:R-:W-:Y:S02]  /*2cc0*/  FMNMX.FTZ R13, R36, R11, !PT ;  /* 0x0000000b240d7209 */ /* 0x000fe40007810000 */
[----:B0-----:R-:W-:Y:S02]  /*2cd0*/  FMNMX.FTZ R5, R71, R38, !PT ;  /* 0x0000002647057209 */ /* 0x001fe40007810000 */
[----:B------:R-:W-:-:S03]  /*2ce0*/  FMNMX.FTZ R13, R48, R13, !PT ;  /* 0x0000000d300d7209 */ /* 0x000fc60007810000 */
[----:B------:R-:W0:Y:S01]  /*2cf0*/  SHFL.BFLY PT, R38, R5, 0x1, 0x1f ;  /* 0x0c201f0005267f89 */ /* 0x000e2200000e0000 */
[----:B------:R-:W-:Y:S01]  /*2d00*/  FMNMX.FTZ R13, R92, R13, !PT ;  /* 0x0000000d5c0d7209 */ /* 0x000fe20007810000 */
[----:B------:R-:W-:Y:S03]  /*2d10*/  SYNCS.ARRIVE.TRANS64.RED.A1T0 RZ, [UR6], RZ ;  /* 0x000000ffffff79a7 */ /* 0x000fe60008100406 */
[----:B------:R-:W-:-:S04]  /*2d20*/  FMNMX.FTZ R13, R42, R13, !PT ;  /* 0x0000000d2a0d7209 */ /* 0x000fc80007810000 */
[----:B------:R-:W-:-:S04]  /*2d30*/  FMNMX.FTZ R15, R50, R13, !PT ;  /* 0x0000000d320f7209 */ /* 0x000fc80007810000 */
[----:B------:R-:W-:-:S04]  /*2d40*/  FMNMX.FTZ R15, R44, R15, !PT ;  /* 0x0000000f2c0f7209 */ /* 0x000fc80007810000 */
[----:B------:R-:W-:-:S04]  /*2d50*/  FMNMX.FTZ R15, R54, R15, !PT ;  /* 0x0000000f360f7209 */ /* 0x000fc80007810000 */
[----:B------:R-:W-:Y:S02]  /*2d60*/  FMNMX.FTZ R15, R118, R15, !PT ;  /* 0x0000000f760f7209 */ /* 0x000fe40007810000 */
[----:B0-----:R-:W-:Y:S02]  /*2d70*/  FMNMX.FTZ R38, R5, R38, !PT ;  /* 0x0000002605267209 */ /* 0x001fe40007810000 */
[----:B------:R-:W-:Y:S02]  /*2d80*/  FMNMX.FTZ R37, R52, R15, !PT ;  /* 0x0000000f34257209 */ /* 0x000fe40007810000 */
[C---:B------:R-:W-:Y:S01]  /*2d90*/  FSETP.NEU.FTZ.AND P0, PT, R38.reuse, -INF , PT ;  /* 0xff8000002600780b */ /* 0x040fe20003f1d000 */
[----:B------:R-:W-:Y:S01]  /*2da0*/  FMUL.FTZ R25, R38, R39 ;  /* 0x0000002726197220 */ /* 0x000fe20000410000 */
[----:B------:R-:W-:-:S04]  /*2db0*/  FMNMX.FTZ R37, R58, R37, !PT ;  /* 0x000000253a257209 */ /* 0x000fc80007810000 */
[----:B------:R-:W-:Y:S02]  /*2dc0*/  FMNMX.FTZ R37, R56, R37, !PT ;  /* 0x0000002538257209 */ /* 0x000fe40007810000 */
[----:B------:R-:W-:Y:S02]  /*2dd0*/  FSEL R25, R25, RZ, P0 ;  /* 0x000000ff19197208 */ /* 0x000fe40000000000 */
[----:B------:R-:W-:Y:S02]  /*2de0*/  FMNMX.FTZ R37, R68, R37, !PT ;  /* 0x0000002544257209 */ /* 0x000fe40007810000 */
[----:B------:R-:W-:Y:S01]  /*2df0*/  ISETP.NE.AND P0, PT, R90, RZ, PT ;  /* 0x000000ff5a00720c */ /* 0x000fe20003f05270 */
[-CC-:B------:R-:W-:Y:S01]  /*2e00*/  FFMA.FTZ R124, R24, R39.reuse, -R25.reuse ;  /* 0x00000027187c7223 */ /* 0x180fe20000010819 */
[----:B------:R-:W-:Y:S01]  /*2e10*/  FSEL R24, R21, -INF , P6 ;  /* 0xff80000015187808 */ /* 0x000fe20003000000 */
[--C-:B------:R-:W-:Y:S01]  /*2e20*/  FFMA.FTZ R120, R3, R39, -R25.reuse ;  /* 0x0000002703787223 */ /* 0x100fe20000010819 */
[----:B------:R-:W-:Y:S01]  /*2e30*/  FMNMX.FTZ R37, R60, R37, !PT ;  /* 0x000000253c257209 */ /* 0x000fe20007810000 */
        /* <DEDUP_REMOVED lines=8> */
[----:B------:R0:W-:Y:S01]  /*2ec0*/  MUFU.EX2 R9, R74 ;  /* 0x0000004a00097308 */ /* 0x0001e20000000800 */
[----:B------:R-:W-:Y:S01]  /*2ed0*/  FSEL R76, R29, -INF , P2 ;  /* 0xff8000001d4c7808 */ /* 0x000fe20001000000 */
[--C-:B------:R-:W-:Y:S01]  /*2ee0*/  FFMA.FTZ R80, R80, R39, -R25.reuse ;  /* 0x0000002750507223 */ /* 0x100fe20000010819 */
[----:B------:R-:W-:Y:S01]  /*2ef0*/  FMNMX.FTZ R37, R64, R37, !PT ;  /* 0x0000002540257209 */ /* 0x000fe20007810000 */
[-CC-:B------:R-:W-:Y:S01]  /*2f00*/  FFMA.FTZ R35, R46, R39.reuse, -R25.reuse ;  /* 0x000000272e237223 */ /* 0x180fe20000010819 */
[-CC-:B------:R-:W-:Y:S01]  /*2f10*/  FFMA.FTZ R5, R66, R39.reuse, -R25.reuse ;  /* 0x0000002742057223 */ /* 0x180fe20000010819 */
[-CC-:B------:R-:W-:Y:S01]  /*2f20*/  FFMA.FTZ R70, R70, R39.reuse, -R25.reuse ;  /* 0x0000002746467223 */ /* 0x180fe20000010819 */
[-CC-:B------:R-:W-:Y:S01]  /*2f30*/  FFMA.FTZ R126, R72, R39.reuse, -R25.reuse ;  /* 0x00000027487e7223 */ /* 0x180fe20000010819 */
[----:B------:R1:W-:Y:S01]  /*2f40*/  MUFU.EX2 R11, R80 ;  /* 0x00000050000b7308 */ /* 0x0003e20000000800 */
[----:B0-----:R-:W-:Y:S01]  /*2f50*/  FSEL R74, R33, -INF , P3 ;  /* 0xff800000214a7808 */ /* 0x001fe20001800000 */
[-CC-:B------:R-:W-:Y:S01]  /*2f60*/  FFMA.FTZ R130, R84, R39.reuse, -R25.reuse ;  /* 0x0000002754827223 */ /* 0x180fe20000010819 */
[-CC-:B------:R-:W-:Y:S01]  /*2f70*/  FFMA.FTZ R88, R88, R39.reuse, -R25.reuse ;  /* 0x0000002758587223 */ /* 0x180fe20000010819 */
[--C-:B------:R-:W-:Y:S01]  /*2f80*/  FFMA.FTZ R132, R94, R39, -R25.reuse ;  /* 0x000000275e847223 */ /* 0x100fe20000010819 */
[----:B------:R-:W-:Y:S01]  /*2f90*/  FMNMX.FTZ R37, R74, R37, !PT ;  /* 0x000000254a257209 */ /* 0x000fe20007810000 */
[-CC-:B------:R-:W-:Y:S01]  /*2fa0*/  FFMA.FTZ R100, R100, R39.reuse, -R25.reuse ;  /* 0x0000002764647223 */ /* 0x180fe20000010819 */
[--C-:B------:R-:W-:Y:S01]  /*2fb0*/  FFMA.FTZ R134, R106, R39, -R25.reuse ;  /* 0x000000276a867223 */ /* 0x100fe20000010819 */
[----:B------:R-:W-:Y:S01]  /*2fc0*/  MUFU.EX2 R120, R120 ;  /* 0x0000007800787308 */ /* 0x000fe20000000800 */
[----:B------:R-:W-:Y:S01]  /*2fd0*/  FMNMX.FTZ R37, R76, R37, !PT ;  /* 0x000000254c257209 */ /* 0x000fe20007810000 */
[-CC-:B------:R-:W-:Y:S01]  /*2fe0*/  FFMA.FTZ R21, R104, R39.reuse, -R25.reuse ;  /* 0x0000002768157223 */ /* 0x180fe20000010819 */
[-CC-:B------:R-:W-:Y:S01]  /*2ff0*/  FFMA.FTZ R136, R98, R39.reuse, -R25.reuse ;  /* 0x0000002762887223 */ /* 0x180fe20000010819 */
[--C-:B------:R-:W-:Y:S01]  /*3000*/  FFMA.FTZ R96, R96, R39, -R25.reuse ;  /* 0x0000002760607223 */ /* 0x100fe20000010819 */
[----:B------:R-:W-:Y:S01]  /*3010*/  FMNMX.FTZ R37, R78, R37, !PT ;  /* 0x000000254e257209 */ /* 0x000fe20007810000 */
[-CC-:B------:R-:W-:Y:S01]  /*3020*/  FFMA.FTZ R29, R102, R39.reuse, -R25.reuse ;  /* 0x00000027661d7223 */ /* 0x180fe20000010819 */
[-CC-:B------:R-:W-:Y:S01]  /*3030*/  FFMA.FTZ R66, R108, R39.reuse, -R25.reuse ;  /* 0x000000276c427223 */ /* 0x180fe20000010819 */
[----:B------:R-:W0:Y:S01]  /*3040*/  MUFU.EX2 R3, R3 ;  /* 0x0000000300037308 */ /* 0x000e220000000800 */
[-CC-:B------:R-:W-:Y:S01]  /*3050*/  FFMA.FTZ R31, R110, R39.reuse, -R25.reuse ;  /* 0x000000276e1f7223 */ /* 0x180fe20000010819 */
[----:B-1----:R-:W1:Y:S01]  /*3060*/  SHFL.BFLY PT, R80, R37, 0x2, 0x1f ;  /* 0x0c401f0025507f89 */ /* 0x002e6200000e0000 */
[-CC-:B------:R-:W-:Y:S01]  /*3070*/  FFMA.FTZ R33, R114, R39.reuse, -R25.reuse ;  /* 0x0000002772217223 */ /* 0x180fe20000010819 */
[-CC-:B------:R-:W-:Y:S01]  /*3080*/  FFMA.FTZ R72, R116, R39.reuse, -R25.reuse ;  /* 0x0000002774487223 */ /* 0x180fe20000010819 */
[-CC-:B------:R-:W-:Y:S01]  /*3090*/  FFMA.FTZ R82, R142, R39.reuse, -R25.reuse ;  /* 0x000000278e527223 */ /* 0x180fe20000010819 */
[-CC-:B------:R-:W-:Y:S01]  /*30a0*/  FFMA.FTZ R41, R144, R39.reuse, -R25.reuse ;  /* 0x0000002790297223 */ /* 0x180fe20000010819 */
[-CC-:B------:R-:W-:Y:S01]  /*30b0*/  FFMA.FTZ R84, R146, R39.reuse, -R25.reuse ;  /* 0x0000002792547223 */ /* 0x180fe20000010819 */
[----:B------:R-:W2:Y:S01]  /*30c0*/  MUFU.EX2 R122, R122 ;  /* 0x0000007a007a7308 */ /* 0x000ea20000000800 */
[----:B------:R-:W-:Y:S01]  /*30d0*/  FFMA.FTZ R150, R150, R39, -R25 ;  /* 0x0000002796967223 */ /* 0x000fe20000010819 */
[----:B------:R-:W-:-:S02]  /*30e0*/  IMAD.MOV.U32 R116, RZ, RZ, R119 ;  /* 0x000000ffff747224 */ /* 0x000fc400078e0077 */
[--C-:B------:R-:W-:Y:S02]  /*30f0*/  IMAD.MOV.U32 R114, RZ, RZ, R119.reuse ;  /* 0x000000ffff727224 */ /* 0x100fe400078e0077 */
[----:B------:R-:W-:Y:S02]  /*3100*/  IMAD.MOV.U32 R110, RZ, RZ, R119 ;  /* 0x000000ffff6e7224 */ /* 0x000fe400078e0077 */
[----:B------:R-:W3:Y:S01]  /*3110*/  MUFU.EX2 R5, R5 ;  /* 0x0000000500057308 */ /* 0x000ee20000000800 */
[----:B0-----:R-:W-:Y:S01]  /*3120*/  FADD.FTZ R45, R120, R3 ;  /* 0x00000003782d7221 */ /* 0x001fe20000010000 */
[----:B------:R-:W-:Y:S01]  /*3130*/  F2FP.F16.F32.PACK_AB R120, R3, R120 ;  /* 0x000000780378723e */ /* 0x000fe200000000ff */
[--C-:B------:R-:W-:Y:S02]  /*3140*/  IMAD.MOV.U32 R108, RZ, RZ, R119.reuse ;  /* 0x000000ffff6c7224 */ /* 0x100fe400078e0077 */
[--C-:B------:R-:W-:Y:S02]  /*3150*/  IMAD.MOV.U32 R106, RZ, RZ, R119.reuse ;  /* 0x000000ffff6a7224 */ /* 0x100fe400078e0077 */
[--C-:B------:R-:W-:Y:S01]  /*3160*/  IMAD.MOV.U32 R104, RZ, RZ, R119.reuse ;  /* 0x000000ffff687224 */ /* 0x100fe200078e0077 */
[----:B------:R-:W0:Y:S01]  /*3170*/  MUFU.EX2 R124, R124 ;  /* 0x0000007c007c7308 */ /* 0x000e220000000800 */
[----:B------:R-:W-:Y:S01]  /*3180*/  IMAD.MOV.U32 R102, RZ, RZ, R119 ;  /* 0x000000ffff667224 */ /* 0x000fe200078e0077 */
[----:B-1----:R-:W-:Y:S01]  /*3190*/  FMNMX.FTZ R43, R37, R80, !PT ;  /* 0x00000050252b7209 */ /* 0x002fe20007810000 */
[-CC-:B------:R-:W-:Y:S01]  /*31a0*/  FFMA.FTZ R80, R138, R39.reuse, -R25.reuse ;  /* 0x000000278a507223 */ /* 0x180fe20000010819 */
[----:B------:R-:W-:Y:S01]  /*31b0*/  FFMA.FTZ R37, R140, R39, -R25 ;  /* 0x000000278c257223 */ /* 0x000fe20000010819 */
[----:B------:R-:W-:-:S02]  /*31c0*/  IMAD.MOV.U32 R98, RZ, RZ, R119 ;  /* 0x000000ffff627224 */ /* 0x000fc400078e0077 */
[----:B------:R-:W1:Y:S01]  /*31d0*/  SHFL.BFLY PT, R46, R43, 0x1, 0x1f ;  /* 0x0c201f002b2e7f89 */ /* 0x000e6200000e0000 */
[----:B------:R4:W5:Y:S01]  /*31e0*/  MUFU.EX2 R7, R70 ;  /* 0x0000004600077308 */ /* 0x0009620000000800 */
[--C-:B------:R-:W-:Y:S02]  /*31f0*/  IMAD.MOV.U32 R94, RZ, RZ, R119.reuse ;  /* 0x000000ffff5e7224 */ /* 0x100fe400078e0077 */
[----:B------:R-:W-:-:S05]  /*3200*/  IMAD.MOV.U32 R90, RZ, RZ, R119 ;  /* 0x000000ffff5a7224 */ /* 0x000fca00078e0077 */
[----:B------:R-:W5:Y:S01]  /*3210*/  MUFU.EX2 R126, R126 ;  /* 0x0000007e007e7308 */ /* 0x000f620000000800 */
[-CC-:B----4-:R-:W-:Y:S01]  /*3220*/  FFMA.FTZ R70, R112, R39.reuse, -R25.reuse ;  /* 0x0000002770467223 */ /* 0x190fe20000010819 */
[----:B------:R-:W-:Y:S01]  /*3230*/  FFMA.FTZ R25, R148, R39, -R25 ;  /* 0x0000002794197223 */ /* 0x000fe20000010819 */
[----:B------:R-:W-:-:S05]  /*3240*/  IMAD.MOV.U32 R112, RZ, RZ, R119 ;  /* 0x000000ffff707224 */ /* 0x000fca00078e0077 */
[----:B------:R-:W4:Y:S01]  /*3250*/  MUFU.EX2 R128, R128 ;  /* 0x0000008000807308 */ /* 0x000f220000000800 */
[----:B-1----:R-:W-:-:S07]  /*3260*/  FMNMX.FTZ R46, R43, R46, !PT ;  /* 0x0000002e2b2e7209 */ /* 0x002fce0007810000 */
[----:B------:R-:W-:Y:S01]  /*3270*/  MUFU.EX2 R130, R130 ;  /* 0x0000008200827308 */ /* 0x000fe20000000800 */
[C---:B------:R-:W-:Y:S01]  /*3280*/  FSETP.NEU.FTZ.AND P1, PT, R46.reuse, -INF , PT ;  /* 0xff8000002e00780b */ /* 0x040fe20003f3d000 */
[----:B------:R-:W-:-:S06]  /*3290*/  FMUL.FTZ R43, R46, R39 ;  /* 0x000000272e2b7220 */ /* 0x000fcc0000410000 */
[----:B------:R-:W-:Y:S01]  /*32a0*/  MUFU.EX2 R13, R88 ;  /* 0x00000058000d7308 */ /* 0x000fe20000000800 */
[----:B------:R-:W-:-:S05]  /*32b0*/  FSEL R43, R43, RZ, P1 ;  /* 0x000000ff2b2b7208 */ /* 0x000fca0000800000 */
[-CC-:B------:R-:W-:Y:S01]  /*32c0*/  FFMA.FTZ R121, R4, R39.reuse, -R43.reuse ;  /* 0x0000002704797223 */ /* 0x180fe2000001082b */
[-CC-:B------:R-:W-:Y:S01]  /*32d0*/  FFMA.FTZ R4, R6, R39.reuse, -R43.reuse ;  /* 0x0000002706047223 */ /* 0x180fe2000001082b */
[-CC-:B------:R-:W-:Y:S01]  /*32e0*/  FFMA.FTZ R123, R10, R39.reuse, -R43.reuse ;  /* 0x000000270a7b7223 */ /* 0x180fe2000001082b */
[-C--:B------:R-:W-:Y:S01]  /*32f0*/  FFMA.FTZ R10, R28, R39.reuse, -R43 ;  /* 0x000000271c0a7223 */ /* 0x080fe2000001082b */
[----:B--2---:R-:W-:Y:S01]  /*3300*/  FADD.FTZ R28, R122, R45 ;  /* 0x0000002d7a1c7221 */ /* 0x004fe20000010000 */
[-CC-:B------:R-:W-:Y:S01]  /*3310*/  FFMA.FTZ R6, R8, R39.reuse, -R43.reuse ;  /* 0x0000002708067223 */ /* 0x180fe2000001082b */
[----:B------:R-:W-:Y:S01]  /*3320*/  MUFU.EX2 R121, R121 ;  /* 0x0000007900797308 */ /* 0x000fe20000000800 */
[-CC-:B------:R-:W-:Y:S01]  /*3330*/  FFMA.FTZ R125, R12, R39.reuse, -R43.reuse ;  /* 0x000000270c7d7223 */ /* 0x180fe2000001082b */
[----:B---3--:R-:W-:Y:S01]  /*3340*/  FADD.FTZ R45, R5, R28 ;  /* 0x0000001c052d7221 */ /* 0x008fe20000010000 */
[-CC-:B------:R-:W-:Y:S01]  /*3350*/  FFMA.FTZ R8, R14, R39.reuse, -R43.reuse ;  /* 0x000000270e087223 */ /* 0x180fe2000001082b */
[-CC-:B------:R-:W-:Y:S01]  /*3360*/  FFMA.FTZ R14, R30, R39.reuse, -R43.reuse ;  /* 0x000000271e0e7223 */ /* 0x180fe2000001082b */
[-C--:B------:R-:W-:Y:S01]  /*3370*/  FFMA.FTZ R127, R20, R39.reuse, -R43 ;  /* 0x00000027147f7223 */ /* 0x080fe2000001082b */
[----:B0-----:R-:W-:Y:S01]  /*3380*/  FADD.FTZ R30, R124, R45 ;  /* 0x0000002d7c1e7221 */ /* 0x001fe20000010000 */
[-CC-:B------:R-:W-:Y:S01]  /*3390*/  FFMA.FTZ R129, R32, R39.reuse, -R43.reuse ;  /* 0x0000002720817223 */ /* 0x180fe2000001082b */
[----:B------:R-:W0:Y:S01]  /*33a0*/  MUFU.EX2 R4, R4 ;  /* 0x0000000400047308 */ /* 0x000e220000000800 */
[-CC-:B------:R-:W-:Y:S01]  /*33b0*/  FFMA.FTZ R131, R34, R39.reuse, -R43.reuse ;  /* 0x0000002722837223 */ /* 0x180fe2000001082b */
[----:B-----5:R-:W-:Y:S01]  /*33c0*/  FADD.FTZ R45, R7, R30 ;  /* 0x0000001e072d7221 */ /* 0x020fe20000010000 */
[-CC-:B------:R-:W-:Y:S01]  /*33d0*/  FFMA.FTZ R12, R26, R39.reuse, -R43.reuse ;  /* 0x000000271a0c7223 */ /* 0x180fe2000001082b */
[-CC-:B------:R-:W-:Y:S01]  /*33e0*/  FFMA.FTZ R133, R40, R39.reuse, -R43.reuse ;  /* 0x0000002728857223 */ /* 0x180fe2000001082b */
[-C--:B------:R-:W-:Y:S01]  /*33f0*/  FFMA.FTZ R20, R36, R39.reuse, -R43 ;  /* 0x0000002724147223 */ /* 0x080fe2000001082b */
[----:B------:R-:W-:Y:S01]  /*3400*/  FADD.FTZ R30, R126, R45 ;  /* 0x0000002d7e1e7221 */ /* 0x000fe20000010000 */
[-CC-:B------:R-:W-:Y:S01]  /*3410*/  FFMA.FTZ R135, R48, R39.reuse, -R43.reuse ;  /* 0x0000002730877223 */ /* 0x180fe2000001082b */
[----:B------:R-:W1:Y:S01]  /*3420*/  MUFU.EX2 R123, R123 ;  /* 0x0000007b007b7308 */ /* 0x000e620000000800 */
[-CC-:B------:R-:W-:Y:S01]  /*3430*/  FFMA.FTZ R26, R92, R39.reuse, -R43.reuse ;  /* 0x000000275c1a7223 */ /* 0x180fe2000001082b */
[----:B------:R-:W-:Y:S01]  /*3440*/  FADD.FTZ R47, R9, R30 ;  /* 0x0000001e092f7221 */ /* 0x000fe20000010000 */
[-CC-:B------:R-:W-:Y:S01]  /*3450*/  FFMA.FTZ R137, R42, R39.reuse, -R43.reuse ;  /* 0x000000272a897223 */ /* 0x180fe2000001082b */
[-CC-:B------:R-:W-:Y:S01]  /*3460*/  FFMA.FTZ R28, R50, R39.reuse, -R43.reuse ;  /* 0x00000027321c7223 */ /* 0x180fe2000001082b */
[-C--:B------:R-:W-:Y:S01]  /*3470*/  FFMA.FTZ R139, R44, R39.reuse, -R43 ;  /* 0x000000272c8b7223 */ /* 0x080fe2000001082b */
[----:B----4-:R-:W-:Y:S01]  /*3480*/  FADD.FTZ R34, R128, R47 ;  /* 0x0000002f80227221 */ /* 0x010fe20000010000 */
[-CC-:B------:R-:W-:Y:S01]  /*3490*/  FFMA.FTZ R147, R24, R39.reuse, -R43.reuse ;  /* 0x0000002718937223 */ /* 0x180fe2000001082b */
[----:B------:R-:W2:Y:S01]  /*34a0*/  MUFU.EX2 R6, R6 ;  /* 0x0000000600067308 */ /* 0x000ea20000000800 */
[----:B0-----:R-:W-:Y:S01]  /*34b0*/  FADD.FTZ R32, R121, R4 ;  /* 0x0000000479207221 */ /* 0x001fe20000010000 */
[----:B------:R-:W-:Y:S01]  /*34c0*/  FADD.FTZ R47, R11, R34 ;  /* 0x000000220b2f7221 */ /* 0x000fe20000010000 */
[-CC-:B------:R-:W-:Y:S01]  /*34d0*/  FFMA.FTZ R30, R54, R39.reuse, -R43.reuse ;  /* 0x00000027361e7223 */ /* 0x180fe2000001082b */
[-CC-:B------:R-:W-:Y:S01]  /*34e0*/  FFMA.FTZ R141, R118, R39.reuse, -R43.reuse ;  /* 0x00000027768d7223 */ /* 0x180fe2000001082b */
[-CC-:B------:R-:W-:Y:S01]  /*34f0*/  FFMA.FTZ R143, R58, R39.reuse, -R43.reuse ;  /* 0x000000273a8f7223 */ /* 0x180fe2000001082b */
[-CC-:B------:R-:W-:Y:S01]  /*3500*/  FFMA.FTZ R0, R56, R39.reuse, -R43.reuse ;  /* 0x0000002738007223 */ /* 0x180fe2000001082b */
[----:B------:R-:W-:Y:S01]  /*3510*/  F2FP.F16.F32.PACK_AB R122, R5, R122 ;  /* 0x0000007a057a723e */ /* 0x000fe200000000ff */
[----:B------:R-:W0:Y:S01]  /*3520*/  MUFU.EX2 R125, R125 ;  /* 0x0000007d007d7308 */ /* 0x000e220000000800 */
[----:B-1----:R-:W-:Y:S01]  /*3530*/  FADD.FTZ R45, R123, R32 ;  /* 0x000000207b2d7221 */ /* 0x002fe20000010000 */
[-CC-:B------:R-:W-:Y:S01]  /*3540*/  FFMA.FTZ R145, R68, R39.reuse, -R43.reuse ;  /* 0x0000002744917223 */ /* 0x180fe2000001082b */
[-CC-:B------:R-:W-:Y:S01]  /*3550*/  FFMA.FTZ R60, R60, R39.reuse, -R43.reuse ;  /* 0x000000273c3c7223 */ /* 0x180fe2000001082b */
[-CC-:B------:R-:W-:Y:S01]  /*3560*/  FFMA.FTZ R62, R62, R39.reuse, -R43.reuse ;  /* 0x000000273e3e7223 */ /* 0x180fe2000001082b */
[-CC-:B------:R-:W-:Y:S01]  /*3570*/  FFMA.FTZ R64, R64, R39.reuse, -R43.reuse ;  /* 0x0000002740407223 */ /* 0x180fe2000001082b */
[-CC-:B------:R-:W-:Y:S01]  /*3580*/  FFMA.FTZ R74, R74, R39.reuse, -R43.reuse ;  /* 0x000000274a4a7223 */ /* 0x180fe2000001082b */
[----:B------:R-:W-:Y:S01]  /*3590*/  FFMA.FTZ R76, R76, R39, -R43 ;  /* 0x000000274c4c7223 */ /* 0x000fe2000001082b */
[----:B------:R-:W1:Y:S01]  /*35a0*/  MUFU.EX2 R8, R8 ;  /* 0x0000000800087308 */ /* 0x000e620000000800 */
[----:B--2---:R-:W-:Y:S01]  /*35b0*/  FADD.FTZ R32, R6, R45 ;  /* 0x0000002d06207221 */ /* 0x004fe20000010000 */
[----:B------:R-:W-:Y:S01]  /*35c0*/  F2FP.F16.F32.PACK_AB R121, R4, R121 ;  /* 0x000000790479723e */ /* 0x000fe200000000ff */
[--C-:B------:R-:W-:Y:S01]  /*35d0*/  IMAD.MOV.U32 R118, RZ, RZ, R119.reuse ;  /* 0x000000ffff767224 */ /* 0x100fe200078e0077 */
[----:B------:R-:W-:Y:S01]  /*35e0*/  F2FP.F16.F32.PACK_AB R123, R6, R123 ;  /* 0x0000007b067b723e */ /* 0x000fe200000000ff */
[--C-:B------:R-:W-:Y:S01]  /*35f0*/  IMAD.MOV.U32 R92, RZ, RZ, R119.reuse ;  /* 0x000000ffff5c7224 */ /* 0x100fe200078e0077 */
[----:B------:R-:W-:Y:S01]  /*3600*/  F2FP.F16.F32.PACK_AB R124, R7, R124 ;  /* 0x0000007c077c723e */ /* 0x000fe200000000ff */
[----:B------:R-:W-:Y:S01]  /*3610*/  IMAD.MOV.U32 R88, RZ, RZ, R119 ;  /* 0x000000ffff587224 */ /* 0x000fe200078e0077 */
[----:B------:R-:W2:Y:S01]  /*3620*/  MUFU.EX2 R127, R127 ;  /* 0x0000007f007f7308 */ /* 0x000ea20000000800 */
[----:B0-----:R-:W-:Y:S01]  /*3630*/  FADD.FTZ R45, R125, R32 ;  /* 0x000000207d2d7221 */ /* 0x001fe20000010000 */
[----:B------:R-:W-:Y:S01]  /*3640*/  FADD.FTZ R32, R130, R47 ;  /* 0x0000002f82207221 */ /* 0x000fe20000010000 */
[----:B------:R-:W-:-:S02]  /*3650*/  F2FP.F16.F32.PACK_AB R126, R9, R126 ;  /* 0x0000007e097e723e */ /* 0x000fc400000000ff */
[----:B------:R-:W-:Y:S01]  /*3660*/  F2FP.F16.F32.PACK_AB R128, R11, R128 ;  /* 0x000000800b80723e */ /* 0x000fe200000000ff */
[C---:B------:R-:W-:Y:S01]  /*3670*/  FADD.FTZ R47, R13.reuse, R32 ;  /* 0x000000200d2f7221 */ /* 0x040fe20000010000 */
[-C--:B------:R-:W-:Y:S01]  /*3680*/  FFMA.FTZ R32, R52, R39.reuse, -R43 ;  /* 0x0000002734207223 */ /* 0x080fe2000001082b */
[----:B------:R-:W0:Y:S01]  /*3690*/  MUFU.EX2 R132, R132 ;  /* 0x0000008400847308 */ /* 0x000e220000000800 */
[----:B-1----:R-:W-:Y:S01]  /*36a0*/  FADD.FTZ R34, R8, R45 ;  /* 0x0000002d08227221 */ /* 0x002fe20000010000 */
[----:B------:R-:W-:Y:S01]  /*36b0*/  FFMA.FTZ R43, R78, R39, -R43 ;  /* 0x000000274e2b7223 */ /* 0x000fe2000001082b */
[----:B------:R-:W-:Y:S02]  /*36c0*/  F2FP.F16.F32.PACK_AB R130, R13, R130 ;  /* 0x000000820d82723e */ /* 0x000fe400000000ff */
[----:B------:R-:W-:-:S03]  /*36d0*/  F2FP.F16.F32.PACK_AB R125, R8, R125 ;  /* 0x0000007d087d723e */ /* 0x000fc600000000ff */
[----:B------:R-:W1:Y:S01]  /*36e0*/  MUFU.EX2 R10, R10 ;  /* 0x0000000a000a7308 */ /* 0x000e620000000800 */
[----:B--2---:R-:W-:-:S07]  /*36f0*/  FADD.FTZ R45, R127, R34 ;  /* 0x000000227f2d7221 */ /* 0x004fce0000010000 */
[----:B------:R2:W3:Y:S01]  /*3700*/  MUFU.EX2 R15, R100 ;  /* 0x00000064000f7308 */ /* 0x0004e20000000800 */
[----:B0-----:R-:W-:-:S07]  /*3710*/  FADD.FTZ R36, R132, R47 ;  /* 0x0000002f84247221 */ /* 0x001fce0000010000 */
[----:B------:R-:W0:Y:S01]  /*3720*/  MUFU.EX2 R129, R129 ;  /* 0x0000008100817308 */ /* 0x000e220000000800 */
[C---:B-1----:R-:W-:Y:S01]  /*3730*/  FADD.FTZ R34, R10.reuse, R45 ;  /* 0x0000002d0a227221 */ /* 0x042fe20000010000 */
[----:B------:R-:W-:Y:S01]  /*3740*/  F2FP.F16.F32.PACK_AB R127, R10, R127 ;  /* 0x0000007f0a7f723e */ /* 0x000fe200000000ff */
[----:B--2---:R-:W-:-:S05]  /*3750*/  IMAD.MOV.U32 R100, RZ, RZ, R119 ;  /* 0x000000ffff647224 */ /* 0x004fca00078e0077 */
[----:B------:R-:W1:Y:S01]  /*3760*/  MUFU.EX2 R134, R134 ;  /* 0x0000008600867308 */ /* 0x000e620000000800 */
[C---:B---3--:R-:W-:Y:S01]  /*3770*/  FADD.FTZ R47, R15.reuse, R36 ;  /* 0x000000240f2f7221 */ /* 0x048fe20000010000 */
        /* <DEDUP_REMOVED lines=13> */
[----:B------:R1:W3:Y:S01]  /*3850*/  MUFU.EX2 R27, R96 ;  /* 0x00000060001b7308 */ /* 0x0002e20000000800 */
[----:B--2---:R-:W-:-:S07]  /*3860*/  FADD.FTZ R36, R136, R47 ;  /* 0x0000002f88247221 */ /* 0x004fce0000010000 */
[----:B------:R-:W2:Y:S01]  /*3870*/  MUFU.EX2 R133, R133 ;  /* 0x0000008500857308 */ /* 0x000ea20000000800 */
[C---:B0-----:R-:W-:Y:S01]  /*3880*/  FADD.FTZ R34, R14.reuse, R45 ;  /* 0x0000002d0e227221 */ /* 0x041fe20000010000 */
[----:B------:R-:W-:Y:S01]  /*3890*/  F2FP.F16.F32.PACK_AB R131, R14, R131 ;  /* 0x000000830e83723e */ /* 0x000fe200000000ff */
[----:B-1----:R-:W-:-:S05]  /*38a0*/  IMAD.MOV.U32 R96, RZ, RZ, R119 ;  /* 0x000000ffff607224 */ /* 0x002fca00078e0077 */
[----:B------:R-:W0:Y:S01]  /*38b0*/  MUFU.EX2 R29, R29 ;  /* 0x0000001d001d7308 */ /* 0x000e220000000800 */
[C---:B---3--:R-:W-:Y:S01]  /*38c0*/  FADD.FTZ R36, R27.reuse, R36 ;  /* 0x000000241b247221 */ /* 0x048fe20000010000 */
[----:B------:R-:W-:-:S06]  /*38d0*/  F2FP.F16.F32.PACK_AB R136, R27, R136 ;  /* 0x000000881b88723e */ /* 0x000fcc00000000ff */
[----:B------:R-:W1:Y:S01]  /*38e0*/  MUFU.EX2 R20, R20 ;  /* 0x0000001400147308 */ /* 0x000e620000000800 */
[----:B--2---:R-:W-:-:S07]  /*38f0*/  FADD.FTZ R45, R133, R34 ;  /* 0x00000022852d7221 */ /* 0x004fce0000010000 */
        /* <DEDUP_REMOVED lines=39> */
[----:B------:R-:W-:-:S06]  /*3b70*/  F2FP.F16.F32.PACK_AB R144, R80, R35 ;  /* 0x000000235090723e */ /* 0x000fcc00000000ff */
        /* <DEDUP_REMOVED lines=33> */
[----:B--2---:R-:W-:Y:S01]  /*3d90*/  FADD.FTZ R5, R149, R4 ;  /* 0x0000000495057221 */ /* 0x004fe20000010000 */
[----:B------:R-:W-:Y:S01]  /*3da0*/  VIADD R4, R89, 0xfffffffe ;  /* 0xfffffffe59047836 */ /* 0x000fe20000000000 */
[----:B------:R-:W-:Y:S01]  /*3db0*/  F2FP.F16.F32.PACK_AB R149, R149, R64 ;  /* 0x000000409595723e */ /* 0x000fe200000000ff */
[----:B------:R-:W-:-:S03]  /*3dc0*/  IMAD.MOV.U32 R89, RZ, RZ, R119 ;  /* 0x000000ffff597224 */ /* 0x000fc600078e0077 */
[----:B------:R-:W-:Y:S01]  /*3dd0*/  ISETP.GE.AND P1, PT, R4, R16, PT ;  /* 0x000000100400720c */ /* 0x000fe20003f26270 */
[----:B------:R-:W2:Y:S01]  /*3de0*/  MUFU.EX2 R43, R43 ;  /* 0x0000002b002b7308 */ /* 0x000ea20000000800 */
[----:B0-----:R-:W-:Y:S01]  /*3df0*/  FADD.FTZ R6, R76, R5 ;  /* 0x000000054c067221 */ /* 0x001fe20000010000 */
[C---:B-1----:R-:W-:Y:S01]  /*3e00*/  FADD.FTZ R3, R25.reuse, R36 ;  /* 0x0000002419037221 */ /* 0x042fe20000010000 */
[----:B------:R-:W-:Y:S02]  /*3e10*/  F2FP.F16.F32.PACK_AB R150, R25, R150 ;  /* 0x000000961996723e */ /* 0x000fe400000000ff */
[C---:B--2---:R-:W-:Y:S01]  /*3e20*/  FADD.FTZ R6, R43.reuse, R6 ;  /* 0x000000062b067221 */ /* 0x044fe20000010000 */
[----:B------:R-:W-:-:S06]  /*3e30*/  F2FP.F16.F32.PACK_AB R151, R43, R76 ;  /* 0x0000004c2b97723e */ /* 0x000fcc00000000ff */
[----:B------:R-:W-:Y:S05]  /*3e40*/  @!P1 BRA `(.L_x_216) ;  /* 0x0000002400dc9947 */ /* 0x000fea0003800000 */
[----:B------:R-:W-:Y:S01]  /*3e50*/  IMAD.MOV.U32 R5, RZ, RZ, R46 ;  /* 0x000000ffff057224 */ /* 0x000fe200078e002e */
[----:B------:R-:W-:Y:S01]  /*3e60*/  CS2R R118, SRZ ;  /* 0x0000000000767805 */ /* 0x000fe2000001ff00 */
[----:B------:R-:W-:Y:S01]  /*3e70*/  IMAD.MOV.U32 R0, RZ, RZ, R38 ;  /* 0x000000ffff007224 */ /* 0x000fe200078e0026 */
        /* <DEDUP_REMOVED lines=14> */
[----:B------:R-:W-:Y:S01]  /*3f60*/  CS2R R88, SRZ ;  /* 0x0000000000587805 */ /* 0x000fe2000001ff00 */
[----:B------:R-:W-:Y:S01]  /*3f70*/  UMOV UR7, UR38 ;  /* 0x0000002600077c82 */ /* 0x000fe20008000000 */
[----:B------:R-:W-:Y:S01]  /*3f80*/  UMOV UR6, UR39 ;  /* 0x0000002700067c82 */ /* 0x000fe20008000000 */
[----:B------:R-:W-:-:S05]  /*3f90*/  ULDC UR21, c[0x0][0x9d8] ;  /* 0x0002760000157ab9 */ /* 0x000fca0000000800 */
.L_x_227:
[----:B------:R-:W-:Y:S01]  /*3fa0*/  ISETP.NE.AND P2, PT, RZ, UR41, PT ;  /* 0x00000029ff007c0c */ /* 0x000fe2000bf45270 */
[----:B------:R-:W-:-:S04]  /*3fb0*/  UISETP.NE.AND UP0, UPT, UR6, 0x1, UPT ;  /* 0x000000010600788c */ /* 0x000fc8000bf05270 */
[----:B------:R-:W-:-:S04]  /*3fc0*/  USEL UR38, URZ, 0x1, UP0 ;  /* 0x000000013f267887 */ /* 0x000fc80008000000 */
[----:B------:R-:W-:-:S04]  /*3fd0*/  ULOP3.LUT UR38, UR7, UR38, URZ, 0x3c, !UPT ;  /* 0x0000002607267292 */ /* 0x000fc8000f8e3c3f */
[----:B------:R-:W-:Y:S08]  /*3fe0*/  @P2 BRA `(.L_x_217) ;  /* 0x0000000000442947 */ /* 0x000ff00003800000 */
[----:B------:R-:W-:Y:S05]  /*3ff0*/  @!P0 BRA `(.L_x_218) ;  /* 0x0000000000048947 */ /* 0x000fea0003800000 */
[----:B------:R-:W-:Y:S01]  /*4000*/  BPT.TRAP 0x1 ;  /* 0x000000040000795c */ /* 0x000fe20000300000 */
.L_x_218:
[----:B------:R-:W0:Y:S01]  /*4010*/  S2UR UR14, SR_CgaCtaId ;  /* 0x00000000000e79c3 */ /* 0x000e220000008800 */
[----:B------:R-:W-:Y:S01]  /*4020*/  UIADD3 UR10, UR6, 0x1, URZ ;  /* 0x00000001060a7890 */ /* 0x000fe2000fffe03f */
[----:B------:R-:W-:Y:S01]  /*4030*/  MOV R7, UR38 ;  /* 0x0000002600077c02 */ /* 0x000fe20008000f00 */
[----:B------:R-:W-:Y:S02]  /*4040*/  UMOV UR11, 0x400 ;  /* 0x00000400000b7882 */ /* 0x000fe40000000000 */
[----:B------:R-:W-:Y:S01]  /*4050*/  UISETP.NE.AND UP0, UPT, UR10, 0x2, UPT ;  /* 0x000000020a00788c */ /* 0x000fe2000bf05270 */
[----:B------:R-:W-:-:S03]  /*4060*/  SHF.L.U32 R7, R7, 0x1f, RZ ;  /* 0x0000001f07077819 */ /* 0x000fc600000006ff */
[----:B------:R-:W-:Y:S02]  /*4070*/  USEL UR10, UR10, URZ, UP0 ;  /* 0x0000003f0a0a7287 */ /* 0x000fe40008000000 */
[----:B0-----:R-:W-:-:S04]  /*4080*/  ULEA UR11, UR14, UR11, 0x18 ;  /* 0x0000000b0e0b7291 */ /* 0x001fc8000f8ec03f */
[----:B------:R-:W-:-:S09]  /*4090*/  ULEA UR10, UR10, UR11, 0x3 ;  /* 0x0000000b0a0a7291 */ /* 0x000fd2000f8e183f */
[----:B------:R0:W1:Y:S01]  /*40a0*/  SYNCS.PHASECHK.TRANS64.TRYWAIT P1, [UR10+0x16830], R7 ;  /* 0x01683007ff0075a7 */ /* 0x000062000802014a */
[----:B------:R-:W-:Y:S05]  /*40b0*/  @!P0 BRA `(.L_x_219) ;  /* 0x0000000000048947 */ /* 0x000fea0003800000 */
[----:B------:R-:W-:Y:S01]  /*40c0*/  BPT.TRAP 0x1 ;  /* 0x000000040000795c */ /* 0x000fe20000300000 */
.L_x_219:
[----:B-1----:R-:W-:Y:S05]  /*40d0*/  @P1 BRA `(.L_x_217) ;  /* 0x0000000000081947 */ /* 0x002fea0003800000 */
[----:B------:R-:W1:Y:S02]  /*40e0*/  SYNCS.PHASECHK.TRANS64.TRYWAIT P1, [UR10+0x16830], R7 ;  /* 0x01683007ff0075a7 */ /* 0x000e64000802014a */
[----:B-1----:R-:W-:Y:S05]  /*40f0*/  @!P1 BRA `(.L_x_220) ;  /* 0x000000ac00989947 */ /* 0x002fea0003800000 */
.L_x_217:
[----:B-1----:R-:W1:Y:S01]  /*4100*/  S2R R8, SR_TID.X ;  /* 0x0000000000087919 */ /* 0x002e620000002100 */
[----:B------:R-:W-:Y:S01]  /*4110*/  UIADD3 UR39, UR6, 0x1, URZ ;  /* 0x0000000106277890 */ /* 0x000fe2000fffe03f */
[----:B------:R-:W-:Y:S01]  /*4120*/  UMOV UR24, UR4 ;  /* 0x0000000400187c82 */ /* 0x000fe20008000000 */
[----:B------:R-:W-:Y:S02]  /*4130*/  UMOV UR25, UR5 ;  /* 0x0000000500197c82 */ /* 0x000fe40008000000 */
[----:B------:R-:W-:Y:S01]  /*4140*/  UISETP.NE.AND UP0, UPT, UR39, 0x2, UPT ;  /* 0x000000022700788c */ /* 0x000fe2000bf05270 */
[----:B------:R-:W-:Y:S01]  /*4150*/  UMOV UR27, 0x40000040 ;  /* 0x40000040001b7882 */ /* 0x000fe20000000000 */
[----:B------:R-:W-:Y:S02]  /*4160*/  UMOV UR11, 0x40000040 ;  /* 0x40000040000b7882 */ /* 0x000fe40000000000 */
[----:B------:R-:W-:Y:S01]  /*4170*/  USEL UR39, UR39, URZ, UP0 ;  /* 0x0000003f27277287 */ /* 0x000fe20008000000 */
[----:B------:R-:W-:Y:S01]  /*4180*/  UMOV UR15, 0x40000040 ;  /* 0x40000040000f7882 */ /* 0x000fe20000000000 */
[----:B------:R-:W-:-:S02]  /*4190*/  UMOV UR19, 0x40000040 ;  /* 0x4000004000137882 */ /* 0x000fc40000000000 */
[----:B------:R-:W-:-:S04]  /*41a0*/  ULEA UR26, UR39, UR20, 0xa ;  /* 0x00000014271a7291 */ /* 0x000fc8000f8e503f */
[----:B------:R-:W-:Y:S02]  /*41b0*/  UIADD3 UR10, UR26, 0x2, URZ ;  /* 0x000000021a0a7890 */ /* 0x000fe4000fffe03f */
[----:B------:R-:W-:Y:S02]  /*41c0*/  UIADD3 UR14, UR26, 0x4, URZ ;  /* 0x000000041a0e7890 */ /* 0x000fe4000fffe03f */
[----:B------:R-:W-:Y:S01]  /*41d0*/  UIADD3 UR18, UR26, 0x6, URZ ;  /* 0x000000061a127890 */ /* 0x000fe2000fffe03f */
[----:B-1----:R-:W-:-:S05]  /*41e0*/  SHF.R.U32.HI R8, RZ, 0x7, R8 ;  /* 0x00000007ff087819 */ /* 0x002fca0000011608 */
[----:B0-----:R-:W-:-:S05]  /*41f0*/  VIADD R7, R8, 0x8 ;  /* 0x0000000808077836 */ /* 0x001fca0000000000 */
[----:B------:R0:W-:Y:S06]  /*4200*/  BAR.SYNC.DEFER_BLOCKING R7, 0x100 ;  /* 0x000400070000751d */ /* 0x0001ec0000010000 */
        /* <DEDUP_REMOVED lines=12> */
[----:B0-----:R-:W-:Y:S05]  /*42d0*/  @P2 BRA `(.L_x_221) ;  /* 0x0000000000382947 */ /* 0x001fea0003800000 */
[----:B------:R-:W-:Y:S05]  /*42e0*/  @!P0 BRA `(.L_x_222) ;  /* 0x0000000000048947 */ /* 0x000fea0003800000 */
[----:B------:R-:W-:Y:S01]  /*42f0*/  BPT.TRAP 0x1 ;  /* 0x000000040000795c */ /* 0x000fe20000300000 */
.L_x_222:
[----:B------:R-:W0:Y:S01]  /*4300*/  S2UR UR11, SR_CgaCtaId ;  /* 0x00000000000b79c3 */ /* 0x000e220000008800 */
[----:B------:R-:W-:Y:S01]  /*4310*/  UMOV UR10, 0x400 ;  /* 0x00000400000a7882 */ /* 0x000fe20000000000 */
[----:B------:R-:W-:-:S05]  /*4320*/  IMAD.U32 R7, RZ, RZ, UR7 ;  /* 0x00000007ff077e24 */ /* 0x000fca000f8e00ff */
[----:B------:R-:W-:Y:S01]  /*4330*/  SHF.L.U32 R7, R7, 0x1f, RZ ;  /* 0x0000001f07077819 */ /* 0x000fe200000006ff */
[----:B0-----:R-:W-:-:S04]  /*4340*/  ULEA UR10, UR11, UR10, 0x18 ;  /* 0x0000000a0b0a7291 */ /* 0x001fc8000f8ec03f */
[----:B------:R-:W-:-:S09]  /*4350*/  ULEA UR10, UR6, UR10, 0x3 ;  /* 0x0000000a060a7291 */ /* 0x000fd2000f8e183f */
[----:B------:R0:W1:Y:S01]  /*4360*/  SYNCS.PHASECHK.TRANS64.TRYWAIT P1, [UR10+0x16850], R7 ;  /* 0x01685007ff0075a7 */ /* 0x000062000802014a */
[----:B------:R-:W-:Y:S05]  /*4370*/  @!P0 BRA `(.L_x_223) ;  /* 0x0000000000048947 */ /* 0x000fea0003800000 */
[----:B------:R-:W-:Y:S01]  /*4380*/  BPT.TRAP 0x1 ;  /* 0x000000040000795c */ /* 0x000fe20000300000 */
.L_x_223:
[----:B-1----:R-:W-:Y:S05]  /*4390*/  @P1 BRA `(.L_x_221) ;  /* 0x0000000000081947 */ /* 0x002fea0003800000 */
[----:B------:R-:W1:Y:S02]  /*43a0*/  SYNCS.PHASECHK.TRANS64.TRYWAIT P1, [UR10+0x16850], R7 ;  /* 0x01685007ff0075a7 */ /* 0x000e64000802014a */
[----:B-1----:R-:W-:Y:S05]  /*43b0*/  @!P1 BRA `(.L_x_224) ;  /* 0x000000ac00009947 */ /* 0x002fea0003800000 */
.L_x_221:
[----:B------:R-:W2:Y:S01]  /*43c0*/  S2UR UR11, SR_CgaCtaId ;  /* 0x00000000000b79c3 */ /* 0x000ea20000008800 */
[----:B------:R-:W-:Y:S01]  /*43d0*/  UMOV UR7, 0x400 ;  /* 0x0000040000077882 */ /* 0x000fe20000000000 */
[----:B------:R-:W-:Y:S01]  /*43e0*/  WARPGROUP.ARRIVE ;  /* 0x00000000000079c5 */ /* 0x000fe20000000000 */
[----:B------:R-:W-:-:S05]  /*43f0*/  UMOV UR19, 0x40000040 ;  /* 0x4000004000137882 */ /* 0x000fca0000000000 */
[----:B------:R-:W1:Y:S01]  /*4400*/  S2R R9, SR_TID.X ;  /* 0x0000000000097919 */ /* 0x000e620000002100 */
[----:B--2---:R-:W-:-:S04]  /*4410*/  ULEA UR15, UR11, UR7, 0x18 ;  /* 0x000000070b0f7291 */ /* 0x004fc8000f8ec03f */
[----:B------:R-:W-:-:S04]  /*4420*/  UIADD3 UR7, UR15, 0x400, URZ ;  /* 0x000004000f077890 */ /* 0x000fc8000fffe03f */
[----:B------:R-:W-:-:S04]  /*4430*/  USHF.R.U32.HI UR7, URZ, 0x4, UR7 ;  /* 0x000000043f077899 */ /* 0x000fc80008011607 */
[----:B------:R-:W-:Y:S01]  /*4440*/  ULOP3.LUT UR7, UR7, 0x3fff, URZ, 0xc0, !UPT ;  /* 0x00003fff07077892 */ /* 0x000fe2000f8ec03f */
[----:B-1----:R-:W-:Y:S02]  /*4450*/  SHF.R.U32.HI R8, RZ, 0x7, R9 ;  /* 0x00000007ff087819 */ /* 0x002fe40000011609 */
[----:B------:R-:W-:Y:S01]  /*4460*/  ISETP.GE.U32.AND P1, PT, R9, 0x180, PT ;  /* 0x000001800900780c */ /* 0x000fe20003f26070 */
[----:B------:R-:W-:Y:S02]  /*4470*/  ULEA UR10, UR6, UR7, 0xa ;  /* 0x00000007060a7291 */ /* 0x000fe4000f8e503f */
[----:B0-----:R-:W-:Y:S02]  /*4480*/  VIADD R7, R8, 0x9 ;  /* 0x0000000908077836 */ /* 0x001fe40000000000 */
[----:B------:R-:W-:-:S03]  /*4490*/  UIADD3 UR14, UR10, 0x80, URZ ;  /* 0x000000800a0e7890 */ /* 0x000fc6000fffe03f */
[----:B------:R-:W-:Y:S01]  /*44a0*/  UMOV UR18, UR10 ;  /* 0x0000000a00127c82 */ /* 0x000fe20008000000 */
[----:B------:R-:W-:Y:S01]  /*44b0*/  SEL R7, R7, 0x9, !P1 ;  /* 0x0000000907077807 */ /* 0x000fe20004800000 */
[----:B------:R-:W-:Y:S01]  /*44c0*/  HGMMA.64x64x16.F32 R88, R120, gdesc[UR16].tnspB, R88, gsb0 ;  /* 0x40e0001078587df0 */ /* 0x000fe20008000858 */
[----:B------:R-:W-:Y:S01]  /*44d0*/  UMOV UR19, 0x40000040 ;  /* 0x4000004000137882 */ /* 0x000fe20000000000 */
[----:B------:R-:W-:Y:S01]  /*44e0*/  UMOV UR18, UR14 ;  /* 0x0000000e00127c82 */ /* 0x000fe20008000000 */
        /* <DEDUP_REMOVED lines=43> */
.L_x_225:
[----:B0-----:R-:W-:Y:S01]  /*47a0*/  FMUL.FTZ R7, R24, UR21 ;  /* 0x0000001518077c20 */ /* 0x001fe20008410000 */
[----:B------:R-:W-:Y:S01]  /*47b0*/  FMUL.FTZ R8, R25, UR21 ;  /* 0x0000001519087c20 */ /* 0x000fe20008410000 */
        /* <DEDUP_REMOVED lines=72> */
[----:B------:R-:W-:-:S04]  /*4c40*/  ULEA UR7, UR39, UR15, 0x3 ;  /* 0x0000000f27077291 */ /* 0x000fc8000f8e183f */
[----:B------:R-:W0:Y:S01]  /*4c50*/  MUFU.TANH R20, R20 ;  /* 0x0000001400147308 */ /* 0x000e220000002400 */
[----:B-1----:R-:W-:Y:S01]  /*4c60*/  FMNMX.FTZ R39, R15, R38, !PT ;  /* 0x000000260f277209 */ /* 0x002fe20007810000 */
[----:B------:R-:W-:-:S04]  /*4c70*/  UIADD3 UR7, UR7, 0x16840, URZ ;  /* 0x0001684007077890 */ /* 0x000fc8000fffe03f */
[----:B------:R-:W-:Y:S02]  /*4c80*/  UPRMT UR7, UR11, 0x654, UR7 ;  /* 0x000006540b077896 */ /* 0x000fe40008000007 */
[----:B------:R-:W1:Y:S01]  /*4c90*/  MUFU.TANH R21, R21 ;  /* 0x0000001500157308 */ /* 0x000e620000002400 */
[----:B--2---:R-:W-:-:S06]  /*4ca0*/  FMNMX.FTZ R46, R14, R69, !PT ;  /* 0x000000450e2e7209 */ /* 0x004fcc0007810000 */
[----:B------:R-:W-:Y:S01]  /*4cb0*/  SYNCS.ARRIVE.TRANS64.RED.A1T0 RZ, [UR7], RZ ;  /* 0x000000ffffff79a7 */ /* 0x000fe20008100407 */
[----:B------:R-:W2:Y:S01]  /*4cc0*/  MUFU.TANH R25, R25 ;  /* 0x0000001900197308 */ /* 0x000ea20000002400 */
[----:B0-----:R-:W-:-:S07]  /*4cd0*/  FMNMX.FTZ R38, R20, R39, !PT ;  /* 0x0000002714267209 */ /* 0x001fce0007810000 */
[----:B------:R-:W0:Y:S01]  /*4ce0*/  MUFU.TANH R24, R24 ;  /* 0x0000001800187308 */ /* 0x000e220000002400 */
[----:B-1----:R-:W-:-:S07]  /*4cf0*/  FMNMX.FTZ R69, R21, R46, !PT ;  /* 0x0000002e15457209 */ /* 0x002fce0007810000 */
[----:B------:R-:W1:Y:S01]  /*4d00*/  MUFU.TANH R26, R26 ;  /* 0x0000001a001a7308 */ /* 0x000e620000002400 */
[----:B--2---:R-:W-:-:S07]  /*4d10*/  FMNMX.FTZ R39, R25, R38, !PT ;  /* 0x0000002619277209 */ /* 0x004fce0007810000 */
[----:B------:R-:W2:Y:S01]  /*4d20*/  MUFU.TANH R27, R27 ;  /* 0x0000001b001b7308 */ /* 0x000ea20000002400 */
[----:B0-----:R-:W-:Y:S01]  /*4d30*/  FMNMX.FTZ R46, R24, R69, !PT ;  /* 0x00000045182e7209 */ /* 0x001fe20007810000 */
[----:B------:R-:W-:-:S06]  /*4d40*/  FMUL.FTZ R69, R77, UR21 ;  /* 0x000000154d457c20 */ /* 0x000fcc0008410000 */
        /* <DEDUP_REMOVED lines=15> */
[----:B--2---:R-:W-:Y:S01]  /*4e40*/  FMNMX.FTZ R46, R32, R71, !PT ;  /* 0x00000047202e7209 */ /* 0x004fe20007810000 */
[----:B------:R-:W-:-:S06]  /*4e50*/  FMUL.FTZ R71, R79, UR21 ;  /* 0x000000154f477c20 */ /* 0x000fcc0008410000 */
        /* <DEDUP_REMOVED lines=15> */
[----:B-1----:R-:W-:Y:S01]  /*4f50*/  FMNMX.FTZ R46, R42, R73, !PT ;  /* 0x000000492a2e7209 */ /* 0x002fe20007810000 */
[----:B------:R-:W-:-:S06]  /*4f60*/  FMUL.FTZ R73, R81, UR21 ;  /* 0x0000001551497c20 */ /* 0x000fcc0008410000 */
        /* <DEDUP_REMOVED lines=68> */
[----:B-1----:R-:W-:-:S05]  /*53b0*/  FMNMX.FTZ R80, R77, R38, !PT ;  /* 0x000000264d507209 */ /* 0x002fca0007810000 */
[----:B------:R-:W1:Y:S01]  /*53c0*/  SHFL.BFLY PT, R39, R80, 0x2, 0x1f ;  /* 0x0c401f0050277f89 */ /* 0x000e6200000e0000 */
[----:B--2---:R-:W-:-:S04]  /*53d0*/  FMNMX.FTZ R46, R78, R81, !PT ;  /* 0x000000514e2e7209 */ /* 0x004fc80007810000 */
[----:B0-----:R-:W-:-:S05]  /*53e0*/  FMNMX.FTZ R81, R79, R46, !PT ;  /* 0x0000002e4f517209 */ /* 0x001fca0007810000 */
[----:B------:R-:W0:Y:S01]  /*53f0*/  SHFL.BFLY PT, R38, R81, 0x2, 0x1f ;  /* 0x0c401f0051267f89 */ /* 0x000e2200000e0000 */
[----:B-1----:R-:W-:Y:S02]  /*5400*/  FMNMX.FTZ R82, R80, R39, !PT ;  /* 0x0000002750527209 */ /* 0x002fe40007810000 */
[----:B------:R-:W1:Y:S03]  /*5410*/  LDC R39, c[0x0][0x988] ;  /* 0x00026200ff277b82 */ /* 0x000e660000000800 */
[----:B------:R-:W2:Y:S01]  /*5420*/  SHFL.BFLY PT, R83, R82, 0x1, 0x1f ;  /* 0x0c201f0052537f89 */ /* 0x000ea200000e0000 */
[----:B0-----:R-:W-:-:S05]  /*5430*/  FMNMX.FTZ R84, R81, R38, !PT ;  /* 0x0000002651547209 */ /* 0x001fca0007810000 */
[----:B------:R-:W0:Y:S01]  /*5440*/  SHFL.BFLY PT, R85, R84, 0x1, 0x1f ;  /* 0x0c201f0054557f89 */ /* 0x000e2200000e0000 */
[----:B--2---:R-:W-:-:S05]  /*5450*/  FMNMX.FTZ R38, R82, R83, !PT ;  /* 0x0000005352267209 */ /* 0x004fca0007810000 */
[C---:B-1----:R-:W-:Y:S01]  /*5460*/  FMUL.FTZ R80, R38.reuse, R39 ;  /* 0x0000002726507220 */ /* 0x042fe20000410000 */
[----:B------:R-:W-:-:S03]  /*5470*/  FADD.FTZ R0, -R38, R0 ;  /* 0x0000000026007221 */ /* 0x000fc60000010100 */
[-CC-:B------:R-:W-:Y:S01]  /*5480*/  FFMA.FTZ R81, R30, R39.reuse, -R80.reuse ;  /* 0x000000271e517223 */ /* 0x180fe20000010850 */
[-C--:B------:R-:W-:Y:S01]  /*5490*/  FMUL.FTZ R83, R0, R39.reuse ;  /* 0x0000002700537220 */ /* 0x080fe20000410000 */
[-CC-:B------:R-:W-:Y:S01]  /*54a0*/  FFMA.FTZ R30, R34, R39.reuse, -R80.reuse ;  /* 0x00000027221e7223 */ /* 0x180fe20000010850 */
[-CC-:B------:R-:W-:Y:S01]  /*54b0*/  FFMA.FTZ R120, R7, R39.reuse, -R80.reuse ;  /* 0x0000002707787223 */ /* 0x180fe20000010850 */
[-CC-:B------:R-:W-:Y:S01]  /*54c0*/  FFMA.FTZ R136, R48, R39.reuse, -R80.reuse ;  /* 0x0000002730887223 */ /* 0x180fe20000010850 */
[-CC-:B------:R-:W-:Y:S01]  /*54d0*/  FFMA.FTZ R122, R11, R39.reuse, -R80.reuse ;  /* 0x000000270b7a7223 */ /* 0x180fe20000010850 */
[--C-:B------:R-:W-:Y:S01]  /*54e0*/  FFMA.FTZ R82, R26, R39, -R80.reuse ;  /* 0x000000271a527223 */ /* 0x100fe20000010850 */
[----:B0-----:R-:W-:Y:S01]  /*54f0*/  FMNMX.FTZ R46, R84, R85, !PT ;  /* 0x00000055542e7209 */ /* 0x001fe20007810000 */
[-CC-:B------:R-:W-:Y:S01]  /*5500*/  FFMA.FTZ R85, R8, R39.reuse, -R80.reuse ;  /* 0x0000002708557223 */ /* 0x180fe20000010850 */
[----:B------:R-:W-:Y:S01]  /*5510*/  MUFU.EX2 R120, R120 ;  /* 0x0000007800787308 */ /* 0x000fe20000000800 */
[-CC-:B------:R-:W-:Y:S01]  /*5520*/  FFMA.FTZ R26, R44, R39.reuse, -R80.reuse ;  /* 0x000000272c1a7223 */ /* 0x180fe20000010850 */
[-CC-:B------:R-:W-:Y:S01]  /*5530*/  FFMA.FTZ R84, R12, R39.reuse, -R80.reuse ;  /* 0x000000270c547223 */ /* 0x180fe20000010850 */
[C---:B------:R-:W-:Y:S01]  /*5540*/  FADD.FTZ R0, -R46.reuse, R5 ;  /* 0x000000052e007221 */ /* 0x040fe20000010100 */
[-C--:B------:R-:W-:Y:S01]  /*5550*/  FMUL.FTZ R34, R46, R39.reuse ;  /* 0x000000272e227220 */ /* 0x080fe20000410000 */
[-CC-:B------:R-:W-:Y:S01]  /*5560*/  FFMA.FTZ R124, R15, R39.reuse, -R80.reuse ;  /* 0x000000270f7c7223 */ /* 0x180fe20000010850 */
[-C--:B------:R-:W-:Y:S01]  /*5570*/  FFMA.FTZ R134, R43, R39.reuse, -R80 ;  /* 0x000000272b867223 */ /* 0x080fe20000010850 */
[-C--:B------:R-:W-:Y:S01]  /*5580*/  FMUL.FTZ R0, R0, R39.reuse ;  /* 0x0000002700007220 */ /* 0x080fe20000410000 */
[-CC-:B------:R-:W-:Y:S01]  /*5590*/  FFMA.FTZ R121, R9, R39.reuse, -R34.reuse ;  /* 0x0000002709797223 */ /* 0x180fe20000010822 */
[-CC-:B------:R-:W-:Y:S01]  /*55a0*/  FFMA.FTZ R48, R10, R39.reuse, -R34.reuse ;  /* 0x000000270a307223 */ /* 0x180fe20000010822 */
[----:B------:R0:W1:Y:S01]  /*55b0*/  MUFU.EX2 R5, R83 ;  /* 0x0000005300057308 */ /* 0x0000620000000800 */
[-CC-:B------:R-:W-:Y:S01]  /*55c0*/  FFMA.FTZ R123, R13, R39.reuse, -R34.reuse ;  /* 0x000000270d7b7223 */ /* 0x180fe20000010822 */
[-CC-:B------:R-:W-:Y:S01]  /*55d0*/  FFMA.FTZ R44, R14, R39.reuse, -R34.reuse ;  /* 0x000000270e2c7223 */ /* 0x180fe20000010822 */
[-CC-:B------:R-:W-:Y:S01]  /*55e0*/  FFMA.FTZ R125, R21, R39.reuse, -R34.reuse ;  /* 0x00000027157d7223 */ /* 0x180fe20000010822 */
[-C--:B------:R-:W-:Y:S01]  /*55f0*/  FFMA.FTZ R43, R24, R39.reuse, -R34 ;  /* 0x00000027182b7223 */ /* 0x080fe20000010822 */
[-C--:B------:R-:W-:Y:S01]  /*5600*/  FFMA.FTZ R126, R25, R39.reuse, -R80 ;  /* 0x00000027197e7223 */ /* 0x080fe20000010850 */
[-C--:B------:R-:W-:Y:S01]  /*5610*/  FFMA.FTZ R127, R27, R39.reuse, -R34 ;  /* 0x000000271b7f7223 */ /* 0x080fe20000010822 */
[-CC-:B------:R-:W-:Y:S01]  /*5620*/  FFMA.FTZ R128, R29, R39.reuse, -R80.reuse ;  /* 0x000000271d807223 */ /* 0x180fe20000010850 */
[----:B------:R-:W-:Y:S01]  /*5630*/  MUFU.EX2 R0, R0 ;  /* 0x0000000000007308 */ /* 0x000fe20000000800 */
[-CC-:B0-----:R-:W-:Y:S01]  /*5640*/  FFMA.FTZ R83, R20, R39.reuse, -R80.reuse ;  /* 0x0000002714537223 */ /* 0x181fe20000010850 */
[-C--:B------:R-:W-:Y:S01]  /*5650*/  FFMA.FTZ R29, R40, R39.reuse, -R80 ;  /* 0x00000027281d7223 */ /* 0x080fe20000010850 */
[-CC-:B------:R-:W-:Y:S01]  /*5660*/  FFMA.FTZ R40, R28, R39.reuse, -R34.reuse ;  /* 0x000000271c287223 */ /* 0x180fe20000010822 */
[-C--:B------:R-:W-:Y:S01]  /*5670*/  FFMA.FTZ R129, R31, R39.reuse, -R34 ;  /* 0x000000271f817223 */ /* 0x080fe20000010822 */
[-C--:B------:R-:W-:Y:S01]  /*5680*/  FFMA.FTZ R132, R37, R39.reuse, -R80 ;  /* 0x0000002725847223 */ /* 0x080fe20000010850 */
[-C--:B------:R-:W-:Y:S01]  /*5690*/  FFMA.FTZ R37, R32, R39.reuse, -R34 ;  /* 0x0000002720257223 */ /* 0x080fe20000010822 */
[----:B------:R-:W-:Y:S01]  /*56a0*/  FFMA.FTZ R130, R33, R39, -R80 ;  /* 0x0000002721827223 */ /* 0x000fe20000010850 */
[----:B------:R-:W0:Y:S01]  /*56b0*/  MUFU.EX2 R121, R121 ;  /* 0x0000007900797308 */ /* 0x000e220000000800 */
[----:B-1----:R-:W-:Y:S01]  /*56c0*/  FFMA.FTZ R10, R5, R3, R120 ;  /* 0x00000003050a7223 */ /* 0x002fe20000010078 */
[-CC-:B------:R-:W-:Y:S01]  /*56d0*/  FFMA.FTZ R131, R35, R39.reuse, -R34.reuse ;  /* 0x0000002723837223 */ /* 0x180fe20000010822 */
[-CC-:B------:R-:W-:Y:S01]  /*56e0*/  FFMA.FTZ R32, R36, R39.reuse, -R34.reuse ;  /* 0x0000002724207223 */ /* 0x180fe20000010822 */
[-CC-:B------:R-:W-:Y:S01]  /*56f0*/  FFMA.FTZ R133, R41, R39.reuse, -R34.reuse ;  /* 0x0000002729857223 */ /* 0x180fe20000010822 */
[-CC-:B------:R-:W-:Y:S01]  /*5700*/  FFMA.FTZ R31, R42, R39.reuse, -R34.reuse ;  /* 0x000000272a1f7223 */ /* 0x180fe20000010822 */
[-CC-:B------:R-:W-:Y:S01]  /*5710*/  FFMA.FTZ R135, R45, R39.reuse, -R34.reuse ;  /* 0x000000272d877223 */ /* 0x180fe20000010822 */
[-CC-:B------:R-:W-:Y:S01]  /*5720*/  FFMA.FTZ R28, R47, R39.reuse, -R34.reuse ;  /* 0x000000272f1c7223 */ /* 0x180fe20000010822 */
[----:B------:R-:W1:Y:S01]  /*5730*/  MUFU.EX2 R85, R85 ;  /* 0x0000005500557308 */ /* 0x000e620000000800 */
[-C--:B------:R-:W-:Y:S01]  /*5740*/  FFMA.FTZ R137, R50, R39.reuse, -R34 ;  /* 0x0000002732897223 */ /* 0x080fe20000010822 */
[-C--:B------:R-:W-:Y:S01]  /*5750*/  FFMA.FTZ R25, R49, R39.reuse, -R80 ;  /* 0x0000002731197223 */ /* 0x080fe20000010850 */
[-C--:B------:R-:W-:Y:S01]  /*5760*/  FFMA.FTZ R27, R51, R39.reuse, -R34 ;  /* 0x00000027331b7223 */ /* 0x080fe20000010822 */
[-C--:B------:R-:W-:Y:S01]  /*5770*/  FFMA.FTZ R138, R52, R39.reuse, -R80 ;  /* 0x00000027348a7223 */ /* 0x080fe20000010850 */
[-C--:B------:R-:W-:Y:S01]  /*5780*/  FFMA.FTZ R139, R54, R39.reuse, -R34 ;  /* 0x00000027368b7223 */ /* 0x080fe20000010822 */
[-C--:B------:R-:W-:Y:S01]  /*5790*/  FFMA.FTZ R20, R53, R39.reuse, -R80 ;  /* 0x0000002735147223 */ /* 0x080fe20000010850 */
[-C--:B------:R-:W-:Y:S01]  /*57a0*/  FFMA.FTZ R24, R55, R39.reuse, -R34 ;  /* 0x0000002737187223 */ /* 0x080fe20000010822 */
[----:B------:R-:W2:Y:S01]  /*57b0*/  MUFU.EX2 R48, R48 ;  /* 0x0000003000307308 */ /* 0x000ea20000000800 */
[----:B0-----:R-:W-:Y:S01]  /*57c0*/  FFMA.FTZ R3, R0, R6, R121 ;  /* 0x0000000600037223 */ /* 0x001fe20000010079 */
[-C--:B------:R-:W-:Y:S01]  /*57d0*/  FFMA.FTZ R140, R56, R39.reuse, -R80 ;  /* 0x00000027388c7223 */ /* 0x080fe20000010850 */
[-C--:B------:R-:W-:Y:S01]  /*57e0*/  FFMA.FTZ R141, R58, R39.reuse, -R34 ;  /* 0x000000273a8d7223 */ /* 0x080fe20000010822 */
[-C--:B------:R-:W-:Y:S01]  /*57f0*/  FFMA.FTZ R15, R57, R39.reuse, -R80 ;  /* 0x00000027390f7223 */ /* 0x080fe20000010850 */
[-C--:B------:R-:W-:Y:S01]  /*5800*/  FFMA.FTZ R21, R59, R39.reuse, -R34 ;  /* 0x000000273b157223 */ /* 0x080fe20000010822 */
[-C--:B------:R-:W-:Y:S01]  /*5810*/  FFMA.FTZ R142, R60, R39.reuse, -R80 ;  /* 0x000000273c8e7223 */ /* 0x080fe20000010850 */
[-C--:B------:R-:W-:Y:S01]  /*5820*/  FFMA.FTZ R143, R62, R39.reuse, -R34 ;  /* 0x000000273e8f7223 */ /* 0x080fe20000010822 */
[----:B------:R-:W0:Y:S01]  /*5830*/  MUFU.EX2 R122, R122 ;  /* 0x0000007a007a7308 */ /* 0x000e220000000800 */
[----:B-1----:R-:W-:Y:S01]  /*5840*/  FADD.FTZ R9, R85, R10 ;  /* 0x0000000a55097221 */ /* 0x002fe20000010000 */
[-C--:B------:R-:W-:Y:S01]  /*5850*/  FFMA.FTZ R12, R61, R39.reuse, -R80 ;  /* 0x000000273d0c7223 */ /* 0x080fe20000010850 */
[-C--:B------:R-:W-:Y:S01]  /*5860*/  FFMA.FTZ R14, R63, R39.reuse, -R34 ;  /* 0x000000273f0e7223 */ /* 0x080fe20000010822 */
[-C--:B------:R-:W-:Y:S01]  /*5870*/  FFMA.FTZ R144, R64, R39.reuse, -R80 ;  /* 0x0000002740907223 */ /* 0x080fe20000010850 */
[-C--:B------:R-:W-:Y:S01]  /*5880*/  FFMA.FTZ R145, R66, R39.reuse, -R34 ;  /* 0x0000002742917223 */ /* 0x080fe20000010822 */
[-C--:B------:R-:W-:Y:S01]  /*5890*/  FFMA.FTZ R11, R65, R39.reuse, -R80 ;  /* 0x00000027410b7223 */ /* 0x080fe20000010850 */
[-C--:B------:R-:W-:Y:S01]  /*58a0*/  FFMA.FTZ R13, R67, R39.reuse, -R34 ;  /* 0x00000027430d7223 */ /* 0x080fe20000010822 */
[----:B------:R-:W1:Y:S01]  /*58b0*/  MUFU.EX2 R123, R123 ;  /* 0x0000007b007b7308 */ /* 0x000e620000000800 */
[----:B--2---:R-:W-:Y:S01]  /*58c0*/  FADD.FTZ R6, R48, R3 ;  /* 0x0000000330067221 */ /* 0x004fe20000010000 */
[-C--:B------:R-:W-:Y:S01]  /*58d0*/  FFMA.FTZ R146, R68, R39.reuse, -R80 ;  /* 0x0000002744927223 */ /* 0x080fe20000010850 */
[-C--:B------:R-:W-:Y:S01]  /*58e0*/  FFMA.FTZ R147, R70, R39.reuse, -R34 ;  /* 0x0000002746937223 */ /* 0x080fe20000010822 */
[-CC-:B------:R-:W-:Y:S01]  /*58f0*/  FFMA.FTZ R8, R69, R39.reuse, -R80.reuse ;  /* 0x0000002745087223 */ /* 0x180fe20000010850 */
[-C--:B------:R-:W-:Y:S01]  /*5900*/  FFMA.FTZ R148, R72, R39.reuse, -R80 ;  /* 0x0000002748947223 */ /* 0x080fe20000010850 */
[-C--:B------:R-:W-:Y:S01]  /*5910*/  FFMA.FTZ R149, R74, R39.reuse, -R34 ;  /* 0x000000274a957223 */ /* 0x080fe20000010822 */
[-CC-:B------:R-:W-:Y:S01]  /*5920*/  FFMA.FTZ R7, R73, R39.reuse, -R80.reuse ;  /* 0x0000002749077223 */ /* 0x180fe20000010850 */
[----:B------:R-:W2:Y:S01]  /*5930*/  MUFU.EX2 R84, R84 ;  /* 0x0000005400547308 */ /* 0x000ea20000000800 */
[----:B0-----:R-:W-:Y:S01]  /*5940*/  FADD.FTZ R9, R122, R9 ;  /* 0x000000097a097221 */ /* 0x001fe20000010000 */
[-C--:B------:R-:W-:Y:S01]  /*5950*/  FFMA.FTZ R150, R76, R39.reuse, -R80 ;  /* 0x000000274c967223 */ /* 0x080fe20000010850 */
[-C--:B------:R-:W-:Y:S01]  /*5960*/  FFMA.FTZ R151, R78, R39.reuse, -R34 ;  /* 0x000000274e977223 */ /* 0x080fe20000010822 */
[----:B------:R-:W-:-:S04]  /*5970*/  FFMA.FTZ R33, R77, R39, -R80 ;  /* 0x000000274d217223 */ /* 0x000fc80000010850 */
[----:B------:R-:W0:Y:S01]  /*5980*/  MUFU.EX2 R44, R44 ;  /* 0x0000002c002c7308 */ /* 0x000e220000000800 */
[----:B-1----:R-:W-:-:S07]  /*5990*/  FADD.FTZ R3, R123, R6 ;  /* 0x000000067b037221 */ /* 0x002fce0000010000 */
[----:B------:R-:W1:Y:S01]  /*59a0*/  MUFU.EX2 R124, R124 ;  /* 0x0000007c007c7308 */ /* 0x000e620000000800 */
[----:B--2---:R-:W-:-:S07]  /*59b0*/  FADD.FTZ R9, R84, R9 ;  /* 0x0000000954097221 */ /* 0x004fce0000010000 */
[----:B------:R-:W2:Y:S01]  /*59c0*/  MUFU.EX2 R125, R125 ;  /* 0x0000007d007d7308 */ /* 0x000ea20000000800 */
[----:B0-----:R-:W-:-:S07]  /*59d0*/  FADD.FTZ R6, R44, R3 ;  /* 0x000000032c067221 */ /* 0x001fce0000010000 */
        /* <DEDUP_REMOVED lines=53> */
[----:B0-----:R-:W-:Y:S01]  /*5d30*/  FADD.FTZ R3, R25, R10 ;  /* 0x0000000a19037221 */ /* 0x001fe20000010000 */
[----:B------:R-:W-:-:S06]  /*5d40*/  FFMA.FTZ R10, R71, R39, -R34 ;  /* 0x00000027470a7223 */ /* 0x000fcc0000010822 */
        /* <DEDUP_REMOVED lines=9> */
[----:B--2---:R-:W-:Y:S01]  /*5de0*/  FADD.FTZ R6, R24, R9 ;  /* 0x0000000918067221 */ /* 0x004fe20000010000 */
[-CC-:B------:R-:W-:Y:S01]  /*5df0*/  FFMA.FTZ R9, R75, R39.reuse, -R34.reuse ;  /* 0x000000274b097223 */ /* 0x180fe20000010822 */
[----:B------:R-:W-:-:S05]  /*5e00*/  FFMA.FTZ R34, R79, R39, -R34 ;  /* 0x000000274f227223 */ /* 0x000fca0000010822 */
        /* <DEDUP_REMOVED lines=44> */
[----:B-1----:R-:W-:-:S03]  /*60d0*/  FADD.FTZ R3, R33, R36 ;  /* 0x0000002421037221 */ /* 0x002fc60000010000 */
[----:B--2---:R-:W-:Y:S01]  /*60e0*/  FADD.FTZ R6, R34, R35 ;  /* 0x0000002322067221 */ /* 0x004fe20000010000 */
[----:B------:R-:W-:Y:S06]  /*60f0*/  @!P0 BRA `(.L_x_226) ;  /* 0x0000000000048947 */ /* 0x000fec0003800000 */
[----:B------:R-:W-:Y:S01]  /*6100*/  BPT.TRAP 0x1 ;  /* 0x000000040000795c */ /* 0x000fe20000300000 */
.L_x_226:
[----:B------:R-:W-:Y:S01]  /*6110*/  ULEA UR6, UR6, UR15, 0x3 ;  /* 0x0000000f06067291 */ /* 0x000fe2000f8e183f */
[----:B------:R-:W-:Y:S01]  /*6120*/  ISETP.GT.AND P1, PT, R4, R16, PT ;  /* 0x000000100400720c */ /* 0x000fe20003f24270 */
[----:B------:R-:W-:Y:S01]  /*6130*/  UMOV UR7, UR38 ;  /* 0x0000002600077c82 */ /* 0x000fe20008000000 */
[-C--:B------:R-:W-:Y:S01]  /*6140*/  FMUL.FTZ R88, R88, R5.reuse ;  /* 0x0000000558587220 */ /* 0x080fe20000410000 */
        /* <DEDUP_REMOVED lines=14> */
[----:B------:R-:W-:Y:S01]  /*6230*/  UMOV UR6, UR39 ;  /* 0x0000002700067c82 */ /* 0x000fe20008000000 */
        /* <DEDUP_REMOVED lines=21> */
[----:B------:R-:W-:Y:S01]  /*6390*/  VIADD R4, R4, 0xffffffff ;  /* 0xffffffff04047836 */ /* 0x000fe20000000000 */
        /* <DEDUP_REMOVED lines=32> */
[----:B------:R-:W-:Y:S01]  /*65a0*/  MOV R0, R38 ;  /* 0x0000002600007202 */ /* 0x000fe20000000f00 */
[----:B------:R-:W-:Y:S06]  /*65b0*/  @P1 BRA `(.L_x_227) ;  /* 0xffffffd800781947 */ /* 0x000fec000383ffff */
.L_x_216:
[----:B------:R-:W-:Y:S06]  /*65c0*/  BAR.ARV 0x8, 0x200 ;  /* 0x0208000000007b1d */ /* 0x000fec0000002000 */
[----:B------:R-:W-:Y:S05]  /*65d0*/  @!P0 BRA `(.L_x_228) ;  /* 0x0000000000048947 */ /* 0x000fea0003800000 */
[----:B------:R-:W-:Y:S01]  /*65e0*/  BPT.TRAP 0x1 ;  /* 0x000000040000795c */ /* 0x000fe20000300000 */
.L_x_228:
        /* <DEDUP_REMOVED lines=9> */
.L_x_229:
[----:B-1----:R-:W-:Y:S05]  /*6680*/  @P1 BRA `(.L_x_230) ;  /* 0x0000000000081947 */ /* 0x002fea0003800000 */
[----:B------:R-:W1:Y:S02]  /*6690*/  SYNCS.PHASECHK.TRANS64.TRYWAIT P1, [UR5+0x16850], R0 ;  /* 0x01685000ff0075a7 */ /* 0x000e640008020145 */
[----:B-1----:R-:W-:Y:S05]  /*66a0*/  @!P1 BRA `(.L_x_231) ;  /* 0x00000088005c9947 */ /* 0x002fea0003800000 */
.L_x_230:
[----:B------:R-:W-:Y:S01]  /*66b0*/  UIADD3 UR4, UR4, 0x400, URZ ;  /* 0x0000040004047890 */ /* 0x000fe2000fffe03f */
[----:B------:R-:W-:Y:S01]  /*66c0*/  WARPGROUP.ARRIVE ;  /* 0x00000000000079c5 */ /* 0x000fe20000000000 */
[----:B------:R-:W-:Y:S01]  /*66d0*/  UMOV UR11, 0x40000040 ;  /* 0x40000040000b7882 */ /* 0x000fe20000000000 */
[----:B01----:R-:W0:Y:S01]  /*66e0*/  SHFL.BFLY PT, R0, R3, 0x2, 0x1f ;  /* 0x0c401f0003007f89 */ /* 0x003e2200000e0000 */
[----:B------:R-:W-:Y:S01]  /*66f0*/  USHF.R.U32.HI UR4, URZ, 0x4, UR4 ;  /* 0x000000043f047899 */ /* 0x000fe20008011604 */
[----:B------:R-:W-:Y:S02]  /*6700*/  IMAD.MOV.U32 R41, RZ, RZ, RZ ;  /* 0x000000ffff297224 */ /* 0x000fe400078e00ff */
[----:B------:R-:W1:Y:S01]  /*6710*/  SHFL.BFLY PT, R5, R6, 0x2, 0x1f ;  /* 0x0c401f0006057f89 */ /* 0x000e6200000e0000 */
[----:B------:R-:W-:-:S04]  /*6720*/  ULOP3.LUT UR4, UR4, 0x3fff, URZ, 0xc0, !UPT ;  /* 0x00003fff04047892 */ /* 0x000fc8000f8ec03f */
[----:B------:R-:W-:-:S04]  /*6730*/  ULEA UR4, UR39, UR4, 0xa ;  /* 0x0000000427047291 */ /* 0x000fc8000f8e503f */
[----:B------:R-:W-:-:S03]  /*6740*/  UIADD3 UR6, UR4, 0x80, URZ ;  /* 0x0000008004067890 */ /* 0x000fc6000fffe03f */
[----:B------:R-:W-:Y:S02]  /*6750*/  UMOV UR10, UR4 ;  /* 0x00000004000a7c82 */ /* 0x000fe40008000000 */
[----:B------:R-:W-:Y:S01]  /*6760*/  HGMMA.64x64x16.F32 R88, R120, gdesc[UR8].tnspB, R88, gsb0 ;  /* 0x40e0000878587df0 */ /* 0x000fe20008000858 */
[----:B------:R-:W-:Y:S01]  /*6770*/  UMOV UR11, 0x40000040 ;  /* 0x40000040000b7882 */ /* 0x000fe20000000000 */
[----:B------:R-:W-:Y:S01]  /*6780*/  UMOV UR10, UR6 ;  /* 0x00000006000a7c82 */ /* 0x000fe20008000000 */
[----:B------:R-:W-:Y:S01]  /*6790*/  UIADD3 UR6, UR4, 0x100, URZ ;  /* 0x0000010004067890 */ /* 0x000fe2000fffe03f */
[----:B0-----:R-:W-:Y:S01]  /*67a0*/  FADD.FTZ R0, R0, R3 ;  /* 0x0000000300007221 */ /* 0x001fe20000010000 */
[----:B------:R-:W-:Y:S02]  /*67b0*/  IMAD.MOV.U32 R3, RZ, RZ, -0x800000 ;  /* 0xff800000ff037424 */ /* 0x000fe400078e00ff */
[----:B-1----:R-:W-:Y:S02]  /*67c0*/  FADD.FTZ R4, R5, R6 ;  /* 0x0000000605047221 */ /* 0x002fe40000010000 */
[----:B------:R-:W0:Y:S04]  /*67d0*/  SHFL.BFLY PT, R5, R0, 0x1, 0x1f ;  /* 0x0c201f0000057f89 */ /* 0x000e2800000e0000 */
[----:B------:R-:W1:Y:S01]  /*67e0*/  SHFL.BFLY PT, R7, R4, 0x1, 0x1f ;  /* 0x0c201f0004077f89 */ /* 0x000e6200000e0000 */
[----:B0-----:R-:W-:Y:S01]  /*67f0*/  FADD.FTZ R8, R0, R5 ;  /* 0x0000000500087221 */ /* 0x001fe20000010000 */
[----:B------:R-:W-:-:S02]  /*6800*/  IMAD.MOV.U32 R0, RZ, RZ, -0x800000 ;  /* 0xff800000ff007424 */ /* 0x000fc400078e00ff */
[----:B-1----:R-:W-:Y:S02]  /*6810*/  FADD.FTZ R9, R4, R7 ;  /* 0x0000000704097221 */ /* 0x002fe40000010000 */
[----:B------:R-:W-:Y:S01]  /*6820*/  FSETP.NE.FTZ.AND P1, PT, R8, RZ, PT ;  /* 0x000000ff0800720b */ /* 0x000fe20003f35000 */
[----:B------:R-:W-:Y:S02]  /*6830*/  IMAD.MOV.U32 R4, RZ, RZ, RZ ;  /* 0x000000ffff047224 */ /* 0x000fe400078e00ff */
[----:B------:R-:W-:-:S10]  /*6840*/  FSETP.NE.FTZ.AND P2, PT, R9, RZ, PT ;  /* 0x000000ff0900720b */ /* 0x000fd40003f55000 */
[----:B------:R-:W0:Y:S01]  /*6850*/  @P1 MUFU.LG2 R6, R8 ;  /* 0x0000000800061308 */ /* 0x000e220000000c00 */
[C---:B------:R-:W-:Y:S02]  /*6860*/  @P1 FMUL.FTZ R5, R39.reuse, 0.69314718246459960938 ;  /* 0x3f31721827051820 */ /* 0x040fe40000410000 */
[----:B------:R-:W-:-:S05]  /*6870*/  @P2 FMUL.FTZ R10, R39, 0.69314718246459960938 ;  /* 0x3f317218270a2820 */ /* 0x000fca0000410000 */
[----:B------:R-:W1:Y:S08]  /*6880*/  @P2 MUFU.LG2 R7, R9 ;  /* 0x0000000900072308 */ /* 0x000e700000000c00 */
[----:B------:R2:W3:Y:S01]  /*6890*/  @P1 MUFU.RCP R41, R8 ;  /* 0x0000000800291308 */ /* 0x0004e20000001000 */
[----:B0-----:R-:W-:-:S04]  /*68a0*/  @P1 FMUL.FTZ R6, R6, 0.69314718246459960938 ;  /* 0x3f31721806061820 */ /* 0x001fc80000410000 */
[----:B------:R-:W-:Y:S01]  /*68b0*/  @P1 FFMA.FTZ R3, R5, R38, R6 ;  /* 0x0000002605031223 */ /* 0x000fe20000010006 */
[----:B------:R-:W-:Y:S02]  /*68c0*/  WARPGROUP.DEPBAR.LE gsb0, 0x0 ;  /* 0x00008000000079c5 */ /* 0x000fe40000010000 */
[----:B------:R-:W-:Y:S01]  /*68d0*/  WARPGROUP.ARRIVE ;  /* 0x00000000000079c5 */ /* 0x000fe20000000000 */
[----:B------:R2:W0:Y:S01]  /*68e0*/  @P2 MUFU.RCP R4, R9 ;  /* 0x0000000900042308 */ /* 0x0004220000001000 */
[----:B-1----:R-:W-:-:S04]  /*68f0*/  @P2 FMUL.FTZ R7, R7, 0.69314718246459960938 ;  /* 0x3f31721807072820 */ /* 0x002fc80000410000 */
[----:B------:R-:W-:Y:S01]  /*6900*/  HGMMA.64x64x16.F32 R88, R124, gdesc[UR8].tnspB, R88, gsb0 ;  /* 0x40e000087c587df0 */ /* 0x000fe20008000858 */
[----:B------:R-:W-:Y:S01]  /*6910*/  UMOV UR10, UR6 ;  /* 0x00000006000a7c82 */ /* 0x000fe20008000000 */
[----:B------:R-:W-:Y:S01]  /*6920*/  UMOV UR11, 0x40000040 ;  /* 0x40000040000b7882 */ /* 0x000fe20000000000 */
[----:B------:R-:W-:Y:S01]  /*6930*/  UIADD3 UR6, UR4, 0x180, URZ ;  /* 0x0000018004067890 */ /* 0x000fe2000fffe03f */
[----:B------:R-:W-:Y:S01]  /*6940*/  @P2 FFMA.FTZ R0, R10, R46, R7 ;  /* 0x0000002e0a002223 */ /* 0x000fe20000010007 */
        /* <DEDUP_REMOVED lines=35> */
.L_x_232:
[----:B------:R-:W2:Y:S01]  /*6b80*/  LDL.LU R5, [R1+0x18] ;  /* 0x0000180001057983 */ /* 0x000ea20000300800 */
[----:B------:R-:W-:Y:S01]  /*6b90*/  UIADD3 UR4, UR5, 0x16860, URZ ;  /* 0x0001686005047890 */ /* 0x000fe2000fffe03f */
[-C--:B------:R-:W-:Y:S01]  /*6ba0*/  FMUL.FTZ R20, R88, R41.reuse ;  /* 0x0000002958147220 */ /* 0x080fe20000410000 */
[----:B------:R-:W-:Y:S01]  /*6bb0*/  UIADD3 UR39, UR39, 0x1, URZ ;  /* 0x0000000127277890 */ /* 0x000fe2000fffe03f */
[-C--:B------:R-:W-:Y:S01]  /*6bc0*/  FMUL.FTZ R21, R89, R41.reuse ;  /* 0x0000002959157220 */ /* 0x080fe20000410000 */
[----:B------:R-:W-:Y:S01]  /*6bd0*/  UPRMT UR4, UR7, 0x654, UR4 ;  /* 0x0000065407047896 */ /* 0x000fe20008000004 */
[-C--:B------:R-:W-:Y:S01]  /*6be0*/  FMUL.FTZ R28, R92, R41.reuse ;  /* 0x000000295c1c7220 */ /* 0x080fe20000410000 */
[----:B------:R-:W-:Y:S01]  /*6bf0*/  UISETP.NE.AND UP0, UPT, UR39, 0x2, UPT ;  /* 0x000000022700788c */ /* 0x000fe2000bf05270 */
        /* <DEDUP_REMOVED lines=11> */
[-C--:B------:R-:W-:Y:S01]  /*6cb0*/  FMUL.FTZ R39, R113, R41.reuse ;  /* 0x0000002971277220 */ /* 0x080fe20000410000 */
[-C--:B------:R-:W-:Y:S01]  /*6cc0*/  FMUL.FTZ R40, R116, R41.reuse ;  /* 0x0000002974287220 */ /* 0x080fe20000410000 */
[----:B------:R-:W-:Y:S01]  /*6cd0*/  USEL UR4, URZ, 0x1, UP0 ;  /* 0x000000013f047887 */ /* 0x000fe20008000000 */
        /* <DEDUP_REMOVED lines=18> */
[----:B------:R-:W-:-:S02]  /*6e00*/  USEL UR39, UR39, URZ, UP0 ;  /* 0x0000003f27277287 */ /* 0x000fc40008000000 */
[----:B------:R-:W-:Y:S01]  /*6e10*/  ULOP3.LUT UR38, UR38, UR4, URZ, 0x3c, !UPT ;  /* 0x0000000426267292 */ /* 0x000fe2000f8e3c3f */
[----:B--2---:R-:W-:-:S05]  /*6e20*/  IADD3 R5, R5, 0x1, RZ ;  /* 0x0000000105057810 */ /* 0x004fca0007ffe0ff */
[----:B------:R1:W-:Y:S06]  /*6e30*/  STL [R1+0x18], R5 ;  /* 0x0000180501007387 */ /* 0x0003ec0000100800 */
.L_x_208:
[----:B-1----:R-:W1:Y:S01]  /*6e40*/  S2R R5, SR_CgaCtaId ;  /* 0x0000000000057919 */ /* 0x002e620000008800 */
[----:B------:R-:W-:Y:S01]  /*6e50*/  MOV R16, 0x400 ;  /* 0x0000040000107802 */ /* 0x000fe20000000f00 */
[----:B------:R-:W-:Y:S01]  /*6e60*/  BSSY B0, `(.L_x_233) ;  /* 0x0000223000007945 */ /* 0x000fe20003800000 */
[----:B------:R-:W-:Y:S02]  /*6e70*/  BAR.SYNC.DEFER_BLOCKING 0x5, 0x200 ;  /* 0x0148000000007b1d */ /* 0x000fe40000010000 */
[----:B-1----:R-:W-:-:S05]  /*6e80*/  LEA R16, R5, R16, 0x18 ;  /* 0x0000001005107211 */ /* 0x002fca00078ec0ff */
[----:B------:R1:W2:Y:S01]  /*6e90*/  LDS.128 R4, [R16+0x168d0] ;  /* 0x0168d00010047984 */ /* 0x0002a20000000c00 */
[----:B------:R-:W-:Y:S06]  /*6ea0*/  BAR.ARV 0x4, 0x200 ;  /* 0x0108000000007b1d */ /* 0x000fec0000002000 */
[----:B------:R-:W-:Y:S05]  /*6eb0*/  @P0 BRA `(.L_x_234) ;  /* 0x0000001400fc0947 */ /* 0x000fea0003800000 */
[----:B------:R-:W3:Y:S01]  /*6ec0*/  LDL R8, [R1+0x48] ;  /* 0x0000480001087983 */ /* 0x000ee20000100800 */
[----:B------:R-:W4:Y:S01]  /*6ed0*/  LDC.64 R60, c[0x0][0xc00] ;  /* 0x00030000ff3c7b82 */ /* 0x000f220000000a00 */
[----:B------:R-:W0:Y:S01]  /*6ee0*/  S2R R9, SR_SWINHI ;  /* 0x0000000000097919 */ /* 0x000e220000002f00 */
[----:B------:R-:W-:Y:S02]  /*6ef0*/  F2FP.F16.F32.PACK_AB R24, R21, R20 ;  /* 0x000000141518723e */ /* 0x000fe400000000ff */
[----:B------:R-:W-:Y:S01]  /*6f00*/  F2FP.F16.F32.PACK_AB R25, R43, R42 ;  /* 0x0000002a2b19723e */ /* 0x000fe200000000ff */
[----:B------:R-:W4:Y:S01]  /*6f10*/  LDL.LU R70, [R1+0xc] ;  /* 0x00000c0001467983 */ /* 0x000f220000300800 */
[----:B------:R-:W-:Y:S02]  /*6f20*/  F2FP.F16.F32.PACK_AB R26, R29, R28 ;  /* 0x0000001c1d1a723e */ /* 0x000fe400000000ff */
[----:B------:R-:W-:Y:S01]  /*6f30*/  F2FP.F16.F32.PACK_AB R27, R45, R44 ;  /* 0x0000002c2d1b723e */ /* 0x000fe200000000ff */
[----:B------:R-:W-:Y:S01]  /*6f40*/  IMAD.SHL.U32 R65, R17, 0x4, RZ ;  /* 0x0000000411417824 */ /* 0x000fe200078e00ff */
[----:B------:R-:W-:Y:S01]  /*6f50*/  MOV R62, RZ ;  /* 0x000000ff003e7202 */ /* 0x000fe20000000f00 */
[----:B------:R-:W4:Y:S01]  /*6f60*/  LDL R67, [R1+0x44] ;  /* 0x0000440001437983 */ /* 0x000f220000100800 */
[----:B------:R-:W-:-:S03]  /*6f70*/  ULDC.64 UR4, c[0x0][0xc08] ;  /* 0x0003020000047ab9 */ /* 0x000fc60000000a00 */
[----:B------:R-:W4:Y:S01]  /*6f80*/  LDL R69, [R1+0x8] ;  /* 0x0000080001457983 */ /* 0x000f220000100800 */
[----:B------:R-:W-:Y:S02]  /*6f90*/  MOV R56, R16 ;  /* 0x0000001000387202 */ /* 0x000fe40000000f00 */
[----:B0-----:R-:W-:Y:S01]  /*6fa0*/  MOV R57, R9 ;  /* 0x0000000900397202 */ /* 0x001fe20000000f00 */
[----:B------:R-:W-:Y:S02]  /*6fb0*/  BAR.SYNC.DEFER_BLOCKING 0x1, 0x180 ;  /* 0x0046000000007b1d */ /* 0x000fe40000010000 */
[----:B---3--:R-:W-:-:S03]  /*6fc0*/  IMAD.WIDE R8, R8, 0x2, R56 ;  /* 0x0000000208087825 */ /* 0x008fc600078e0238 */
[----:B------:R-:W-:-:S04]  /*6fd0*/  LOP3.LUT R11, R8, 0x380, RZ, 0xc0, !PT ;  /* 0x00000380080b7812 */ /* 0x000fc800078ec0ff */
[----:B------:R-:W-:Y:S02]  /*6fe0*/  SHF.R.U64 R11, R11, 0x3, RZ ;  /* 0x000000030b0b7819 */ /* 0x000fe400000012ff */
[C---:B------:R-:W-:Y:S02]  /*6ff0*/  IADD3 R10, P0, R8.reuse, 0x60, RZ ;  /* 0x00000060080a7810 */ /* 0x040fe40007f1e0ff */
[C---:B------:R-:W-:Y:S02]  /*7000*/  IADD3 R63, P1, R8.reuse, 0x40, RZ ;  /* 0x00000040083f7810 */ /* 0x040fe40007f3e0ff */
[----:B------:R-:W-:Y:S02]  /*7010*/  IADD3 R59, P2, R8, 0x20, RZ ;  /* 0x00000020083b7810 */ /* 0x000fe40007f5e0ff */
[----:B------:R-:W-:Y:S01]  /*7020*/  LOP3.LUT R8, R11, R8, RZ, 0x3c, !PT ;  /* 0x000000080b087212 */ /* 0x000fe200078e3cff */
[--C-:B------:R-:W-:Y:S02]  /*7030*/  IMAD.X R11, RZ, RZ, R9.reuse, P0 ;  /* 0x000000ffff0b7224 */ /* 0x100fe400000e0609 */
[--C-:B------:R-:W-:Y:S01]  /*7040*/  IMAD.X R13, RZ, RZ, R9.reuse, P1 ;  /* 0x000000ffff0d7224 */ /* 0x100fe200008e0609 */
[----:B------:R-:W-:Y:S01]  /*7050*/  MOV R58, R8 ;  /* 0x00000008003a7202 */ /* 0x000fe20000000f00 */
[----:B------:R-:W-:Y:S01]  /*7060*/  IMAD.X R15, RZ, RZ, R9, P2 ;  /* 0x000000ffff0f7224 */ /* 0x000fe200010e0609 */
[----:B------:R-:W-:-:S02]  /*7070*/  LOP3.LUT R9, R10, 0x380, RZ, 0xc0, !PT ;  /* 0x000003800a097812 */ /* 0x000fc400078ec0ff */
[----:B------:R-:W-:Y:S02]  /*7080*/  LOP3.LUT R8, R63, 0x380, RZ, 0xc0, !PT ;  /* 0x000003803f087812 */ /* 0x000fe400078ec0ff */
[----:B--2---:R-:W-:Y:S02]  /*7090*/  LOP3.LUT R4, R59, 0x380, RZ, 0xc0, !PT ;  /* 0x000003803b047812 */ /* 0x004fe400078ec0ff */
[----:B------:R-:W-:Y:S02]  /*70a0*/  SHF.R.U64 R9, R9, 0x3, RZ ;  /* 0x0000000309097819 */ /* 0x000fe400000012ff */
[----:B------:R-:W-:Y:S02]  /*70b0*/  SHF.R.U64 R8, R8, 0x3, RZ ;  /* 0x0000000308087819 */ /* 0x000fe400000012ff */
[----:B------:R-:W-:Y:S02]  /*70c0*/  SHF.R.U64 R4, R4, 0x3, RZ ;  /* 0x0000000304047819 */ /* 0x000fe400000012ff */
[----:B------:R-:W-:-:S02]  /*70d0*/  LOP3.LUT R10, R9, R10, RZ, 0x3c, !PT ;  /* 0x0000000a090a7212 */ /* 0x000fc400078e3cff */
[----:B------:R-:W-:Y:S02]  /*70e0*/  LOP3.LUT R12, R8, R63, RZ, 0x3c, !PT ;  /* 0x0000003f080c7212 */ /* 0x000fe400078e3cff */
[----:B------:R-:W-:Y:S02]  /*70f0*/  LOP3.LUT R14, R4, R59, RZ, 0x3c, !PT ;  /* 0x0000003b040e7212 */ /* 0x000fe400078e3cff */
[----:B------:R-:W-:Y:S01]  /*7100*/  MOV R4, R10 ;  /* 0x0000000a00047202 */ /* 0x000fe20000000f00 */
[----:B------:R0:W-:Y:S01]  /*7110*/  STSM.16.M88.4 [R58], R24 ;  /* 0x000000183a007844 */ /* 0x0001e20000000200 */
[----:B------:R-:W-:Y:S02]  /*7120*/  MOV R66, R12 ;  /* 0x0000000c00427202 */ /* 0x000fe40000000f00 */
[----:B------:R-:W-:Y:S02]  /*7130*/  MOV R63, R14 ;  /* 0x0000000e003f7202 */ /* 0x000fe40000000f00 */
        /* <DEDUP_REMOVED lines=8> */
[----:B0-----:R-:W-:Y:S02]  /*71c0*/  F2FP.F16.F32.PACK_AB R24, R39, R38 ;  /* 0x000000262718723e */ /* 0x001fe400000000ff */
[----:B------:R-:W-:Y:S02]  /*71d0*/  F2FP.F16.F32.PACK_AB R25, R55, R54 ;  /* 0x000000363719723e */ /* 0x000fe400000000ff */
[----:B------:R-:W-:Y:S02]  /*71e0*/  F2FP.F16.F32.PACK_AB R26, R41, R40 ;  /* 0x00000028291a723e */ /* 0x000fe400000000ff */
[----:B------:R-:W-:Y:S01]  /*71f0*/  F2FP.F16.F32.PACK_AB R27, R119, R118 ;  /* 0x00000076771b723e */ /* 0x000fe200000000ff */
[----:B------:R0:W-:Y:S04]  /*7200*/  STSM.16.M88.4 [R63], R8 ;  /* 0x000000083f007844 */ /* 0x0001e80000000200 */
[----:B------:R-:W-:Y:S04]  /*7210*/  STSM.16.M88.4 [R66], R12 ;  /* 0x0000000c42007844 */ /* 0x000fe80000000200 */
[----:B------:R2:W-:Y:S01]  /*7220*/  STSM.16.M88.4 [R4], R24 ;  /* 0x0000001804007844 */ /* 0x0005e20000000200 */
[----:B------:R-:W-:Y:S01]  /*7230*/  BAR.SYNC.DEFER_BLOCKING 0x1, 0x180 ;  /* 0x0046000000007b1d */ /* 0x000fe20000010000 */
[----:B----4-:R-:W-:-:S04]  /*7240*/  ISETP.NE.U32.AND P0, PT, R60, RZ, PT ;  /* 0x000000ff3c00720c */ /* 0x010fc80003f05070 */
[----:B------:R-:W-:-:S03]  /*7250*/  ISETP.NE.AND.EX P0, PT, R61, RZ, PT, P0 ;  /* 0x000000ff3d00720c */ /* 0x000fc60003f05300 */
[----:B0-----:R-:W0:Y:S01]  /*7260*/  LDC R8, c[0x0][0xad4] ;  /* 0x0002b500ff087b82 */ /* 0x001e220000000800 */
[----:B------:R-:W-:Y:S02]  /*7270*/  SHF.L.U64.HI R68, R17, 0x2, R70 ;  /* 0x0000000211447819 */ /* 0x000fe40000010246 */
[----:B------:R-:W-:-:S05]  /*7280*/  IADD3 R58, P1, R65, R60, RZ ;  /* 0x0000003c413a7210 */ /* 0x000fca0007f3e0ff */
[----:B------:R-:W-:Y:S01]  /*7290*/  IMAD.X R59, R68, 0x1, R61, P1 ;  /* 0x00000001443b7824 */ /* 0x000fe200008e063d */
[----:B--2---:R-:W2:Y:S04]  /*72a0*/  LDC R4, c[0x0][0xbe8] ;  /* 0x0002fa00ff047b82 */ /* 0x004ea80000000800 */
[----:B------:R-:W3:Y:S01]  /*72b0*/  @P0 LDG.E R62, desc[UR36][R58.64] ;  /* 0x000000243a3e0981 */ /* 0x000ee2000c1e1900 */
[----:B------:R-:W-:-:S04]  /*72c0*/  ISETP.NE.U32.AND P1, PT, RZ, UR4, PT ;  /* 0x00000004ff007c0c */ /* 0x000fc8000bf25070 */
[----:B------:R-:W-:Y:S01]  /*72d0*/  ISETP.NE.AND.EX P1, PT, RZ, UR5, PT, P1 ;  /* 0x00000005ff007c0c */ /* 0x000fe2000bf25310 */
[----:B------:R-:W-:-:S12]  /*72e0*/  IMAD.MOV.U32 R26, RZ, RZ, 0x9b8 ;  /* 0x000009b8ff1a7424 */ /* 0x000fd800078e00ff */
[----:B------:R-:W-:-:S04]  /*72f0*/  @P1 IADD3 R64, P2, R65, UR4, RZ ;  /* 0x0000000441401c10 */ /* 0x000fc8000ff5e0ff */
[----:B------:R-:W-:Y:S02]  /*7300*/  @P1 IADD3.X R65, R68, UR5, RZ, P2, !PT ;  /* 0x0000000544411c10 */ /* 0x000fe400097fe4ff */
[----:B------:R-:W-:-:S04]  /*7310*/  ISETP.NE.AND P2, PT, R19, RZ, PT ;  /* 0x000000ff1300720c */ /* 0x000fc80003f45270 */
[----:B0-----:R-:W-:-:S04]  /*7320*/  SEL R8, R19, R8, P2 ;  /* 0x0000000813087207 */ /* 0x001fc80001000000 */
[----:B------:R-:W-:Y:S02]  /*7330*/  ISETP.GT.AND P3, PT, R8, 0x1, PT ;  /* 0x000000010800780c */ /* 0x000fe40003f64270 */
[----:B--2---:R-:W-:Y:S01]  /*7340*/  ISETP.NE.AND P4, PT, R4, 0x1, PT ;  /* 0x000000010400780c */ /* 0x004fe20003f85270 */
[----:B------:R-:W-:Y:S01]  /*7350*/  ULDC UR4, c[0x0][0xa88] ;  /* 0x0002a20000047ab9 */ /* 0x000fe20000000800 */
[----:B------:R-:W-:Y:S01]  /*7360*/  SEL R26, R26, 0x978, P3 ;  /* 0x000009781a1a7807 */ /* 0x000fe20001800000 */
[----:B------:R-:W0:Y:S08]  /*7370*/  LDC.64 R8, c[0x0][0xba8] ;  /* 0x0002ea00ff087b82 */ /* 0x000e300000000a00 */
[----:B------:R-:W2:Y:S01]  /*7380*/  LDC.64 R14, c[0x0][R26+0x220] ;  /* 0x000088001a0e7b82 */ /* 0x000ea20000000a00 */
[----:B------:R-:W-:Y:S01]  /*7390*/  IMAD.U32 R63, RZ, RZ, UR4 ;  /* 0x00000004ff3f7e24 */ /* 0x000fe2000f8e00ff */
[----:B------:R-:W-:-:S05]  /*73a0*/  ISETP.NE.U32.AND P2, PT, R60, RZ, PT ;  /* 0x000000ff3c00720c */ /* 0x000fca0003f45070 */
[----:B------:R4:W5:Y:S01]  /*73b0*/  @P1 LDG.E R63, desc[UR36][R64.64] ;  /* 0x00000024403f1981 */ /* 0x000962000c1e1900 */
[----:B------:R-:W1:Y:S01]  /*73c0*/  LDC.64 R12, c[0x0][R26+0x218] ;  /* 0x000086001a0c7b82 */ /* 0x000e620000000a00 */
[----:B------:R-:W-:-:S07]  /*73d0*/  ISETP.NE.AND.EX P2, PT, R61, RZ, PT, P2 ;  /* 0x000000ff3d00720c */ /* 0x000fce0003f45320 */
[----:B------:R-:W3:Y:S01]  /*73e0*/  @P4 LDC R60, c[0x0][0xbec] ;  /* 0x0002fb00ff3c4b82 */ /* 0x000ee20000000800 */
[----:B------:R-:W-:-:S07]  /*73f0*/  SEL R17, R17, RZ, !P2 ;  /* 0x000000ff11117207 */ /* 0x000fce0005000000 */
[----:B----4-:R-:W4:Y:S01]  /*7400*/  @P4 LDC R65, c[0x0][0xbf0] ;  /* 0x0002fc00ff414b82 */ /* 0x010f220000000800 */
[----:B------:R-:W-:Y:S01]  /*7410*/  SEL R19, R70, RZ, !P2 ;  /* 0x000000ff46137207 */ /* 0x000fe20005000000 */
[----:B--2---:R-:W-:-:S06]  /*7420*/  IMAD R15, R15, R17, RZ ;  /* 0x000000110f0f7224 */ /* 0x004fcc00078e02ff */
[----:B------:R-:W2:Y:S01]  /*7430*/  LDC.64 R10, c[0x0][R26+0x228] ;  /* 0x00008a001a0a7b82 */ /* 0x000ea20000000a00 */
[----:B------:R-:W-:Y:S02]  /*7440*/  IMAD R61, R14, R19, R15 ;  /* 0x000000130e3d7224 */ /* 0x000fe400078e020f */
[----:B-1----:R-:W-:-:S04]  /*7450*/  IMAD.WIDE.U32 R24, R12, R18, RZ ;  /* 0x000000120c187225 */ /* 0x002fc800078e00ff */
[----:B------:R-:W-:Y:S01]  /*7460*/  IMAD.WIDE.U32 R14, R14, R17, RZ ;  /* 0x000000110e0e7225 */ /* 0x000fe200078e00ff */
[----:B0-----:R-:W0:Y:S03]  /*7470*/  @!P3 LDC R8, c[0x0][0xb50] ;  /* 0x0002d400ff08bb82 */ /* 0x001e260000000800 */
[----:B------:R-:W-:Y:S02]  /*7480*/  IMAD R27, R13, R18, RZ ;  /* 0x000000120d1b7224 */ /* 0x000fe400078e02ff */
[----:B------:R-:W-:-:S03]  /*7490*/  IMAD R67, R23, 0xc0, R67 ;  /* 0x000000c017437824 */ /* 0x000fc600078e0243 */
[----:B------:R-:W1:Y:S01]  /*74a0*/  LDC.64 R12, c[0x0][R26+0x210] ;  /* 0x000084001a0c7b82 */ /* 0x000e620000000a00 */
[----:B------:R-:W-:Y:S01]  /*74b0*/  SEL R19, R69, RZ, P3 ;  /* 0x000000ff45137207 */ /* 0x000fe20001800000 */
[----:B------:R-:W-:Y:S02]  /*74c0*/  IMAD.IADD R61, R15, 0x1, R61 ;  /* 0x000000010f3d7824 */ /* 0x000fe400078e023d */
[----:B------:R-:W-:Y:S02]  /*74d0*/  IMAD.MOV.U32 R15, RZ, RZ, R67 ;  /* 0x000000ffff0f7224 */ /* 0x000fe400078e0043 */
[----:B------:R-:W-:Y:S02]  /*74e0*/  IMAD.IADD R27, R25, 0x1, R27 ;  /* 0x00000001191b7824 */ /* 0x000fe400078e021b */
[-C--:B--2---:R-:W-:Y:S01]  /*74f0*/  IMAD R25, R11, R19.reuse, RZ ;  /* 0x000000130b197224 */ /* 0x084fe200078e02ff */
[----:B------:R-:W2:Y:S01]  /*7500*/  @!P3 LDC R9, c[0x0][0xb54] ;  /* 0x0002d500ff09bb82 */ /* 0x000ea20000000800 */
[----:B------:R-:W-:-:S04]  /*7510*/  IMAD.WIDE.U32 R10, R10, R19, RZ ;  /* 0x000000130a0a7225 */ /* 0x000fc800078e00ff */
[----:B------:R-:W-:Y:S01]  /*7520*/  IMAD.IADD R25, R11, 0x1, R25 ;  /* 0x000000010b197824 */ /* 0x000fe200078e0219 */
[--C-:B---3--:R-:W-:Y:S01]  /*7530*/  IADD3 R24, P2, P5, R14, R24, R62.reuse ;  /* 0x000000180e187210 */ /* 0x108fe20007d5e03e */
[----:B------:R-:W-:Y:S01]  /*7540*/  @P4 IMAD.HI.U32 R14, R67, R60, RZ ;  /* 0x0000003c430e4227 */ /* 0x000fe200078e00ff */
[----:B------:R-:W-:-:S04]  /*7550*/  SHF.R.S32.HI R60, RZ, 0x1f, R62 ;  /* 0x0000001fff3c7819 */ /* 0x000fc8000001143e */
[----:B----4-:R-:W-:-:S04]  /*7560*/  @P4 SHF.R.U32.HI R15, RZ, R65, R14 ;  /* 0x00000041ff0f4219 */ /* 0x010fc8000001160e */
[----:B------:R-:W-:Y:S02]  /*7570*/  IADD3 R19, -R15, RZ, RZ ;  /* 0x000000ff0f137210 */ /* 0x000fe40007ffe1ff */
[----:B------:R-:W-:Y:S02]  /*7580*/  IADD3.X R14, R61, R27, R60, P2, P5 ;  /* 0x0000001b3d0e7210 */ /* 0x000fe400017ea43c */
[----:B------:R-:W-:Y:S02]  /*7590*/  IADD3 R10, P2, P5, R15, R24, R10 ;  /* 0x000000180f0a7210 */ /* 0x000fe40007d5e00a */
[----:B------:R-:W-:Y:S01]  /*75a0*/  SHF.R.S32.HI R11, RZ, 0x1f, R15 ;  /* 0x0000001fff0b7819 */ /* 0x000fe2000001140f */
[----:B------:R-:W-:-:S03]  /*75b0*/  IMAD R15, R4, R19, R67 ;  /* 0x00000013040f7224 */ /* 0x000fc600078e0243 */
[----:B------:R-:W-:Y:S01]  /*75c0*/  IADD3.X R11, R11, R14, R25, P2, P5 ;  /* 0x0000000e0b0b7210 */ /* 0x000fe200017ea419 */
[----:B-1----:R-:W-:Y:S01]  /*75d0*/  IMAD R13, R13, R15, RZ ;  /* 0x0000000f0d0d7224 */ /* 0x002fe200078e02ff */
[----:B------:R-:W-:-:S05]  /*75e0*/  SHF.R.S32.HI R19, RZ, 0x1f, R15 ;  /* 0x0000001fff137819 */ /* 0x000fca000001140f */
[C---:B------:R-:W-:Y:S02]  /*75f0*/  IMAD R19, R12.reuse, R19, R13 ;  /* 0x000000130c137224 */ /* 0x040fe400078e020d */
[----:B------:R-:W-:-:S04]  /*7600*/  IMAD.WIDE.U32 R12, R12, R15, R10 ;  /* 0x0000000f0c0c7225 */ /* 0x000fc800078e000a */
[----:B------:R-:W-:Y:S01]  /*7610*/  IMAD.IADD R10, R13, 0x1, R19 ;  /* 0x000000010d0a7824 */ /* 0x000fe200078e0213 */
[----:B0-----:R-:W-:-:S04]  /*7620*/  LEA R13, P2, R12, R8, 0x2 ;  /* 0x000000080c0d7211 */ /* 0x001fc800078410ff */
[----:B--2---:R-:W-:Y:S01]  /*7630*/  LEA.HI.X R14, R12, R9, R10, 0x2, P2 ;  /* 0x000000090c0e7211 */ /* 0x004fe200010f140a */
[----:B------:R-:W-:Y:S08]  /*7640*/  @P1 BRA `(.L_x_235) ;  /* 0x0000000000101947 */ /* 0x000ff00003800000 */
[----:B------:R-:W-:Y:S05]  /*7650*/  @!P0 BRA `(.L_x_235) ;  /* 0x00000000000c8947 */ /* 0x000fea0003800000 */
[----:B------:R-:W2:Y:S04]  /*7660*/  LDG.E R8, desc[UR36][R58.64] ;  /* 0x000000243a087981 */ /* 0x000ea8000c1e1900 */
[----:B-----5:R-:W2:Y:S02]  /*7670*/  LDG.E R63, desc[UR36][R58.64+0x4] ;  /* 0x000004243a3f7981 */ /* 0x020ea4000c1e1900 */
[----:B--2---:R-:W-:-:S07]  /*7680*/  IMAD.IADD R63, R63, 0x1, -R8 ;  /* 0x000000013f3f7824 */ /* 0x004fce00078e0a08 */
.L_x_235:
[----:B------:R-:W2:Y:S01]  /*7690*/  LDL R15, [R1+0x40] ;  /* 0x00004000010f7983 */ /* 0x000ea20000100800 */
[----:B------:R-:W0:Y:S03]  /*76a0*/  S2R R8, SR_TID.X ;  /* 0x0000000000087919 */ /* 0x000e260000002100 */
[----:B------:R-:W-:Y:S04]  /*76b0*/  SHFL.IDX PT, R9, R14, RZ, 0x1c1f ;  /* 0x001c1fff0e097589 */ /* 0x000fe800000e0000 */
[----:B------:R-:W-:Y:S04]  /*76c0*/  SHFL.IDX PT, R10, R13, 0x1, 0x1c1f ;  /* 0x003c1f000d0a7f89 */ /* 0x000fe800000e0000 */
[----:B------:R-:W-:Y:S01]  /*76d0*/  SHFL.IDX PT, R11, R14, 0x1, 0x1c1f ;  /* 0x003c1f000e0b7f89 */ /* 0x000fe200000e0000 */
[----:B0-----:R-:W-:-:S05]  /*76e0*/  VIADD R19, R8, 0xffffff80 ;  /* 0xffffff8008137836 */ /* 0x001fca0000000000 */
[----:B------:R-:W-:-:S04]  /*76f0*/  SHF.R.S32.HI R12, RZ, 0x1f, R19 ;  /* 0x0000001fff0c7819 */ /* 0x000fc80000011413 */
[----:B------:R-:W-:Y:S01]  /*7700*/  LEA.HI R12, R12, R19, RZ, 0x7 ;  /* 0x000000130c0c7211 */ /* 0x000fe200078f38ff */
[----:B------:R-:W0:Y:S03]  /*7710*/  SHFL.IDX PT, R8, R13, RZ, 0x1c1f ;  /* 0x001c1fff0d087589 */ /* 0x000e2600000e0000 */
[----:B------:R-:W-:-:S05]  /*7720*/  LOP3.LUT R12, R12, 0xffffff80, RZ, 0xc0, !PT ;  /* 0xffffff800c0c7812 */ /* 0x000fca00078ec0ff */
[----:B------:R-:W-:Y:S02]  /*7730*/  IMAD.IADD R12, R19, 0x1, -R12 ;  /* 0x00000001130c7824 */ /* 0x000fe400078e0a0c */
[----:B-----5:R-:W-:-:S03]  /*7740*/  IMAD R19, R63, R4, RZ ;  /* 0x000000043f137224 */ /* 0x020fc600078e02ff */
[----:B------:R-:W-:Y:S01]  /*7750*/  LOP3.LUT P0, RZ, R12, 0x3, RZ, 0xc0, !PT ;  /* 0x000000030cff7812 */ /* 0x000fe2000780c0ff */
[----:B--2---:R-:W-:-:S05]  /*7760*/  IMAD R24, R23, 0xc0, R15 ;  /* 0x000000c017187824 */ /* 0x004fca00078e020f */
[C---:B------:R-:W-:Y:S02]  /*7770*/  IADD3 R12, R24.reuse, 0x8, RZ ;  /* 0x00000008180c7810 */ /* 0x040fe40007ffe0ff */
[-C--:B------:R-:W-:Y:S02]  /*7780*/  ISETP.GE.OR P1, PT, R24, R19.reuse, P0 ;  /* 0x000000131800720c */ /* 0x080fe40000726670 */
[-C--:B------:R-:W-:Y:S02]  /*7790*/  ISETP.GE.OR P0, PT, R12, R19.reuse, P0 ;  /* 0x000000130c00720c */ /* 0x080fe40000706670 */
[----:B------:R-:W-:-:S09]  /*77a0*/  ISETP.GE.AND P2, PT, R24, R19, PT ;  /* 0x000000131800720c */ /* 0x000fd20003f46270 */
[----:B0-----:R0:W-:Y:S04]  /*77b0*/  @!P1 ST.E desc[UR36][R8.64], R3 ;  /* 0x0000000308009985 */ /* 0x0011e8000c101924 */
[----:B------:R0:W-:Y:S01]  /*77c0*/  @!P0 ST.E desc[UR36][R10.64], R0 ;  /* 0x000000000a008985 */ /* 0x0001e2000c101924 */
[----:B------:R-:W-:Y:S01]  /*77d0*/  ISETP.GE.AND P0, PT, R12, R19, PT ;  /* 0x000000130c00720c */ /* 0x000fe20003f06270 */
[----:B------:R-:W-:-:S12]  /*77e0*/  @P3 BRA `(.L_x_236) ;  /* 0x0000000400b83947 */ /* 0x000fd80003800000 */
[----:B------:R-:W1:Y:S01]  /*77f0*/  S2R R15, SR_TID.X ;  /* 0x00000000000f7919 */ /* 0x000e620000002100 */
[----:B------:R-:W2:Y:S01]  /*7800*/  @P4 LDC R33, c[0x0][0xbec] ;  /* 0x0002fb00ff214b82 */ /* 0x000ea20000000800 */
[----:B------:R-:W-:-:S07]  /*7810*/  ULDC.64 UR4, c[0x0][0xaa0] ;  /* 0x0002a80000047ab9 */ /* 0x000fce0000000a00 */
[----:B------:R-:W3:Y:S01]  /*7820*/  @P4 LDC R35, c[0x0][0xbf0] ;  /* 0x0002fc00ff234b82 */ /* 0x000ee20000000800 */
[----:B-1----:R-:W-:-:S05]  /*7830*/  VIADD R15, R15, 0xffffff80 ;  /* 0xffffff800f0f7836 */ /* 0x002fca0000000000 */
[----:B------:R-:W-:-:S04]  /*7840*/  SHF.R.S32.HI R58, RZ, 0x1f, R15 ;  /* 0x0000001fff3a7819 */ /* 0x000fc8000001140f */
[----:B------:R-:W-:-:S04]  /*7850*/  LEA.HI R58, R58, R15, RZ, 0x3 ;  /* 0x0000000f3a3a7211 */ /* 0x000fc800078f18ff */
[----:B------:R-:W-:-:S05]  /*7860*/  SHF.R.S32.HI R58, RZ, 0x3, R58 ;  /* 0x00000003ff3a7819 */ /* 0x000fca000001143a */
[----:B0-----:R-:W-:-:S04]  /*7870*/  IMAD R3, R58, 0x40, R152 ;  /* 0x000000403a037824 */ /* 0x001fc800078e0298 */
[----:B------:R-:W-:-:S03]  /*7880*/  IMAD.WIDE R56, R3, 0x2, R56 ;  /* 0x0000000203387825 */ /* 0x000fc600078e0238 */
[C---:B------:R-:W-:Y:S02]  /*7890*/  IADD3 R25, P0, R56.reuse, 0x1800, RZ ;  /* 0x0000180038197810 */ /* 0x040fe40007f1e0ff */
[C---:B------:R-:W-:Y:S02]  /*78a0*/  IADD3 R29, P1, R56.reuse, 0x3000, RZ ;  /* 0x00003000381d7810 */ /* 0x040fe40007f3e0ff */
[----:B------:R-:W-:Y:S02]  /*78b0*/  LOP3.LUT R13, R56, 0x380, RZ, 0xc0, !PT ;  /* 0x00000380380d7812 */ /* 0x000fe400078ec0ff */
[----:B------:R-:W-:Y:S02]  /*78c0*/  LOP3.LUT R24, R25, 0x380, RZ, 0xc0, !PT ;  /* 0x0000038019187812 */ /* 0x000fe400078ec0ff */
[----:B------:R-:W-:Y:S02]  /*78d0*/  LOP3.LUT R28, R29, 0x380, RZ, 0xc0, !PT ;  /* 0x000003801d1c7812 */ /* 0x000fe400078ec0ff */
[----:B------:R-:W-:-:S02]  /*78e0*/  SHF.R.U64 R13, R13, 0x3, RZ ;  /* 0x000000030d0d7819 */ /* 0x000fc400000012ff */
[----:B------:R-:W-:Y:S02]  /*78f0*/  SHF.R.U64 R24, R24, 0x3, RZ ;  /* 0x0000000318187819 */ /* 0x000fe400000012ff */
[----:B------:R-:W-:Y:S02]  /*7900*/  SHF.R.U64 R28, R28, 0x3, RZ ;  /* 0x000000031c1c7819 */ /* 0x000fe400000012ff */
[----:B------:R-:W-:Y:S01]  /*7910*/  LOP3.LUT R12, R13, R56, RZ, 0x3c, !PT ;  /* 0x000000380d0c7212 */ /* 0x000fe200078e3cff */
[--C-:B------:R-:W-:Y:S01]  /*7920*/  IMAD.MOV.U32 R13, RZ, RZ, R57.reuse ;  /* 0x000000ffff0d7224 */ /* 0x100fe200078e0039 */
[----:B------:R-:W-:Y:S01]  /*7930*/  LOP3.LUT R24, R24, R25, RZ, 0x3c, !PT ;  /* 0x0000001918187212 */ /* 0x000fe200078e3cff */
[--C-:B------:R-:W-:Y:S01]  /*7940*/  IMAD.X R25, RZ, RZ, R57.reuse, P0 ;  /* 0x000000ffff197224 */ /* 0x100fe200000e0639 */
[----:B------:R-:W-:Y:S01]  /*7950*/  LOP3.LUT R28, R28, R29, RZ, 0x3c, !PT ;  /* 0x0000001d1c1c7212 */ /* 0x000fe200078e3cff */
[----:B------:R-:W-:Y:S02]  /*7960*/  IMAD.X R29, RZ, RZ, R57, P1 ;  /* 0x000000ffff1d7224 */ /* 0x000fe400008e0639 */
[----:B------:R-:W4:Y:S04]  /*7970*/  LD.E.128 R12, desc[UR36][R12.64] ;  /* 0x000000240c0c7980 */ /* 0x000f28000c101d00 */
[----:B------:R-:W4:Y:S04]  /*7980*/  LD.E.128 R24, desc[UR36][R24.64] ;  /* 0x0000002418187980 */ /* 0x000f28000c101d00 */
[----:B------:R-:W4:Y:S01]  /*7990*/  LD.E.128 R28, desc[UR36][R28.64] ;  /* 0x000000241c1c7980 */ /* 0x000f22000c101d00 */
[----:B------:R-:W-:-:S04]  /*79a0*/  IADD3 R3, P0, R56, 0x4800, RZ ;  /* 0x0000480038037810 */ /* 0x000fc80007f1e0ff */
[----:B------:R-:W-:Y:S01]  /*79b0*/  LOP3.LUT R0, R3, 0x380, RZ, 0xc0, !PT ;  /* 0x0000038003007812 */ /* 0x000fe200078ec0ff */
[----:B------:R-:W-:Y:S01]  /*79c0*/  IMAD.WIDE.U32 R20, R62, UR4, RZ ;  /* 0x000000043e147c25 */ /* 0x000fe2000f8e00ff */
[----:B------:R-:W-:Y:S02]  /*79d0*/  SHF.R.S32.HI R32, RZ, 0x1f, R17 ;  /* 0x0000001fff207819 */ /* 0x000fe40000011411 */
[----:B------:R-:W-:Y:S02]  /*79e0*/  SHF.R.U64 R0, R0, 0x3, RZ ;  /* 0x0000000300007819 */ /* 0x000fe400000012ff */
[----:B------:R-:W-:Y:S02]  /*79f0*/  IADD3.X R9, RZ, R57, RZ, P0, !PT ;  /* 0x00000039ff097210 */ /* 0x000fe400007fe4ff */
[----:B------:R-:W-:Y:S01]  /*7a00*/  LOP3.LUT R8, R0, R3, RZ, 0x3c, !PT ;  /* 0x0000000300087212 */ /* 0x000fe200078e3cff */
[----:B------:R-:W-:Y:S02]  /*7a10*/  IMAD R3, R60, UR4, RZ ;  /* 0x000000043c037c24 */ /* 0x000fe4000f8e02ff */
[----:B------:R-:W-:-:S02]  /*7a20*/  IMAD R0, R22, 0x30, R58 ;  /* 0x0000003016007824 */ /* 0x000fc400078e023a */
[----:B------:R-:W-:Y:S01]  /*7a30*/  IMAD R3, R62, UR5, R3 ;  /* 0x000000053e037c24 */ /* 0x000fe2000f8e0203 */
[----:B------:R-:W-:Y:S01]  /*7a40*/  ULDC.64 UR4, c[0x0][0xae8] ;  /* 0x0002ba0000047ab9 */ /* 0x000fe20000000a00 */
[----:B------:R-:W-:Y:S01]  /*7a50*/  IMAD R34, R23, 0xc0, R0 ;  /* 0x000000c017227824 */ /* 0x000fe200078e0200 */
[----:B------:R-:W5:Y:S01]  /*7a60*/  LD.E.128 R8, desc[UR36][R8.64] ;  /* 0x0000002408087980 */ /* 0x000f62000c101d00 */
[----:B------:R-:W-:Y:S02]  /*7a70*/  IMAD.IADD R21, R21, 0x1, R3 ;  /* 0x0000000115157824 */ /* 0x000fe400078e0203 */
[----:B--2---:R-:W-:Y:S01]  /*7a80*/  @P4 IMAD.HI.U32 R0, R34, R33, RZ ;  /* 0x0000002122004227 */ /* 0x004fe200078e00ff */
[----:B------:R-:W-:Y:S01]  /*7a90*/  @!PT LDS RZ, [RZ] ;  /* 0x00000000fffff984 */ /* 0x000fe20000000800 */
[----:B------:R-:W-:Y:S01]  /*7aa0*/  @!PT LDS RZ, [RZ] ;  /* 0x00000000fffff984 */ /* 0x000fe20000000800 */
[----:B------:R-:W-:Y:S01]  /*7ab0*/  @!PT LDS RZ, [RZ] ;  /* 0x00000000fffff984 */ /* 0x000fe20000000800 */
[----:B------:R-:W-:Y:S01]  /*7ac0*/  @!PT LDS RZ, [RZ] ;  /* 0x00000000fffff984 */ /* 0x000fe20000000800 */
[----:B------:R0:W-:Y:S06]  /*7ad0*/  MEMBAR.ALL.CTA ;  /* 0x0000000000007992 */ /* 0x0001ec0000008000 */
[----:B0-----:R-:W0:Y:S01]  /*7ae0*/  FENCE.VIEW.ASYNC.S ;  /* 0x00000000000073c6 */ /* 0x001e220000000000 */
[----:B------:R-:W-:-:S04]  /*7af0*/  IMAD.WIDE.U32 R20, R18, UR4, R20 ;  /* 0x0000000412147c25 */ /* 0x000fc8000f8e0014 */
[----:B------:R-:W-:Y:S01]  /*7b00*/  IMAD R21, R18, UR5, R21 ;  /* 0x0000000512157c24 */ /* 0x000fe2000f8e0215 */
[----:B------:R-:W-:Y:S01]  /*7b10*/  ULDC.64 UR4, c[0x0][0xaf0] ;  /* 0x0002bc0000047ab9 */ /* 0x000fe20000000a00 */
[----:B------:R-:W-:Y:S01]  /*7b20*/  IMAD.MOV.U32 R3, RZ, RZ, R34 ;  /* 0x000000ffff037224 */ /* 0x000fe200078e0022 */
[----:B---3--:R-:W-:Y:S01]  /*7b30*/  @P4 SHF.R.U32.HI R3, RZ, R35, R0 ;  /* 0x00000023ff034219 */ /* 0x008fe20000011600 */
[----:B------:R-:W-:Y:S02]  /*7b40*/  IMAD R18, R32, UR4, RZ ;  /* 0x0000000420127c24 */ /* 0x000fe4000f8e02ff */
[----:B------:R-:W-:Y:S01]  /*7b50*/  IMAD.WIDE.U32 R20, R17, UR4, R20 ;  /* 0x0000000411147c25 */ /* 0x000fe2000f8e0014 */
[----:B------:R-:W-:-:S03]  /*7b60*/  SHF.R.S32.HI R0, RZ, 0x1f, R3 ;  /* 0x0000001fff007819 */ /* 0x000fc60000011403 */
[----:B------:R-:W-:Y:S01]  /*7b70*/  IMAD R33, R17, UR5, R18 ;  /* 0x0000000511217c24 */ /* 0x000fe2000f8e0212 */
[----:B------:R-:W-:Y:S01]  /*7b80*/  ULDC.64 UR4, c[0x0][0xae0] ;  /* 0x0002b80000047ab9 */ /* 0x000fe20000000a00 */
[----:B------:R-:W-:Y:S02]  /*7b90*/  IMAD.MOV R17, RZ, RZ, -R3 ;  /* 0x000000ffff117224 */ /* 0x000fe400078e0a03 */
[----:B------:R-:W-:Y:S02]  /*7ba0*/  IMAD R0, R0, UR4, RZ ;  /* 0x0000000400007c24 */ /* 0x000fe4000f8e02ff */
[----:B------:R-:W-:Y:S02]  /*7bb0*/  IMAD R17, R4, R17, R34 ;  /* 0x0000001104117224 */ /* 0x000fe400078e0222 */
[----:B------:R-:W-:Y:S02]  /*7bc0*/  IMAD.IADD R21, R21, 0x1, R33 ;  /* 0x0000000115157824 */ /* 0x000fe400078e0221 */
[C---:B------:R-:W-:Y:S01]  /*7bd0*/  IMAD R33, R3.reuse, UR5, R0 ;  /* 0x0000000503217c24 */ /* 0x040fe2000f8e0200 */
[----:B------:R-:W-:Y:S01]  /*7be0*/  SHF.R.S32.HI R0, RZ, 0x1f, R17 ;  /* 0x0000001fff007819 */ /* 0x000fe20000011411 */
[----:B------:R-:W-:Y:S01]  /*7bf0*/  IMAD.WIDE.U32 R20, R3, UR4, R20 ;  /* 0x0000000403147c25 */ /* 0x000fe2000f8e0014 */
[----:B------:R-:W-:-:S03]  /*7c00*/  ULDC.64 UR4, c[0x0][0xad8] ;  /* 0x0002b60000047ab9 */ /* 0x000fc60000000a00 */
[----:B------:R-:W-:Y:S02]  /*7c10*/  IMAD.IADD R21, R21, 0x1, R33 ;  /* 0x0000000115157824 */ /* 0x000fe400078e0221 */
[----:B------:R-:W-:Y:S02]  /*7c20*/  IMAD R0, R0, UR4, RZ ;  /* 0x0000000400007c24 */ /* 0x000fe4000f8e02ff */
[----:B------:R-:W-:-:S04]  /*7c30*/  IMAD.WIDE.U32 R20, R17, UR4, R20 ;  /* 0x0000000411147c25 */ /* 0x000fc8000f8e0014 */
[----:B------:R-:W-:Y:S01]  /*7c40*/  IMAD R3, R17, UR5, R0 ;  /* 0x0000000511037c24 */ /* 0x000fe2000f8e0200 */
[----:B------:R-:W-:Y:S01]  /*7c50*/  ULDC.64 UR4, c[0x0][0xa80] ;  /* 0x0002a00000047ab9 */ /* 0x000fe20000000a00 */
[----:B------:R-:W-:Y:S01]  /*7c60*/  IMAD R34, R23, 0xc0, R58 ;  /* 0x000000c017227824 */ /* 0x000fe200078e023a */
[----:B------:R-:W-:Y:S01]  /*7c70*/  LEA R18, P0, R20, UR4, 0x1 ;  /* 0x0000000414127c11 */ /* 0x000fe2000f8008ff */
[----:B------:R-:W-:Y:S01]  /*7c80*/  ULDC UR4, c[0x0][0xac8] ;  /* 0x0002b20000047ab9 */ /* 0x000fe20000000800 */
[----:B------:R-:W-:Y:S01]  /*7c90*/  IADD3 R3, R21, R3, RZ ;  /* 0x0000000315037210 */ /* 0x000fe20007ffe0ff */
[----:B------:R-:W-:Y:S01]  /*7ca0*/  VIADD R0, R34, 0x30 ;  /* 0x0000003022007836 */ /* 0x000fe20000000000 */
[----:B------:R-:W-:Y:S01]  /*7cb0*/  SHF.R.S32.HI R58, RZ, 0x1f, R152 ;  /* 0x0000001fff3a7819 */ /* 0x000fe20000011498 */
[----:B0-----:R-:W0:Y:S01]  /*7cc0*/  SHFL.IDX PT, R21, R18, RZ, 0x181f ;  /* 0x00181fff12157589 */ /* 0x001e2200000e0000 */
[----:B------:R-:W-:Y:S01]  /*7cd0*/  LEA.HI.X R3, R20, UR5, R3, 0x1, P0 ;  /* 0x0000000514037c11 */ /* 0x000fe200080f0c03 */
[----:B------:R-:W-:Y:S01]  /*7ce0*/  VIADD R4, R34, 0x60 ;  /* 0x0000006022047836 */ /* 0x000fe20000000000 */
[----:B------:R-:W-:Y:S01]  /*7cf0*/  ISETP.GE.AND P0, PT, R152, UR4, PT ;  /* 0x0000000498007c0c */ /* 0x000fe2000bf06270 */
[----:B------:R-:W1:Y:S03]  /*7d00*/  SHFL.IDX PT, R33, R18, 0x1, 0x181f ;  /* 0x00381f0012217f89 */ /* 0x000e6600000e0000 */
[-C--:B------:R-:W-:Y:S01]  /*7d10*/  ISETP.GE.OR P1, PT, R34, R19.reuse, P0 ;  /* 0x000000132200720c */ /* 0x080fe20000726670 */
[----:B------:R-:W2:Y:S01]  /*7d20*/  SHFL.IDX PT, R37, R18, 0x2, 0x181f ;  /* 0x00581f0012257f89 */ /* 0x000ea200000e0000 */
[-C--:B------:R-:W-:Y:S01]  /*7d30*/  ISETP.GE.OR P2, PT, R0, R19.reuse, P0 ;  /* 0x000000130000720c */ /* 0x080fe20000746670 */
[----:B------:R-:W-:Y:S01]  /*7d40*/  VIADD R0, R16, 0x16820 ;  /* 0x0001682010007836 */ /* 0x000fe20000000000 */
[----:B------:R-:W-:Y:S01]  /*7d50*/  ISETP.GE.OR P3, PT, R4, R19, P0 ;  /* 0x000000130400720c */ /* 0x000fe20000766670 */
[----:B------:R-:W3:Y:S03]  /*7d60*/  SHFL.IDX PT, R17, R3, RZ, 0x181f ;  /* 0x00181fff03117589 */ /* 0x000ee600000e0000 */
[----:B------:R-:W-:Y:S01]  /*7d70*/  PRMT R0, RZ, 0x654, R0 ;  /* 0x00000654ff007816 */ /* 0x000fe20000000000 */
[----:B------:R-:W3:Y:S03]  /*7d80*/  SHFL.IDX PT, R23, R3, 0x1, 0x181f ;  /* 0x00381f0003177f89 */ /* 0x000ee600000e0000 */
[----:B------:R1:W-:Y:S01]  /*7d90*/  SYNCS.ARRIVE.TRANS64.RED.A1T0 RZ, [R0+URZ], RZ ;  /* 0x000000ff00ff79a7 */ /* 0x0003e2000810043f */
[----:B------:R-:W3:Y:S01]  /*7da0*/  SHFL.IDX PT, R35, R3, 0x2, 0x181f ;  /* 0x00581f0003237f89 */ /* 0x000ee200000e0000 */
[----:B0-----:R-:W-:-:S03]  /*7db0*/  @!P1 LEA R16, P4, R152, R21, 0x1 ;  /* 0x0000001598109211 */ /* 0x001fc600078808ff */
[----:B------:R-:W0:Y:S01]  /*7dc0*/  SHFL.IDX PT, R3, R3, 0x3, 0x181f ;  /* 0x00781f0003037f89 */ /* 0x000e2200000e0000 */
[----:B-1----:R-:W-:Y:S01]  /*7dd0*/  VIADD R0, R34, 0x90 ;  /* 0x0000009022007836 */ /* 0x002fe20000000000 */
[C---:B------:R-:W-:Y:S02]  /*7de0*/  @!P2 LEA R20, P5, R152.reuse, R33, 0x1 ;  /* 0x000000219814a211 */ /* 0x040fe400078a08ff */
[----:B--2---:R-:W-:Y:S02]  /*7df0*/  @!P3 LEA R32, P6, R152, R37, 0x1 ;  /* 0x000000259820b211 */ /* 0x004fe400078c08ff */
[----:B------:R-:W-:Y:S02]  /*7e00*/  ISETP.GE.OR P0, PT, R0, R19, P0 ;  /* 0x000000130000720c */ /* 0x000fe40000706670 */
[C-C-:B---3--:R-:W-:Y:S02]  /*7e10*/  @!P1 LEA.HI.X R17, R152.reuse, R17, R58.reuse, 0x1, P4 ;  /* 0x0000001198119211 */ /* 0x148fe400020f0c3a */
[----:B------:R-:W-:-:S02]  /*7e20*/  @!P2 LEA.HI.X R21, R152, R23, R58, 0x1, P5 ;  /* 0x000000179815a211 */ /* 0x000fc400028f0c3a */
[----:B------:R1:W2:Y:S01]  /*7e30*/  SHFL.IDX PT, R23, R18, 0x3, 0x181f ;  /* 0x00781f0012177f89 */ /* 0x0002a200000e0000 */
[----:B------:R-:W-:-:S03]  /*7e40*/  @!P3 LEA.HI.X R33, R152, R35, R58, 0x1, P6 ;  /* 0x000000239821b211 */ /* 0x000fc600030f0c3a */
[----:B----4-:R1:W-:Y:S04]  /*7e50*/  @!P1 ST.E.128 desc[UR36][R16.64], R12 ;  /* 0x0000000c10009985 */ /* 0x0103e8000c101d24 */
[----:B------:R1:W-:Y:S04]  /*7e60*/  @!P2 ST.E.128 desc[UR36][R20.64], R24 ;  /* 0x000000181400a985 */ /* 0x0003e8000c101d24 */
[----:B------:R1:W-:Y:S01]  /*7e70*/  @!P3 ST.E.128 desc[UR36][R32.64], R28 ;  /* 0x0000001c2000b985 */ /* 0x0003e2000c101d24 */
[----:B0-2---:R-:W-:Y:S05]  /*7e80*/  @P0 BRA `(.L_x_237) ;  /* 0x0000001000800947 */ /* 0x005fea0003800000 */
[----:B-1----:R-:W-:-:S04]  /*7e90*/  LEA R12, P0, R152, R23, 0x1 ;  /* 0x00000017980c7211 */ /* 0x002fc800078008ff */
[----:B------:R-:W-:-:S05]  /*7ea0*/  LEA.HI.X R13, R152, R3, R58, 0x1, P0 ;  /* 0x00000003980d7211 */ /* 0x000fca00000f0c3a */
[----:B-----5:R0:W-:Y:S01]  /*7eb0*/  ST.E.128 desc[UR36][R12.64], R8 ;  /* 0x000000080c007985 */ /* 0x0201e2000c101d24 */
[----:B------:R-:W-:Y:S05]  /*7ec0*/  BRA `(.L_x_237) ;  /* 0x0000001000707947 */ /* 0x000fea0003800000 */
.L_x_236:
[----:B------:R1:W5:Y:S01]  /*7ed0*/  LDL R59, [R1+0x10] ;  /* 0x00001000013b7983 */ /* 0x0003620000100800 */
[----:B0-----:R-:W0:Y:S01]  /*7ee0*/  @P4 LDC R10, c[0x0][0xbec] ;  /* 0x0002fb00ff0a4b82 */ /* 0x001e220000000800 */
[----:B------:R-:W-:Y:S01]  /*7ef0*/  ULDC.64 UR4, c[0x0][0xb08] ;  /* 0x0002c20000047ab9 */ /* 0x000fe20000000a00 */
[----:B------:R-:W-:Y:S01]  /*7f00*/  SHF.R.S32.HI R0, RZ, 0x1f, R17 ;  /* 0x0000001fff007819 */ /* 0x000fe20000011411 */
[----:B------:R1:W5:Y:S01]  /*7f10*/  LDL R58, [R1+0x38] ;  /* 0x00003800013a7983 */ /* 0x0003620000100800 */
[----:B------:R-:W-:Y:S01]  /*7f20*/  IMAD R3, R60, UR4, RZ ;  /* 0x000000043c037c24 */ /* 0x000fe2000f8e02ff */
[----:B------:R-:W-:Y:S01]  /*7f30*/  ULDC.64 UR6, c[0x0][0xb30] ;  /* 0x0002cc0000067ab9 */ /* 0x000fe20000000a00 */
[C---:B------:R-:W-:Y:S01]  /*7f40*/  IMAD.WIDE.U32 R8, R62.reuse, UR4, RZ ;  /* 0x000000043e087c25 */ /* 0x040fe2000f8e00ff */
[----:B------:R1:W5:Y:S01]  /*7f50*/  LDL R57, [R1+0x4] ;  /* 0x0000040001397983 */ /* 0x0003620000100800 */
[----:B------:R-:W2:Y:S02]  /*7f60*/  @P4 LDC R13, c[0x0][0xbf0] ;  /* 0x0002fc00ff0d4b82 */ /* 0x000ea40000000800 */
[----:B------:R-:W-:Y:S01]  /*7f70*/  IMAD R3, R62, UR5, R3 ;  /* 0x000000053e037c24 */ /* 0x000fe2000f8e0203 */
[----:B------:R1:W5:Y:S01]  /*7f80*/  LDL R56, [R1+0x34] ;  /* 0x0000340001387983 */ /* 0x0003620000100800 */
[----:B------:R-:W-:-:S02]  /*7f90*/  ULDC.64 UR4, c[0x0][0xb38] ;  /* 0x0002ce0000047ab9 */ /* 0x000fc40000000a00 */
[----:B------:R-:W-:Y:S01]  /*7fa0*/  IMAD.IADD R9, R9, 0x1, R3 ;  /* 0x0000000109097824 */ /* 0x000fe200078e0203 */
[----:B------:R1:W5:Y:S01]  /*7fb0*/  LDL R27, [R1] ;  /* 0x00000000011b7983 */ /* 0x0003620000100800 */
[----:B------:R-:W-:Y:S01]  /*7fc0*/  MOV R3, R67 ;  /* 0x0000004300037202 */ /* 0x000fe20000000f00 */
[----:B------:R-:W-:-:S04]  /*7fd0*/  IMAD.WIDE.U32 R8, R18, UR4, R8 ;  /* 0x0000000412087c25 */ /* 0x000fc8000f8e0008 */
[----:B------:R-:W-:Y:S01]  /*7fe0*/  IMAD R9, R18, UR5, R9 ;  /* 0x0000000512097c24 */ /* 0x000fe2000f8e0209 */
[----:B------:R-:W-:Y:S01]  /*7ff0*/  ULDC.64 UR4, c[0x0][0xb40] ;  /* 0x0002d00000047ab9 */ /* 0x000fe20000000a00 */
[----:B0-----:R-:W-:-:S04]  /*8000*/  @P4 IMAD.HI.U32 R10, R67, R10, RZ ;  /* 0x0000000a430a4227 */ /* 0x001fc800078e00ff */
[----:B------:R-:W-:Y:S02]  /*8010*/  IMAD R0, R0, UR4, RZ ;  /* 0x0000000400007c24 */ /* 0x000fe4000f8e02ff */
[----:B------:R-:W-:Y:S01]  /*8020*/  IMAD.WIDE.U32 R8, R17, UR4, R8 ;  /* 0x0000000411087c25 */ /* 0x000fe2000f8e0008 */
[----:B--2---:R-:W-:-:S03]  /*8030*/  @P4 SHF.R.U32.HI R3, RZ, R13, R10 ;  /* 0x0000000dff034219 */ /* 0x004fc6000001160a */
[----:B------:R-:W-:Y:S01]  /*8040*/  IMAD R11, R17, UR5, R0 ;  /* 0x00000005110b7c24 */ /* 0x000fe2000f8e0200 */
[----:B------:R-:W-:Y:S01]  /*8050*/  ULDC.64 UR4, c[0x0][0xb48] ;  /* 0x0002d20000047ab9 */ /* 0x000fe20000000a00 */
[----:B------:R-:W-:Y:S02]  /*8060*/  SHF.R.S32.HI R0, RZ, 0x1f, R3 ;  /* 0x0000001fff007819 */ /* 0x000fe40000011403 */
[----:B------:R-:W-:Y:S02]  /*8070*/  IMAD.IADD R9, R9, 0x1, R11 ;  /* 0x0000000109097824 */ /* 0x000fe400078e020b */
[----:B------:R-:W-:Y:S02]  /*8080*/  IMAD.MOV R11, RZ, RZ, -R3 ;  /* 0x000000ffff0b7224 */ /* 0x000fe400078e0a03 */
[----:B------:R-:W-:-:S04]  /*8090*/  IMAD.WIDE.U32 R8, R69, UR4, R8 ;  /* 0x0000000445087c25 */ /* 0x000fc8000f8e0008 */
[----:B------:R-:W-:Y:S02]  /*80a0*/  IMAD R11, R4, R11, R67 ;  /* 0x0000000b040b7224 */ /* 0x000fe400078e0243 */
[----:B------:R-:W-:Y:S02]  /*80b0*/  IMAD R0, R0, UR6, RZ ;  /* 0x0000000600007c24 */ /* 0x000fe4000f8e02ff */
[----:B------:R-:W-:Y:S01]  /*80c0*/  IMAD R9, R69, UR5, R9 ;  /* 0x0000000545097c24 */ /* 0x000fe2000f8e0209 */
[----:B------:R-:W-:Y:S01]  /*80d0*/  ULDC.64 UR4, c[0x0][0xb28] ;  /* 0x0002ca0000047ab9 */ /* 0x000fe20000000a00 */
[C---:B------:R-:W-:Y:S01]  /*80e0*/  IMAD R13, R3.reuse, UR7, R0 ;  /* 0x00000007030d7c24 */ /* 0x040fe2000f8e0200 */
[----:B------:R-:W-:Y:S01]  /*80f0*/  SHF.R.S32.HI R0, RZ, 0x1f, R11 ;  /* 0x0000001fff007819 */ /* 0x000fe2000001140b */
[----:B------:R-:W-:-:S04]  /*8100*/  IMAD.WIDE.U32 R8, R3, UR6, R8 ;  /* 0x0000000603087c25 */ /* 0x000fc8000f8e0008 */
[----:B------:R-:W-:Y:S02]  /*8110*/  IMAD R0, R0, UR4, RZ ;  /* 0x0000000400007c24 */ /* 0x000fe4000f8e02ff */
[----:B------:R-:W-:Y:S02]  /*8120*/  IMAD.IADD R9, R9, 0x1, R13 ;  /* 0x0000000109097824 */ /* 0x000fe400078e020d */
[C---:B------:R-:W-:Y:S02]  /*8130*/  IMAD R3, R11.reuse, UR5, R0 ;  /* 0x000000050b037c24 */ /* 0x040fe4000f8e0200 */
[----:B------:R-:W-:Y:S01]  /*8140*/  IMAD.WIDE.U32 R8, R11, UR4, R8 ;  /* 0x000000040b087c25 */ /* 0x000fe2000f8e0008 */
[----:B------:R-:W-:-:S03]  /*8150*/  ULDC.64 UR4, c[0x0][0xb00] ;  /* 0x0002c00000047ab9 */ /* 0x000fc60000000a00 */
[----:B------:R-:W-:Y:S01]  /*8160*/  IMAD.IADD R3, R9, 0x1, R3 ;  /* 0x0000000109037824 */ /* 0x000fe200078e0203 */
[----:B------:R-:W-:Y:S01]  /*8170*/  LEA R0, P1, R8, UR4, 0x2 ;  /* 0x0000000408007c11 */ /* 0x000fe2000f8210ff */
[----:B------:R-:W-:-:S03]  /*8180*/  VIADD R16, R16, 0x16820 ;  /* 0x0001682010107836 */ /* 0x000fc60000000000 */
[----:B------:R-:W-:Y:S02]  /*8190*/  LEA.HI.X R3, R8, UR5, R3, 0x2, P1 ;  /* 0x0000000508037c11 */ /* 0x000fe400088f1403 */
[----:B------:R-:W-:Y:S01]  /*81a0*/  PRMT R16, RZ, 0x654, R16 ;  /* 0x00000654ff107816 */ /* 0x000fe20000000010 */
[----:B------:R1:W0:Y:S01]  /*81b0*/  SHFL.IDX PT, R10, R0, RZ, 0x1c1f ;  /* 0x001c1fff000a7589 */ /* 0x00022200000e0000 */
[----:B------:R-:W-:Y:S02]  /*81c0*/  BSSY B1, `(.L_x_238) ;  /* 0x0000029000017945 */ /* 0x000fe40003800000 */
[----:B------:R1:W-:Y:S01]  /*81d0*/  SYNCS.ARRIVE.TRANS64.RED.A1T0 RZ, [R16+URZ], RZ ;  /* 0x000000ff10ff79a7 */ /* 0x0003e2000810043f */
[----:B------:R1:W2:Y:S01]  /*81e0*/  SHFL.IDX PT, R11, R3, RZ, 0x1c1f ;  /* 0x001c1fff030b7589 */ /* 0x0002a200000e0000 */
[----:B------:R-:W-:Y:S02]  /*81f0*/  SHF.R.S32.HI R4, RZ, 0x1f, R153 ;  /* 0x0000001fff047819 */ /* 0x000fe40000011499 */
[----:B------:R-:W-:-:S02]  /*8200*/  SHF.R.S32.HI R23, RZ, 0x1f, R154 ;  /* 0x0000001fff177819 */ /* 0x000fc4000001149a */
[----:B------:R-:W-:Y:S02]  /*8210*/  SHF.R.S32.HI R24, RZ, 0x1f, R155 ;  /* 0x0000001fff187819 */ /* 0x000fe4000001149b */
[----:B------:R-:W-:Y:S02]  /*8220*/  SHF.R.S32.HI R25, RZ, 0x1f, R156 ;  /* 0x0000001fff197819 */ /* 0x000fe4000001149c */
[----:B------:R-:W-:Y:S01]  /*8230*/  SHF.R.S32.HI R26, RZ, 0x1f, R157 ;  /* 0x0000001fff1a7819 */ /* 0x000fe2000001149d */
[----:B-1----:R-:W-:Y:S06]  /*8240*/  @P2 BRA `(.L_x_239) ;  /* 0x0000000000802947 */ /* 0x002fec0003800000 */
[----:B------:R-:W-:Y:S02]  /*8250*/  ULDC UR4, c[0x0][0xac8] ;  /* 0x0002b20000047ab9 */ /* 0x000fe40000000800 */
[----:B-----5:R-:W-:Y:S02]  /*8260*/  ISETP.GE.AND P4, PT, R59, UR4, PT ;  /* 0x000000043b007c0c */ /* 0x020fe4000bf86270 */
[----:B------:R-:W-:Y:S02]  /*8270*/  ISETP.GE.AND P2, PT, R57, UR4, PT ;  /* 0x0000000439007c0c */ /* 0x000fe4000bf46270 */
[----:B------:R-:W-:Y:S02]  /*8280*/  ISETP.GE.AND P1, PT, R27, UR4, PT ;  /* 0x000000041b007c0c */ /* 0x000fe4000bf26270 */
[----:B------:R-:W-:-:S07]  /*8290*/  ISETP.GE.AND P5, PT, R157, UR4, PT ;  /* 0x000000049d007c0c */ /* 0x000fce000bfa6270 */
[----:B0-2---:R-:W-:Y:S02]  /*82a0*/  @!P4 IMAD.WIDE R8, R59, 0x4, R10 ;  /* 0x000000043b08c825 */ /* 0x005fe400078e020a */
[-C--:B------:R-:W-:Y:S02]  /*82b0*/  @!P2 LEA R12, P6, R57, R10.reuse, 0x2 ;  /* 0x0000000a390ca211 */ /* 0x080fe400078c10ff */
[----:B------:R-:W-:Y:S01]  /*82c0*/  @!P1 LEA R14, P3, R27, R10, 0x2 ;  /* 0x0000000a1b0e9211 */ /* 0x000fe200078610ff */
[----:B------:R0:W-:Y:S01]  /*82d0*/  @!P4 ST.E.64 desc[UR36][R8.64], R20 ;  /* 0x000000140800c985 */ /* 0x0001e2000c101b24 */
[-C--:B------:R-:W-:Y:S02]  /*82e0*/  @!P2 LEA.HI.X R13, R57, R11.reuse, R58, 0x2, P6 ;  /* 0x0000000b390da211 */ /* 0x080fe400030f143a */
[----:B------:R-:W-:Y:S02]  /*82f0*/  ISETP.GE.AND P4, PT, R156, UR4, PT ;  /* 0x000000049c007c0c */ /* 0x000fe4000bf86270 */
[----:B------:R-:W-:Y:S01]  /*8300*/  @!P1 LEA.HI.X R15, R27, R11, R56, 0x2, P3 ;  /* 0x0000000b1b0f9211 */ /* 0x000fe200018f1438 */
[----:B------:R1:W-:Y:S01]  /*8310*/  @!P2 ST.E.64 desc[UR36][R12.64], R28 ;  /* 0x0000001c0c00a985 */ /* 0x0003e2000c101b24 */
[----:B------:R-:W-:-:S02]  /*8320*/  ISETP.GE.AND P3, PT, R155, UR4, PT ;  /* 0x000000049b007c0c */ /* 0x000fc4000bf66270 */
[-C--:B------:R-:W-:Y:S01]  /*8330*/  @!P5 LEA R16, P6, R157, R10.reuse, 0x2 ;  /* 0x0000000a9d10d211 */ /* 0x080fe200078c10ff */
[----:B------:R3:W-:Y:S01]  /*8340*/  @!P1 ST.E.64 desc[UR36][R14.64], R30 ;  /* 0x0000001e0e009985 */ /* 0x0007e2000c101b24 */
[----:B------:R-:W-:Y:S02]  /*8350*/  ISETP.GE.AND P2, PT, R154, UR4, PT ;  /* 0x000000049a007c0c */ /* 0x000fe4000bf46270 */
[----:B------:R-:W-:Y:S02]  /*8360*/  ISETP.GE.AND P1, PT, R153, UR4, PT ;  /* 0x0000000499007c0c */ /* 0x000fe4000bf26270 */
[----:B------:R-:W-:Y:S02]  /*8370*/  @!P5 LEA.HI.X R17, R157, R11, R26, 0x2, P6 ;  /* 0x0000000b9d11d211 */ /* 0x000fe400030f141a */
[----:B------:R-:W-:-:S03]  /*8380*/  @!P4 LEA R18, P6, R156, R10, 0x2 ;  /* 0x0000000a9c12c211 */ /* 0x000fc600078c10ff */
[----:B------:R3:W-:Y:S01]  /*8390*/  @!P5 ST.E.64 desc[UR36][R16.64], R32 ;  /* 0x000000201000d985 */ /* 0x0007e2000c101b24 */
[CC--:B0-----:R-:W-:Y:S02]  /*83a0*/  @!P3 LEA R8, P5, R155.reuse, R10.reuse, 0x2 ;  /* 0x0000000a9b08b211 */ /* 0x0c1fe400078a10ff */
[-C--:B------:R-:W-:Y:S02]  /*83b0*/  @!P4 LEA.HI.X R19, R156, R11.reuse, R25, 0x2, P6 ;  /* 0x0000000b9c13c211 */ /* 0x080fe400030f1419 */
[CC--:B-1----:R-:W-:Y:S02]  /*83c0*/  @!P2 LEA R12, P6, R154.reuse, R10.reuse, 0x2 ;  /* 0x0000000a9a0ca211 */ /* 0x0c2fe400078c10ff */
[-C--:B------:R-:W-:Y:S01]  /*83d0*/  @!P3 LEA.HI.X R9, R155, R11.reuse, R24, 0x2, P5 ;  /* 0x0000000b9b09b211 */ /* 0x080fe200028f1418 */
[----:B------:R3:W-:Y:S01]  /*83e0*/  @!P4 ST.E.64 desc[UR36][R18.64], R34 ;  /* 0x000000221200c985 */ /* 0x0007e2000c101b24 */
[C---:B------:R-:W-:Y:S02]  /*83f0*/  @!P1 LEA R10, P5, R153.reuse, R10, 0x2 ;  /* 0x0000000a990a9211 */ /* 0x040fe400078a10ff */
[-C--:B------:R-:W-:Y:S01]  /*8400*/  @!P2 LEA.HI.X R13, R154, R11.reuse, R23, 0x2, P6 ;  /* 0x0000000b9a0da211 */ /* 0x080fe200030f1417 */
[----:B------:R3:W-:Y:S01]  /*8410*/  @!P3 ST.E.64 desc[UR36][R8.64], R36 ;  /* 0x000000240800b985 */ /* 0x0007e2000c101b24 */
[----:B------:R-:W-:-:S03]  /*8420*/  @!P1 LEA.HI.X R11, R153, R11, R4, 0x2, P5 ;  /* 0x0000000b990b9211 */ /* 0x000fc600028f1404 */
[----:B------:R3:W-:Y:S04]  /*8430*/  @!P2 ST.E.64 desc[UR36][R12.64], R38 ;  /* 0x000000260c00a985 */ /* 0x0007e8000c101b24 */
[----:B------:R3:W-:Y:S02]  /*8440*/  @!P1 ST.E.64 desc[UR36][R10.64], R40 ;  /* 0x000000280a009985 */ /* 0x0007e4000c101b24 */
.L_x_239:
[----:B------:R-:W-:Y:S05]  /*8450*/  BSYNC B1 ;  /* 0x0000000000017941 */ /* 0x000fea0003800000 */
.L_x_238:
[----:B--23--:R1:W2:Y:S04]  /*8460*/  SHFL.IDX PT, R11, R3, 0x1, 0x1c1f ;  /* 0x003c1f00030b7f89 */ /* 0x00c2a800000e0000 */
[----:B0-----:R1:W0:Y:S01]  /*8470*/  SHFL.IDX PT, R10, R0, 0x1, 0x1c1f ;  /* 0x003c1f00000a7f89 */ /* 0x00122200000e0000 */
[----:B------:R-:W-:Y:S05]  /*8480*/  @P0 BRA `(.L_x_237) ;  /* 0x0000000c00000947 */ /* 0x000fea0003800000 */
[----:B------:R-:W-:Y:S02]  /*8490*/  ULDC UR4, c[0x0][0xac8] ;  /* 0x0002b20000047ab9 */ /* 0x000fe40000000800 */
[----:B-----5:R-:W-:Y:S02]  /*84a0*/  ISETP.GE.AND P0, PT, R59, UR4, PT ;  /* 0x000000043b007c0c */ /* 0x020fe4000bf06270 */
[----:B------:R-:W-:Y:S02]  /*84b0*/  ISETP.GE.AND P5, PT, R57, UR4, PT ;  /* 0x0000000439007c0c */ /* 0x000fe4000bfa6270 */
[----:B------:R-:W-:Y:S02]  /*84c0*/  ISETP.GE.AND P3, PT, R27, UR4, PT ;  /* 0x000000041b007c0c */ /* 0x000fe4000bf66270 */
[----:B------:R-:W-:Y:S02]  /*84d0*/  ISETP.GE.AND P2, PT, R157, UR4, PT ;  /* 0x000000049d007c0c */ /* 0x000fe4000bf46270 */
[----:B------:R-:W-:-:S05]  /*84e0*/  ISETP.GE.AND P1, PT, R156, UR4, PT ;  /* 0x000000049c007c0c */ /* 0x000fca000bf26270 */
[----:B0-2---:R-:W-:Y:S02]  /*84f0*/  @!P0 IMAD.WIDE R8, R59, 0x4, R10 ;  /* 0x000000043b088825 */ /* 0x005fe400078e020a */
[-C--:B------:R-:W-:Y:S02]  /*8500*/  @!P5 LEA R12, P4, R57, R10.reuse, 0x2 ;  /* 0x0000000a390cd211 */ /* 0x080fe400078810ff */
[----:B------:R-:W-:Y:S01]  /*8510*/  @!P3 LEA R14, P6, R27, R10, 0x2 ;  /* 0x0000000a1b0eb211 */ /* 0x000fe200078c10ff */
[----:B------:R0:W-:Y:S01]  /*8520*/  @!P0 ST.E.64 desc[UR36][R8.64], R42 ;  /* 0x0000002a08008985 */ /* 0x0001e2000c101b24 */
[----:B------:R-:W-:Y:S02]  /*8530*/  ISETP.GE.AND P0, PT, R155, UR4, PT ;  /* 0x000000049b007c0c */ /* 0x000fe4000bf06270 */
[----:B------:R-:W-:Y:S02]  /*8540*/  @!P5 LEA.HI.X R13, R57, R11, R58, 0x2, P4 ;  /* 0x0000000b390dd211 */ /* 0x000fe400020f143a */
[----:B------:R-:W-:-:S02]  /*8550*/  ISETP.GE.AND P4, PT, R154, UR4, PT ;  /* 0x000000049a007c0c */ /* 0x000fc4000bf86270 */
[----:B------:R-:W-:Y:S01]  /*8560*/  @!P3 LEA.HI.X R15, R27, R11, R56, 0x2, P6 ;  /* 0x0000000b1b0fb211 */ /* 0x000fe200030f1438 */
[----:B------:R3:W-:Y:S01]  /*8570*/  @!P5 ST.E.64 desc[UR36][R12.64], R44 ;  /* 0x0000002c0c00d985 */ /* 0x0007e2000c101b24 */
[----:B------:R-:W-:-:S03]  /*8580*/  @!P2 LEA R16, P5, R157, R10, 0x2 ;  /* 0x0000000a9d10a211 */ /* 0x000fc600078a10ff */
[----:B------:R3:W-:Y:S01]  /*8590*/  @!P3 ST.E.64 desc[UR36][R14.64], R46 ;  /* 0x0000002e0e00b985 */ /* 0x0007e2000c101b24 */
[-C--:B------:R-:W-:Y:S02]  /*85a0*/  @!P2 LEA.HI.X R17, R157, R11.reuse, R26, 0x2, P5 ;  /* 0x0000000b9d11a211 */ /* 0x080fe400028f141a */
[-C--:B0-----:R-:W-:Y:S02]  /*85b0*/  @!P1 LEA R8, P6, R156, R10.reuse, 0x2 ;  /* 0x0000000a9c089211 */ /* 0x081fe400078c10ff */
[CC--:B------:R-:W-:Y:S01]  /*85c0*/  @!P0 LEA R18, P3, R155.reuse, R10.reuse, 0x2 ;  /* 0x0000000a9b128211 */ /* 0x0c0fe200078610ff */
[----:B------:R3:W-:Y:S01]  /*85d0*/  @!P2 ST.E.64 desc[UR36][R16.64], R48 ;  /* 0x000000301000a985 */ /* 0x0007e2000c101b24 */
[----:B------:R-:W-:Y:S02]  /*85e0*/  @!P4 LEA R20, P5, R154, R10, 0x2 ;  /* 0x0000000a9a14c211 */ /* 0x000fe400078a10ff */
[-C--:B------:R-:W-:Y:S02]  /*85f0*/  @!P1 LEA.HI.X R9, R156, R11.reuse, R25, 0x2, P6 ;  /* 0x0000000b9c099211 */ /* 0x080fe400030f1419 */
[----:B------:R-:W-:-:S02]  /*8600*/  @!P0 LEA.HI.X R19, R155, R11, R24, 0x2, P3 ;  /* 0x0000000b9b138211 */ /* 0x000fc400018f1418 */
[----:B------:R-:W-:Y:S01]  /*8610*/  @!P4 LEA.HI.X R21, R154, R11, R23, 0x2, P5 ;  /* 0x0000000b9a15c211 */ /* 0x000fe200028f1417 */
[----:B------:R3:W-:Y:S04]  /*8620*/  @!P1 ST.E.64 desc[UR36][R8.64], R50 ;  /* 0x0000003208009985 */ /* 0x0007e8000c101b24 */
[----:B------:R3:W-:Y:S01]  /*8630*/  @!P0 ST.E.64 desc[UR36][R18.64], R52 ;  /* 0x0000003412008985 */ /* 0x0007e2000c101b24 */
[----:B------:R-:W-:-:S03]  /*8640*/  ISETP.GE.AND P0, PT, R153, UR4, PT ;  /* 0x0000000499007c0c */ /* 0x000fc6000bf06270 */
[----:B------:R3:W-:Y:S10]  /*8650*/  @!P4 ST.E.64 desc[UR36][R20.64], R54 ;  /* 0x000000361400c985 */ /* 0x0007f4000c101b24 */
[----:B------:R-:W-:Y:S05]  /*8660*/  @P0 BRA `(.L_x_237) ;  /* 0x0000000800880947 */ /* 0x000fea0003800000 */
[----:B---3--:R-:W-:-:S04]  /*8670*/  LEA R8, P0, R153, R10, 0x2 ;  /* 0x0000000a99087211 */ /* 0x008fc800078010ff */
[----:B------:R-:W-:-:S05]  /*8680*/  LEA.HI.X R9, R153, R11, R4, 0x2, P0 ;  /* 0x0000000b99097211 */ /* 0x000fca00000f1404 */
[----:B------:R4:W-:Y:S01]  /*8690*/  ST.E.64 desc[UR36][R8.64], R118 ;  /* 0x0000007608007985 */ /* 0x0009e2000c101b24 */
[----:B------:R-:W-:Y:S05]  /*86a0*/  BRA `(.L_x_237) ;  /* 0x0000000800787947 */ /* 0x000fea0003800000 */
.L_x_234:
[----:B------:R-:W3:Y:S01]  /*86b0*/  LDC.64 R10, c[0x0][0xc00] ;  /* 0x00030000ff0a7b82 */ /* 0x000ee20000000a00 */
[----:B------:R-:W-:Y:S01]  /*86c0*/  ULDC.64 UR4, c[0x0][0xc08] ;  /* 0x0003020000047ab9 */ /* 0x000fe20000000a00 */
[----:B------:R-:W-:Y:S02]  /*86d0*/  MOV R3, RZ ;  /* 0x000000ff00037202 */ /* 0x000fe40000000f00 */
[----:B------:R-:W-:-:S04]  /*86e0*/  ISETP.NE.U32.AND P0, PT, RZ, UR4, PT ;  /* 0x00000004ff007c0c */ /* 0x000fc8000bf05070 */
[----:B------:R-:W-:Y:S01]  /*86f0*/  ISETP.NE.AND.EX P1, PT, RZ, UR5, PT, P0 ;  /* 0x00000005ff007c0c */ /* 0x000fe2000bf25300 */
[----:B------:R-:W4:Y:S01]  /*8700*/  LDC.64 R8, c[0x0][0xc00] ;  /* 0x00030000ff087b82 */ /* 0x000f220000000a00 */
[----:B---3--:R-:W-:-:S04]  /*8710*/  ISETP.NE.U32.AND P0, PT, R10, RZ, PT ;  /* 0x000000ff0a00720c */ /* 0x008fc80003f05070 */
[----:B------:R-:W-:-:S07]  /*8720*/  ISETP.NE.AND.EX P0, PT, R11, RZ, PT, P0 ;  /* 0x000000ff0b00720c */ /* 0x000fce0003f05300 */
[----:B------:R-:W3:Y:S01]  /*8730*/  @P1 LDC.64 R10, c[0x0][0xc08] ;  /* 0x00030200ff0a1b82 */ /* 0x000ee20000000a00 */
[----:B------:R-:W-:Y:S01]  /*8740*/  ULDC UR4, c[0x0][0xa88] ;  /* 0x0002a20000047ab9 */ /* 0x000fe20000000800 */
[----:B----4-:R-:W-:-:S04]  /*8750*/  IMAD.WIDE R12, R17, 0x4, R8 ;  /* 0x00000004110c7825 */ /* 0x010fc800078e0208 */
[----:B------:R-:W-:Y:S01]  /*8760*/  IMAD.U32 R0, RZ, RZ, UR4 ;  /* 0x00000004ff007e24 */ /* 0x000fe2000f8e00ff */
[----:B------:R4:W5:Y:S01]  /*8770*/  @P0 LDG.E R3, desc[UR36][R12.64] ;  /* 0x000000240c030981 */ /* 0x000962000c1e1900 */
[----:B--2---:R-:W2:Y:S01]  /*8780*/  S2R R4, SR_TID.X ;  /* 0x0000000000047919 */ /* 0x004ea20000002100 */
[----:B---3--:R-:W-:-:S05]  /*8790*/  @P1 IMAD.WIDE R8, R17, 0x4, R10 ;  /* 0x0000000411081825 */ /* 0x008fca00078e020a */
[----:B------:R4:W5:Y:S01]  /*87a0*/  @P1 LDG.E R0, desc[UR36][R8.64] ;  /* 0x0000002408001981 */ /* 0x000962000c1e1900 */
[----:B------:R-:W-:-:S13]  /*87b0*/  ISETP.NE.AND P2, PT, R19, RZ, PT ;  /* 0x000000ff1300720c */ /* 0x000fda0003f45270 */
[----:B------:R-:W3:Y:S01]  /*87c0*/  @!P2 LDC R19, c[0x0][0xad4] ;  /* 0x0002b500ff13ab82 */ /* 0x000ee20000000800 */
[----:B--2---:R-:W-:-:S05]  /*87d0*/  VIADD R28, R4, 0xffffff80 ;  /* 0xffffff80041c7836 */ /* 0x004fca0000000000 */
[----:B------:R-:W-:Y:S02]  /*87e0*/  ISETP.GT.AND P3, PT, R28, 0xbf, PT ;  /* 0x000000bf1c00780c */ /* 0x000fe40003f64270 */
[----:B---3--:R-:W-:Y:S01]  /*87f0*/  ISETP.GT.AND P2, PT, R19, 0x1, PT ;  /* 0x000000011300780c */ /* 0x008fe20003f44270 */
[----:B----4-:R-:W-:-:S12]  /*8800*/  @P1 BRA `(.L_x_240) ;  /* 0x0000000000101947 */ /* 0x010fd80003800000 */
[----:B------:R-:W-:Y:S05]  /*8810*/  @!P0 BRA `(.L_x_240) ;  /* 0x00000000000c8947 */ /* 0x000fea0003800000 */
[----:B------:R-:W2:Y:S04]  /*8820*/  LDG.E R9, desc[UR36][R12.64] ;  /* 0x000000240c097981 */ /* 0x000ea8000c1e1900 */
[----:B-----5:R-:W2:Y:S02]  /*8830*/  LDG.E R0, desc[UR36][R12.64+0x4] ;  /* 0x000004240c007981 */ /* 0x020ea4000c1e1900 */
[----:B--2---:R-:W-:-:S07]  /*8840*/  IMAD.IADD R0, R0, 0x1, -R9 ;  /* 0x0000000100007824 */ /* 0x004fce00078e0a09 */
.L_x_240:
[----:B------:R-:W2:Y:S01]  /*8850*/  LDL.LU R8, [R1+0xc] ;  /* 0x00000c0001087983 */ /* 0x000ea20000300800 */
[----:B------:R-:W-:Y:S01]  /*8860*/  BSSY B1, `(.L_x_241) ;  /* 0x0000037000017945 */ /* 0x000fe20003800000 */
[----:B------:R-:W-:Y:S02]  /*8870*/  SEL R27, R17, RZ, !P0 ;  /* 0x000000ff111b7207 */ /* 0x000fe40004000000 */
[----:B-----5:R-:W-:Y:S02]  /*8880*/  SHF.R.S32.HI R24, RZ, 0x1f, R3 ;  /* 0x0000001fff187819 */ /* 0x020fe40000011403 */
[----:B--2---:R-:W-:Y:S01]  /*8890*/  SEL R26, R8, RZ, !P0 ;  /* 0x000000ff081a7207 */ /* 0x004fe20004000000 */
[----:B------:R-:W-:Y:S06]  /*88a0*/  @P3 BRA `(.L_x_242) ;  /* 0x0000000000c83947 */ /* 0x000fec0003800000 */
[----:B------:R-:W2:Y:S01]  /*88b0*/  LDC R33, c[0x0][0xbe8] ;  /* 0x0002fa00ff217b82 */ /* 0x000ea20000000800 */
[----:B------:R-:W-:-:S04]  /*88c0*/  IMAD R4, R23, 0xc0, R4 ;  /* 0x000000c017047824 */ /* 0x000fc800078e0204 */
[----:B------:R-:W-:Y:S02]  /*88d0*/  VIADD R29, R4, 0xffffff80 ;  /* 0xffffff80041d7836 */ /* 0x000fe40000000000 */
[----:B--2---:R-:W-:-:S05]  /*88e0*/  IMAD R8, R0, R33, RZ ;  /* 0x0000002100087224 */ /* 0x004fca00078e02ff */
[----:B------:R-:W-:-:S13]  /*88f0*/  ISETP.GE.AND P0, PT, R29, R8, PT ;  /* 0x000000081d00720c */ /* 0x000fda0003f06270 */
[----:B------:R-:W-:Y:S05]  /*8900*/  @P0 BRA `(.L_x_242) ;  /* 0x0000000000b00947 */ /* 0x000fea0003800000 */
[----:B------:R-:W2:Y:S01]  /*8910*/  LDL.LU R32, [R1+0x8] ;  /* 0x0000080001207983 */ /* 0x000ea20000300800 */
[----:B------:R-:W-:Y:S01]  /*8920*/  ISETP.NE.AND P1, PT, R33, 0x1, PT ;  /* 0x000000012100780c */ /* 0x000fe20003f25270 */
[----:B------:R-:W-:Y:S01]  /*8930*/  IMAD.MOV.U32 R20, RZ, RZ, 0x9b8 ;  /* 0x000009b8ff147424 */ /* 0x000fe200078e00ff */
[----:B------:R-:W-:Y:S01]  /*8940*/  ISETP.GT.AND P0, PT, R19, 0x1, PT ;  /* 0x000000011300780c */ /* 0x000fe20003f04270 */
[----:B------:R-:W3:Y:S01]  /*8950*/  LDC.64 R30, c[0x0][0xba8] ;  /* 0x0002ea00ff1e7b82 */ /* 0x000ee20000000a00 */
[----:B------:R-:W-:Y:S02]  /*8960*/  MOV R19, R29 ;  /* 0x0000001d00137202 */ /* 0x000fe40000000f00 */
[----:B------:R-:W-:-:S05]  /*8970*/  SEL R20, R20, 0x978, P0 ;  /* 0x0000097814147807 */ /* 0x000fca0000000000 */
[----:B------:R-:W4:Y:S08]  /*8980*/  LDC.64 R10, c[0x0][R20+0x220] ;  /* 0x00008800140a7b82 */ /* 0x000f300000000a00 */
[----:B------:R-:W5:Y:S08]  /*8990*/  @P1 LDC R4, c[0x0][0xbec] ;  /* 0x0002fb00ff041b82 */ /* 0x000f700000000800 */
[----:B------:R-:W3:Y:S08]  /*89a0*/  LDC.64 R8, c[0x0][R20+0x218] ;  /* 0x0000860014087b82 */ /* 0x000ef00000000a00 */
[----:B------:R-:W3:Y:S01]  /*89b0*/  @P1 LDC R25, c[0x0][0xbf0] ;  /* 0x0002fc00ff191b82 */ /* 0x000ee20000000800 */
[----:B----4-:R-:W-:-:S02]  /*89c0*/  IMAD R11, R11, R27, RZ ;  /* 0x0000001b0b0b7224 */ /* 0x010fc400078e02ff */
[----:B-1----:R-:W-:-:S05]  /*89d0*/  IMAD.WIDE.U32 R16, R10, R27, RZ ;  /* 0x0000001b0a107225 */ /* 0x002fca00078e00ff */
[----:B------:R-:W1:Y:S01]  /*89e0*/  LDC.64 R12, c[0x0][R20+0x228] ;  /* 0x00008a00140c7b82 */ /* 0x000e620000000a00 */
[----:B-----5:R-:W-:-:S07]  /*89f0*/  @P1 IMAD.HI.U32 R4, R29, R4, RZ ;  /* 0x000000041d041227 */ /* 0x020fce00078e00ff */
[----:B0-----:R-:W0:Y:S01]  /*8a00*/  LDC.64 R14, c[0x0][R20+0x210] ;  /* 0x00008400140e7b82 */ /* 0x001e220000000a00 */
[-C--:B---3--:R-:W-:Y:S02]  /*8a10*/  IMAD R21, R9, R18.reuse, RZ ;  /* 0x0000001209157224 */ /* 0x088fe400078e02ff */
[----:B------:R-:W-:-:S04]  /*8a20*/  IMAD.WIDE.U32 R8, R8, R18, RZ ;  /* 0x0000001208087225 */ /* 0x000fc800078e00ff */
[----:B------:R-:W-:Y:S01]  /*8a30*/  IMAD.IADD R21, R9, 0x1, R21 ;  /* 0x0000000109157824 */ /* 0x000fe200078e0215 */
[----:B------:R-:W-:Y:S01]  /*8a40*/  @P1 SHF.R.U32.HI R19, RZ, R25, R4 ;  /* 0x00000019ff131219 */ /* 0x000fe20000011604 */
[----:B------:R-:W-:Y:S01]  /*8a50*/  IMAD R25, R10, R26, R11 ;  /* 0x0000001a0a197224 */ /* 0x000fe200078e020b */
[----:B------:R-:W3:Y:S01]  /*8a60*/  @!P0 LDC R30, c[0x0][0xb50] ;  /* 0x0002d400ff1e8b82 */ /* 0x000ee20000000800 */
[----:B------:R-:W-:Y:S02]  /*8a70*/  IADD3 R4, P1, P3, R16, R8, R3 ;  /* 0x0000000810047210 */ /* 0x000fe40007b3e003 */
[----:B------:R-:W-:Y:S02]  /*8a80*/  IMAD.MOV R10, RZ, RZ, -R19 ;  /* 0x000000ffff0a7224 */ /* 0x000fe400078e0a13 */
[----:B------:R-:W-:-:S03]  /*8a90*/  IMAD.IADD R25, R17, 0x1, R25 ;  /* 0x0000000111197824 */ /* 0x000fc600078e0219 */
[----:B------:R-:W4:Y:S01]  /*8aa0*/  @!P0 LDC R31, c[0x0][0xb54] ;  /* 0x0002d500ff1f8b82 */ /* 0x000f220000000800 */
[----:B--2---:R-:W-:-:S05]  /*8ab0*/  SEL R11, R32, RZ, P0 ;  /* 0x000000ff200b7207 */ /* 0x004fca0000000000 */
[----:B-1----:R-:W-:-:S04]  /*8ac0*/  IMAD.WIDE.U32 R8, R12, R11, RZ ;  /* 0x0000000b0c087225 */ /* 0x002fc800078e00ff */
[----:B------:R-:W-:Y:S02]  /*8ad0*/  IMAD R13, R13, R11, RZ ;  /* 0x0000000b0d0d7224 */ /* 0x000fe400078e02ff */
[----:B------:R-:W-:Y:S01]  /*8ae0*/  IMAD R11, R33, R10, R29 ;  /* 0x0000000a210b7224 */ /* 0x000fe200078e021d */
[----:B------:R-:W-:Y:S01]  /*8af0*/  IADD3.X R10, R25, R21, R24, P1, P3 ;  /* 0x00000015190a7210 */ /* 0x000fe20000fe6418 */
[----:B------:R-:W-:Y:S01]  /*8b00*/  IMAD.IADD R13, R9, 0x1, R13 ;  /* 0x00000001090d7824 */ /* 0x000fe200078e020d */
[----:B------:R-:W-:Y:S01]  /*8b10*/  IADD3 R8, P0, P1, R19, R4, R8 ;  /* 0x0000000413087210 */ /* 0x000fe2000791e008 */
[----:B0-----:R-:W-:Y:S01]  /*8b20*/  IMAD R4, R15, R11, RZ ;  /* 0x0000000b0f047224 */ /* 0x001fe200078e02ff */
[----:B------:R-:W-:-:S04]  /*8b30*/  SHF.R.S32.HI R19, RZ, 0x1f, R19 ;  /* 0x0000001fff137819 */ /* 0x000fc80000011413 */
[----:B------:R-:W-:Y:S02]  /*8b40*/  IADD3.X R9, R19, R10, R13, P0, P1 ;  /* 0x0000000a13097210 */ /* 0x000fe400007e240d */
[----:B------:R-:W-:Y:S01]  /*8b50*/  SHF.R.S32.HI R13, RZ, 0x1f, R11 ;  /* 0x0000001fff0d7819 */ /* 0x000fe2000001140b */
[----:B------:R-:W-:-:S04]  /*8b60*/  IMAD.WIDE.U32 R8, R14, R11, R8 ;  /* 0x0000000b0e087225 */ /* 0x000fc800078e0008 */
[----:B------:R-:W-:Y:S01]  /*8b70*/  IMAD R13, R14, R13, R4 ;  /* 0x0000000d0e0d7224 */ /* 0x000fe200078e0204 */
[----:B---3--:R-:W-:-:S03]  /*8b80*/  LEA R10, P0, R8, R30, 0x2 ;  /* 0x0000001e080a7211 */ /* 0x008fc600078010ff */
[----:B------:R-:W-:Y:S01]  /*8b90*/  IMAD.IADD R4, R9, 0x1, R13 ;  /* 0x0000000109047824 */ /* 0x000fe200078e020d */
[----:B------:R-:W-:-:S04]  /*8ba0*/  MOV R9, 0xff800000 ;  /* 0xff80000000097802 */ /* 0x000fc80000000f00 */
[----:B----4-:R-:W-:-:S05]  /*8bb0*/  LEA.HI.X R11, R8, R31, R4, 0x2, P0 ;  /* 0x0000001f080b7211 */ /* 0x010fca00000f1404 */
[----:B------:R2:W-:Y:S02]  /*8bc0*/  STG.E desc[UR36][R10.64], R9 ;  /* 0x000000090a007986 */ /* 0x0005e4000c101924 */
.L_x_242:
[----:B------:R-:W-:Y:S05]  /*8bd0*/  BSYNC B1 ;  /* 0x0000000000017941 */ /* 0x000fea0003800000 */
.L_x_241:
[----:B------:R-:W-:Y:S05]  /*8be0*/  @P2 BRA `(.L_x_237) ;  /* 0x0000000400282947 */ /* 0x000fea0003800000 */
[----:B------:R-:W3:Y:S01]  /*8bf0*/  LDC R15, c[0x0][0xbe8] ;  /* 0x0002fa00ff0f7b82 */ /* 0x000ee20000000800 */
[----:B-1----:R-:W-:Y:S01]  /*8c00*/  SHF.R.S32.HI R16, RZ, 0x1f, R28 ;  /* 0x0000001fff107819 */ /* 0x002fe2000001141c */
[----:B------:R-:W-:Y:S01]  /*8c10*/  ULDC.64 UR4, c[0x0][0xaa0] ;  /* 0x0002a80000047ab9 */ /* 0x000fe20000000a00 */
[----:B------:R-:W-:Y:S01]  /*8c20*/  ULDC.64 UR6, c[0x0][0xaf0] ;  /* 0x0002bc0000067ab9 */ /* 0x000fe20000000a00 */
[----:B------:R-:W-:Y:S01]  /*8c30*/  IMAD R4, R24, UR4, RZ ;  /* 0x0000000418047c24 */ /* 0x000fe2000f8e02ff */
[----:B------:R-:W-:Y:S01]  /*8c40*/  LEA.HI R16, R16, R28, RZ, 0x3 ;  /* 0x0000001c10107211 */ /* 0x000fe200078f18ff */
[----:B--2---:R-:W-:-:S03]  /*8c50*/  IMAD.WIDE.U32 R8, R3, UR4, RZ ;  /* 0x0000000403087c25 */ /* 0x004fc6000f8e00ff */
[----:B------:R-:W-:Y:S01]  /*8c60*/  SHF.R.S32.HI R16, RZ, 0x3, R16 ;  /* 0x00000003ff107819 */ /* 0x000fe20000011410 */
[----:B------:R-:W-:Y:S01]  /*8c70*/  IMAD R11, R3, UR5, R4 ;  /* 0x00000005030b7c24 */ /* 0x000fe2000f8e0204 */
[----:B------:R-:W-:Y:S01]  /*8c80*/  ULDC.64 UR4, c[0x0][0xae8] ;  /* 0x0002ba0000047ab9 */ /* 0x000fe20000000a00 */
[----:B------:R-:W-:Y:S02]  /*8c90*/  IMAD R10, R26, UR6, RZ ;  /* 0x000000061a0a7c24 */ /* 0x000fe4000f8e02ff */
[----:B------:R-:W-:Y:S02]  /*8ca0*/  IMAD R4, R22, 0x30, R16 ;  /* 0x0000003016047824 */ /* 0x000fe400078e0210 */
[----:B------:R-:W-:Y:S02]  /*8cb0*/  IMAD.IADD R9, R9, 0x1, R11 ;  /* 0x0000000109097824 */ /* 0x000fe400078e020b */
[----:B------:R-:W-:Y:S02]  /*8cc0*/  IMAD R12, R23, 0xc0, R4 ;  /* 0x000000c0170c7824 */ /* 0x000fe400078e0204 */
[----:B------:R-:W-:Y:S01]  /*8cd0*/  IMAD.WIDE.U32 R8, R18, UR4, R8 ;  /* 0x0000000412087c25 */ /* 0x000fe2000f8e0008 */
[----:B---3--:R-:W-:-:S03]  /*8ce0*/  ISETP.NE.AND P0, PT, R15, 0x1, PT ;  /* 0x000000010f00780c */ /* 0x008fc60003f05270 */
[----:B------:R-:W-:Y:S02]  /*8cf0*/  IMAD.MOV.U32 R3, RZ, RZ, R12 ;  /* 0x000000ffff037224 */ /* 0x000fe400078e000c */
[----:B------:R-:W-:Y:S01]  /*8d00*/  IMAD R9, R18, UR5, R9 ;  /* 0x0000000512097c24 */ /* 0x000fe2000f8e0209 */
[----:B------:R-:W-:Y:S01]  /*8d10*/  ULDC.64 UR4, c[0x0][0xae0] ;  /* 0x0002b80000047ab9 */ /* 0x000fe20000000a00 */
[----:B------:R-:W-:-:S06]  /*8d20*/  IMAD.WIDE.U32 R8, R27, UR6, R8 ;  /* 0x000000061b087c25 */ /* 0x000fcc000f8e0008 */
[----:B------:R-:W1:Y:S08]  /*8d30*/  @P0 LDC R13, c[0x0][0xbec] ;  /* 0x0002fb00ff0d0b82 */ /* 0x000e700000000800 */
[----:B------:R-:W2:Y:S01]  /*8d40*/  @P0 LDC R17, c[0x0][0xbf0] ;  /* 0x0002fc00ff110b82 */ /* 0x000ea20000000800 */
[----:B-1----:R-:W-:-:S04]  /*8d50*/  @P0 IMAD.HI.U32 R4, R12, R13, RZ ;  /* 0x0000000d0c040227 */ /* 0x002fc800078e00ff */
[----:B------:R-:W-:Y:S02]  /*8d60*/  IMAD R13, R27, UR7, R10 ;  /* 0x000000071b0d7c24 */ /* 0x000fe4000f8e020a */
[----:B------:R-:W-:Y:S01]  /*8d70*/  IMAD R27, R0, R15, RZ ;  /* 0x0000000f001b7224 */ /* 0x000fe200078e02ff */
[----:B--2---:R-:W-:Y:S01]  /*8d80*/  @P0 SHF.R.U32.HI R3, RZ, R17, R4 ;  /* 0x00000011ff030219 */ /* 0x004fe20000011604 */
[----:B------:R-:W-:-:S03]  /*8d90*/  IMAD.IADD R9, R9, 0x1, R13 ;  /* 0x0000000109097824 */ /* 0x000fc600078e020d */
[--C-:B------:R-:W-:Y:S01]  /*8da0*/  SHF.R.S32.HI R4, RZ, 0x1f, R3.reuse ;  /* 0x0000001fff047819 */ /* 0x100fe20000011403 */
[----:B------:R-:W-:Y:S02]  /*8db0*/  IMAD.MOV R11, RZ, RZ, -R3 ;  /* 0x000000ffff0b7224 */ /* 0x000fe400078e0a03 */
[----:B------:R-:W-:-:S04]  /*8dc0*/  IMAD.WIDE.U32 R8, R3, UR4, R8 ;  /* 0x0000000403087c25 */ /* 0x000fc8000f8e0008 */
[----:B------:R-:W-:Y:S02]  /*8dd0*/  IMAD R11, R15, R11, R12 ;  /* 0x0000000b0f0b7224 */ /* 0x000fe400078e020c */
[----:B------:R-:W-:-:S04]  /*8de0*/  IMAD R4, R4, UR4, RZ ;  /* 0x0000000404047c24 */ /* 0x000fc8000f8e02ff */
[----:B------:R-:W-:Y:S01]  /*8df0*/  IMAD R13, R3, UR5, R4 ;  /* 0x00000005030d7c24 */ /* 0x000fe2000f8e0204 */
[----:B------:R-:W-:Y:S01]  /*8e00*/  SHF.R.S32.HI R4, RZ, 0x1f, R11 ;  /* 0x0000001fff047819 */ /* 0x000fe2000001140b */
[----:B------:R-:W-:Y:S02]  /*8e10*/  ULDC.64 UR4, c[0x0][0xad8] ;  /* 0x0002b60000047ab9 */ /* 0x000fe40000000a00 */
[----:B------:R-:W-:Y:S02]  /*8e20*/  IMAD.IADD R9, R9, 0x1, R13 ;  /* 0x0000000109097824 */ /* 0x000fe400078e020d */
[----:B------:R-:W-:Y:S02]  /*8e30*/  IMAD R4, R4, UR4, RZ ;  /* 0x0000000404047c24 */ /* 0x000fe4000f8e02ff */
[----:B------:R-:W-:-:S04]  /*8e40*/  IMAD.WIDE.U32 R8, R11, UR4, R8 ;  /* 0x000000040b087c25 */ /* 0x000fc8000f8e0008 */
[----:B------:R-:W-:Y:S01]  /*8e50*/  IMAD R3, R11, UR5, R4 ;  /* 0x000000050b037c24 */ /* 0x000fe2000f8e0204 */
[----:B------:R-:W-:Y:S01]  /*8e60*/  ULDC.64 UR4, c[0x0][0xa80] ;  /* 0x0002a00000047ab9 */ /* 0x000fe20000000a00 */
[----:B------:R-:W-:Y:S01]  /*8e70*/  IMAD R4, R23, 0xc0, R16 ;  /* 0x000000c017047824 */ /* 0x000fe200078e0210 */
[----:B------:R-:W-:Y:S02]  /*8e80*/  SHF.R.S32.HI R16, RZ, 0x1f, R152 ;  /* 0x0000001fff107819 */ /* 0x000fe40000011498 */
[----:B------:R-:W-:Y:S01]  /*8e90*/  IADD3 R3, R9, R3, RZ ;  /* 0x0000000309037210 */ /* 0x000fe20007ffe0ff */
[----:B------:R-:W-:Y:S01]  /*8ea0*/  VIADD R0, R4, 0x30 ;  /* 0x0000003004007836 */ /* 0x000fe20000000000 */
[----:B------:R-:W-:Y:S01]  /*8eb0*/  LEA R9, P0, R8, UR4, 0x1 ;  /* 0x0000000408097c11 */ /* 0x000fe2000f8008ff */
[----:B------:R-:W-:-:S03]  /*8ec0*/  ULDC UR4, c[0x0][0xac8] ;  /* 0x0002b20000047ab9 */ /* 0x000fc60000000800 */
[----:B0-----:R-:W-:Y:S01]  /*8ed0*/  LEA.HI.X R14, R8, UR5, R3, 0x1, P0 ;  /* 0x00000005080e7c11 */ /* 0x001fe200080f0c03 */
[----:B------:R-:W0:Y:S01]  /*8ee0*/  SHFL.IDX PT, R13, R9, RZ, 0x181f ;  /* 0x00181fff090d7589 */ /* 0x000e2200000e0000 */
[----:B------:R-:W-:Y:S01]  /*8ef0*/  ISETP.GE.AND P0, PT, R152, UR4, PT ;  /* 0x0000000498007c0c */ /* 0x000fe2000bf06270 */
[C---:B------:R-:W-:Y:S02]  /*8f00*/  VIADD R3, R4.reuse, 0x60 ;  /* 0x0000006004037836 */ /* 0x040fe40000000000 */
[----:B------:R-:W1:Y:S01]  /*8f10*/  SHFL.IDX PT, R17, R9, 0x1, 0x181f ;  /* 0x00381f0009117f89 */ /* 0x000e6200000e0000 */
[CC--:B------:R-:W-:Y:S01]  /*8f20*/  ISETP.GE.OR P3, PT, R4.reuse, R27.reuse, P0 ;  /* 0x0000001b0400720c */ /* 0x0c0fe20000766670 */
[----:B------:R-:W-:Y:S01]  /*8f30*/  VIADD R4, R4, 0x90 ;  /* 0x0000009004047836 */ /* 0x000fe20000000000 */
[-C--:B------:R-:W-:Y:S01]  /*8f40*/  ISETP.GE.OR P2, PT, R0, R27.reuse, P0 ;  /* 0x0000001b0000720c */ /* 0x080fe20000746670 */
[----:B------:R-:W2:Y:S01]  /*8f50*/  SHFL.IDX PT, R21, R9, 0x2, 0x181f ;  /* 0x00581f0009157f89 */ /* 0x000ea200000e0000 */
[----:B------:R-:W-:-:S02]  /*8f60*/  ISETP.GE.OR P1, PT, R3, R27, P0 ;  /* 0x0000001b0300720c */ /* 0x000fc40000726670 */
[----:B------:R-:W-:Y:S01]  /*8f70*/  ISETP.GE.OR P0, PT, R4, R27, P0 ;  /* 0x0000001b0400720c */ /* 0x000fe20000706670 */
[----:B------:R-:W3:Y:S04]  /*8f80*/  SHFL.IDX PT, R11, R14, RZ, 0x181f ;  /* 0x00181fff0e0b7589 */ /* 0x000ee800000e0000 */
[----:B------:R3:W4:Y:S04]  /*8f90*/  SHFL.IDX PT, R25, R9, 0x3, 0x181f ;  /* 0x00781f0009197f89 */ /* 0x00072800000e0000 */
[----:B------:R-:W5:Y:S04]  /*8fa0*/  SHFL.IDX PT, R15, R14, 0x1, 0x181f ;  /* 0x00381f000e0f7f89 */ /* 0x000f6800000e0000 */
[----:B------:R-:W5:Y:S01]  /*8fb0*/  SHFL.IDX PT, R19, R14, 0x2, 0x181f ;  /* 0x00581f000e137f89 */ /* 0x000f6200000e0000 */
[----:B0-----:R-:W-:-:S03]  /*8fc0*/  @!P3 LEA R8, P6, R152, R13, 0x1 ;  /* 0x0000000d9808b211 */ /* 0x001fc600078c08ff */
[----:B------:R4:W0:Y:S01]  /*8fd0*/  SHFL.IDX PT, R23, R14, 0x3, 0x181f ;  /* 0x00781f000e177f89 */ /* 0x00082200000e0000 */
[C---:B-1----:R-:W-:Y:S02]  /*8fe0*/  @!P2 LEA R10, P5, R152.reuse, R17, 0x1 ;  /* 0x00000011980aa211 */ /* 0x042fe400078a08ff */
[C---:B--2---:R-:W-:Y:S02]  /*8ff0*/  @!P1 LEA R12, P4, R152.reuse, R21, 0x1 ;  /* 0x00000015980c9211 */ /* 0x044fe400078808ff */
[C---:B---3--:R-:W-:Y:S02]  /*9000*/  @!P3 LEA.HI.X R9, R152.reuse, R11, R16, 0x1, P6 ;  /* 0x0000000b9809b211 */ /* 0x048fe400030f0c10 */
[----:B----4-:R-:W-:-:S03]  /*9010*/  @!P0 LEA R14, P6, R152, R25, 0x1 ;  /* 0x00000019980e8211 */ /* 0x010fc600078c08ff */
[----:B------:R1:W-:Y:S01]  /*9020*/  @!P3 ST.E.128 desc[UR36][R8.64], RZ ;  /* 0x000000ff0800b985 */ /* 0x0003e2000c101d24 */
[C-C-:B-----5:R-:W-:Y:S02]  /*9030*/  @!P2 LEA.HI.X R11, R152.reuse, R15, R16.reuse, 0x1, P5 ;  /* 0x0000000f980ba211 */ /* 0x160fe400028f0c10 */
[----:B------:R-:W-:-:S03]  /*9040*/  @!P1 LEA.HI.X R13, R152, R19, R16, 0x1, P4 ;  /* 0x00000013980d9211 */ /* 0x000fc600020f0c10 */
[----:B------:R1:W-:Y:S01]  /*9050*/  @!P2 ST.E.128 desc[UR36][R10.64], RZ ;  /* 0x000000ff0a00a985 */ /* 0x0003e2000c101d24 */
[----:B0-----:R-:W-:-:S03]  /*9060*/  @!P0 LEA.HI.X R15, R152, R23, R16, 0x1, P6 ;  /* 0x00000017980f8211 */ /* 0x001fc600030f0c10 */
[----:B------:R1:W-:Y:S04]  /*9070*/  @!P1 ST.E.128 desc[UR36][R12.64], RZ ;  /* 0x000000ff0c009985 */ /* 0x0003e8000c101d24 */
[----:B------:R1:W-:Y:S02]  /*9080*/  @!P0 ST.E.128 desc[UR36][R14.64], RZ ;  /* 0x000000ff0e008985 */ /* 0x0003e4000c101d24 */
.L_x_237:
[----:B------:R-:W-:Y:S05]  /*9090*/  BSYNC B0 ;  /* 0x0000000000007941 */ /* 0x000fea0003800000 */
.L_x_233:
[----:B------:R-:W-:Y:S02]  /*90a0*/  ULDC UR4, c[0x0][0xc3c] ;  /* 0x00030f0000047ab9 */ /* 0x000fe40000000800 */
[----:B------:R-:W-:-:S13]  /*90b0*/  ISETP.GE.AND P0, PT, R7, UR4, PT ;  /* 0x0000000407007c0c */ /* 0x000fda000bf06270 */
[----:B------:R-:W-:Y:S05]  /*90c0*/  @!P0 BRA `(.L_x_243) ;  /* 0xffffff7c00708947 */ /* 0x000fea000383ffff */
[----:B------:R-:W-:Y:S05]  /*90d0*/  EXIT ;  /* 0x000000000000794d */ /* 0x000fea0003800000 */
.L_x_204:
[----:B------:R-:W-:-:S08]  /*90e0*/  NOP ;  /* 0x0000000000007918 */ /* 0x000fd00000000000 */
[----:B------:R-:W0:-:S00]  /*90f0*/  USETMAXREG.DEALLOC.CTAPOOL 0x20 ;  /* 0x00000020000079c8 */ /* 0x000e0000080e0500 */
[----:B0-----:R-:W2:Y:S01]  /*9100*/  LDL.LU R2, [R1+0x4] ;  /* 0x0000040001027983 */ /* 0x001ea20000300800 */
[----:B------:R-:W-:-:S06]  /*9110*/  LOP3.LUT R0, R0, 0x3, RZ, 0xc0, !PT ;  /* 0x0000000300007812 */ /* 0x000fcc00078ec0ff */
[----:B------:R-:W0:Y:S02]  /*9120*/  SHFL.IDX PT, R0, R0, RZ, 0x1f ;  /* 0x00001fff00007589 */ /* 0x000e2400000e0000 */
[----:B0-----:R-:W-:Y:S01]  /*9130*/  ISETP.NE.AND P0, PT, R0, RZ, PT ;  /* 0x000000ff0000720c */ /* 0x001fe20003f05270 */
[----:B------:R-:W-:Y:S01]  /*9140*/  IMAD.MOV.U32 R0, RZ, RZ, RZ ;  /* 0x000000ffff007224 */ /* 0x000fe200078e00ff */
[----:B--2---:R-:W-:-:S11]  /*9150*/  LOP3.LUT R2, R2, 0xffffffef, RZ, 0xc0, !PT ;  /* 0xffffffef02027812 */ /* 0x004fd600078ec0ff */
[----:B------:R-:W-:-:S05]  /*9160*/  @P0 LOP3.LUT R2, R2, 0x10, RZ, 0xfc, !PT ;  /* 0x0000001002020812 */ /* 0x000fca00078efcff */
[----:B------:R0:W-:Y:S01]  /*9170*/  STL [R1+0x4], R2 ;  /* 0x0000040201007387 */ /* 0x0001e20000100800 */
[----:B------:R-:W-:Y:S05]  /*9180*/  @!P0 BRA `(.L_x_244) ;  /* 0x00000000001c8947 */ /* 0x000fea0003800000 */
[----:B------:R-:W1:Y:S08]  /*9190*/  S2UR UR5, SR_CgaCtaId ;  /* 0x00000000000579c3 */ /* 0x000e700000008800 */
[----:B------:R-:W-:Y:S06]  /*91a0*/  BAR.SYNC.DEFER_BLOCKING 0x5, 0x200 ;  /* 0x0148000000007b1d */ /* 0x000fec0000010000 */
[----:B------:R-:W-:-:S02]  /*91b0*/  UMOV UR4, 0x400 ;  /* 0x0000040000047882 */ /* 0x000fc40000000000 */
[----:B-1----:R-:W-:-:S09]  /*91c0*/  ULEA UR4, UR5, UR4, 0x18 ;  /* 0x0000000405047291 */ /* 0x002fd2000f8ec03f */
[----:B------:R-:W1:Y:S01]  /*91d0*/  LDS.128 R16, [UR4+0x168d0] ;  /* 0x0168d004ff107984 */ /* 0x000e620008000c00 */
[----:B------:R-:W-:Y:S06]  /*91e0*/  BAR.ARV 0x4, 0x200 ;  /* 0x0108000000007b1d */ /* 0x000fec0000002000 */
[----:B------:R-:W-:Y:S05]  /*91f0*/  BRA `(.L_x_245) ;  /* 0x0000000800907947 */ /* 0x000fea0003800000 */
.L_x_244:
[----:B0-----:R-:W0:Y:S01]  /*9200*/  S2R R2, SR_TID.X ;  /* 0x0000000000027919 */ /* 0x001e220000002100 */
[----:B------:R-:W-:Y:S01]  /*9210*/  ULDC UR4, c[0x0][0xc3c] ;  /* 0x00030f0000047ab9 */ /* 0x000fe20000000800 */
[----:B------:R-:W-:Y:S01]  /*9220*/  IMAD.MOV.U32 R9, RZ, RZ, RZ ;  /* 0x000000ffff097224 */ /* 0x000fe200078e00ff */
[----:B------:R-:W1:Y:S01]  /*9230*/  S2UR UR6, SR_CTAID.X ;  /* 0x00000000000679c3 */ /* 0x000e620000002500 */
[----:B------:R-:W-:Y:S01]  /*9240*/  ULDC UR5, c[0x0][0xc38] ;  /* 0x00030e0000057ab9 */ /* 0x000fe20000000800 */
[----:B0-----:R-:W-:-:S04]  /*9250*/  LOP3.LUT R7, R2, 0x1f, RZ, 0xc0, !PT ;  /* 0x0000001f02077812 */ /* 0x001fc800078ec0ff */
[----:B------:R-:W-:-:S04]  /*9260*/  ISETP.NE.AND P0, PT, R7, 0x1f, PT ;  /* 0x0000001f0700780c */ /* 0x000fc80003f05270 */
[----:B------:R-:W-:-:S13]  /*9270*/  ISETP.GE.OR P1, PT, R7, UR4, !P0 ;  /* 0x0000000407007c0c */ /* 0x000fda000c726670 */
[----:B------:R-:W0:Y:S08]  /*9280*/  @!P1 LDC.64 R4, c[0x0][0xc80] ;  /* 0x00032000ff049b82 */ /* 0x000e300000000a00 */
[----:B------:R-:W2:Y:S01]  /*9290*/  @!P1 LDC.64 R2, c[0x0][0xc78] ;  /* 0x00031e00ff029b82 */ /* 0x000ea20000000a00 */
[----:B0-----:R-:W-:-:S05]  /*92a0*/  @!P1 IMAD.WIDE.U32 R4, R7, 0x4, R4 ;  /* 0x0000000407049825 */ /* 0x001fca00078e0004 */
[----:B------:R-:W3:Y:S01]  /*92b0*/  @!P1 LDG.E R0, desc[UR36][R4.64] ;  /* 0x0000002404009981 */ /* 0x000ee2000c1e1900 */
[----:B--2---:R-:W-:-:S05]  /*92c0*/  @!P1 IMAD.WIDE.U32 R2, R7, 0x4, R2 ;  /* 0x0000000407029825 */ /* 0x004fca00078e0002 */
[----:B------:R-:W3:Y:S01]  /*92d0*/  @!P1 LDG.E R9, desc[UR36][R2.64] ;  /* 0x0000002402099981 */ /* 0x000ee2000c1e1900 */
[C---:B------:R-:W-:Y:S02]  /*92e0*/  ISETP.NE.AND P1, PT, R7.reuse, RZ, PT ;  /* 0x000000ff0700720c */ /* 0x040fe40003f25270 */
[C---:B------:R-:W-:Y:S02]  /*92f0*/  ISETP.GE.U32.AND P2, PT, R7.reuse, 0x2, PT ;  /* 0x000000020700780c */ /* 0x040fe40003f46070 */
[C---:B------:R-:W-:Y:S02]  /*9300*/  ISETP.GE.U32.AND P3, PT, R7.reuse, 0x4, PT ;  /* 0x000000040700780c */ /* 0x040fe40003f66070 */
[C---:B------:R-:W-:Y:S02]  /*9310*/  ISETP.GE.U32.AND P4, PT, R7.reuse, 0x8, PT ;  /* 0x000000080700780c */ /* 0x040fe40003f86070 */
[----:B------:R-:W-:Y:S01]  /*9320*/  ISETP.GE.U32.AND P5, PT, R7, 0x10, PT ;  /* 0x000000100700780c */ /* 0x000fe20003fa6070 */
[----:B------:R-:W-:Y:S01]  /*9330*/  UMOV UR4, URZ ;  /* 0x0000003f00047c82 */ /* 0x000fe20008000000 */
[----:B---3--:R-:W-:-:S05]  /*9340*/  IMAD R6, R0, R9, RZ ;  /* 0x0000000900067224 */ /* 0x008fca00078e02ff */
[----:B------:R-:W0:Y:S02]  /*9350*/  SHFL.UP PT, R8, R6, 0x1, RZ ;  /* 0x0420000006087989 */ /* 0x000e2400000e00ff */
[----:B0-----:R-:W-:-:S04]  /*9360*/  SEL R11, R8, RZ, P1 ;  /* 0x000000ff080b7207 */ /* 0x001fc80000800000 */
[----:B------:R-:W-:-:S05]  /*9370*/  IADD3 R11, R6, R11, RZ ;  /* 0x0000000b060b7210 */ /* 0x000fca0007ffe0ff */
[----:B------:R-:W0:Y:S02]  /*9380*/  SHFL.UP PT, R8, R11, 0x2, RZ ;  /* 0x044000000b087989 */ /* 0x000e2400000e00ff */
[----:B0-----:R-:W-:-:S05]  /*9390*/  SEL R8, R8, RZ, P2 ;  /* 0x000000ff08087207 */ /* 0x001fca0001000000 */
[----:B------:R-:W-:-:S05]  /*93a0*/  IMAD.IADD R8, R11, 0x1, R8 ;  /* 0x000000010b087824 */ /* 0x000fca00078e0208 */
        /* <DEDUP_REMOVED lines=9> */
[----:B------:R-:W0:Y:S02]  /*9440*/  SHFL.IDX PT, R6, R2, 0x1f, 0x1f ;  /* 0x03e01f0002067f89 */ /* 0x000e2400000e0000 */
[----:B0-----:R-:W-:-:S05]  /*9450*/  IMAD R6, R6, UR5, RZ ;  /* 0x0000000506067c24 */ /* 0x001fca000f8e02ff */
[----:B-1----:R-:W-:Y:S01]  /*9460*/  ISETP.GT.AND P6, PT, R6, UR6, PT ;  /* 0x0000000606007c0c */ /* 0x002fe2000bfc4270 */
[----:B------:R-:W-:-:S12]  /*9470*/  IMAD.MOV.U32 R3, RZ, RZ, R6 ;  /* 0x000000ffff037224 */ /* 0x000fd800078e0006 */
[----:B------:R-:W-:Y:S05]  /*9480*/  @P6 BRA `(.L_x_246) ;  /* 0x0000000000986947 */ /* 0x000fea0003800000 */
[----:B------:R-:W-:Y:S01]  /*9490*/  MOV R6, R3 ;  /* 0x0000000300067202 */ /* 0x000fe20000000f00 */
[----:B------:R-:W-:Y:S01]  /*94a0*/  UMOV UR4, URZ ;  /* 0x0000003f00047c82 */ /* 0x000fe20008000000 */
[----:B------:R-:W-:-:S05]  /*94b0*/  ULDC UR5, c[0x0][0xc38] ;  /* 0x00030e0000057ab9 */ /* 0x000fca0000000800 */
.L_x_248:
[----:B------:R-:W0:Y:S01]  /*94c0*/  LDC R0, c[0x0][0xc3c] ;  /* 0x00030f00ff007b82 */ /* 0x000e220000000800 */
[----:B------:R-:W-:-:S06]  /*94d0*/  UIADD3 UR4, UR4, 0x1f, URZ ;  /* 0x0000001f04047890 */ /* 0x000fcc000fffe03f */
[----:B0-----:R-:W-:-:S13]  /*94e0*/  ISETP.LE.AND P6, PT, R0, UR4, PT ;  /* 0x0000000400007c0c */ /* 0x001fda000bfc3270 */
[----:B------:R-:W-:Y:S05]  /*94f0*/  @P6 BRA `(.L_x_247) ;  /* 0x0000000400a46947 */ /* 0x000fea0003800000 */
[----:B------:R-:W-:-:S05]  /*9500*/  VIADD R9, R7, UR4 ;  /* 0x0000000407097c36 */ /* 0x000fca0008000000 */
[----:B------:R-:W-:Y:S01]  /*9510*/  ISETP.GE.OR P6, PT, R9, R0, !P0 ;  /* 0x000000000900720c */ /* 0x000fe200047c6670 */
[----:B------:R-:W-:-:S12]  /*9520*/  IMAD.MOV.U32 R0, RZ, RZ, RZ ;  /* 0x000000ffff007224 */ /* 0x000fd800078e00ff */
[----:B------:R-:W0:Y:S08]  /*9530*/  @!P6 LDC.64 R4, c[0x0][0xc80] ;  /* 0x00032000ff04eb82 */ /* 0x000e300000000a00 */
[----:B------:R-:W1:Y:S01]  /*9540*/  @!P6 LDC.64 R2, c[0x0][0xc78] ;  /* 0x00031e00ff02eb82 */ /* 0x000e620000000a00 */
[----:B0-----:R-:W-:-:S05]  /*9550*/  @!P6 IMAD.WIDE R4, R9, 0x4, R4 ;  /* 0x000000040904e825 */ /* 0x001fca00078e0204 */
[----:B------:R-:W2:Y:S01]  /*9560*/  @!P6 LDG.E R0, desc[UR36][R4.64] ;  /* 0x000000240400e981 */ /* 0x000ea2000c1e1900 */
[----:B-1----:R-:W-:-:S04]  /*9570*/  @!P6 IMAD.WIDE R2, R9, 0x4, R2 ;  /* 0x000000040902e825 */ /* 0x002fc800078e0202 */
[----:B------:R-:W-:-:S06]  /*9580*/  IMAD.MOV.U32 R9, RZ, RZ, RZ ;  /* 0x000000ffff097224 */ /* 0x000fcc00078e00ff */
[----:B------:R-:W2:Y:S02]  /*9590*/  @!P6 LDG.E R9, desc[UR36][R2.64] ;  /* 0x000000240209e981 */ /* 0x000ea4000c1e1900 */
[----:B--2---:R-:W-:-:S05]  /*95a0*/  IMAD R13, R0, R9, RZ ;  /* 0x00000009000d7224 */ /* 0x004fca00078e02ff */
[----:B------:R-:W0:Y:S02]  /*95b0*/  SHFL.UP PT, R8, R13, 0x1, RZ ;  /* 0x042000000d087989 */ /* 0x000e2400000e00ff */
[----:B0-----:R-:W-:-:S05]  /*95c0*/  SEL R8, R8, RZ, P1 ;  /* 0x000000ff08087207 */ /* 0x001fca0000800000 */
[----:B------:R-:W-:-:S05]  /*95d0*/  IMAD.IADD R8, R13, 0x1, R8 ;  /* 0x000000010d087824 */ /* 0x000fca00078e0208 */
[----:B------:R-:W0:Y:S02]  /*95e0*/  SHFL.UP PT, R10, R8, 0x2, RZ ;  /* 0x04400000080a7989 */ /* 0x000e2400000e00ff */
[----:B0-----:R-:W-:-:S05]  /*95f0*/  SEL R11, R10, RZ, P2 ;  /* 0x000000ff0a0b7207 */ /* 0x001fca0001000000 */
[----:B------:R-:W-:-:S05]  /*9600*/  IMAD.IADD R11, R8, 0x1, R11 ;  /* 0x00000001080b7824 */ /* 0x000fca00078e020b */
        /* <DEDUP_REMOVED lines=9> */
[----:B------:R-:W0:Y:S02]  /*96a0*/  SHFL.IDX PT, R4, R2, 0x1f, 0x1f ;  /* 0x03e01f0002047f89 */ /* 0x000e2400000e0000 */
[----:B0-----:R-:W-:-:S04]  /*96b0*/  IMAD R3, R4, UR5, RZ ;  /* 0x0000000504037c24 */ /* 0x001fc8000f8e02ff */
[----:B------:R-:W-:-:S05]  /*96c0*/  IMAD.IADD R6, R3, 0x1, R6 ;  /* 0x0000000103067824 */ /* 0x000fca00078e0206 */
[----:B------:R-:W-:-:S13]  /*96d0*/  ISETP.GT.AND P6, PT, R6, UR6, PT ;  /* 0x0000000606007c0c */ /* 0x000fda000bfc4270 */
[----:B------:R-:W-:Y:S05]  /*96e0*/  @!P6 BRA `(.L_x_248) ;  /* 0xfffffffc0074e947 */ /* 0x000fea000383ffff */
.L_x_246:
[----:B------:R-:W-:Y:S02]  /*96f0*/  IMAD.IADD R11, R6, 0x1, -R3 ;  /* 0x00000001060b7824 */ /* 0x000fe400078e0a03 */
[----:B------:R-:W-:Y:S02]  /*9700*/  IMAD.MOV.U32 R16, RZ, RZ, RZ ;  /* 0x000000ffff107224 */ /* 0x000fe400078e00ff */
[----:B------:R-:W-:-:S05]  /*9710*/  IMAD R3, R2, UR5, R11 ;  /* 0x0000000502037c24 */ /* 0x000fca000f8e020b */
[----:B------:R-:W-:-:S13]  /*9720*/  ISETP.GT.AND P0, PT, R3, UR6, PT ;  /* 0x0000000603007c0c */ /* 0x000fda000bf04270 */
[----:B------:R-:W-:-:S04]  /*9730*/  VOTE.ANY R5, PT, !P0 ;  /* 0x0000000000057806 */ /* 0x000fc800040e0100 */
[----:B------:R-:W0:Y:S01]  /*9740*/  POPC R19, R5 ;  /* 0x0000000500137309 */ /* 0x000e220000000000 */
[----:B------:R-:W-:Y:S01]  /*9750*/  ISETP.NE.AND P0, PT, R5, RZ, PT ;  /* 0x000000ff0500720c */ /* 0x000fe20003f05270 */
[----:B0-----:R-:W0:Y:S04]  /*9760*/  SHFL.IDX PT, R0, R0, R19, 0x1f ;  /* 0x00001f1300007589 */ /* 0x001e2800000e0000 */
[----:B------:R-:W1:Y:S01]  /*9770*/  SHFL.IDX PT, R9, R9, R19, 0x1f ;  /* 0x00001f1309097589 */ /* 0x000e6200000e0000 */
[----:B0-----:R-:W-:-:S04]  /*9780*/  IABS R4, R0 ;  /* 0x0000000000047213 */ /* 0x001fc80000000000 */
[----:B------:R-:W0:Y:S01]  /*9790*/  I2F.RP R6, R4 ;  /* 0x0000000400067306 */ /* 0x000e220000209400 */
[----:B-1----:R-:W-:-:S07]  /*97a0*/  IABS R8, R9 ;  /* 0x0000000900087213 */ /* 0x002fce0000000000 */
[----:B0-----:R-:W0:Y:S02]  /*97b0*/  MUFU.RCP R6, R6 ;  /* 0x0000000600067308 */ /* 0x001e240000001000 */
[----:B0-----:R-:W-:-:S06]  /*97c0*/  VIADD R3, R6, 0xffffffe ;  /* 0x0ffffffe06037836 */ /* 0x001fcc0000000000 */
[----:B------:R-:W0:Y:S02]  /*97d0*/  F2I.FTZ.U32.TRUNC.NTZ R3, R3 ;  /* 0x0000000300037305 */ /* 0x000e24000021f000 */
[----:B0-----:R-:W-:Y:S01]  /*97e0*/  IADD3 R13, RZ, -R3, RZ ;  /* 0x80000003ff0d7210 */ /* 0x001fe20007ffe0ff */
[----:B------:R-:W-:Y:S06]  /*97f0*/  @!P0 BRA `(.L_x_249) ;  /* 0x0000000000088947 */ /* 0x000fec0003800000 */
[----:B------:R-:W-:-:S05]  /*9800*/  VIADD R5, R19, 0xffffffff ;  /* 0xffffffff13057836 */ /* 0x000fca0000000000 */
[----:B------:R0:W1:Y:S02]  /*9810*/  SHFL.IDX PT, R16, R2, R5, 0x1f ;  /* 0x00001f0502107589 */ /* 0x00006400000e0000 */
.L_x_249:
[----:B-1----:R-:W-:Y:S01]  /*9820*/  IMAD R16, R16, UR5, R11 ;  /* 0x0000000510107c24 */ /* 0x002fe2000f8e020b */
[----:B------:R-:W-:Y:S01]  /*9830*/  IADD3 R19, R19, UR4, RZ ;  /* 0x0000000413137c10 */ /* 0x000fe2000fffe0ff */
[----:B------:R-:W-:Y:S02]  /*9840*/  IMAD R11, R13, R4, RZ ;  /* 0x000000040d0b7224 */ /* 0x000fe400078e02ff */
[----:B0-----:R-:W-:Y:S01]  /*9850*/  IMAD.MOV.U32 R2, RZ, RZ, RZ ;  /* 0x000000ffff027224 */ /* 0x001fe200078e00ff */
[----:B------:R-:W-:Y:S01]  /*9860*/  IADD3 R17, -R16, UR6, RZ ;  /* 0x0000000610117c10 */ /* 0x000fe2000fffe1ff */
[----:B------:R-:W-:Y:S01]  /*9870*/  IMAD.MOV.U32 R5, RZ, RZ, R8 ;  /* 0x000000ffff057224 */ /* 0x000fe200078e0008 */
[----:B------:R-:W-:Y:S01]  /*9880*/  IABS R8, R0 ;  /* 0x0000000000087213 */ /* 0x000fe20000000000 */
[----:B------:R-:W-:Y:S01]  /*9890*/  IMAD.HI.U32 R2, R3, R11, R2 ;  /* 0x0000000b03027227 */ /* 0x000fe200078e0002 */
[----:B------:R-:W-:Y:S01]  /*98a0*/  IABS R3, R17 ;  /* 0x0000001100037213 */ /* 0x000fe20000000000 */
[----:B------:R-:W0:Y:S02]  /*98b0*/  I2F.RP R6, R5 ;  /* 0x0000000500067306 */ /* 0x000e240000209400 */
[----:B------:R-:W-:-:S02]  /*98c0*/  IMAD.MOV R8, RZ, RZ, -R8 ;  /* 0x000000ffff087224 */ /* 0x000fc400078e0a08 */
[----:B------:R-:W-:-:S04]  /*98d0*/  IMAD.HI.U32 R2, R2, R3, RZ ;  /* 0x0000000302027227 */ /* 0x000fc800078e00ff */
[----:B------:R-:W-:-:S05]  /*98e0*/  IMAD R3, R2, R8, R3 ;  /* 0x0000000802037224 */ /* 0x000fca00078e0203 */
[----:B------:R-:W-:Y:S01]  /*98f0*/  ISETP.GT.U32.AND P1, PT, R4, R3, PT ;  /* 0x000000030400720c */ /* 0x000fe20003f24070 */
[----:B0-----:R-:W0:-:S12]  /*9900*/  MUFU.RCP R6, R6 ;  /* 0x0000000600067308 */ /* 0x001e180000001000 */
[-C--:B------:R-:W-:Y:S01]  /*9910*/  @!P1 IADD3 R3, R3, -R4.reuse, RZ ;  /* 0x8000000403039210 */ /* 0x080fe20007ffe0ff */
[----:B------:R-:W-:Y:S01]  /*9920*/  @!P1 VIADD R2, R2, 0x1 ;  /* 0x0000000102029836 */ /* 0x000fe20000000000 */
[----:B------:R-:W-:Y:S02]  /*9930*/  ISETP.NE.AND P1, PT, R0, RZ, PT ;  /* 0x000000ff0000720c */ /* 0x000fe40003f25270 */
[----:B------:R-:W-:Y:S01]  /*9940*/  ISETP.GE.U32.AND P0, PT, R3, R4, PT ;  /* 0x000000040300720c */ /* 0x000fe20003f06070 */
[----:B0-----:R-:W-:Y:S01]  /*9950*/  VIADD R8, R6, 0xffffffe ;  /* 0x0ffffffe06087836 */ /* 0x001fe20000000000 */
[----:B------:R-:W-:-:S03]  /*9960*/  LOP3.LUT R4, R17, R0, RZ, 0x3c, !PT ;  /* 0x0000000011047212 */ /* 0x000fc600078e3cff */
[----:B------:R0:W1:Y:S01]  /*9970*/  F2I.FTZ.U32.TRUNC.NTZ R3, R8 ;  /* 0x0000000800037305 */ /* 0x000062000021f000 */
[----:B------:R-:W-:-:S07]  /*9980*/  ISETP.GE.AND P2, PT, R4, RZ, PT ;  /* 0x000000ff0400720c */ /* 0x000fce0003f46270 */
[----:B------:R-:W-:Y:S01]  /*9990*/  @P0 VIADD R2, R2, 0x1 ;  /* 0x0000000102020836 */ /* 0x000fe20000000000 */
[----:B0-----:R-:W-:-:S03]  /*99a0*/  IABS R8, R9 ;  /* 0x0000000900087213 */ /* 0x001fc60000000000 */
[----:B------:R-:W-:Y:S02]  /*99b0*/  IMAD.MOV.U32 R6, RZ, RZ, R2 ;  /* 0x000000ffff067224 */ /* 0x000fe400078e0002 */
[----:B------:R-:W-:Y:S02]  /*99c0*/  IMAD.MOV R8, RZ, RZ, -R8 ;  /* 0x000000ffff087224 */ /* 0x000fe400078e0a08 */
[----:B-1----:R-:W-:Y:S01]  /*99d0*/  IMAD.MOV R2, RZ, RZ, -R3 ;  /* 0x000000ffff027224 */ /* 0x002fe200078e0a03 */
[----:B------:R-:W-:Y:S02]  /*99e0*/  @!P2 IADD3 R6, -R6, RZ, RZ ;  /* 0x000000ff0606a210 */ /* 0x000fe40007ffe1ff */
[----:B------:R-:W-:Y:S01]  /*99f0*/  @!P1 LOP3.LUT R6, RZ, R0, RZ, 0x33, !PT ;  /* 0x00000000ff069212 */ /* 0x000fe200078e33ff */
[----:B------:R-:W-:Y:S02]  /*9a00*/  IMAD R11, R2, R5, RZ ;  /* 0x00000005020b7224 */ /* 0x000fe400078e02ff */
[----:B------:R-:W-:Y:S01]  /*9a10*/  IMAD.MOV.U32 R2, RZ, RZ, RZ ;  /* 0x000000ffff027224 */ /* 0x000fe200078e00ff */
[-C--:B------:R-:W-:Y:S01]  /*9a20*/  IABS R4, R6.reuse ;  /* 0x0000000600047213 */ /* 0x080fe20000000000 */
[----:B------:R-:W-:-:S02]  /*9a30*/  IMAD R0, R0, R6, RZ ;  /* 0x0000000600007224 */ /* 0x000fc400078e02ff */
[----:B------:R-:W-:-:S04]  /*9a40*/  IMAD.HI.U32 R2, R3, R11, R2 ;  /* 0x0000000b03027227 */ /* 0x000fc800078e0002 */
[----:B------:R-:W-:Y:S02]  /*9a50*/  IMAD.MOV.U32 R3, RZ, RZ, R4 ;  /* 0x000000ffff037224 */ /* 0x000fe400078e0004 */
[----:B------:R-:W-:Y:S02]  /*9a60*/  IMAD.MOV.U32 R4, RZ, RZ, R8 ;  /* 0x000000ffff047224 */ /* 0x000fe400078e0008 */
[----:B------:R-:W-:-:S04]  /*9a70*/  IMAD.HI.U32 R2, R2, R3, RZ ;  /* 0x0000000302027227 */ /* 0x000fc800078e00ff */
[----:B------:R-:W-:Y:S01]  /*9a80*/  IMAD R4, R2, R4, R3 ;  /* 0x0000000402047224 */ /* 0x000fe200078e0203 */
[----:B------:R-:W-:Y:S01]  /*9a90*/  LOP3.LUT R3, R6, R9, RZ, 0x3c, !PT ;  /* 0x0000000906037212 */ /* 0x000fe200078e3cff */
[----:B------:R-:W-:-:S03]  /*9aa0*/  IMAD.IADD R17, R17, 0x1, -R0 ;  /* 0x0000000111117824 */ /* 0x000fc600078e0a00 */
[----:B------:R-:W-:Y:S02]  /*9ab0*/  ISETP.GT.U32.AND P1, PT, R5, R4, PT ;  /* 0x000000040500720c */ /* 0x000fe40003f24070 */
[----:B------:R-:W-:-:S11]  /*9ac0*/  ISETP.GE.AND P2, PT, R3, RZ, PT ;  /* 0x000000ff0300720c */ /* 0x000fd60003f46270 */
[----:B------:R-:W-:Y:S01]  /*9ad0*/  @!P1 IMAD.IADD R4, R4, 0x1, -R5 ;  /* 0x0000000104049824 */ /* 0x000fe200078e0a05 */
[----:B------:R-:W-:Y:S02]  /*9ae0*/  @!P1 IADD3 R2, R2, 0x1, RZ ;  /* 0x0000000102029810 */ /* 0x000fe40007ffe0ff */
[----:B------:R-:W-:Y:S02]  /*9af0*/  ISETP.NE.AND P1, PT, R9, RZ, PT ;  /* 0x000000ff0900720c */ /* 0x000fe40003f25270 */
[----:B------:R-:W-:-:S13]  /*9b00*/  ISETP.GE.U32.AND P0, PT, R4, R5, PT ;  /* 0x000000050400720c */ /* 0x000fda0003f06070 */
[----:B------:R-:W-:-:S04]  /*9b10*/  @P0 VIADD R2, R2, 0x1 ;  /* 0x0000000102020836 */ /* 0x000fc80000000000 */
[----:B------:R-:W-:Y:S01]  /*9b20*/  @!P2 IMAD.MOV R2, RZ, RZ, -R2 ;  /* 0x000000ffff02a224 */ /* 0x000fe200078e0a02 */
[----:B------:R-:W-:-:S05]  /*9b30*/  @!P1 LOP3.LUT R2, RZ, R9, RZ, 0x33, !PT ;  /* 0x00000009ff029212 */ /* 0x000fca00078e33ff */
[----:B------:R-:W-:-:S04]  /*9b40*/  IMAD.MOV R18, RZ, RZ, -R2 ;  /* 0x000000ffff127224 */ /* 0x000fc800078e0a02 */
[C---:B------:R-:W-:Y:S02]  /*9b50*/  IMAD R18, R9.reuse, R18, R6 ;  /* 0x0000001209127224 */ /* 0x040fe400078e0206 */
[----:B------:R-:W-:-:S04]  /*9b60*/  IMAD R9, R9, 0x1000000, R2 ;  /* 0x0100000009097824 */ /* 0x000fc800078e0202 */
[----:B------:R-:W-:Y:S01]  /*9b70*/  IMAD R18, R18, 0x10000, R9 ;  /* 0x0001000012127824 */ /* 0x000fe200078e0209 */
[----:B------:R-:W-:Y:S06]  /*9b80*/  BRA `(.L_x_250) ;  /* 0x0000000000147947 */ /* 0x000fec0003800000 */
.L_x_247:
[----:B------:R-:W-:Y:S01]  /*9b90*/  ULDC UR4, c[0x0][0xc3c] ;  /* 0x00030f0000047ab9 */ /* 0x000fe20000000800 */
[----:B------:R-:W-:Y:S02]  /*9ba0*/  IMAD.MOV.U32 R17, RZ, RZ, RZ ;  /* 0x000000ffff117224 */ /* 0x000fe400078e00ff */
[----:B------:R-:W-:Y:S02]  /*9bb0*/  IMAD.U32 R16, RZ, RZ, UR6 ;  /* 0x00000006ff107e24 */ /* 0x000fe4000f8e00ff */
[----:B------:R-:W-:Y:S02]  /*9bc0*/  IMAD.MOV.U32 R18, RZ, RZ, RZ ;  /* 0x000000ffff127224 */ /* 0x000fe400078e00ff */
[----:B------:R-:W-:-:S07]  /*9bd0*/  IMAD.U32 R19, RZ, RZ, UR4 ;  /* 0x00000004ff137e24 */ /* 0x000fce000f8e00ff */
.L_x_250:
[----:B------:R-:W-:-:S13]  /*9be0*/  ISETP.NE.AND P0, PT, R7, RZ, PT ;  /* 0x000000ff0700720c */ /* 0x000fda0003f05270 */
[----:B------:R-:W0:Y:S01]  /*9bf0*/  @!P0 S2R R3, SR_CgaCtaId ;  /* 0x0000000000038919 */ /* 0x000e220000008800 */
[----:B------:R-:W-:-:S04]  /*9c00*/  @!P0 MOV R0, 0x400 ;  /* 0x0000040000008802 */ /* 0x000fc80000000f00 */
[----:B0-----:R-:W-:-:S05]  /*9c10*/  @!P0 LEA R0, R3, R0, 0x18 ;  /* 0x0000000003008211 */ /* 0x001fca00078ec0ff */
[----:B------:R0:W-:Y:S01]  /*9c20*/  @!P0 STS.128 [R0+0x168d0], R16 ;  /* 0x0168d01000008388 */ /* 0x0001e20000000c00 */
[----:B------:R-:W-:Y:S06]  /*9c30*/  BAR.ARV 0x5, 0x200 ;  /* 0x0148000000007b1d */ /* 0x000fec0000002000 */
.L_x_245:
[----:B------:R2:W-:Y:S01]  /*9c40*/  STL [R1+0x3c], RZ ;  /* 0x00003cff01007387 */ /* 0x0005e20000100800 */
[----:B------:R-:W-:Y:S01]  /*9c50*/  ULDC UR4, c[0x0][0xc3c] ;  /* 0x00030f0000047ab9 */ /* 0x000fe20000000800 */
[----:B------:R-:W-:Y:S01]  /*9c60*/  MOV R27, 0x1 ;  /* 0x00000001001b7802 */ /* 0x000fe20000000f00 */
[----:B------:R-:W-:Y:S01]  /*9c70*/  IMAD.MOV.U32 R25, RZ, RZ, RZ ;  /* 0x000000ffff197224 */ /* 0x000fe200078e00ff */
[----:B-1----:R-:W-:-:S13]  /*9c80*/  ISETP.GE.AND P0, PT, R19, UR4, PT ;  /* 0x0000000413007c0c */ /* 0x002fda000bf06270 */
[----:B--2---:R-:W-:Y:S05]  /*9c90*/  @P0 BRA `(.L_x_251) ;  /* 0x0000004c009c0947 */ /* 0x004fea0003800000 */
[----:B------:R-:W2:Y:S01]  /*9ca0*/  LDL R5, [R1+0x28] ;  /* 0x0000280001057983 */ /* 0x000ea20000100800 */
[----:B------:R-:W1:Y:S01]  /*9cb0*/  S2R R3, SR_TID.X ;  /* 0x0000000000037919 */ /* 0x000e620000002100 */
[----:B------:R-:W3:Y:S01]  /*9cc0*/  S2UR UR5, SR_CgaCtaId ;  /* 0x00000000000579c3 */ /* 0x000ee20000008800 */
[----:B------:R-:W-:Y:S01]  /*9cd0*/  UMOV UR4, 0x400 ;  /* 0x0000040000047882 */ /* 0x000fe20000000000 */
[C---:B-1----:R-:W-:Y:S01]  /*9ce0*/  IMAD.SHL.U32 R28, R3.reuse, 0x8, RZ ;  /* 0x00000008031c7824 */ /* 0x042fe200078e00ff */
[C---:B------:R-:W-:Y:S01]  /*9cf0*/  LOP3.LUT R4, R3.reuse, 0x7f, RZ, 0xc0, !PT ;  /* 0x0000007f03047812 */ /* 0x040fe200078ec0ff */
[----:B0-----:R-:W-:-:S03]  /*9d00*/  IMAD.SHL.U32 R2, R3, 0x10, RZ ;  /* 0x0000001003027824 */ /* 0x001fc600078e00ff */
[----:B------:R-:W-:Y:S01]  /*9d10*/  LOP3.LUT R0, R28, 0x1f8, RZ, 0xc0, !PT ;  /* 0x000001f81c007812 */ /* 0x000fe200078ec0ff */
[----:B---3--:R-:W-:-:S03]  /*9d20*/  ULEA UR4, UR5, UR4, 0x18 ;  /* 0x0000000405047291 */ /* 0x008fc6000f8ec03f */
[----:B------:R-:W-:-:S03]  /*9d30*/  LOP3.LUT R3, R0, 0x38, R3, 0x78, !PT ;  /* 0x0000003800037812 */ /* 0x000fc600078e7803 */
[----:B------:R-:W-:Y:S02]  /*9d40*/  MOV R22, UR4 ;  /* 0x0000000400167c02 */ /* 0x000fe40008000f00 */
[----:B------:R-:W-:Y:S02]  /*9d50*/  LOP3.LUT R2, R2, 0x70, RZ, 0xc0, !PT ;  /* 0x0000007002027812 */ /* 0x000fe400078ec0ff */
[----:B------:R-:W-:Y:S01]  /*9d60*/  SHF.R.U32.HI R4, RZ, 0x3, R4 ;  /* 0x00000003ff047819 */ /* 0x000fe20000011604 */
[----:B------:R-:W-:Y:S01]  /*9d70*/  BSSY B8, `(.L_x_251) ;  /* 0x00004d9000087945 */ /* 0x000fe20003800000 */
[----:B------:R-:W-:Y:S02]  /*9d80*/  IMAD.MOV.U32 R27, RZ, RZ, 0x1 ;  /* 0x00000001ff1b7424 */ /* 0x000fe400078e00ff */
[----:B------:R-:W-:Y:S01]  /*9d90*/  IMAD.MOV.U32 R25, RZ, RZ, RZ ;  /* 0x000000ffff197224 */ /* 0x000fe200078e00ff */
[----:B------:R-:W-:Y:S01]  /*9da0*/  LOP3.LUT R2, R4, R2, RZ, 0xfc, !PT ;  /* 0x0000000204027212 */ /* 0x000fe200078efcff */
[----:B------:R-:W-:Y:S01]  /*9db0*/  ULDC UR38, c[0x0][0xc] ;  /* 0x0000030000267ab9 */ /* 0x000fe20000000800 */
[----:B--2---:R-:W-:-:S05]  /*9dc0*/  LOP3.LUT R0, R5, 0x2, RZ, 0xfc, !PT ;  /* 0x0000000205007812 */ /* 0x004fca00078efcff */
[----:B------:R0:W-:Y:S02]  /*9dd0*/  STL [R1+0x48], R0 ;  /* 0x0000480001007387 */ /* 0x0001e40000100800 */
[----:B0-----:R-:W-:Y:S02]  /*9de0*/  LOP3.LUT R0, R3, 0x200, R28, 0xf8, !PT ;  /* 0x0000020003007812 */ /* 0x001fe400078ef81c */
[----:B------:R0:W-:Y:S03]  /*9df0*/  STL [R1+0x3c], RZ ;  /* 0x00003cff01007387 */ /* 0x0001e60000100800 */
[----:B------:R-:W-:-:S05]  /*9e00*/  IMAD R0, R0, 0x2, R22 ;  /* 0x0000000200007824 */ /* 0x000fca00078e0216 */
[----:B------:R0:W-:Y:S01]  /*9e10*/  STL [R1+0x1c], R0 ;  /* 0x00001c0001007387 */ /* 0x0001e20000100800 */
[----:B------:R-:W-:-:S07]  /*9e20*/  LOP3.LUT R28, R28, 0x38, RZ, 0xc0, !PT ;  /* 0x000000381c1c7812 */ /* 0x000fce00078ec0ff */
.L_x_312:
[----:B------:R-:W1:Y:S01]  /*9e30*/  LDC.64 R2, c[0x0][0xc88] ;  /* 0x00032200ff027b82 */ /* 0x000e620000000a00 */
[----:B0-2---:R-:W2:Y:S01]  /*9e40*/  LDL.LU R0, [R1+0x4] ;  /* 0x0000040001007983 */ /* 0x005ea20000300800 */
[----:B-1----:R-:W-:-:S05]  /*9e50*/  IMAD.WIDE R2, R19, 0x4, R2 ;  /* 0x0000000413027825 */ /* 0x002fca00078e0202 */
[----:B------:R-:W3:Y:S01]  /*9e60*/  LDG.E R29, desc[UR36][R2.64] ;  /* 0x00000024021d7981 */ /* 0x000ee2000c1e1900 */
[----:B------:R-:W-:Y:S05]  /*9e70*/  YIELD ;  /* 0x0000000000007946 */ /* 0x000fea0003800000 */
[----:B------:R-:W-:Y:S01]  /*9e80*/  ULDC.64 UR4, c[0x0][0xa28] ;  /* 0x00028a0000047ab9 */ /* 0x000fe20000000a00 */
[----:B------:R-:W-:Y:S01]  /*9e90*/  IMAD.MOV.U32 R6, RZ, RZ, RZ ;  /* 0x000000ffff067224 */ /* 0x000fe200078e00ff */
[----:B------:R-:W-:Y:S01]  /*9ea0*/  ISETP.NE.U32.AND P0, PT, RZ, UR4, PT ;  /* 0x00000004ff007c0c */ /* 0x000fe2000bf05070 */
[----:B------:R-:W-:-:S03]  /*9eb0*/  ULDC.64 UR6, c[0x0][0xa18] ;  /* 0x0002860000067ab9 */ /* 0x000fc60000000a00 */
[----:B------:R-:W-:Y:S02]  /*9ec0*/  ISETP.NE.AND.EX P0, PT, RZ, UR5, PT, P0 ;  /* 0x00000005ff007c0c */ /* 0x000fe4000bf05300 */
[----:B--2---:R-:W-:Y:S02]  /*9ed0*/  LOP3.LUT R0, R0, 0xfffffff7, RZ, 0xc0, !PT ;  /* 0xfffffff700007812 */ /* 0x004fe400078ec0ff */
[----:B---3--:R-:W-:-:S09]  /*9ee0*/  SHF.R.S32.HI R4, RZ, 0x1f, R29 ;  /* 0x0000001fff047819 */ /* 0x008fd2000001141d */
[C---:B------:R-:W-:Y:S01]  /*9ef0*/  @P0 LEA R2, P1, R29.reuse, UR4, 0x2 ;  /* 0x000000041d020c11 */ /* 0x040fe2000f8210ff */
[C---:B------:R-:W-:Y:S01]  /*9f00*/  IMAD.SHL.U32 R23, R29.reuse, 0x4, RZ ;  /* 0x000000041d177824 */ /* 0x040fe200078e00ff */
[C-C-:B------:R-:W-:Y:S01]  /*9f10*/  SHF.L.U64.HI R24, R29.reuse, 0x2, R4.reuse ;  /* 0x000000021d187819 */ /* 0x140fe20000010204 */
[----:B------:R0:W-:Y:S01]  /*9f20*/  STL [R1+0x2c], R4 ;  /* 0x00002c0401007387 */ /* 0x0001e20000100800 */
[----:B------:R-:W-:Y:S01]  /*9f30*/  @P0 LEA.HI.X R3, R29, UR5, R4, 0x2, P1 ;  /* 0x000000051d030c11 */ /* 0x000fe200088f1404 */
[----:B------:R-:W-:-:S04]  /*9f40*/  ULDC.64 UR4, c[0x0][0xa00] ;  /* 0x0002800000047ab9 */ /* 0x000fc80000000a00 */
[----:B------:R1:W2:Y:S01]  /*9f50*/  @P0 LDG.E R6, desc[UR36][R2.64] ;  /* 0x0000002402060981 */ /* 0x0002a2000c1e1900 */
[----:B------:R-:W-:-:S04]  /*9f60*/  ISETP.NE.U32.AND P0, PT, RZ, UR4, PT ;  /* 0x00000004ff007c0c */ /* 0x000fc8000bf05070 */
[----:B------:R-:W-:Y:S02]  /*9f70*/  ISETP.NE.AND.EX P2, PT, RZ, UR5, PT, P0 ;  /* 0x00000005ff007c0c */ /* 0x000fe4000bf45300 */
[----:B------:R-:W-:Y:S02]  /*9f80*/  ISETP.NE.U32.AND P0, PT, RZ, UR6, PT ;  /* 0x00000006ff007c0c */ /* 0x000fe4000bf05070 */
[----:B-1----:R-:W-:Y:S02]  /*9f90*/  IADD3 R2, P1, R23, UR4, RZ ;  /* 0x0000000417027c10 */ /* 0x002fe4000ff3e0ff */
[----:B------:R-:W-:Y:S02]  /*9fa0*/  ISETP.NE.AND.EX P0, PT, RZ, UR7, PT, P0 ;  /* 0x00000007ff007c0c */ /* 0x000fe4000bf05300 */
[----:B------:R-:W-:Y:S01]  /*9fb0*/  IADD3.X R3, R24, UR5, RZ, P1, !PT ;  /* 0x0000000518037c10 */ /* 0x000fe20008ffe4ff */
[----:B------:R-:W-:-:S04]  /*9fc0*/  ULDC.64 UR4, c[0x0][0x418] ;  /* 0x0001060000047ab9 */ /* 0x000fc80000000a00 */
[----:B------:R-:W-:-:S05]  /*9fd0*/  @P2 LOP3.LUT R0, R0, 0x8, RZ, 0xfc, !PT ;  /* 0x0000000800002812 */ /* 0x000fca00078efcff */
[----:B------:R1:W-:Y:S01]  /*9fe0*/  STL [R1+0x4], R0 ;  /* 0x0000040001007387 */ /* 0x0003e20000100800 */
[----:B0-----:R-:W-:-:S04]  /*9ff0*/  @P0 IADD3 R4, P1, R23, UR6, RZ ;  /* 0x0000000617040c10 */ /* 0x001fc8000ff3e0ff */
[----:B------:R-:W-:Y:S01]  /*a000*/  @P0 IADD3.X R5, R24, UR7, RZ, P1, !PT ;  /* 0x0000000718050c10 */ /* 0x000fe20008ffe4ff */
[----:B-1----:R-:W-:-:S04]  /*a010*/  IMAD.MOV.U32 R0, RZ, RZ, RZ ;  /* 0x000000ffff007224 */ /* 0x002fc800078e00ff */
[----:B------:R-:W3:Y:S04]  /*a020*/  @P0 LDG.E R4, desc[UR36][R4.64] ;  /* 0x0000002404040981 */ /* 0x000ee8000c1e1900 */
[----:B------:R-:W4:Y:S01]  /*a030*/  @P2 LDG.E R0, desc[UR36][R2.64] ;  /* 0x0000002402002981 */ /* 0x000f22000c1e1900 */
[----:B------:R-:W-:-:S03]  /*a040*/  UISETP.NE.U32.AND UP0, UPT, UR4, URZ, UPT ;  /* 0x0000003f0400728c */ /* 0x000fc6000bf05070 */
[----:B------:R-:W-:Y:S01]  /*a050*/  ULDC UR4, c[0x0][0x424] ;  /* 0x0001090000047ab9 */ /* 0x000fe20000000800 */
[----:B------:R-:W-:-:S03]  /*a060*/  UISETP.NE.AND.EX UP0, UPT, UR5, URZ, UPT, UP0 ;  /* 0x0000003f0500728c */ /* 0x000fc6000bf05300 */
[----:B------:R-:W-:Y:S01]  /*a070*/  ULDC UR5, c[0x0][0x2f0] ;  /* 0x0000bc0000057ab9 */ /* 0x000fe20000000800 */
[----:B------:R-:W-:-:S04]  /*a080*/  USEL UR4, UR4, 0x1, UP0 ;  /* 0x0000000104047887 */ /* 0x000fc80008000000 */
[----:B------:R-:W-:Y:S01]  /*a090*/  UIMAD UR4, UR4, UR5, URZ ;  /* 0x00000005040472a4 */ /* 0x000fe2000f8e023f */
[----:B----4-:R0:W-:Y:S04]  /*a0a0*/  STL [R1+0x20], R0 ;  /* 0x0000200001007387 */ /* 0x0101e80000100800 */
[----:B--2---:R1:W-:Y:S04]  /*a0b0*/  STL [R1+0x14], R6 ;  /* 0x0000140601007387 */ /* 0x0043e80000100800 */
[----:B---3--:R1:W-:Y:S01]  /*a0c0*/  @P0 STL [R1+0x30], R4 ;  /* 0x0000300401000387 */ /* 0x0083e20000100800 */
[----:B0-----:R-:W-:Y:S01]  /*a0d0*/  IMAD.U32 R0, RZ, RZ, UR4 ;  /* 0x00000004ff007e24 */ /* 0x001fe2000f8e00ff */
[----:B------:R-:W-:Y:S06]  /*a0e0*/  @P0 BRA `(.L_x_252) ;  /* 0x0000000000200947 */ /* 0x000fec0003800000 */
[----:B------:R-:W-:Y:S02]  /*a0f0*/  ULDC UR4, c[0x0][0x288] ;  /* 0x0000a20000047ab9 */ /* 0x000fe40000000800 */
[----:B-1----:R-:W-:-:S05]  /*a100*/  MOV R4, UR4 ;  /* 0x0000000400047c02 */ /* 0x002fca0008000f00 */
[----:B------:R0:W-:Y:S01]  /*a110*/  STL [R1+0x30], R4 ;  /* 0x0000300401007387 */ /* 0x0001e20000100800 */
[----:B------:R-:W-:Y:S05]  /*a120*/  @!P2 BRA `(.L_x_252) ;  /* 0x000000000010a947 */ /* 0x000fea0003800000 */
[----:B0-----:R-:W2:Y:S04]  /*a130*/  LDG.E R4, desc[UR36][R2.64] ;  /* 0x0000002402047981 */ /* 0x001ea8000c1e1900 */
[----:B------:R-:W2:Y:S02]  /*a140*/  LDG.E R5, desc[UR36][R2.64+0x4] ;  /* 0x0000042402057981 */ /* 0x000ea4000c1e1900 */
[----:B--2---:R-:W-:-:S05]  /*a150*/  IMAD.IADD R2, R5, 0x1, -R4 ;  /* 0x0000000105027824 */ /* 0x004fca00078e0a04 */
[----:B------:R2:W-:Y:S02]  /*a160*/  STL [R1+0x30], R2 ;  /* 0x0000300201007387 */ /* 0x0005e40000100800 */
.L_x_252:
[----:B01----:R-:W-:Y:S01]  /*a170*/  IMAD.MOV.U32 R4, RZ, RZ, R29 ;  /* 0x000000ffff047224 */ /* 0x003fe200078e001d */
[----:B------:R-:W-:Y:S02]  /*a180*/  ULDC.64 UR4, c[0x0][0xa20] ;  /* 0x0002880000047ab9 */ /* 0x000fe40000000a00 */
[----:B------:R-:W-:Y:S02]  /*a190*/  ISETP.NE.U32.AND P0, PT, RZ, UR4, PT ;  /* 0x00000004ff007c0c */ /* 0x000fe4000bf05070 */
[----:B------:R0:W-:Y:S02]  /*a1a0*/  STL [R1], R4 ;  /* 0x0000000401007387 */ /* 0x0001e40000100800 */
[----:B------:R-:W-:-:S13]  /*a1b0*/  ISETP.NE.AND.EX P0, PT, RZ, UR5, PT, P0 ;  /* 0x00000005ff007c0c */ /* 0x000fda000bf05300 */
[----:B0-----:R-:W-:Y:S05]  /*a1c0*/  @!P0 BRA `(.L_x_253) ;  /* 0x0000000000108947 */ /* 0x001fea0003800000 */
[----:B--2---:R-:W-:-:S04]  /*a1d0*/  IADD3 R2, P0, R23, UR4, RZ ;  /* 0x0000000417027c10 */ /* 0x004fc8000ff1e0ff */
[----:B------:R-:W-:-:S05]  /*a1e0*/  IADD3.X R3, R24, UR5, RZ, P0, !PT ;  /* 0x0000000518037c10 */ /* 0x000fca00087fe4ff */
[----:B------:R0:W5:Y:S01]  /*a1f0*/  LDG.E R0, desc[UR36][R2.64] ;  /* 0x0000002402007981 */ /* 0x000162000c1e1900 */
[----:B------:R-:W-:Y:S05]  /*a200*/  BRA `(.L_x_254) ;  /* 0x0000000000247947 */ /* 0x000fea0003800000 */
.L_x_253:
[----:B------:R-:W-:Y:S02]  /*a210*/  ULDC.64 UR4, c[0x0][0xa08] ;  /* 0x0002820000047ab9 */ /* 0x000fe40000000a00 */
[----:B------:R-:W-:-:S04]  /*a220*/  ISETP.NE.U32.AND P0, PT, RZ, UR4, PT ;  /* 0x00000004ff007c0c */ /* 0x000fc8000bf05070 */
[----:B------:R-:W-:-:S13]  /*a230*/  ISETP.NE.AND.EX P0, PT, RZ, UR5, PT, P0 ;  /* 0x00000005ff007c0c */ /* 0x000fda000bf05300 */
[----:B------:R-:W-:Y:S05]  /*a240*/  @!P0 BRA `(.L_x_254) ;  /* 0x0000000000148947 */ /* 0x000fea0003800000 */
[----:B--2---:R-:W0:Y:S02]  /*a250*/  LDC.64 R2, c[0x0][0xa08] ;  /* 0x00028200ff027b82 */ /* 0x004e240000000a00 */
[----:B0-----:R-:W-:-:S05]  /*a260*/  IMAD.WIDE R2, R4, 0x4, R2 ;  /* 0x0000000404027825 */ /* 0x001fca00078e0202 */
[----:B------:R-:W2:Y:S04]  /*a270*/  LDG.E R0, desc[UR36][R2.64] ;  /* 0x0000002402007981 */ /* 0x000ea8000c1e1900 */
[----:B------:R-:W2:Y:S02]  /*a280*/  LDG.E R2, desc[UR36][R2.64+0x4] ;  /* 0x0000042402027981 */ /* 0x000ea4000c1e1900 */
[----:B--2---:R-:W-:-:S07]  /*a290*/  IMAD.IADD R0, R2, 0x1, -R0 ;  /* 0x0000000102007824 */ /* 0x004fce00078e0a00 */
.L_x_254:
[----:B0----5:R-:W-:Y:S01]  /*a2a0*/  IMAD.IADD R3, R0, 0x1, -R6 ;  /* 0x0000000100037824 */ /* 0x021fe200078e0a06 */
[C---:B--2---:R-:W-:Y:S01]  /*a2b0*/  LOP3.LUT R2, R18.reuse, 0xff000000, RZ, 0xc0, !PT ;  /* 0xff00000012027812 */ /* 0x044fe200078ec0ff */
[----:B------:R-:W-:Y:S01]  /*a2c0*/  BSSY B0, `(.L_x_255) ;  /* 0x0000029000007945 */ /* 0x000fe20003800000 */
[----:B------:R-:W-:Y:S01]  /*a2d0*/  LOP3.LUT R4, R18, 0xff0000, RZ, 0xc0, !PT ;  /* 0x00ff000012047812 */ /* 0x000fe200078ec0ff */
[C---:B------:R-:W-:Y:S01]  /*a2e0*/  VIADD R0, R3.reuse, 0x7f ;  /* 0x0000007f03007836 */ /* 0x040fe20000000000 */
[----:B------:R0:W-:Y:S01]  /*a2f0*/  STL [R1+0xc], R3 ;  /* 0x00000c0301007387 */ /* 0x0001e20000100800 */
[----:B------:R-:W-:Y:S02]  /*a300*/  ISETP.GE.AND P0, PT, R3, 0x1, PT ;  /* 0x000000010300780c */ /* 0x000fe40003f06270 */
[----:B------:R-:W-:-:S04]  /*a310*/  SHF.R.U32.HI R2, RZ, 0x8, R2 ;  /* 0x00000008ff027819 */ /* 0x000fc80000011602 */
[----:B------:R-:W-:Y:S02]  /*a320*/  LEA.HI R4, R4, R2, RZ, 0x10 ;  /* 0x0000000204047211 */ /* 0x000fe400078f80ff */
[----:B------:R-:W-:-:S04]  /*a330*/  SHF.R.S32.HI R2, RZ, 0x1f, R0 ;  /* 0x0000001fff027819 */ /* 0x000fc80000011400 */
[----:B------:R-:W-:Y:S02]  /*a340*/  LEA.HI R0, R2, R0, RZ, 0x7 ;  /* 0x0000000002007211 */ /* 0x000fe400078f38ff */
[----:B------:R-:W-:Y:S02]  /*a350*/  MOV R2, RZ ;  /* 0x000000ff00027202 */ /* 0x000fe40000000f00 */
[----:B------:R-:W-:Y:S01]  /*a360*/  SHF.R.S32.HI R0, RZ, 0x7, R0 ;  /* 0x00000007ff007819 */ /* 0x000fe20000011400 */
[----:B0-----:R-:W-:Y:S06]  /*a370*/  @!P0 BRA `(.L_x_256) ;  /* 0x0000000000748947 */ /* 0x001fec0003800000 */
[----:B------:R-:W-:-:S04]  /*a380*/  SHF.R.U32.HI R5, RZ, 0x10, R4 ;  /* 0x00000010ff057819 */ /* 0x000fc80000011604 */
[----:B------:R-:W-:-:S13]  /*a390*/  ISETP.NE.AND P0, PT, R5, RZ, PT ;  /* 0x000000ff0500720c */ /* 0x000fda0003f05270 */
[----:B------:R-:W0:Y:S02]  /*a3a0*/  @!P0 LDC R5, c[0x0][0x9f0] ;  /* 0x00027c00ff058b82 */ /* 0x000e240000000800 */
[----:B0-----:R-:W-:Y:S02]  /*a3b0*/  IABS R7, R5 ;  /* 0x0000000500077213 */ /* 0x001fe40000000000 */
[----:B------:R-:W-:Y:S02]  /*a3c0*/  IADD3 R6, R5, -0x1, R0 ;  /* 0xffffffff05067810 */ /* 0x000fe40007ffe000 */
[----:B------:R-:W0:Y:S08]  /*a3d0*/  I2F.RP R2, R7 ;  /* 0x0000000700027306 */ /* 0x000e300000209400 */
[----:B0-----:R-:W0:Y:S02]  /*a3e0*/  MUFU.RCP R2, R2 ;  /* 0x0000000200027308 */ /* 0x001e240000001000 */
[----:B0-----:R-:W-:-:S06]  /*a3f0*/  VIADD R2, R2, 0xffffffe ;  /* 0x0ffffffe02027836 */ /* 0x001fcc0000000000 */
[----:B------:R0:W1:Y:S02]  /*a400*/  F2I.FTZ.U32.TRUNC.NTZ R3, R2 ;  /* 0x0000000200037305 */ /* 0x000064000021f000 */
[----:B0-----:R-:W-:-:S04]  /*a410*/  LOP3.LUT R2, R6, R5, RZ, 0x3c, !PT ;  /* 0x0000000506027212 */ /* 0x001fc800078e3cff */
[----:B------:R-:W-:Y:S01]  /*a420*/  ISETP.GE.AND P2, PT, R2, RZ, PT ;  /* 0x000000ff0200720c */ /* 0x000fe20003f46270 */
[----:B-1----:R-:W-:-:S04]  /*a430*/  IMAD.MOV R2, RZ, RZ, -R3 ;  /* 0x000000ffff027224 */ /* 0x002fc800078e0a03 */
[----:B------:R-:W-:Y:S02]  /*a440*/  IMAD R8, R2, R7, RZ ;  /* 0x0000000702087224 */ /* 0x000fe400078e02ff */
[----:B------:R-:W-:-:S04]  /*a450*/  IMAD.MOV.U32 R2, RZ, RZ, RZ ;  /* 0x000000ffff027224 */ /* 0x000fc800078e00ff */
[----:B------:R-:W-:Y:S01]  /*a460*/  IMAD.HI.U32 R8, R3, R8, R2 ;  /* 0x0000000803087227 */ /* 0x000fe200078e0002 */
[----:B------:R-:W-:Y:S02]  /*a470*/  IABS R2, R6 ;  /* 0x0000000600027213 */ /* 0x000fe40000000000 */
[----:B------:R-:W-:-:S03]  /*a480*/  IABS R3, R5 ;  /* 0x0000000500037213 */ /* 0x000fc60000000000 */
[----:B------:R-:W-:-:S04]  /*a490*/  IMAD.HI.U32 R8, R8, R2, RZ ;  /* 0x0000000208087227 */ /* 0x000fc800078e00ff */
[----:B------:R-:W-:-:S04]  /*a4a0*/  IMAD.MOV R3, RZ, RZ, -R3 ;  /* 0x000000ffff037224 */ /* 0x000fc800078e0a03 */
[----:B------:R-:W-:-:S05]  /*a4b0*/  IMAD R2, R8, R3, R2 ;  /* 0x0000000308027224 */ /* 0x000fca00078e0202 */
[----:B------:R-:W-:-:S13]  /*a4c0*/  ISETP.GT.U32.AND P1, PT, R7, R2, PT ;  /* 0x000000020700720c */ /* 0x000fda0003f24070 */
[----:B------:R-:W-:Y:S01]  /*a4d0*/  @!P1 IMAD.IADD R2, R2, 0x1, -R7 ;  /* 0x0000000102029824 */ /* 0x000fe200078e0a07 */
[----:B------:R-:W-:Y:S02]  /*a4e0*/  @!P1 IADD3 R8, R8, 0x1, RZ ;  /* 0x0000000108089810 */ /* 0x000fe40007ffe0ff */
[----:B------:R-:W-:Y:S02]  /*a4f0*/  ISETP.NE.AND P1, PT, R5, RZ, PT ;  /* 0x000000ff0500720c */ /* 0x000fe40003f25270 */
[----:B------:R-:W-:-:S13]  /*a500*/  ISETP.GE.U32.AND P0, PT, R2, R7, PT ;  /* 0x000000070200720c */ /* 0x000fda0003f06070 */
[----:B------:R-:W-:-:S04]  /*a510*/  @P0 VIADD R8, R8, 0x1 ;  /* 0x0000000108080836 */ /* 0x000fc80000000000 */
[----:B------:R-:W-:-:S04]  /*a520*/  IMAD.MOV.U32 R2, RZ, RZ, R8 ;  /* 0x000000ffff027224 */ /* 0x000fc800078e0008 */
[----:B------:R-:W-:Y:S01]  /*a530*/  @!P2 IMAD.MOV R2, RZ, RZ, -R2 ;  /* 0x000000ffff02a224 */ /* 0x000fe200078e0a02 */
[----:B------:R-:W-:-:S07]  /*a540*/  @!P1 LOP3.LUT R2, RZ, R5, RZ, 0x33, !PT ;  /* 0x00000005ff029212 */ /* 0x000fce00078e33ff */
.L_x_256:
[----:B------:R-:W-:Y:S05]  /*a550*/  BSYNC B0 ;  /* 0x0000000000007941 */ /* 0x000fea0003800000 */
.L_x_255:
[----:B------:R-:W-:Y:S01]  /*a560*/  LOP3.LUT R4, R4, 0xff, RZ, 0xc0, !PT ;  /* 0x000000ff04047812 */ /* 0x000fe200078ec0ff */
[----:B------:R-:W-:Y:S04]  /*a570*/  BSSY B7, `(.L_x_257) ;  /* 0x0000395000077945 */ /* 0x000fe80003800000 */
[----:B------:R-:W-:-:S05]  /*a580*/  IMAD R3, R4, R2, RZ ;  /* 0x0000000204037224 */ /* 0x000fca00078e02ff */
[----:B------:R-:W-:Y:S01]  /*a590*/  VIADDMNMX R0, R3, R2, R0, PT ;  /* 0x0000000203007246 */ /* 0x000fe20003800100 */
[----:B------:R0:W-:Y:S03]  /*a5a0*/  STL [R1+0x10], R3 ;  /* 0x0000100301007387 */ /* 0x0001e60000100800 */
[----:B------:R-:W-:Y:S01]  /*a5b0*/  ISETP.GT.AND P0, PT, R0, R3, PT ;  /* 0x000000030000720c */ /* 0x000fe20003f04270 */
[----:B------:R0:W-:-:S12]  /*a5c0*/  STL [R1+0x34], R0 ;  /* 0x0000340001007387 */ /* 0x0001d80000100800 */
[----:B0-----:R-:W-:Y:S05]  /*a5d0*/  @P0 BRA `(.L_x_258) ;  /* 0x0000000000440947 */ /* 0x001fea0003800000 */
[----:B------:R-:W0:Y:S02]  /*a5e0*/  S2R R3, SR_TID.X ;  /* 0x0000000000037919 */ /* 0x000e240000002100 */
[----:B0-----:R-:W-:-:S04]  /*a5f0*/  LOP3.LUT R3, R3, 0x7f, RZ, 0xc0, !PT ;  /* 0x0000007f03037812 */ /* 0x001fc800078ec0ff */
[----:B------:R-:W-:-:S13]  /*a600*/  ISETP.NE.AND P0, PT, R3, RZ, PT ;  /* 0x000000ff0300720c */ /* 0x000fda0003f05270 */
[----:B------:R-:W-:Y:S05]  /*a610*/  @P0 BRA `(.L_x_259) ;  /* 0x0000003800280947 */ /* 0x000fea0003800000 */
[----:B------:R-:W0:Y:S01]  /*a620*/  S2R R5, SR_LANEID ;  /* 0x0000000000057919 */ /* 0x000e220000000000 */
[----:B------:R-:W-:Y:S01]  /*a630*/  VOTEU.ANY UR4, UPT, PT ;  /* 0x0000000000047886 */ /* 0x000fe200038e0100 */
[----:B------:R-:W1:Y:S01]  /*a640*/  LDC.64 R2, c[0x0][0xc60] ;  /* 0x00031800ff027b82 */ /* 0x000e620000000a00 */
[----:B------:R-:W0:Y:S02]  /*a650*/  FLO.U32 R0, UR4 ;  /* 0x0000000400007d00 */ /* 0x000e2400080e0000 */
[----:B0-----:R-:W-:-:S06]  /*a660*/  ISETP.EQ.U32.AND P0, PT, R0, R5, PT ;  /* 0x000000050000720c */ /* 0x001fcc0003f02070 */
[----:B------:R-:W1:Y:S07]  /*a670*/  POPC R5, UR4 ;  /* 0x0000000400057d09 */ /* 0x000e6e0008000000 */
[----:B-1----:R-:W2:Y:S01]  /*a680*/  @P0 ATOMG.E.ADD.STRONG.GPU PT, R3, desc[UR36][R2.64], R5 ;  /* 0x00000005020309a8 */ /* 0x002ea200081ee1e4 */
[----:B------:R-:W0:Y:S02]  /*a690*/  S2R R4, SR_LTMASK ;  /* 0x0000000000047919 */ /* 0x000e240000003900 */
[----:B0-----:R-:W-:-:S04]  /*a6a0*/  LOP3.LUT R4, R4, UR4, RZ, 0xc0, !PT ;  /* 0x0000000404047c12 */ /* 0x001fc8000f8ec0ff */
[----:B------:R-:W0:Y:S01]  /*a6b0*/  POPC R7, R4 ;  /* 0x0000000400077309 */ /* 0x000e220000000000 */
[----:B--2---:R-:W0:Y:S02]  /*a6c0*/  SHFL.IDX PT, R0, R3, R0, 0x1f ;  /* 0x00001f0003007589 */ /* 0x004e2400000e0000 */
[----:B0-----:R-:W-:Y:S01]  /*a6d0*/  IADD3 R16, R0, UR38, R7 ;  /* 0x0000002600107c10 */ /* 0x001fe2000fffe007 */
[----:B------:R-:W-:Y:S06]  /*a6e0*/  BRA `(.L_x_259) ;  /* 0x0000003400f47947 */ /* 0x000fec0003800000 */
.L_x_258:
[----:B------:R-:W-:Y:S01]  /*a6f0*/  VIADD R0, R22, 0xe400 ;  /* 0x0000e40016007836 */ /* 0x000fe20000000000 */
[----:B------:R-:W-:Y:S04]  /*a700*/  BSSY B6, `(.L_x_260) ;  /* 0x0000013000067945 */ /* 0x000fe80003800000 */
[----:B------:R-:W-:-:S13]  /*a710*/  LOP3.LUT P0, RZ, R0, 0x3ff, RZ, 0xc0, !PT ;  /* 0x000003ff00ff7812 */ /* 0x000fda000780c0ff */
[----:B------:R-:W-:Y:S05]  /*a720*/  @!P0 BRA `(.L_x_261) ;  /* 0x0000000000408947 */ /* 0x000fea0003800000 */
        /* <DEDUP_REMOVED lines=8> */
[----:B------:R-:W-:Y:S01]  /*a7b0*/  MOV R12, 0x1 ;  /* 0x00000001000c7802 */ /* 0x000fe20000000f00 */
[----:B------:R-:W-:Y:S02]  /*a7c0*/  IMAD.U32 R7, RZ, RZ, UR9 ;  /* 0x00000009ff077e24 */ /* 0x000fe4000f8e00ff */
[----:B------:R-:W-:-:S02]  /*a7d0*/  IMAD.U32 R10, RZ, RZ, UR4 ;  /* 0x00000004ff0a7e24 */ /* 0x000fc4000f8e00ff */
[----:B------:R-:W-:Y:S02]  /*a7e0*/  IMAD.U32 R11, RZ, RZ, UR5 ;  /* 0x00000005ff0b7e24 */ /* 0x000fe4000f8e00ff */
[----:B------:R-:W-:Y:S02]  /*a7f0*/  IMAD.MOV.U32 R8, RZ, RZ, 0x70 ;  /* 0x00000070ff087424 */ /* 0x000fe400078e00ff */
[----:B------:R-:W-:-:S07]  /*a800*/  IMAD.MOV.U32 R13, RZ, RZ, RZ ;  /* 0x000000ffff0d7224 */ /* 0x000fce00078e00ff */
[----:B------:R-:W-:-:S07]  /*a810*/  LEPC R20, `(.L_x_261) ;  /* 0x000000001014794e */ /* 0x000fce0000000000 */
[----:B0-----:R-:W-:Y:S05]  /*a820*/  CALL.ABS.NOINC R2 ;  /* 0x0000000002007343 */ /* 0x001fea0003c00000 */
.L_x_261:
[----:B------:R-:W-:Y:S05]  /*a830*/  BSYNC B6 ;  /* 0x0000000000067941 */ /* 0x000fea0003800000 */
.L_x_260:
        /* <DEDUP_REMOVED lines=8> */
[----:B------:R0:W1:Y:S01]  /*a8c0*/  LDC.64 R2, c[0x4][R26] ;  /* 0x010000001a027b82 */ /* 0x0000620000000a00 */
[----:B------:R-:W-:Y:S01]  /*a8d0*/  IMAD.U32 R4, RZ, RZ, UR6 ;  /* 0x00000006ff047e24 */ /* 0x000fe2000f8e00ff */
[----:B------:R-:W-:Y:S01]  /*a8e0*/  MOV R7, UR9 ;  /* 0x0000000900077c02 */ /* 0x000fe20008000f00 */
[----:B------:R-:W-:Y:S02]  /*a8f0*/  IMAD.U32 R5, RZ, RZ, UR7 ;  /* 0x00000007ff057e24 */ /* 0x000fe4000f8e00ff */
[----:B------:R-:W-:Y:S02]  /*a900*/  IMAD.U32 R6, RZ, RZ, UR8 ;  /* 0x00000008ff067e24 */ /* 0x000fe4000f8e00ff */
[----:B------:R-:W-:-:S02]  /*a910*/  IMAD.U32 R10, RZ, RZ, UR4 ;  /* 0x00000004ff0a7e24 */ /* 0x000fc4000f8e00ff */
[----:B------:R-:W-:Y:S02]  /*a920*/  IMAD.U32 R11, RZ, RZ, UR5 ;  /* 0x00000005ff0b7e24 */ /* 0x000fe4000f8e00ff */
[----:B------:R-:W-:Y:S02]  /*a930*/  IMAD.MOV.U32 R8, RZ, RZ, 0x70 ;  /* 0x00000070ff087424 */ /* 0x000fe400078e00ff */
[----:B------:R-:W-:Y:S02]  /*a940*/  IMAD.MOV.U32 R12, RZ, RZ, 0x1 ;  /* 0x00000001ff0c7424 */ /* 0x000fe400078e00ff */
[----:B0-----:R-:W-:-:S07]  /*a950*/  IMAD.MOV.U32 R13, RZ, RZ, RZ ;  /* 0x000000ffff0d7224 */ /* 0x001fce00078e00ff */
[----:B------:R-:W-:-:S07]  /*a960*/  LEPC R20, `(.L_x_264) ;  /* 0x000000001014794e */ /* 0x000fce0000000000 */
[----:B-1----:R-:W-:Y:S05]  /*a970*/  CALL.ABS.NOINC R2 ;  /* 0x0000000002007343 */ /* 0x002fea0003c00000 */
.L_x_264:
[----:B------:R0:W1:Y:S01]  /*a980*/  LDC.64 R2, c[0x4][R26] ;  /* 0x010000001a027b82 */ /* 0x0000620000000a00 */
[----:B------:R-:W-:Y:S01]  /*a990*/  ULDC.64 UR6, c[0x4][0x88] ;  /* 0x0100220000067ab9 */ /* 0x000fe20000000a00 */
[----:B------:R-:W-:Y:S01]  /*a9a0*/  ULDC.64 UR8, c[0x4][0x90] ;  /* 0x0100240000087ab9 */ /* 0x000fe20000000a00 */
[----:B------:R-:W-:Y:S01]  /*a9b0*/  ULDC.64 UR4, c[0x4][0x18] ;  /* 0x0100060000047ab9 */ /* 0x000fe20000000a00 */
[----:B------:R-:W-:Y:S01]  /*a9c0*/  MOV R4, UR6 ;  /* 0x0000000600047c02 */ /* 0x000fe20008000f00 */
[----:B------:R-:W-:Y:S01]  /*a9d0*/  IMAD.U32 R5, RZ, RZ, UR7 ;  /* 0x00000007ff057e24 */ /* 0x000fe2000f8e00ff */
[----:B------:R-:W-:Y:S01]  /*a9e0*/  MOV R8, 0x70 ;  /* 0x0000007000087802 */ /* 0x000fe20000000f00 */
[----:B------:R-:W-:Y:S02]  /*a9f0*/  IMAD.U32 R6, RZ, RZ, UR8 ;  /* 0x00000008ff067e24 */ /* 0x000fe4000f8e00ff */
[----:B------:R-:W-:Y:S02]  /*aa00*/  IMAD.U32 R7, RZ, RZ, UR9 ;  /* 0x00000009ff077e24 */ /* 0x000fe4000f8e00ff */
[----:B------:R-:W-:-:S02]  /*aa10*/  IMAD.U32 R10, RZ, RZ, UR4 ;  /* 0x00000004ff0a7e24 */ /* 0x000fc4000f8e00ff */
[----:B------:R-:W-:Y:S02]  /*aa20*/  IMAD.U32 R11, RZ, RZ, UR5 ;  /* 0x00000005ff0b7e24 */ /* 0x000fe4000f8e00ff */
[----:B------:R-:W-:Y:S02]  /*aa30*/  IMAD.MOV.U32 R12, RZ, RZ, 0x1 ;  /* 0x00000001ff0c7424 */ /* 0x000fe400078e00ff */
[----:B0-----:R-:W-:-:S07]  /*aa40*/  IMAD.MOV.U32 R13, RZ, RZ, RZ ;  /* 0x000000ffff0d7224 */ /* 0x001fce00078e00ff */
[----:B------:R-:W-:-:S07]  /*aa50*/  LEPC R20, `(.L_x_263) ;  /* 0x000000001014794e */ /* 0x000fce0000000000 */
[----:B-1----:R-:W-:Y:S05]  /*aa60*/  CALL.ABS.NOINC R2 ;  /* 0x0000000002007343 */ /* 0x002fea0003c00000 */
.L_x_263:
[----:B------:R-:W-:Y:S05]  /*aa70*/  BSYNC B6 ;  /* 0x0000000000067941 */ /* 0x000fea0003800000 */
.L_x_262:
[----:B------:R-:W2:Y:S01]  /*aa80*/  LDL R21, [R1] ;  /* 0x0000000001157983 */ /* 0x000ea20000100800 */
[----:B------:R-:W-:Y:S01]  /*aa90*/  ULDC.64 UR4, c[0x0][0x9f8] ;  /* 0x00027e0000047ab9 */ /* 0x000fe20000000a00 */
[----:B------:R-:W0:Y:S01]  /*aaa0*/  LDC R6, c[0x0][0x430] ;  /* 0x00010c00ff067b82 */ /* 0x000e220000000800 */
[----:B------:R-:W-:Y:S01]  /*aab0*/  ISETP.NE.U32.AND P0, PT, RZ, UR4, PT ;  /* 0x00000004ff007c0c */ /* 0x000fe2000bf05070 */
[----:B------:R-:W3:Y:S03]  /*aac0*/  LDL R26, [R1+0x34] ;  /* 0x00003400011a7983 */ /* 0x000ee60000100800 */
[----:B------:R-:W-:Y:S01]  /*aad0*/  ISETP.NE.AND.EX P0, PT, RZ, UR5, PT, P0 ;  /* 0x00000005ff007c0c */ /* 0x000fe2000bf05300 */
[----:B------:R-:W4:Y:S04]  /*aae0*/  LDL R5, [R1+0xc] ;  /* 0x00000c0001057983 */ /* 0x000f280000100800 */
[----:B------:R-:W4:Y:S01]  /*aaf0*/  LDL R4, [R1+0x14] ;  /* 0x0000140001047983 */ /* 0x000f220000100800 */
[----:B------:R-:W1:Y:S07]  /*ab00*/  S2R R7, SR_TID.X ;  /* 0x0000000000077919 */ /* 0x000e6e0000002100 */
[----:B------:R-:W-:Y:S01]  /*ab10*/  @P0 IADD3 R2, P1, R23, UR4, RZ ;  /* 0x0000000417020c10 */ /* 0x000fe2000ff3e0ff */
[----:B------:R-:W1:Y:S03]  /*ab20*/  S2R R0, SR_TID.X ;  /* 0x0000000000007919 */ /* 0x000e660000002100 */
[----:B------:R-:W-:Y:S01]  /*ab30*/  @P0 IADD3.X R3, R24, UR5, RZ, P1, !PT ;  /* 0x0000000518030c10 */ /* 0x000fe20008ffe4ff */
[----:B------:R-:W4:Y:S01]  /*ab40*/  LDL.LU R20, [R1+0x4] ;  /* 0x0000040001147983 */ /* 0x000f220000300800 */
[----:B0-----:R-:W-:-:S03]  /*ab50*/  ISETP.NE.AND P2, PT, R6, 0x1, PT ;  /* 0x000000010600780c */ /* 0x001fc60003f45270 */
[----:B------:R-:W4:Y:S04]  /*ab60*/  LDL R9, [R1+0x48] ;  /* 0x0000480001097983 */ /* 0x000f280000100800 */
[----:B--2---:R0:W2:Y:S01]  /*ab70*/  @P0 LDG.E R21, desc[UR36][R2.64] ;  /* 0x0000002402150981 */ /* 0x0040a2000c1e1900 */
[----:B-1----:R-:W-:Y:S01]  /*ab80*/  IMAD.SHL.U32 R7, R7, 0x10, RZ ;  /* 0x0000001007077824 */ /* 0x002fe200078e00ff */
[----:B------:R-:W-:Y:S01]  /*ab90*/  LOP3.LUT R0, R0, 0x7f, RZ, 0xc0, !PT ;  /* 0x0000007f00007812 */ /* 0x000fe200078ec0ff */
[----:B---3--:R-:W-:-:S03]  /*aba0*/  VIADD R26, R26, 0xffffffff ;  /* 0xffffffff1a1a7836 */ /* 0x008fc60000000000 */
[----:B0-----:R-:W0:Y:S01]  /*abb0*/  @P2 LDC R3, c[0x0][0x434] ;  /* 0x00010d00ff032b82 */ /* 0x001e220000000800 */
[----:B------:R-:W-:Y:S01]  /*abc0*/  IMAD.SHL.U32 R8, R26, 0x80, RZ ;  /* 0x000000801a087824 */ /* 0x000fe200078e00ff */
[----:B------:R-:W-:Y:S02]  /*abd0*/  SHF.R.U32.HI R0, RZ, 0x3, R0 ;  /* 0x00000003ff007819 */ /* 0x000fe40000011600 */
[----:B------:R-:W-:-:S04]  /*abe0*/  LOP3.LUT R7, R7, 0x70, RZ, 0xc0, !PT ;  /* 0x0000007007077812 */ /* 0x000fc800078ec0ff */
[----:B------:R-:W1:Y:S01]  /*abf0*/  @P2 LDC R2, c[0x0][0x438] ;  /* 0x00010e00ff022b82 */ /* 0x000e620000000800 */
[----:B------:R-:W-:Y:S01]  /*ac00*/  LOP3.LUT R0, R8, R0, R7, 0xfe, !PT ;  /* 0x0000000008007212 */ /* 0x000fe200078efe07 */
[----:B--2---:R-:W-:Y:S03]  /*ac10*/  @P0 STL [R1], R21 ;  /* 0x0000001501000387 */ /* 0x004fe60000100800 */
[C---:B----4-:R-:W-:Y:S02]  /*ac20*/  ISETP.GE.AND P0, PT, R0.reuse, R5, PT ;  /* 0x000000050000720c */ /* 0x050fe40003f06270 */
[----:B------:R-:W-:-:S05]  /*ac30*/  IADD3 R0, R0, R4, RZ ;  /* 0x0000000400007210 */ /* 0x000fca0007ffe0ff */
[----:B0-----:R-:W-:-:S04]  /*ac40*/  @P2 IMAD.HI.U32 R3, R0, R3, RZ ;  /* 0x0000000300032227 */ /* 0x001fc800078e00ff */
[----:B------:R-:W-:Y:S01]  /*ac50*/  IMAD.MOV.U32 R4, RZ, RZ, R0 ;  /* 0x000000ffff047224 */ /* 0x000fe200078e0000 */
[----:B-1----:R-:W-:Y:S02]  /*ac60*/  @P2 SHF.R.U32.HI R4, RZ, R2, R3 ;  /* 0x00000002ff042219 */ /* 0x002fe40000011603 */
[----:B------:R-:W0:Y:S03]  /*ac70*/  @!P0 LDC.64 R2, c[0x0][0x428] ;  /* 0x00010a00ff028b82 */ /* 0x000e260000000a00 */
[----:B------:R-:W-:-:S04]  /*ac80*/  IMAD.MOV R5, RZ, RZ, -R4 ;  /* 0x000000ffff057224 */ /* 0x000fc800078e0a04 */
[----:B------:R-:W-:Y:S01]  /*ac90*/  IMAD R0, R6, R5, R0 ;  /* 0x0000000506007224 */ /* 0x000fe200078e0200 */
[----:B------:R-:W-:Y:S02]  /*aca0*/  SHF.R.S32.HI R6, RZ, 0x1f, R21 ;  /* 0x0000001fff067819 */ /* 0x000fe40000011415 */
[----:B------:R-:W-:-:S03]  /*acb0*/  @!P0 SHF.R.S32.HI R5, RZ, 0x1f, R4 ;  /* 0x0000001fff058819 */ /* 0x000fc60000011404 */
[-C--:B0-----:R-:W-:Y:S02]  /*acc0*/  @!P0 IMAD R7, R6, R2.reuse, RZ ;  /* 0x0000000206078224 */ /* 0x081fe400078e02ff */
[----:B------:R-:W-:-:S04]  /*acd0*/  @!P0 IMAD.WIDE.U32 R4, R21, R2, R4 ;  /* 0x0000000215048225 */ /* 0x000fc800078e0004 */
[----:B------:R-:W-:Y:S02]  /*ace0*/  @!P0 IMAD R7, R21, R3, R7 ;  /* 0x0000000315078224 */ /* 0x000fe400078e0207 */
[----:B------:R-:W0:Y:S01]  /*acf0*/  @!P0 LDC.64 R2, c[0x0][0x418] ;  /* 0x00010600ff028b82 */ /* 0x000e220000000a00 */
[----:B------:R0:W-:Y:S01]  /*ad00*/  STL [R1+0x18], R6 ;  /* 0x0000180601007387 */ /* 0x0001e20000100800 */
[----:B------:R-:W-:Y:S01]  /*ad10*/  @!P0 IMAD.IADD R7, R5, 0x1, R7 ;  /* 0x0000000105078824 */ /* 0x000fe200078e0207 */
[----:B0-----:R-:W-:Y:S01]  /*ad20*/  @!P0 LEA R6, P1, R4, R2, 0x2 ;  /* 0x0000000204068211 */ /* 0x001fe200078210ff */
[----:B------:R-:W-:-:S03]  /*ad30*/  IMAD.MOV.U32 R2, RZ, RZ, RZ ;  /* 0x000000ffff027224 */ /* 0x000fc600078e00ff */
[----:B------:R-:W-:-:S05]  /*ad40*/  @!P0 LEA.HI.X R7, R4, R3, R7, 0x2, P1 ;  /* 0x0000000304078211 */ /* 0x000fca00008f1407 */
[----:B------:R0:W5:Y:S01]  /*ad50*/  @!P0 LDG.E R2, desc[UR36][R6.64] ;  /* 0x0000002406028981 */ /* 0x000162000c1e1900 */
[----:B------:R-:W-:-:S04]  /*ad60*/  LOP3.LUT R20, R20, 0xfffffffb, RZ, 0xc0, !PT ;  /* 0xfffffffb14147812 */ /* 0x000fc800078ec0ff */
[----:B------:R-:W-:Y:S02]  /*ad70*/  @P2 LOP3.LUT R20, R20, 0x4, RZ, 0xfc, !PT ;  /* 0x0000000414142812 */ /* 0x000fe400078efcff */
[----:B------:R-:W-:Y:S02]  /*ad80*/  ISETP.NE.AND P2, PT, R9, 0x3, PT ;  /* 0x000000030900780c */ /* 0x000fe40003f45270 */
[----:B------:R-:W-:-:S11]  /*ad90*/  LOP3.LUT R20, R20, 0xfffffffd, RZ, 0xc0, !PT ;  /* 0xfffffffd14147812 */ /* 0x000fd600078ec0ff */
[----:B------:R-:W-:-:S05]  /*ada0*/  @P2 LOP3.LUT R20, R20, 0x2, RZ, 0xfc, !PT ;  /* 0x0000000214142812 */ /* 0x000fca00078efcff */
[----:B------:R0:W-:Y:S01]  /*adb0*/  STL [R1+0x4], R20 ;  /* 0x0000041401007387 */ /* 0x0001e20000100800 */
[----:B------:R-:W-:-:S03]  /*adc0*/  UMOV UR4, 0xffffffff ;  /* 0xffffffff00047882 */ /* 0x000fc60000000000 */
[----:B------:R-:W-:Y:S05]  /*add0*/  BRA.DIV UR4, `(.L_x_265) ;  /* 0x0000004204a87947 */ /* 0x000fea000b800000 */
.L_x_329:
[----:B------:R-:W-:Y:S01]  /*ade0*/  LOP3.LUT R24, R18, 0xffff, RZ, 0xc0, !PT ;  /* 0x0000ffff12187812 */ /* 0x000fe200078ec0ff */
[----:B------:R-:W-:Y:S06]  /*adf0*/  @!P2 BRA `(.L_x_266) ;  /* 0x000000000004a947 */ /* 0x000fec0003800000 */
[----:B------:R-:W-:Y:S01]  /*ae00*/  BPT.TRAP 0x1 ;  /* 0x000000040000795c */ /* 0x000fe20000300000 */
.L_x_266:
[----:B0-----:R-:W-:Y:S01]  /*ae10*/  SHF.R.S32.HI R6, RZ, 0x1f, R0 ;  /* 0x0000001fff067819 */ /* 0x001fe20000011400 */
[----:B------:R-:W-:Y:S01]  /*ae20*/  ULDC.64 UR4, c[0x0][0x328] ;  /* 0x0000ca0000047ab9 */ /* 0x000fe20000000a00 */
[----:B-----5:R-:W-:Y:S01]  /*ae30*/  SHF.R.S32.HI R7, RZ, 0x1f, R2 ;  /* 0x0000001fff077819 */ /* 0x020fe20000011402 */
[----:B------:R-:W-:Y:S01]  /*ae40*/  IMAD.WIDE.U32 R4, R0, UR4, RZ ;  /* 0x0000000400047c25 */ /* 0x000fe2000f8e00ff */
[----:B------:R-:W-:Y:S01]  /*ae50*/  ULDC.64 UR6, c[0x0][0x318] ;  /* 0x0000c60000067ab9 */ /* 0x000fe20000000a00 */
[----:B------:R-:W-:Y:S02]  /*ae60*/  BSSY B0, `(.L_x_267) ;  /* 0x0000012000007945 */ /* 0x000fe40003800000 */
[----:B------:R-:W-:-:S04]  /*ae70*/  IMAD R3, R6, UR4, RZ ;  /* 0x0000000406037c24 */ /* 0x000fc8000f8e02ff */
[----:B------:R-:W-:Y:S01]  /*ae80*/  IMAD R3, R0, UR5, R3 ;  /* 0x0000000500037c24 */ /* 0x000fe2000f8e0203 */
[----:B------:R-:W-:-:S03]  /*ae90*/  ULDC.64 UR4, c[0x0][0x338] ;  /* 0x0000ce0000047ab9 */ /* 0x000fc60000000a00 */
[----:B------:R-:W-:Y:S02]  /*aea0*/  IMAD.IADD R5, R5, 0x1, R3 ;  /* 0x0000000105057824 */ /* 0x000fe400078e0203 */
[----:B------:R-:W-:Y:S02]  /*aeb0*/  IMAD R3, R7, UR4, RZ ;  /* 0x0000000407037c24 */ /* 0x000fe4000f8e02ff */
[----:B------:R-:W-:-:S04]  /*aec0*/  IMAD.WIDE.U32 R4, R2, UR4, R4 ;  /* 0x0000000402047c25 */ /* 0x000fc8000f8e0004 */
[----:B------:R-:W-:Y:S01]  /*aed0*/  IMAD R3, R2, UR5, R3 ;  /* 0x0000000502037c24 */ /* 0x000fe2000f8e0203 */
[----:B------:R-:W-:-:S04]  /*aee0*/  ULDC.64 UR4, c[0x0][0x330] ;  /* 0x0000cc0000047ab9 */ /* 0x000fc80000000a00 */
[----:B------:R-:W-:Y:S01]  /*aef0*/  IADD3 R5, R5, R3, RZ ;  /* 0x0000000305057210 */ /* 0x000fe20007ffe0ff */
[----:B------:R-:W-:Y:S02]  /*af00*/  IMAD R3, R25, 0x8, R22 ;  /* 0x0000000819037824 */ /* 0x000fe400078e0216 */
[----:B------:R-:W-:-:S04]  /*af10*/  IMAD.WIDE.U32 R4, R24, UR4, R4 ;  /* 0x0000000418047c25 */ /* 0x000fc8000f8e0004 */
[----:B------:R-:W-:Y:S01]  /*af20*/  IMAD R23, R24, UR5, R5 ;  /* 0x0000000518177c24 */ /* 0x000fe2000f8e0205 */
[----:B------:R-:W-:-:S04]  /*af30*/  LEA R18, P0, R4, UR6, 0x1 ;  /* 0x0000000604127c11 */ /* 0x000fc8000f8008ff */
[----:B------:R-:W-:Y:S02]  /*af40*/  LEA.HI.X R23, R4, UR7, R23, 0x1, P0 ;  /* 0x0000000704177c11 */ /* 0x000fe400080f0c17 */
[----:B------:R-:W-:-:S06]  /*af50*/  SHF.L.U32 R4, R27, 0x1f, RZ ;  /* 0x0000001f1b047819 */ /* 0x000fcc00000006ff */
[----:B------:R-:W0:Y:S02]  /*af60*/  SYNCS.PHASECHK.TRANS64.TRYWAIT P0, [R3+URZ+0x16840], R4 ;  /* 0x01684004030075a7 */ /* 0x000e24000800017f */
[----:B0-----:R-:W-:Y:S05]  /*af70*/  @!P0 BRA `(.L_x_268) ;  /* 0x0000004000748947 */ /* 0x001fea0003800000 */
.L_x_330:
[----:B------:R-:W-:Y:S05]  /*af80*/  BSYNC B0 ;  /* 0x0000000000007941 */ /* 0x000fea0003800000 */
.L_x_267:
[----:B------:R-:W2:Y:S01]  /*af90*/  LDL R11, [R1+0xc] ;  /* 0x00000c00010b7983 */ /* 0x000ea20000100800 */
[----:B------:R-:W-:Y:S01]  /*afa0*/  ULDC.64 UR4, c[0x0][0x300] ;  /* 0x0000c00000047ab9 */ /* 0x000fe20000000a00 */
[----:B------:R-:W-:Y:S02]  /*afb0*/  ULDC.64 UR6, c[0x0][0x2e8] ;  /* 0x0000ba0000067ab9 */ /* 0x000fe40000000a00 */
[----:B------:R-:W3:Y:S01]  /*afc0*/  LDL.LU R9, [R1+0x4] ;  /* 0x0000040001097983 */ /* 0x000ee20000300800 */
[----:B------:R-:W-:Y:S02]  /*afd0*/  IMAD R6, R6, UR4, RZ ;  /* 0x0000000406067c24 */ /* 0x000fe4000f8e02ff */
[C---:B0-----:R-:W-:Y:S01]  /*afe0*/  IMAD.WIDE.U32 R4, R0.reuse, UR4, RZ ;  /* 0x0000000400047c25 */ /* 0x041fe2000f8e00ff */
[----:B------:R-:W0:Y:S03]  /*aff0*/  S2R R10, SR_TID.X ;  /* 0x00000000000a7919 */ /* 0x000e260000002100 */
[----:B------:R-:W-:Y:S01]  /*b000*/  IMAD R6, R0, UR5, R6 ;  /* 0x0000000500067c24 */ /* 0x000fe2000f8e0206 */
[----:B------:R-:W-:Y:S01]  /*b010*/  ULDC.64 UR4, c[0x0][0x310] ;  /* 0x0000c40000047ab9 */ /* 0x000fe20000000a00 */
[----:B------:R-:W1:Y:S01]  /*b020*/  S2R R12, SR_TID.X ;  /* 0x00000000000c7919 */ /* 0x000e620000002100 */
[----:B------:R-:W-:-:S02]  /*b030*/  IMAD R7, R7, UR4, RZ ;  /* 0x0000000407077c24 */ /* 0x000fc4000f8e02ff */
[----:B------:R-:W-:Y:S02]  /*b040*/  IMAD.IADD R5, R5, 0x1, R6 ;  /* 0x0000000105057824 */ /* 0x000fe400078e0206 */
[C---:B------:R-:W-:Y:S02]  /*b050*/  IMAD R7, R2.reuse, UR5, R7 ;  /* 0x0000000502077c24 */ /* 0x040fe4000f8e0207 */
[----:B------:R-:W-:Y:S01]  /*b060*/  IMAD.WIDE.U32 R4, R2, UR4, R4 ;  /* 0x0000000402047c25 */ /* 0x000fe2000f8e0004 */
[----:B------:R-:W-:-:S03]  /*b070*/  ULDC.64 UR4, c[0x0][0x308] ;  /* 0x0000c20000047ab9 */ /* 0x000fc60000000a00 */
[----:B------:R-:W-:Y:S02]  /*b080*/  IMAD.IADD R5, R5, 0x1, R7 ;  /* 0x0000000105057824 */ /* 0x000fe400078e0207 */
[----:B------:R-:W-:Y:S01]  /*b090*/  IMAD.WIDE.U32 R4, R24, UR4, R4 ;  /* 0x0000000418047c25 */ /* 0x000fe2000f8e0004 */
[----:B------:R-:W-:Y:S02]  /*b0a0*/  ULDC UR4, c[0x0][0x2f4] ;  /* 0x0000bd0000047ab9 */ /* 0x000fe40000000800 */
[----:B------:R-:W-:Y:S01]  /*b0b0*/  ISETP.GE.AND P2, PT, R28, UR4, PT ;  /* 0x000000041c007c0c */ /* 0x000fe2000bf46270 */
[----:B------:R-:W-:Y:S01]  /*b0c0*/  IMAD R2, R24, UR5, R5 ;  /* 0x0000000518027c24 */ /* 0x000fe2000f8e0205 */
[----:B------:R-:W-:Y:S01]  /*b0d0*/  LEA R0, P0, R4, UR6, 0x1 ;  /* 0x0000000604007c11 */ /* 0x000fe2000f8008ff */
[----:B------:R-:W-:-:S03]  /*b0e0*/  UMOV UR4, 0xffffffff ;  /* 0xffffffff00047882 */ /* 0x000fc60000000000 */
[----:B------:R-:W-:Y:S02]  /*b0f0*/  LEA.HI.X R2, R4, UR7, R2, 0x1, P0 ;  /* 0x0000000704027c11 */ /* 0x000fe400080f0c02 */
[----:B0-----:R-:W-:-:S04]  /*b100*/  LOP3.LUT R10, R10, 0x7f, RZ, 0xc0, !PT ;  /* 0x0000007f0a0a7812 */ /* 0x001fc800078ec0ff */
[----:B------:R-:W-:-:S04]  /*b110*/  SHF.R.U32.HI R10, RZ, 0x3, R10 ;  /* 0x00000003ff0a7819 */ /* 0x000fc8000001160a */
[----:B--2---:R-:W-:Y:S01]  /*b120*/  IADD3 R4, -R10, R11, -R8 ;  /* 0x0000000b0a047210 */ /* 0x004fe20007ffe908 */
[C---:B-1----:R-:W-:Y:S02]  /*b130*/  IMAD.SHL.U32 R10, R12.reuse, 0x8, RZ ;  /* 0x000000080c0a7824 */ /* 0x042fe400078e00ff */
[----:B------:R-:W-:Y:S01]  /*b140*/  IMAD.SHL.U32 R11, R12, 0x8, RZ ;  /* 0x000000080c0b7824 */ /* 0x000fe200078e00ff */
[----:B---3--:R-:W-:Y:S02]  /*b150*/  LOP3.LUT R9, R9, 0xfffffffe, RZ, 0xc0, !PT ;  /* 0xfffffffe09097812 */ /* 0x008fe400078ec0ff */
[----:B------:R-:W-:Y:S02]  /*b160*/  LOP3.LUT R10, R10, 0x1f8, RZ, 0xc0, !PT ;  /* 0x000001f80a0a7812 */ /* 0x000fe400078ec0ff */
[----:B------:R-:W-:Y:S02]  /*b170*/  @P2 LOP3.LUT R9, R9, 0x1, RZ, 0xfc, !PT ;  /* 0x0000000109092812 */ /* 0x000fe400078efcff */
[----:B------:R-:W-:-:S02]  /*b180*/  LOP3.LUT R10, R10, 0x38, R12, 0x78, !PT ;  /* 0x000000380a0a7812 */ /* 0x000fc400078e780c */
[----:B------:R-:W-:Y:S01]  /*b190*/  ISETP.GE.AND P0, PT, R4, 0x1, PT ;  /* 0x000000010400780c */ /* 0x000fe20003f06270 */
[----:B------:R0:W-:Y:S01]  /*b1a0*/  STL [R1+0x4], R9 ;  /* 0x0000040901007387 */ /* 0x0001e20000100800 */
[----:B------:R-:W-:-:S04]  /*b1b0*/  LOP3.LUT R10, R10, 0x200, R11, 0xf8, !PT ;  /* 0x000002000a0a7812 */ /* 0x000fc800078ef80b */
[----:B------:R-:W-:Y:S01]  /*b1c0*/  LEA R5, R25, R10, 0xd ;  /* 0x0000000a19057211 */ /* 0x000fe200078e68ff */
[----:B------:R-:W-:Y:S06]  /*b1d0*/  BRA.DIV UR4, `(.L_x_269) ;  /* 0x0000003e04f07947 */ /* 0x000fec000b800000 */
[----:B------:R-:W1:Y:S01]  /*b1e0*/  SHFL.IDX PT, R7, R0, RZ, 0x181f ;  /* 0x00181fff00077589 */ /* 0x000e6200000e0000 */
[----:B------:R-:W-:-:S03]  /*b1f0*/  @P0 IMAD R8, R5, 0x2, R22 ;  /* 0x0000000205080824 */ /* 0x000fc600078e0216 */
[----:B------:R-:W2:Y:S01]  /*b200*/  SHFL.IDX PT, R6, R2, RZ, 0x181f ;  /* 0x00181fff02067589 */ /* 0x000ea200000e0000 */
[----:B-1----:R-:W-:-:S05]  /*b210*/  @P0 LEA R7, P1, R28, R7, 0x1 ;  /* 0x000000071c070211 */ /* 0x002fca00078208ff */
[----:B--2---:R-:W-:Y:S01]  /*b220*/  @P0 IMAD.X R6, RZ, RZ, R6, P1 ;  /* 0x000000ffff060224 */ /* 0x004fe200008e0606 */
[----:B------:R-:W-:-:S04]  /*b230*/  ISETP.GE.AND P1, PT, R4, 0x11, PT ;  /* 0x000000110400780c */ /* 0x000fc80003f26270 */
[----:B------:R-:W-:-:S04]  /*b240*/  @P0 LOP3.LUT R7, R7, R6, RZ, 0x3c, !PT ;  /* 0x0000000607070212 */ /* 0x000fc800078e3cff */
[----:B------:R-:W-:-:S04]  /*b250*/  @P0 LOP3.LUT R6, R7, R6, RZ, 0x3c, !PT ;  /* 0x0000000607060212 */ /* 0x000fc800078e3cff */
[----:B------:R-:W-:-:S05]  /*b260*/  @P0 LOP3.LUT R7, R7, R6, RZ, 0x3c, !PT ;  /* 0x0000000607070212 */ /* 0x000fca00078e3cff */
[----:B------:R-:W-:Y:S01]  /*b270*/  @!PT LDS RZ, [RZ] ;  /* 0x00000000fffff984 */ /* 0x000fe20000000800 */
[----:B------:R1:W-:Y:S04]  /*b280*/  @P0 LDGSTS.E.BYPASS.LTC128B.128 [R8+0xe400], desc[UR36][R6.64], !P2 ;  /* 0x0e40000006080fae */ /* 0x0003e8000d101d64 */
[----:B-1----:R-:W1:Y:S01]  /*b290*/  SHFL.IDX PT, R7, R0, 0x1, 0x181f ;  /* 0x00381f0000077f89 */ /* 0x002e6200000e0000 */
[----:B------:R-:W-:-:S03]  /*b2a0*/  @P1 IMAD R8, R5, 0x2, R22 ;  /* 0x0000000205081824 */ /* 0x000fc600078e0216 */
[----:B------:R-:W2:Y:S01]  /*b2b0*/  SHFL.IDX PT, R6, R2, 0x1, 0x181f ;  /* 0x00381f0002067f89 */ /* 0x000ea200000e0000 */
[----:B-1----:R-:W-:-:S05]  /*b2c0*/  @P1 LEA R7, P0, R28, R7, 0x1 ;  /* 0x000000071c071211 */ /* 0x002fca00078008ff */
[----:B--2---:R-:W-:-:S05]  /*b2d0*/  @P1 IMAD.X R6, RZ, RZ, R6, P0 ;  /* 0x000000ffff061224 */ /* 0x004fca00000e0606 */
[----:B------:R-:W-:-:S04]  /*b2e0*/  @P1 LOP3.LUT R7, R7, R6, RZ, 0x3c, !PT ;  /* 0x0000000607071212 */ /* 0x000fc800078e3cff */
[----:B------:R-:W-:-:S04]  /*b2f0*/  @P1 LOP3.LUT R6, R7, R6, RZ, 0x3c, !PT ;  /* 0x0000000607061212 */ /* 0x000fc800078e3cff */
[----:B------:R-:W-:-:S05]  /*b300*/  @P1 LOP3.LUT R7, R7, R6, RZ, 0x3c, !PT ;  /* 0x0000000607071212 */ /* 0x000fca00078e3cff */
[----:B------:R1:W-:Y:S01]  /*b310*/  @P1 LDGSTS.E.BYPASS.LTC128B.128 [R8+0xec00], desc[UR36][R6.64], !P2 ;  /* 0x0ec0000006081fae */ /* 0x0003e2000d101d64 */
[----:B------:R-:W-:-:S03]  /*b320*/  ISETP.GE.AND P1, PT, R4, 0x21, PT ;  /* 0x000000210400780c */ /* 0x000fc60003f26270 */
[----:B-1----:R-:W1:Y:S10]  /*b330*/  SHFL.IDX PT, R7, R0, 0x2, 0x181f ;  /* 0x00581f0000077f89 */ /* 0x002e7400000e0000 */
[----:B------:R-:W-:Y:S01]  /*b340*/  @P1 LEA R8, R5, R22, 0x1 ;  /* 0x0000001605081211 */ /* 0x000fe200078e08ff */
        /* <DEDUP_REMOVED lines=9> */
[----:B------:R-:W-:Y:S01]  /*b3e0*/  @P1 IMAD R8, R5, 0x2, R22 ;  /* 0x0000000205081824 */ /* 0x000fe200078e0216 */
        /* <DEDUP_REMOVED lines=30> */
[----:B------:R-:W2:Y:S04]  /*b5d0*/  SHFL.IDX PT, R6, R2, 0x6, 0x181f ;  /* 0x00d81f0002067f89 */ /* 0x000ea800000e0000 */
[----:B------:R-:W3:Y:S04]  /*b5e0*/  SHFL.IDX PT, R2, R2, 0x7, 0x181f ;  /* 0x00f81f0002027f89 */ /* 0x000ee800000e0000 */
[----:B------:R-:W4:Y:S01]  /*b5f0*/  SHFL.IDX PT, R0, R0, 0x7, 0x181f ;  /* 0x00f81f0000007f89 */ /* 0x000f2200000e0000 */
[----:B-1----:R-:W-:-:S05]  /*b600*/  @P1 LEA R7, P0, R28, R7, 0x1 ;  /* 0x000000071c071211 */ /* 0x002fca00078008ff */
[----:B--2---:R-:W-:-:S05]  /*b610*/  @P1 IMAD.X R6, RZ, RZ, R6, P0 ;  /* 0x000000ffff061224 */ /* 0x004fca00000e0606 */
[----:B------:R-:W-:-:S04]  /*b620*/  @P1 LOP3.LUT R7, R7, R6, RZ, 0x3c, !PT ;  /* 0x0000000607071212 */ /* 0x000fc800078e3cff */
[----:B------:R-:W-:-:S04]  /*b630*/  @P1 LOP3.LUT R6, R7, R6, RZ, 0x3c, !PT ;  /* 0x0000000607061212 */ /* 0x000fc800078e3cff */
[----:B------:R-:W-:-:S05]  /*b640*/  @P1 LOP3.LUT R7, R7, R6, RZ, 0x3c, !PT ;  /* 0x0000000607071212 */ /* 0x000fca00078e3cff */
[----:B---34-:R1:W-:Y:S02]  /*b650*/  @P1 LDGSTS.E.BYPASS.LTC128B.128 [R8+0x11400], desc[UR36][R6.64], !P2 ;  /* 0x1140000006081fae */ /* 0x0183e4000d101d64 */
.L_x_348:
[----:B------:R-:W-:-:S13]  /*b660*/  ISETP.GE.AND P0, PT, R4, 0x71, PT ;  /* 0x000000710400780c */ /* 0x000fda0003f06270 */
[----:B-1----:R-:W-:Y:S01]  /*b670*/  @P0 LEA R6, P1, R28, R0, 0x1 ;  /* 0x000000001c060211 */ /* 0x002fe200078208ff */
[----:B------:R-:W-:-:S04]  /*b680*/  @P0 IMAD R5, R5, 0x2, R22 ;  /* 0x0000000205050824 */ /* 0x000fc800078e0216 */
[----:B------:R-:W-:-:S05]  /*b690*/  @P0 IMAD.X R7, RZ, RZ, R2, P1 ;  /* 0x000000ffff070224 */ /* 0x000fca00008e0602 */
[----:B------:R-:W-:Y:S01]  /*b6a0*/  @!PT LDS RZ, [RZ] ;  /* 0x00000000fffff984 */ /* 0x000fe20000000800 */
[----:B------:R-:W-:Y:S01]  /*b6b0*/  @!PT LDS RZ, [RZ] ;  /* 0x00000000fffff984 */ /* 0x000fe20000000800 */
[----:B------:R-:W-:Y:S01]  /*b6c0*/  @!PT LDS RZ, [RZ] ;  /* 0x00000000fffff984 */ /* 0x000fe20000000800 */
[----:B------:R1:W-:Y:S01]  /*b6d0*/  @P0 LDGSTS.E.BYPASS.LTC128B.128 [R5+0x11c00], desc[UR36][R6.64], !P2 ;  /* 0x11c0000006050fae */ /* 0x0003e2000d101d64 */
[----:B------:R-:W-:Y:S01]  /*b6e0*/  PLOP3.LUT P0, PT, PT, PT, PT, 0x80, 0x0 ;  /* 0x000000000000781c */ /* 0x000fe20003f0f070 */
[----:B------:R-:W-:-:S12]  /*b6f0*/  NOP ;  /* 0x0000000000007918 */ /* 0x000fd80000000000 */
.L_x_270:
[----:B------:R-:W-:Y:S02]  /*b700*/  PLOP3.LUT P1, PT, P1, P0, PT, 0xa2, 0x0 ;  /* 0x000000000000781c */ /* 0x000fe40000f21472 */
[----:B------:R-:W-:-:S08]  /*b710*/  @P0 R2UR P1, UR4, R3 ;  /* 0x00000000030402ca */ /* 0x000fd00000020000 */
[----:B------:R-:W-:-:S05]  /*b720*/  @P0 PLOP3.LUT P0, PT, P1, PT, PT, 0x80, 0x0 ;  /* 0x000000000000081c */ /* 0x000fca0000f0f070 */
[----:B------:R-:W-:Y:S01]  /*b730*/  @!P1 SYNCS.ARRIVE.TRANS64.RED.A0T1 RZ, [UR4+0x16830], RZ ;  /* 0x016830ffffff99a7 */ /* 0x000fe20008200404 */
[----:B------:R-:W-:Y:S07]  /*b740*/  @!P1 ARRIVES.LDGSTSBAR.64.TRANSCNT [UR4+0x16830] ;  /* 0x01683000ff0099b0 */ /* 0x000fee0008000a84 */
[----:B------:R-:W-:Y:S05]  /*b750*/  @P0 BRA.U.ANY `(.L_x_270) ;  /* 0xfffffffd00e80947 */ /* 0x000fea000393ffff */
[----:B------:R-:W-:Y:S01]  /*b760*/  NOP ;  /* 0x0000000000007918 */ /* 0x000fe20000000000 */
[----:B------:R-:W2:Y:S02]  /*b770*/  LDL R0, [R1+0x48] ;  /* 0x0000480001007983 */ /* 0x000ea40000100800 */
[----:B--2---:R-:W-:-:S13]  /*b780*/  ISETP.NE.AND P2, PT, R0, 0x3, PT ;  /* 0x000000030000780c */ /* 0x004fda0003f45270 */
[----:B------:R-:W-:Y:S05]  /*b790*/  @!P2 BRA `(.L_x_271) ;  /* 0x000000000004a947 */ /* 0x000fea0003800000 */
[----:B------:R-:W-:Y:S01]  /*b7a0*/  BPT.TRAP 0x1 ;  /* 0x000000040000795c */ /* 0x000fe20000300000 */
.L_x_271:
[----:B------:R2:W5:Y:S01]  /*b7b0*/  LDL R0, [R1+0x4] ;  /* 0x0000040001007983 */ /* 0x0005620000100800 */
[----:B------:R2:W-:Y:S03]  /*b7c0*/  SYNCS.ARRIVE.TRANS64.A1T0 RZ, [R3+URZ+0x16830], RZ ;  /* 0x016830ff03ff79a7 */ /* 0x0005e6000810003f */
[----:B-1----:R2:W5:Y:S04]  /*b7d0*/  LDL.LU R5, [R1+0x20] ;  /* 0x0000200001057983 */ /* 0x0025680000300800 */
[----:B------:R2:W5:Y:S02]  /*b7e0*/  LDL.LU R4, [R1+0x2c] ;  /* 0x00002c0001047983 */ /* 0x0005640000300800 */
[----:B------:R-:W-:Y:S05]  /*b7f0*/  WARPSYNC.ALL ;  /* 0x0000000000007948 */ /* 0x000fea0003800000 */
[----:B------:R-:W-:Y:S01]  /*b800*/  ULDC.64 UR4, c[0x0][0x298] ;  /* 0x0000a60000047ab9 */ /* 0x000fe20000000a00 */
[----:B------:R-:W-:Y:S01]  /*b810*/  VIADD R2, R22, 0x8400 ;  /* 0x0000840016027836 */ /* 0x000fe20000000000 */
[----:B------:R-:W-:Y:S01]  /*b820*/  BSSY B6, `(.L_x_272) ;  /* 0x000001f000067945 */ /* 0x000fe20003800000 */
[----:B------:R-:W-:Y:S03]  /*b830*/  BAR.SYNC.DEFER_BLOCKING 0x8, 0x200 ;  /* 0x0208000000007b1d */ /* 0x000fe60000010000 */
[----:B------:R-:W-:-:S02]  /*b840*/  LOP3.LUT P0, RZ, R2, 0x3ff, RZ, 0xc0, !PT ;  /* 0x000003ff02ff7812 */ /* 0x000fc4000780c0ff */
[----:B-----5:R-:W-:Y:S02]  /*b850*/  LOP3.LUT P1, RZ, R0, 0x8, RZ, 0xc0, !PT ;  /* 0x0000000800ff7812 */ /* 0x020fe4000782c0ff */
[----:B------:R-:W-:Y:S01]  /*b860*/  SHF.R.S32.HI R0, RZ, 0x1f, R5 ;  /* 0x0000001fff007819 */ /* 0x000fe20000011405 */
[----:B--2---:R-:W-:Y:S01]  /*b870*/  IMAD.WIDE.U32 R2, R5, UR4, RZ ;  /* 0x0000000405027c25 */ /* 0x004fe2000f8e00ff */
[----:B------:R-:W-:Y:S02]  /*b880*/  SEL R29, R29, RZ, !P1 ;  /* 0x000000ff1d1d7207 */ /* 0x000fe40004800000 */
[----:B------:R-:W-:Y:S01]  /*b890*/  SEL R4, R4, RZ, !P1 ;  /* 0x000000ff04047207 */ /* 0x000fe20004800000 */
[----:B------:R-:W-:Y:S01]  /*b8a0*/  IMAD R0, R0, UR4, RZ ;  /* 0x0000000400007c24 */ /* 0x000fe2000f8e02ff */
[----:B------:R1:W-:Y:S03]  /*b8b0*/  STL.64 [R1+0x20], R2 ;  /* 0x0000200201007387 */ /* 0x0003e60000100a00 */
[----:B------:R-:W-:Y:S01]  /*b8c0*/  IMAD R0, R5, UR5, R0 ;  /* 0x0000000505007c24 */ /* 0x000fe2000f8e0200 */
[----:B------:R1:W-:Y:S04]  /*b8d0*/  STL [R1+0x38], R4 ;  /* 0x0000380401007387 */ /* 0x0003e80000100800 */
[----:B------:R-:W-:-:S05]  /*b8e0*/  IADD3 R0, R3, R0, RZ ;  /* 0x0000000003007210 */ /* 0x000fca0007ffe0ff */
[----:B------:R1:W-:Y:S01]  /*b8f0*/  STL [R1+0x2c], R0 ;  /* 0x00002c0001007387 */ /* 0x0003e20000100800 */
[----:B------:R-:W-:Y:S05]  /*b900*/  @!P0 BRA `(.L_x_273) ;  /* 0x0000000000408947 */ /* 0x000fea0003800000 */
[----:B-1----:R-:W-:Y:S01]  /*b910*/  MOV R2, 0x0 ;  /* 0x0000000000027802 */ /* 0x002fe20000000f00 */
[----:B------:R-:W-:Y:S01]  /*b920*/  ULDC.64 UR6, c[0x4][0x88] ;  /* 0x0100220000067ab9 */ /* 0x000fe20000000a00 */
[----:B------:R-:W-:Y:S01]  /*b930*/  ULDC.64 UR8, c[0x4][0x90] ;  /* 0x0100240000087ab9 */ /* 0x000fe20000000a00 */
[----:B------:R-:W-:Y:S01]  /*b940*/  ULDC.64 UR4, c[0x4][0x20] ;  /* 0x0100080000047ab9 */ /* 0x000fe20000000a00 */
[----:B------:R-:W-:Y:S01]  /*b950*/  IMAD.U32 R4, RZ, RZ, UR6 ;  /* 0x00000006ff047e24 */ /* 0x000fe2000f8e00ff */
[----:B------:R-:W-:Y:S01]  /*b960*/  MOV R11, UR5 ;  /* 0x00000005000b7c02 */ /* 0x000fe20008000f00 */
[----:B------:R-:W1:Y:S01]  /*b970*/  LDC.64 R2, c[0x4][R2] ;  /* 0x0100000002027b82 */ /* 0x000e620000000a00 */
[----:B------:R-:W-:Y:S02]  /*b980*/  IMAD.U32 R5, RZ, RZ, UR7 ;  /* 0x00000007ff057e24 */ /* 0x000fe4000f8e00ff */
[----:B------:R-:W-:Y:S02]  /*b990*/  IMAD.U32 R6, RZ, RZ, UR8 ;  /* 0x00000008ff067e24 */ /* 0x000fe4000f8e00ff */
[----:B------:R-:W-:-:S02]  /*b9a0*/  IMAD.U32 R7, RZ, RZ, UR9 ;  /* 0x00000009ff077e24 */ /* 0x000fc4000f8e00ff */
[----:B------:R-:W-:Y:S02]  /*b9b0*/  IMAD.U32 R10, RZ, RZ, UR4 ;  /* 0x00000004ff0a7e24 */ /* 0x000fe4000f8e00ff */
[----:B------:R-:W-:Y:S02]  /*b9c0*/  IMAD.MOV.U32 R8, RZ, RZ, 0x70 ;  /* 0x00000070ff087424 */ /* 0x000fe400078e00ff */
[----:B------:R-:W-:Y:S02]  /*b9d0*/  IMAD.MOV.U32 R12, RZ, RZ, 0x1 ;  /* 0x00000001ff0c7424 */ /* 0x000fe400078e00ff */
[----:B------:R-:W-:-:S07]  /*b9e0*/  IMAD.MOV.U32 R13, RZ, RZ, RZ ;  /* 0x000000ffff0d7224 */ /* 0x000fce00078e00ff */
[----:B------:R-:W-:-:S07]  /*b9f0*/  LEPC R20, `(.L_x_273) ;  /* 0x000000001014794e */ /* 0x000fce0000000000 */
[----:B01----:R-:W-:Y:S05]  /*ba00*/  CALL.ABS.NOINC R2 ;  /* 0x0000000002007343 */ /* 0x003fea0003c00000 */
.L_x_273:
[----:B------:R-:W-:Y:S05]  /*ba10*/  BSYNC B6 ;  /* 0x0000000000067941 */ /* 0x000fea0003800000 */
.L_x_272:
[----:B-1----:R-:W2:Y:S01]  /*ba20*/  LDL.LU R2, [R1+0x2c] ;  /* 0x00002c0001027983 */ /* 0x002ea20000300800 */
[----:B0-----:R-:W0:Y:S01]  /*ba30*/  LDC R9, c[0x0][0x448] ;  /* 0x00011200ff097b82 */ /* 0x001e220000000800 */
[----:B------:R-:W-:Y:S01]  /*ba40*/  ULDC.64 UR4, c[0x0][0x2d8] ;  /* 0x0000b60000047ab9 */ /* 0x000fe20000000a00 */
[----:B------:R-:W-:Y:S01]  /*ba50*/  ULDC.64 UR6, c[0x0][0x2e0] ;  /* 0x0000b80000067ab9 */ /* 0x000fe20000000a00 */
[----:B------:R-:W3:Y:S01]  /*ba60*/  LDL.LU.64 R20, [R1+0x20] ;  /* 0x0000200001147983 */ /* 0x000ee20000300a00 */
[----:B------:R-:W-:-:S03]  /*ba70*/  ULDC.64 UR8, c[0x0][0x280] ;  /* 0x0000a00000087ab9 */ /* 0x000fc60000000a00 */
[----:B------:R-:W4:Y:S04]  /*ba80*/  LDL.LU R0, [R1+0x38] ;  /* 0x0000380001007983 */ /* 0x000f280000300800 */
[----:B------:R1:W5:Y:S01]  /*ba90*/  LDL R10, [R1+0x1c] ;  /* 0x00001c00010a7983 */ /* 0x0003620000100800 */
[----:B0-----:R-:W-:-:S13]  /*baa0*/  ISETP.NE.AND P0, PT, R9, 0x1, PT ;  /* 0x000000010900780c */ /* 0x001fda0003f05270 */
[----:B------:R-:W0:Y:S08]  /*bab0*/  @P0 LDC R4, c[0x0][0x44c] ;  /* 0x00011300ff040b82 */ /* 0x000e300000000800 */
[----:B------:R-:W1:Y:S08]  /*bac0*/  @P0 LDC R5, c[0x0][0x450] ;  /* 0x00011400ff050b82 */ /* 0x000e700000000800 */
[----:B------:R-:W1:Y:S01]  /*bad0*/  @P0 LDC R8, c[0x0][0x450] ;  /* 0x00011400ff080b82 */ /* 0x000e620000000800 */
[----:B--2---:R-:W-:-:S02]  /*bae0*/  IMAD.MOV.U32 R3, RZ, RZ, R2 ;  /* 0x000000ffff037224 */ /* 0x004fc400078e0002 */
[----:B---3--:R-:W-:Y:S01]  /*baf0*/  IMAD.MOV.U32 R2, RZ, RZ, R20 ;  /* 0x000000ffff027224 */ /* 0x008fe200078e0014 */
[----:B------:R-:W2:Y:S03]  /*bb00*/  S2R R21, SR_TID.X ;  /* 0x0000000000157919 */ /* 0x000ea60000002100 */
[C---:B------:R-:W-:Y:S01]  /*bb10*/  IMAD.WIDE.U32 R2, R24.reuse, UR4, R2 ;  /* 0x0000000418027c25 */ /* 0x040fe2000f8e0002 */
[----:B------:R-:W3:Y:S03]  /*bb20*/  S2R R20, SR_TID.X ;  /* 0x0000000000147919 */ /* 0x000ee60000002100 */
[----:B------:R-:W-:Y:S01]  /*bb30*/  IMAD R3, R24, UR5, R3 ;  /* 0x0000000518037c24 */ /* 0x000fe2000f8e0203 */
[----:B------:R-:W-:Y:S01]  /*bb40*/  ULDC.64 UR4, c[0x0][0x2d0] ;  /* 0x0000b40000047ab9 */ /* 0x000fe20000000a00 */
[----:B----4-:R-:W-:-:S02]  /*bb50*/  IMAD R0, R0, UR6, RZ ;  /* 0x0000000600007c24 */ /* 0x010fc4000f8e02ff */
[----:B------:R-:W-:-:S04]  /*bb60*/  IMAD.WIDE.U32 R2, R29, UR6, R2 ;  /* 0x000000061d027c25 */ /* 0x000fc8000f8e0002 */
[----:B------:R-:W-:Y:S01]  /*bb70*/  IMAD R0, R29, UR7, R0 ;  /* 0x000000071d007c24 */ /* 0x000fe2000f8e0200 */
[----:B------:R-:W-:-:S03]  /*bb80*/  ULDC.64 UR6, c[0x0][0x2c8] ;  /* 0x0000b20000067ab9 */ /* 0x000fc60000000a00 */
[----:B------:R-:W-:Y:S01]  /*bb90*/  IMAD.IADD R3, R3, 0x1, R0 ;  /* 0x0000000103037824 */ /* 0x000fe200078e0200 */
[----:B--2---:R-:W-:Y:S02]  /*bba0*/  SHF.L.U32 R21, R21, 0x4, RZ ;  /* 0x0000000415157819 */ /* 0x004fe400000006ff */
[----:B---3--:R-:W-:Y:S02]  /*bbb0*/  LOP3.LUT R20, R20, 0x7f, RZ, 0xc0, !PT ;  /* 0x0000007f14147812 */ /* 0x008fe400078ec0ff */
[----:B------:R-:W-:Y:S02]  /*bbc0*/  LOP3.LUT R21, R21, 0x70, RZ, 0xc0, !PT ;  /* 0x0000007015157812 */ /* 0x000fe400078ec0ff */
[----:B------:R-:W-:-:S04]  /*bbd0*/  SHF.R.U32.HI R20, RZ, 0x3, R20 ;  /* 0x00000003ff147819 */ /* 0x000fc80000011614 */
[----:B------:R-:W-:Y:S02]  /*bbe0*/  LOP3.LUT R20, R20, R21, RZ, 0xfc, !PT ;  /* 0x0000001514147212 */ /* 0x000fe400078efcff */
[----:B------:R2:W5:Y:S03]  /*bbf0*/  LDL R21, [R1+0x30] ;  /* 0x0000300001157983 */ /* 0x0005660000100800 */
[----:B------:R-:W-:-:S04]  /*bc00*/  IMAD R6, R17, 0xc0, R20 ;  /* 0x000000c011067824 */ /* 0x000fc800078e0214 */
[----:B0-----:R-:W-:-:S04]  /*bc10*/  @P0 IMAD.HI.U32 R0, R6, R4, RZ ;  /* 0x0000000406000227 */ /* 0x001fc800078e00ff */
[----:B------:R-:W-:Y:S01]  /*bc20*/  IMAD.MOV.U32 R4, RZ, RZ, R6 ;  /* 0x000000ffff047224 */ /* 0x000fe200078e0006 */
[----:B-1----:R-:W-:-:S04]  /*bc30*/  @P0 SHF.R.U32.HI R4, RZ, R5, R0 ;  /* 0x00000005ff040219 */ /* 0x002fc80000011600 */
[----:B------:R-:W-:-:S05]  /*bc40*/  SHF.R.S32.HI R0, RZ, 0x1f, R4 ;  /* 0x0000001fff007819 */ /* 0x000fca0000011404 */
[----:B------:R-:W-:-:S04]  /*bc50*/  IMAD R0, R0, UR4, RZ ;  /* 0x0000000400007c24 */ /* 0x000fc8000f8e02ff */
[C---:B------:R-:W-:Y:S02]  /*bc60*/  IMAD R7, R4.reuse, UR5, R0 ;  /* 0x0000000504077c24 */ /* 0x040fe4000f8e0200 */
[----:B------:R-:W-:Y:S02]  /*bc70*/  IMAD.MOV R0, RZ, RZ, -R4 ;  /* 0x000000ffff007224 */ /* 0x000fe400078e0a04 */
[----:B------:R-:W-:-:S04]  /*bc80*/  IMAD.WIDE.U32 R4, R4, UR4, R2 ;  /* 0x0000000404047c25 */ /* 0x000fc8000f8e0002 */
[----:B------:R-:W-:Y:S02]  /*bc90*/  IMAD R0, R9, R0, R6 ;  /* 0x0000000009007224 */ /* 0x000fe400078e0206 */
[----:B------:R-:W-:-:S03]  /*bca0*/  IMAD.IADD R5, R5, 0x1, R7 ;  /* 0x0000000105057824 */ /* 0x000fc600078e0207 */
[----:B------:R-:W-:-:S05]  /*bcb0*/  SHF.R.S32.HI R7, RZ, 0x1f, R0 ;  /* 0x0000001fff077819 */ /* 0x000fca0000011400 */
[----:B------:R-:W-:Y:S02]  /*bcc0*/  IMAD R7, R7, UR6, RZ ;  /* 0x0000000607077c24 */ /* 0x000fe4000f8e02ff */
[----:B------:R-:W-:-:S04]  /*bcd0*/  IMAD.WIDE.U32 R4, R0, UR6, R4 ;  /* 0x0000000600047c25 */ /* 0x000fc8000f8e0004 */
[----:B------:R-:W-:-:S04]  /*bce0*/  IMAD R7, R0, UR7, R7 ;  /* 0x0000000700077c24 */ /* 0x000fc8000f8e0207 */
[----:B------:R-:W-:Y:S02]  /*bcf0*/  IMAD.IADD R5, R5, 0x1, R7 ;  /* 0x0000000105057824 */ /* 0x000fe400078e0207 */
[----:B------:R-:W0:Y:S01]  /*bd00*/  @P0 LDC R7, c[0x0][0x44c] ;  /* 0x00011300ff070b82 */ /* 0x000e220000000800 */
[----:B------:R-:W-:-:S04]  /*bd10*/  LEA R0, P1, R4, UR8, 0x1 ;  /* 0x0000000804007c11 */ /* 0x000fc8000f8208ff */
[----:B------:R-:W-:Y:S02]  /*bd20*/  LEA.HI.X R4, R4, UR9, R5, 0x1, P1 ;  /* 0x0000000904047c11 */ /* 0x000fe400088f0c05 */
[----:B------:R-:W-:-:S05]  /*bd30*/  IADD3 R5, R6, 0x80, RZ ;  /* 0x0000008006057810 */ /* 0x000fca0007ffe0ff */
[----:B------:R-:W-:Y:S01]  /*bd40*/  IMAD.MOV.U32 R6, RZ, RZ, R5 ;  /* 0x000000ffff067224 */ /* 0x000fe200078e0005 */
[----:B------:R-:W1:Y:S01]  /*bd50*/  S2R R20, SR_TID.X ;  /* 0x0000000000147919 */ /* 0x000e620000002100 */
[----:B0-----:R-:W-:-:S05]  /*bd60*/  @P0 IMAD.HI.U32 R7, R5, R7, RZ ;  /* 0x0000000705070227 */ /* 0x001fca00078e00ff */
[----:B------:R-:W-:-:S05]  /*bd70*/  @P0 SHF.R.U32.HI R6, RZ, R8, R7 ;  /* 0x00000008ff060219 */ /* 0x000fca0000011607 */
[----:B------:R-:W-:-:S04]  /*bd80*/  IMAD.MOV R7, RZ, RZ, -R6 ;  /* 0x000000ffff077224 */ /* 0x000fc800078e0a06 */
[----:B------:R-:W-:Y:S01]  /*bd90*/  IMAD R5, R9, R7, R5 ;  /* 0x0000000709057224 */ /* 0x000fe200078e0205 */
[----:B------:R-:W-:Y:S01]  /*bda0*/  SHF.R.S32.HI R7, RZ, 0x1f, R6 ;  /* 0x0000001fff077819 */ /* 0x000fe20000011406 */
[----:B------:R-:W-:-:S04]  /*bdb0*/  IMAD.WIDE.U32 R2, R6, UR4, R2 ;  /* 0x0000000406027c25 */ /* 0x000fc8000f8e0002 */
[----:B------:R-:W-:Y:S01]  /*bdc0*/  IMAD R7, R7, UR4, RZ ;  /* 0x0000000407077c24 */ /* 0x000fe2000f8e02ff */
[----:B------:R-:W-:-:S03]  /*bdd0*/  ULDC UR4, c[0x0][0x2b8] ;  /* 0x0000ae0000047ab9 */ /* 0x000fc60000000800 */
[----:B------:R-:W-:Y:S01]  /*bde0*/  IMAD R7, R6, UR5, R7 ;  /* 0x0000000506077c24 */ /* 0x000fe2000f8e0207 */
[----:B------:R-:W-:-:S03]  /*bdf0*/  SHF.R.S32.HI R6, RZ, 0x1f, R5 ;  /* 0x0000001fff067819 */ /* 0x000fc60000011405 */
[----:B------:R-:W-:Y:S02]  /*be00*/  IMAD.IADD R3, R3, 0x1, R7 ;  /* 0x0000000103037824 */ /* 0x000fe400078e0207 */
[----:B------:R-:W-:Y:S02]  /*be10*/  IMAD R6, R6, UR6, RZ ;  /* 0x0000000606067c24 */ /* 0x000fe4000f8e02ff */
[----:B------:R-:W-:-:S04]  /*be20*/  IMAD.WIDE.U32 R2, R5, UR6, R2 ;  /* 0x0000000605027c25 */ /* 0x000fc8000f8e0002 */
[----:B------:R-:W-:Y:S01]  /*be30*/  IMAD R6, R5, UR7, R6 ;  /* 0x0000000705067c24 */ /* 0x000fe2000f8e0206 */
[----:B------:R-:W-:-:S03]  /*be40*/  LEA R5, P1, R2, UR8, 0x1 ;  /* 0x0000000802057c11 */ /* 0x000fc6000f8208ff */
[----:B------:R-:W-:Y:S01]  /*be50*/  IMAD.IADD R6, R3, 0x1, R6 ;  /* 0x0000000103067824 */ /* 0x000fe200078e0206 */
[----:B------:R-:W-:Y:S01]  /*be60*/  ISETP.GE.AND P0, PT, R28, UR4, PT ;  /* 0x000000041c007c0c */ /* 0x000fe2000bf06270 */
[----:B------:R-:W-:Y:S01]  /*be70*/  UMOV UR4, 0xffffffff ;  /* 0xffffffff00047882 */ /* 0x000fe20000000000 */
[----:B-1----:R-:W-:Y:S02]  /*be80*/  LOP3.LUT R20, R20, 0x7f, RZ, 0xc0, !PT ;  /* 0x0000007f14147812 */ /* 0x002fe400078ec0ff */
[----:B------:R-:W-:Y:S02]  /*be90*/  LEA.HI.X R2, R2, UR9, R6, 0x1, P1 ;  /* 0x0000000902027c11 */ /* 0x000fe400088f0c06 */
[----:B------:R-:W-:Y:S01]  /*bea0*/  SHF.R.U32.HI R20, RZ, 0x3, R20 ;  /* 0x00000003ff147819 */ /* 0x000fe20000011614 */
[----:B--2---:R-:W-:Y:S06]  /*beb0*/  BRA.DIV UR4, `(.L_x_274) ;  /* 0x0000003e04687947 */ /* 0x004fec000b800000 */
[----:B------:R-:W0:Y:S01]  /*bec0*/  SHFL.IDX PT, R7, R0, RZ, 0x181f ;  /* 0x00181fff00077589 */ /* 0x000e2200000e0000 */
[----:B-----5:R-:W-:Y:S02]  /*bed0*/  IMAD R3, R21, R9, RZ ;  /* 0x0000000915037224 */ /* 0x020fe400078e02ff */
[----:B------:R-:W-:Y:S01]  /*bee0*/  IMAD R17, R17, 0xc0, R20 ;  /* 0x000000c011117824 */ /* 0x000fe200078e0214 */
[----:B------:R-:W1:Y:S04]  /*bef0*/  SHFL.IDX PT, R6, R4, RZ, 0x181f ;  /* 0x00181fff04067589 */ /* 0x000e6800000e0000 */
[----:B------:R-:W-:-:S13]  /*bf00*/  ISETP.GE.AND P2, PT, R17, R3, PT ;  /* 0x000000031100720c */ /* 0x000fda0003f46270 */
[----:B0-----:R-:W-:-:S05]  /*bf10*/  @!P2 LEA R7, P1, R28, R7, 0x1 ;  /* 0x000000071c07a211 */ /* 0x001fca00078208ff */
[----:B-1----:R-:W-:-:S05]  /*bf20*/  @!P2 IMAD.X R6, RZ, RZ, R6, P1 ;  /* 0x000000ffff06a224 */ /* 0x002fca00008e0606 */
[----:B------:R-:W-:-:S04]  /*bf30*/  @!P2 LOP3.LUT R7, R7, R6, RZ, 0x3c, !PT ;  /* 0x000000060707a212 */ /* 0x000fc800078e3cff */
[----:B------:R-:W-:-:S04]  /*bf40*/  @!P2 LOP3.LUT R6, R7, R6, RZ, 0x3c, !PT ;  /* 0x000000060706a212 */ /* 0x000fc800078e3cff */
[----:B------:R-:W-:-:S05]  /*bf50*/  @!P2 LOP3.LUT R7, R7, R6, RZ, 0x3c, !PT ;  /* 0x000000060707a212 */ /* 0x000fca00078e3cff */
[----:B------:R-:W-:Y:S01]  /*bf60*/  @!PT LDS RZ, [RZ] ;  /* 0x00000000fffff984 */ /* 0x000fe20000000800 */
[----:B------:R0:W-:Y:S02]  /*bf70*/  @!P2 LDGSTS.E.BYPASS.LTC128B.128 [R10+0x8400], desc[UR36][R6.64], !P0 ;  /* 0x08400000060aafae */ /* 0x0001e4000c101d64 */
[----:B0-----:R-:W-:Y:S02]  /*bf80*/  IADD3 R6, R17, 0x10, RZ ;  /* 0x0000001011067810 */ /* 0x001fe40007ffe0ff */
[----:B------:R-:W0:Y:S02]  /*bf90*/  SHFL.IDX PT, R7, R0, 0x1, 0x181f ;  /* 0x00381f0000077f89 */ /* 0x000e2400000e0000 */
[----:B------:R-:W-:Y:S02]  /*bfa0*/  ISETP.GE.AND P1, PT, R6, R3, PT ;  /* 0x000000030600720c */ /* 0x000fe40003f26270 */
[----:B------:R-:W1:Y:S11]  /*bfb0*/  SHFL.IDX PT, R6, R4, 0x1, 0x181f ;  /* 0x00381f0004067f89 */ /* 0x000e7600000e0000 */
[----:B0-----:R-:W-:-:S05]  /*bfc0*/  @!P1 LEA R7, P2, R28, R7, 0x1 ;  /* 0x000000071c079211 */ /* 0x001fca00078408ff */
[----:B-1----:R-:W-:-:S05]  /*bfd0*/  @!P1 IMAD.X R6, RZ, RZ, R6, P2 ;  /* 0x000000ffff069224 */ /* 0x002fca00010e0606 */
[----:B------:R-:W-:-:S04]  /*bfe0*/  @!P1 LOP3.LUT R7, R7, R6, RZ, 0x3c, !PT ;  /* 0x0000000607079212 */ /* 0x000fc800078e3cff */
[----:B------:R-:W-:-:S04]  /*bff0*/  @!P1 LOP3.LUT R6, R7, R6, RZ, 0x3c, !PT ;  /* 0x0000000607069212 */ /* 0x000fc800078e3cff */
[----:B------:R-:W-:-:S05]  /*c000*/  @!P1 LOP3.LUT R7, R7, R6, RZ, 0x3c, !PT ;  /* 0x0000000607079212 */ /* 0x000fca00078e3cff */
[----:B------:R0:W-:Y:S02]  /*c010*/  @!P1 LDGSTS.E.BYPASS.LTC128B.128 [R10+0x8c00], desc[UR36][R6.64], !P0 ;  /* 0x08c00000060a9fae */ /* 0x0001e4000c101d64 */
[----:B0-----:R-:W-:Y:S02]  /*c020*/  VIADD R6, R17, 0x20 ;  /* 0x0000002011067836 */ /* 0x001fe40000000000 */
[----:B------:R-:W0:Y:S03]  /*c030*/  SHFL.IDX PT, R7, R0, 0x2, 0x181f ;  /* 0x00581f0000077f89 */ /* 0x000e2600000e0000 */
        /* <DEDUP_REMOVED lines=41> */
[----:B------:R-:W1:Y:S04]  /*c2d0*/  SHFL.IDX PT, R6, R4, 0x6, 0x181f ;  /* 0x00d81f0004067f89 */ /* 0x000e6800000e0000 */
[----:B------:R-:W-:Y:S07]  /*c2e0*/  SHFL.IDX PT, R4, R4, 0x7, 0x181f ;  /* 0x00f81f0004047f89 */ /* 0x000fee00000e0000 */
[----:B0-----:R-:W-:-:S05]  /*c2f0*/  @!P1 LEA R7, P2, R28, R7, 0x1 ;  /* 0x000000071c079211 */ /* 0x001fca00078408ff */
[----:B-1----:R-:W-:-:S05]  /*c300*/  @!P1 IMAD.X R6, RZ, RZ, R6, P2 ;  /* 0x000000ffff069224 */ /* 0x002fca00010e0606 */
[----:B------:R-:W-:-:S04]  /*c310*/  @!P1 LOP3.LUT R7, R7, R6, RZ, 0x3c, !PT ;  /* 0x0000000607079212 */ /* 0x000fc800078e3cff */
[----:B------:R-:W-:-:S04]  /*c320*/  @!P1 LOP3.LUT R6, R7, R6, RZ, 0x3c, !PT ;  /* 0x0000000607069212 */ /* 0x000fc800078e3cff */
[----:B------:R-:W-:-:S05]  /*c330*/  @!P1 LOP3.LUT R7, R7, R6, RZ, 0x3c, !PT ;  /* 0x0000000607079212 */ /* 0x000fca00078e3cff */
[----:B------:R0:W-:Y:S04]  /*c340*/  @!P1 LDGSTS.E.BYPASS.LTC128B.128 [R10+0xb400], desc[UR36][R6.64], !P0 ;  /* 0x0b400000060a9fae */ /* 0x0001e8000c101d64 */
[----:B0-----:R0:W1:Y:S02]  /*c350*/  SHFL.IDX PT, R6, R0, 0x7, 0x181f ;  /* 0x00f81f0000067f89 */ /* 0x00106400000e0000 */
[----:B0-----:R-:W-:-:S04]  /*c360*/  IADD3 R0, R17, 0x80, RZ ;  /* 0x0000008011007810 */ /* 0x001fc80007ffe0ff */
[----:B------:R-:W-:Y:S01]  /*c370*/  ISETP.GE.AND P1, PT, R0, R3, PT ;  /* 0x000000030000720c */ /* 0x000fe20003f26270 */
[----:B------:R-:W-:-:S05]  /*c380*/  VIADD R0, R17, 0x70 ;  /* 0x0000007011007836 */ /* 0x000fca0000000000 */
[----:B------:R-:W-:Y:S02]  /*c390*/  ISETP.GE.AND P2, PT, R0, R3, PT ;  /* 0x000000030000720c */ /* 0x000fe40003f46270 */
[----:B------:R-:W-:Y:S11]  /*c3a0*/  SHFL.IDX PT, R0, R2, RZ, 0x181f ;  /* 0x00181fff02007589 */ /* 0x000ff600000e0000 */
[----:B-1----:R-:W-:-:S05]  /*c3b0*/  @!P2 LEA R6, P3, R28, R6, 0x1 ;  /* 0x000000061c06a211 */ /* 0x002fca00078608ff */
[----:B------:R-:W-:Y:S02]  /*c3c0*/  @!P2 IMAD.X R7, RZ, RZ, R4, P3 ;  /* 0x000000ffff07a224 */ /* 0x000fe400018e0604 */
[----:B------:R-:W0:Y:S04]  /*c3d0*/  SHFL.IDX PT, R4, R5, RZ, 0x181f ;  /* 0x00181fff05047589 */ /* 0x000e2800000e0000 */
[----:B------:R1:W-:Y:S01]  /*c3e0*/  @!P2 LDGSTS.E.BYPASS.LTC128B.128 [R10+0xbc00], desc[UR36][R6.64], !P0 ;  /* 0x0bc00000060aafae */ /* 0x0003e2000c101d64 */
[----:B0-----:R-:W-:-:S05]  /*c3f0*/  @!P1 LEA R4, P3, R28, R4, 0x1 ;  /* 0x000000041c049211 */ /* 0x001fca00078608ff */
[----:B------:R-:W-:Y:S02]  /*c400*/  @!P1 IMAD.X R0, RZ, RZ, R0, P3 ;  /* 0x000000ffff009224 */ /* 0x000fe400018e0600 */
[----:B-1----:R-:W-:Y:S02]  /*c410*/  @!P1 IMAD.MOV.U32 R6, RZ, RZ, R4 ;  /* 0x000000ffff069224 */ /* 0x002fe400078e0004 */
[----:B------:R-:W-:Y:S01]  /*c420*/  @!P1 IMAD.MOV.U32 R7, RZ, RZ, R0 ;  /* 0x000000ffff079224 */ /* 0x000fe200078e0000 */
[----:B------:R-:W-:-:S04]  /*c430*/  IADD3 R0, R17, 0x90, RZ ;  /* 0x0000009011007810 */ /* 0x000fc80007ffe0ff */
[----:B------:R0:W-:Y:S01]  /*c440*/  @!P1 LDGSTS.E.BYPASS.LTC128B.128 [R10+0xc400], desc[UR36][R6.64], !P0 ;  /* 0x0c400000060a9fae */ /* 0x0001e2000c101d64 */
[----:B------:R-:W-:-:S03]  /*c450*/  ISETP.GE.AND P1, PT, R0, R3, PT ;  /* 0x000000030000720c */ /* 0x000fc60003f26270 */
[----:B------:R-:W-:Y:S04]  /*c460*/  SHFL.IDX PT, R0, R2, 0x1, 0x181f ;  /* 0x00381f0002007f89 */ /* 0x000fe800000e0000 */
[----:B0-----:R-:W0:Y:S06]  /*c470*/  SHFL.IDX PT, R6, R5, 0x1, 0x181f ;  /* 0x00381f0005067f89 */ /* 0x001e2c00000e0000 */
[----:B0-----:R-:W-:-:S05]  /*c480*/  @!P1 LEA R6, P2, R28, R6, 0x1 ;  /* 0x000000061c069211 */ /* 0x001fca00078408ff */
[----:B------:R-:W-:-:S04]  /*c490*/  @!P1 IMAD.X R0, RZ, RZ, R0, P2 ;  /* 0x000000ffff009224 */ /* 0x000fc800010e0600 */
[----:B------:R-:W-:Y:S02]  /*c4a0*/  @!P1 IMAD.MOV.U32 R7, RZ, RZ, R0 ;  /* 0x000000ffff079224 */ /* 0x000fe400078e0000 */
[----:B------:R-:W-:-:S03]  /*c4b0*/  VIADD R0, R17, 0xa0 ;  /* 0x000000a011007836 */ /* 0x000fc60000000000 */
[----:B------:R0:W-:Y:S02]  /*c4c0*/  @!P1 LDGSTS.E.BYPASS.LTC128B.128 [R10+0xcc00], desc[UR36][R6.64], !P0 ;  /* 0x0cc00000060a9fae */ /* 0x0001e4000c101d64 */
[----:B------:R-:W-:Y:S02]  /*c4d0*/  ISETP.GE.AND P2, PT, R0, R3, PT ;  /* 0x000000030000720c */ /* 0x000fe40003f46270 */
[----:B------:R-:W-:Y:S04]  /*c4e0*/  SHFL.IDX PT, R0, R2, 0x2, 0x181f ;  /* 0x00581f0002007f89 */ /* 0x000fe800000e0000 */
[----:B0-----:R-:W0:Y:S07]  /*c4f0*/  SHFL.IDX PT, R6, R5, 0x2, 0x181f ;  /* 0x00581f0005067f89 */ /* 0x001e2e00000e0000 */
[----:B0-----:R-:W-:-:S05]  /*c500*/  @!P2 LEA R6, P1, R28, R6, 0x1 ;  /* 0x000000061c06a211 */ /* 0x001fca00078208ff */
[----:B------:R-:W-:-:S04]  /*c510*/  @!P2 IMAD.X R0, RZ, RZ, R0, P1 ;  /* 0x000000ffff00a224 */ /* 0x000fc800008e0600 */
[----:B------:R-:W-:Y:S02]  /*c520*/  @!P2 IMAD.MOV.U32 R7, RZ, RZ, R0 ;  /* 0x000000ffff07a224 */ /* 0x000fe400078e0000 */
[----:B------:R0:W1:Y:S04]  /*c530*/  SHFL.IDX PT, R0, R2, 0x3, 0x181f ;  /* 0x00781f0002007f89 */ /* 0x00006800000e0000 */
[----:B------:R0:W-:Y:S04]  /*c540*/  @!P2 LDGSTS.E.BYPASS.LTC128B.128 [R10+0xd400], desc[UR36][R6.64], !P0 ;  /* 0x0d400000060aafae */ /* 0x0001e8000c101d64 */
[----:B------:R0:W2:Y:S02]  /*c550*/  SHFL.IDX PT, R2, R5, 0x3, 0x181f ;  /* 0x00781f0005027f89 */ /* 0x0000a400000e0000 */
.L_x_373:
[----:B------:R-:W-:-:S04]  /*c560*/  IADD3 R17, R17, 0xb0, RZ ;  /* 0x000000b011117810 */ /* 0x000fc80007ffe0ff */
[----:B------:R-:W-:-:S13]  /*c570*/  ISETP.GE.AND P1, PT, R17, R3, PT ;  /* 0x000000031100720c */ /* 0x000fda0003f26270 */
[----:B0-2---:R-:W-:-:S05]  /*c580*/  @!P1 LEA R2, P2, R28, R2, 0x1 ;  /* 0x000000021c029211 */ /* 0x005fca00078408ff */
[----:B-1----:R-:W-:-:S05]  /*c590*/  @!P1 IMAD.X R3, RZ, RZ, R0, P2 ;  /* 0x000000ffff039224 */ /* 0x002fca00010e0600 */
[----:B------:R-:W-:Y:S01]  /*c5a0*/  @!PT LDS RZ, [RZ] ;  /* 0x00000000fffff984 */ /* 0x000fe20000000800 */
[----:B------:R-:W-:Y:S01]  /*c5b0*/  @!PT LDS RZ, [RZ] ;  /* 0x00000000fffff984 */ /* 0x000fe20000000800 */
[----:B------:R-:W-:Y:S01]  /*c5c0*/  @!PT LDS RZ, [RZ] ;  /* 0x00000000fffff984 */ /* 0x000fe20000000800 */
[----:B------:R0:W-:Y:S01]  /*c5d0*/  @!P1 LDGSTS.E.BYPASS.LTC128B.128 [R10+0xdc00], desc[UR36][R2.64], !P0 ;  /* 0x0dc00000020a9fae */ /* 0x0001e2000c101d64 */
[----:B------:R-:W-:Y:S01]  /*c5e0*/  PLOP3.LUT P0, PT, PT, PT, PT, 0x80, 0x0 ;  /* 0x000000000000781c */ /* 0x000fe20003f0f070 */
[----:B------:R-:W-:-:S12]  /*c5f0*/  NOP ;  /* 0x0000000000007918 */ /* 0x000fd80000000000 */
.L_x_275:
[----:B------:R-:W-:Y:S02]  /*c600*/  PLOP3.LUT P1, PT, P1, P0, PT, 0xa2, 0x0 ;  /* 0x000000000000781c */ /* 0x000fe40000f21472 */
[----:B------:R-:W-:-:S08]  /*c610*/  @P0 R2UR P1, UR4, R22 ;  /* 0x00000000160402ca */ /* 0x000fd00000020000 */
[----:B------:R-:W-:-:S05]  /*c620*/  @P0 PLOP3.LUT P0, PT, P1, PT, PT, 0x80, 0x0 ;  /* 0x000000000000081c */ /* 0x000fca0000f0f070 */
[----:B------:R-:W-:Y:S01]  /*c630*/  @!P1 SYNCS.ARRIVE.TRANS64.RED.A0T1 RZ, [UR4+0x16800], RZ ;  /* 0x016800ffffff99a7 */ /* 0x000fe20008200404 */
[----:B------:R-:W-:Y:S07]  /*c640*/  @!P1 ARRIVES.LDGSTSBAR.64.TRANSCNT [UR4+0x16800] ;  /* 0x01680000ff0099b0 */ /* 0x000fee0008000a84 */
[----:B------:R-:W-:Y:S05]  /*c650*/  @P0 BRA.U.ANY `(.L_x_275) ;  /* 0xfffffffd00e80947 */ /* 0x000fea000393ffff */
[----:B0-----:R-:W2:Y:S02]  /*c660*/  LDL.LU R2, [R1+0x3c] ;  /* 0x00003c0001027983 */ /* 0x001ea40000300800 */
[----:B--2---:R-:W-:-:S05]  /*c670*/  VIADD R2, R2, 0x1 ;  /* 0x0000000102027836 */ /* 0x004fca0000000000 */
[----:B------:R0:W-:Y:S01]  /*c680*/  STL [R1+0x3c], R2 ;  /* 0x00003c0201007387 */ /* 0x0001e20000100800 */
[----:B------:R-:W-:-:S04]  /*c690*/  LEA.HI R0, R2, R2, RZ, 0x1 ;  /* 0x0000000202007211 */ /* 0x000fc800078f08ff */
[----:B------:R-:W-:-:S05]  /*c6a0*/  LOP3.LUT R0, R0, 0xfffffffe, RZ, 0xc0, !PT ;  /* 0xfffffffe00007812 */ /* 0x000fca00078ec0ff */
[----:B------:R-:W-:-:S05]  /*c6b0*/  IMAD.IADD R0, R2, 0x1, -R0 ;  /* 0x0000000102007824 */ /* 0x000fca00078e0a00 */
[----:B------:R-:W-:Y:S01]  /*c6c0*/  SHF.L.U32 R0, R0, 0x1f, RZ ;  /* 0x0000001f00007819 */ /* 0x000fe200000006ff */
[----:B------:R-:W-:Y:S01]  /*c6d0*/  NOP ;  /* 0x0000000000007918 */ /* 0x000fe20000000000 */
[----:B------:R0:W-:Y:S01]  /*c6e0*/  SYNCS.ARRIVE.TRANS64.A1T0 RZ, [R22+URZ+0x16800], RZ ;  /* 0x016800ff16ff79a7 */ /* 0x0001e2000810003f */
[----:B------:R-:W-:Y:S01]  /*c6f0*/  BSSY B0, `(.L_x_276) ;  /* 0x0000003000007945 */ /* 0x000fe20003800000 */
[----:B------:R-:W1:Y:S03]  /*c700*/  SYNCS.PHASECHK.TRANS64.TRYWAIT P0, [R22+URZ+0x16820], R0 ;  /* 0x01682000160075a7 */ /* 0x000e66000800017f */
[----:B01----:R-:W-:Y:S05]  /*c710*/  @!P0 BRA `(.L_x_277) ;  /* 0x0000004400348947 */ /* 0x003fea0003800000 */
.L_x_374:
[----:B------:R-:W-:Y:S05]  /*c720*/  BSYNC B0 ;  /* 0x0000000000007941 */ /* 0x000fea0003800000 */
.L_x_276:
[----:B------:R-:W2:Y:S04]  /*c730*/  LDL.LU R3, [R1+0x34] ;  /* 0x0000340001037983 */ /* 0x000ea80000300800 */
[----:B------:R-:W3:Y:S01]  /*c740*/  LDL R2, [R1+0x10] ;  /* 0x0000100001027983 */ /* 0x000ee20000100800 */
[----:B------:R-:W-:Y:S01]  /*c750*/  BSSY B0, `(.L_x_278) ;  /* 0x0000102000007945 */ /* 0x000fe20003800000 */
[----:B--2---:R-:W-:-:S05]  /*c760*/  VIADD R7, R3, 0xfffffffe ;  /* 0xfffffffe03077836 */ /* 0x004fca0000000000 */
[----:B---3--:R-:W-:-:S13]  /*c770*/  ISETP.GE.AND P0, PT, R7, R2, PT ;  /* 0x000000020700720c */ /* 0x008fda0003f06270 */
[----:B------:R-:W-:Y:S05]  /*c780*/  @!P0 BRA `(.L_x_279) ;  /* 0x0000000c00f88947 */ /* 0x000fea0003800000 */
[----:B------:R-:W-:Y:S01]  /*c790*/  ULDC UR4, c[0x0][0x2f4] ;  /* 0x0000bd0000047ab9 */ /* 0x000fe20000000800 */
[----:B------:R-:W-:Y:S01]  /*c7a0*/  IMAD.MOV.U32 R17, RZ, RZ, R27 ;  /* 0x000000ffff117224 */ /* 0x000fe200078e001b */
[----:B------:R-:W-:Y:S01]  /*c7b0*/  ISETP.GE.AND P1, PT, R28, UR4, PT ;  /* 0x000000041c007c0c */ /* 0x000fe2000bf26270 */
[----:B------:R-:W-:Y:S01]  /*c7c0*/  IMAD.MOV.U32 R29, RZ, RZ, R26 ;  /* 0x000000ffff1d7224 */ /* 0x000fe200078e001a */
[----:B------:R-:W-:-:S11]  /*c7d0*/  MOV R6, R25 ;  /* 0x0000001900067202 */ /* 0x000fd60000000f00 */
.L_x_292:
[----:B------:R-:W2:Y:S01]  /*c7e0*/  LDL R10, [R1+0x14] ;  /* 0x00001400010a7983 */ /* 0x000ea20000100800 */
[----:B------:R-:W1:Y:S03]  /*c7f0*/  LDC R3, c[0x0][0x430] ;  /* 0x00010c00ff037b82 */ /* 0x000e660000000800 */
[----:B------:R-:W3:Y:S04]  /*c800*/  LDL R9, [R1+0x18] ;  /* 0x0000180001097983 */ /* 0x000ee80000100800 */
[----:B------:R-:W4:Y:S01]  /*c810*/  LDL R5, [R1] ;  /* 0x0000000001057983 */ /* 0x000f220000100800 */
[----:B------:R-:W0:Y:S03]  /*c820*/  S2R R2, SR_TID.X ;  /* 0x0000000000027919 */ /* 0x000e260000002100 */
[----:B------:R-:W5:Y:S01]  /*c830*/  LDL R8, [R1+0x48] ;  /* 0x0000480001087983 */ /* 0x000f620000100800 */
[----:B-1----:R-:W-:-:S13]  /*c840*/  ISETP.NE.AND P0, PT, R3, 0x1, PT ;  /* 0x000000010300780c */ /* 0x002fda0003f05270 */
[----:B------:R-:W1:Y:S01]  /*c850*/  @P0 LDC R4, c[0x0][0x434] ;  /* 0x00010d00ff040b82 */ /* 0x000e620000000800 */
[----:B0-----:R-:W-:-:S04]  /*c860*/  LOP3.LUT R0, R2, 0x7f, RZ, 0xc0, !PT ;  /* 0x0000007f02007812 */ /* 0x001fc800078ec0ff */
[----:B------:R-:W-:-:S03]  /*c870*/  SHF.R.U32.HI R3, RZ, 0x3, R0 ;  /* 0x00000003ff037819 */ /* 0x000fc60000011600 */
[----:B------:R-:W0:Y:S01]  /*c880*/  @P0 LDC R0, c[0x0][0x438] ;  /* 0x00010e00ff000b82 */ /* 0x000e220000000800 */
[----:B------:R-:W-:Y:S02]  /*c890*/  IMAD.SHL.U32 R2, R2, 0x10, RZ ;  /* 0x0000001002027824 */ /* 0x000fe400078e00ff */
[----:B------:R-:W-:-:S03]  /*c8a0*/  IMAD R3, R7, 0x80, R3 ;  /* 0x0000008007037824 */ /* 0x000fc600078e0203 */
[----:B------:R-:W-:Y:S01]  /*c8b0*/  LOP3.LUT R2, R2, 0x70, RZ, 0xc0, !PT ;  /* 0x0000007002027812 */ /* 0x000fe200078ec0ff */
[----:B------:R-:W-:Y:S05]  /*c8c0*/  YIELD ;  /* 0x0000000000007946 */ /* 0x000fea0003800000 */
[----:B------:R-:W-:Y:S01]  /*c8d0*/  ULDC UR4, c[0x0][0x430] ;  /* 0x00010c0000047ab9 */ /* 0x000fe20000000800 */
[----:B--2---:R-:W-:-:S05]  /*c8e0*/  IADD3 R3, R2, R3, R10 ;  /* 0x0000000302037210 */ /* 0x004fca0007ffe00a */
[----:B-1----:R-:W-:-:S04]  /*c8f0*/  @P0 IMAD.HI.U32 R4, R3, R4, RZ ;  /* 0x0000000403040227 */ /* 0x002fc800078e00ff */
[----:B------:R-:W-:Y:S01]  /*c900*/  IMAD.MOV.U32 R2, RZ, RZ, R3 ;  /* 0x000000ffff027224 */ /* 0x000fe200078e0003 */
[----:B0-----:R-:W-:-:S05]  /*c910*/  @P0 SHF.R.U32.HI R2, RZ, R0, R4 ;  /* 0x00000000ff020219 */ /* 0x001fca0000011604 */
[----:B------:R-:W-:-:S04]  /*c920*/  IMAD.MOV R0, RZ, RZ, -R2 ;  /* 0x000000ffff007224 */ /* 0x000fc800078e0a02 */
[----:B------:R-:W-:Y:S01]  /*c930*/  IMAD R0, R0, UR4, R3 ;  /* 0x0000000400007c24 */ /* 0x000fe2000f8e0203 */
[----:B------:R-:W-:Y:S01]  /*c940*/  ULDC.64 UR4, c[0x0][0x428] ;  /* 0x00010a0000047ab9 */ /* 0x000fe20000000a00 */
[----:B------:R-:W-:Y:S01]  /*c950*/  SHF.R.S32.HI R3, RZ, 0x1f, R2 ;  /* 0x0000001fff037819 */ /* 0x000fe20000011402 */
[----:B---3--:R-:W-:-:S04]  /*c960*/  IMAD R4, R9, UR4, RZ ;  /* 0x0000000409047c24 */ /* 0x008fc8000f8e02ff */
[C---:B----4-:R-:W-:Y:S02]  /*c970*/  IMAD R4, R5.reuse, UR5, R4 ;  /* 0x0000000505047c24 */ /* 0x050fe4000f8e0204 */
[----:B------:R-:W-:Y:S01]  /*c980*/  IMAD.WIDE.U32 R2, R5, UR4, R2 ;  /* 0x0000000405027c25 */ /* 0x000fe2000f8e0002 */
[----:B------:R-:W-:-:S04]  /*c990*/  ULDC.64 UR4, c[0x0][0x418] ;  /* 0x0001060000047ab9 */ /* 0x000fc80000000a00 */
[----:B------:R-:W-:Y:S02]  /*c9a0*/  IADD3 R3, R4, R3, RZ ;  /* 0x0000000304037210 */ /* 0x000fe40007ffe0ff */
[----:B------:R-:W-:-:S04]  /*c9b0*/  LEA R4, P0, R2, UR4, 0x2 ;  /* 0x0000000402047c11 */ /* 0x000fc8000f8010ff */
[----:B------:R-:W-:-:S05]  /*c9c0*/  LEA.HI.X R5, R2, UR5, R3, 0x2, P0 ;  /* 0x0000000502057c11 */ /* 0x000fca00080f1403 */
[----:B------:R-:W2:Y:S01]  /*c9d0*/  LDG.E R4, desc[UR36][R4.64] ;  /* 0x0000002404047981 */ /* 0x000ea2000c1e1900 */
[----:B-----5:R-:W-:Y:S01]  /*c9e0*/  ISETP.NE.AND P2, PT, R8, 0x3, PT ;  /* 0x000000030800780c */ /* 0x020fe20003f45270 */
[----:B------:R-:W-:-:S05]  /*c9f0*/  VIADD R25, R6, 0x1 ;  /* 0x0000000106197836 */ /* 0x000fca0000000000 */
[----:B------:R-:W-:-:S04]  /*ca00*/  ISETP.NE.AND P0, PT, R25, 0x2, PT ;  /* 0x000000021900780c */ /* 0x000fc80003f05270 */
[----:B------:R-:W-:Y:S01]  /*ca10*/  SEL R27, RZ, 0x1, P0 ;  /* 0x00000001ff1b7807 */ /* 0x000fe20000000000 */
[----:B------:R-:W-:Y:S01]  /*ca20*/  IMAD.MOV.U32 R26, RZ, RZ, R7 ;  /* 0x000000ffff1a7224 */ /* 0x000fe200078e0007 */
[----:B------:R-:W-:Y:S02]  /*ca30*/  SEL R25, R25, RZ, P0 ;  /* 0x000000ff19197207 */ /* 0x000fe40000000000 */
[----:B------:R-:W-:Y:S02]  /*ca40*/  LOP3.LUT R27, R17, R27, RZ, 0x3c, !PT ;  /* 0x0000001b111b7212 */ /* 0x000fe400078e3cff */
[----:B--2---:R-:W-:Y:S01]  /*ca50*/  SHF.R.S32.HI R21, RZ, 0x1f, R4 ;  /* 0x0000001fff157819 */ /* 0x004fe20000011404 */
[----:B------:R-:W-:Y:S06]  /*ca60*/  @!P2 BRA `(.L_x_280) ;  /* 0x000000000004a947 */ /* 0x000fec0003800000 */
[----:B------:R-:W-:Y:S01]  /*ca70*/  BPT.TRAP 0x1 ;  /* 0x000000040000795c */ /* 0x000fe20000300000 */
.L_x_280:
[----:B------:R-:W-:Y:S01]  /*ca80*/  IMAD R5, R25, 0x8, R22 ;  /* 0x0000000819057824 */ /* 0x000fe200078e0216 */
[----:B------:R-:W-:Y:S01]  /*ca90*/  SHF.L.U32 R2, R27, 0x1f, RZ ;  /* 0x0000001f1b027819 */ /* 0x000fe200000006ff */
[----:B------:R-:W-:Y:S03]  /*caa0*/  BSSY B1, `(.L_x_281) ;  /* 0x0000003000017945 */ /* 0x000fe60003800000 */
[----:B------:R-:W0:Y:S02]  /*cab0*/  SYNCS.PHASECHK.TRANS64.TRYWAIT P0, [R5+URZ+0x16840], R2 ;  /* 0x01684002050075a7 */ /* 0x000e24000800017f */
[----:B0-----:R-:W-:Y:S05]  /*cac0*/  @!P0 BRA `(.L_x_282) ;  /* 0x00000040005c8947 */ /* 0x001fea0003800000 */
.L_x_375:
[----:B------:R-:W-:Y:S05]  /*cad0*/  BSYNC B1 ;  /* 0x0000000000017941 */ /* 0x000fea0003800000 */
.L_x_281:
[----:B------:R-:W2:Y:S01]  /*cae0*/  LDL R3, [R1+0x4] ;  /* 0x0000040001037983 */ /* 0x000ea20000100800 */
[----:B------:R-:W-:Y:S01]  /*caf0*/  SHF.R.S32.HI R20, RZ, 0x1f, R0 ;  /* 0x0000001fff147819 */ /* 0x000fe20000011400 */
[----:B------:R-:W-:Y:S01]  /*cb00*/  ULDC.64 UR4, c[0x0][0x300] ;  /* 0x0000c00000047ab9 */ /* 0x000fe20000000a00 */
[----:B------:R-:W-:Y:S01]  /*cb10*/  ULDC.64 UR6, c[0x0][0x2e8] ;  /* 0x0000ba0000067ab9 */ /* 0x000fe20000000a00 */
[----:B------:R-:W1:Y:S02]  /*cb20*/  S2R R8, SR_TID.X ;  /* 0x0000000000087919 */ /* 0x000e640000002100 */
[----:B------:R-:W-:-:S04]  /*cb30*/  IMAD R7, R20, UR4, RZ ;  /* 0x0000000414077c24 */ /* 0x000fc8000f8e02ff */
[----:B------:R-:W-:Y:S02]  /*cb40*/  IMAD R7, R0, UR5, R7 ;  /* 0x0000000500077c24 */ /* 0x000fe4000f8e0207 */
[C---:B-1----:R-:W-:Y:S01]  /*cb50*/  IMAD.SHL.U32 R9, R8.reuse, 0x8, RZ ;  /* 0x0000000808097824 */ /* 0x042fe200078e00ff */
[----:B------:R-:W-:-:S04]  /*cb60*/  SHF.L.U32 R11, R8, 0x3, RZ ;  /* 0x00000003080b7819 */ /* 0x000fc800000006ff */
[----:B------:R-:W-:-:S04]  /*cb70*/  LOP3.LUT R9, R9, 0x1f8, RZ, 0xc0, !PT ;  /* 0x000001f809097812 */ /* 0x000fc800078ec0ff */
[----:B------:R-:W-:-:S04]  /*cb80*/  LOP3.LUT R9, R9, 0x38, R8, 0x78, !PT ;  /* 0x0000003809097812 */ /* 0x000fc800078e7808 */
[----:B------:R-:W-:-:S05]  /*cb90*/  LOP3.LUT R9, R9, 0x200, R11, 0xf8, !PT ;  /* 0x0000020009097812 */ /* 0x000fca00078ef80b */
[----:B------:R-:W-:Y:S01]  /*cba0*/  IMAD R9, R25, 0x2000, R9 ;  /* 0x0000200019097824 */ /* 0x000fe200078e0209 */
[----:B--2---:R-:W-:Y:S01]  /*cbb0*/  LOP3.LUT P2, RZ, R3, 0x1, RZ, 0xc0, !PT ;  /* 0x0000000103ff7812 */ /* 0x004fe2000784c0ff */
[----:B0-----:R-:W-:Y:S01]  /*cbc0*/  IMAD.WIDE.U32 R2, R0, UR4, RZ ;  /* 0x0000000400027c25 */ /* 0x001fe2000f8e00ff */
[----:B------:R-:W-:-:S03]  /*cbd0*/  ULDC.64 UR4, c[0x0][0x310] ;  /* 0x0000c40000047ab9 */ /* 0x000fc60000000a00 */
[----:B------:R-:W-:Y:S02]  /*cbe0*/  IMAD.IADD R3, R3, 0x1, R7 ;  /* 0x0000000103037824 */ /* 0x000fe400078e0207 */
[----:B------:R-:W-:Y:S02]  /*cbf0*/  IMAD R7, R21, UR4, RZ ;  /* 0x0000000415077c24 */ /* 0x000fe4000f8e02ff */
[----:B------:R-:W-:-:S04]  /*cc00*/  IMAD.WIDE.U32 R2, R4, UR4, R2 ;  /* 0x0000000404027c25 */ /* 0x000fc8000f8e0002 */
[----:B------:R-:W-:Y:S01]  /*cc10*/  IMAD R7, R4, UR5, R7 ;  /* 0x0000000504077c24 */ /* 0x000fe2000f8e0207 */
[----:B------:R-:W-:-:S03]  /*cc20*/  ULDC.64 UR4, c[0x0][0x308] ;  /* 0x0000c20000047ab9 */ /* 0x000fc60000000a00 */
[----:B------:R-:W-:Y:S02]  /*cc30*/  IMAD.IADD R3, R3, 0x1, R7 ;  /* 0x0000000103037824 */ /* 0x000fe400078e0207 */
[----:B------:R-:W-:Y:S01]  /*cc40*/  IMAD.WIDE.U32 R2, R24, UR4, R2 ;  /* 0x0000000418027c25 */ /* 0x000fe2000f8e0002 */
[----:B------:R-:W-:-:S03]  /*cc50*/  UMOV UR4, 0xffffffff ;  /* 0xffffffff00047882 */ /* 0x000fc60000000000 */
[----:B------:R-:W-:Y:S01]  /*cc60*/  IMAD R10, R24, UR5, R3 ;  /* 0x00000005180a7c24 */ /* 0x000fe2000f8e0203 */
[----:B------:R-:W-:-:S04]  /*cc70*/  LEA R8, P0, R2, UR6, 0x1 ;  /* 0x0000000602087c11 */ /* 0x000fc8000f8008ff */
[----:B------:R-:W-:Y:S01]  /*cc80*/  LEA.HI.X R10, R2, UR7, R10, 0x1, P0 ;  /* 0x00000007020a7c11 */ /* 0x000fe200080f0c0a */
[----:B------:R-:W-:Y:S08]  /*cc90*/  BRA.DIV UR4, `(.L_x_283) ;  /* 0x0000003e04fc7947 */ /* 0x000ff0000b800000 */
[----:B------:R-:W0:Y:S01]  /*cca0*/  SHFL.IDX PT, R2, R8, RZ, 0x181f ;  /* 0x00181fff08027589 */ /* 0x000e2200000e0000 */
[----:B------:R-:W-:Y:S02]  /*ccb0*/  IMAD.SHL.U32 R7, R28, 0x2, RZ ;  /* 0x000000021c077824 */ /* 0x000fe400078e00ff */
[----:B------:R-:W-:Y:S01]  /*ccc0*/  IMAD R9, R9, 0x2, R22 ;  /* 0x0000000209097824 */ /* 0x000fe200078e0216 */
[----:B------:R-:W1:Y:S02]  /*ccd0*/  SHFL.IDX PT, R3, R10, RZ, 0x181f ;  /* 0x00181fff0a037589 */ /* 0x000e6400000e0000 */
[----:B0-----:R-:W-:-:S05]  /*cce0*/  IADD3 R2, P0, R2, R7, RZ ;  /* 0x0000000702027210 */ /* 0x001fca0007f1e0ff */
[----:B-1----:R-:W-:-:S05]  /*ccf0*/  IMAD.X R3, RZ, RZ, R3, P0 ;  /* 0x000000ffff037224 */ /* 0x002fca00000e0603 */
[----:B------:R-:W-:Y:S01]  /*cd00*/  @!PT LDS RZ, [RZ] ;  /* 0x00000000fffff984 */ /* 0x000fe20000000800 */
        /* <DEDUP_REMOVED lines=27> */
[----:B------:R-:W1:Y:S04]  /*cec0*/  SHFL.IDX PT, R3, R10, 0x6, 0x181f ;  /* 0x00d81f000a037f89 */ /* 0x000e6800000e0000 */
[----:B------:R-:W2:Y:S01]  /*ced0*/  SHFL.IDX PT, R10, R10, 0x7, 0x181f ;  /* 0x00f81f000a0a7f89 */ /* 0x000ea200000e0000 */
[----:B0-----:R-:W-:-:S05]  /*cee0*/  IADD3 R2, P0, R2, R7, RZ ;  /* 0x0000000702027210 */ /* 0x001fca0007f1e0ff */
[----:B-1----:R-:W-:-:S05]  /*cef0*/  IMAD.X R3, RZ, RZ, R3, P0 ;  /* 0x000000ffff037224 */ /* 0x002fca00000e0603 */
[----:B------:R0:W-:Y:S04]  /*cf00*/  LDGSTS.E.BYPASS.LTC128B.128 [R9+0x11400], desc[UR36][R2.64], !P2 ;  /* 0x1140000002097fae */ /* 0x0001e8000d101d64 */
[----:B0-2---:R0:W1:Y:S02]  /*cf10*/  SHFL.IDX PT, R2, R8, 0x7, 0x181f ;  /* 0x00f81f0008027f89 */ /* 0x00506400000e0000 */
.L_x_393:
[----:B-1----:R-:W-:-:S04]  /*cf20*/  IADD3 R2, P0, R2, R7, RZ ;  /* 0x0000000702027210 */ /* 0x002fc80007f1e0ff */
[----:B------:R-:W-:Y:S02]  /*cf30*/  IADD3.X R3, RZ, R10, RZ, P0, !PT ;  /* 0x0000000aff037210 */ /* 0x000fe400007fe4ff */
[----:B------:R-:W-:-:S03]  /*cf40*/  PLOP3.LUT P0, PT, PT, PT, PT, 0x80, 0x0 ;  /* 0x000000000000781c */ /* 0x000fc60003f0f070 */
[----:B------:R-:W-:Y:S01]  /*cf50*/  @!PT LDS RZ, [RZ] ;  /* 0x00000000fffff984 */ /* 0x000fe20000000800 */
[----:B------:R-:W-:Y:S01]  /*cf60*/  @!PT LDS RZ, [RZ] ;  /* 0x00000000fffff984 */ /* 0x000fe20000000800 */
[----:B------:R-:W-:Y:S01]  /*cf70*/  @!PT LDS RZ, [RZ] ;  /* 0x00000000fffff984 */ /* 0x000fe20000000800 */
[----:B------:R1:W-:Y:S01]  /*cf80*/  LDGSTS.E.BYPASS.LTC128B.128 [R9+0x11c00], desc[UR36][R2.64], !P2 ;  /* 0x11c0000002097fae */ /* 0x0003e2000d101d64 */
[----:B------:R-:W-:-:S09]  /*cf90*/  NOP ;  /* 0x0000000000007918 */ /* 0x000fd20000000000 */
.L_x_284:
[----:B------:R-:W-:Y:S02]  /*cfa0*/  PLOP3.LUT P2, PT, P2, P0, PT, 0xa2, 0x0 ;  /* 0x000000000000781c */ /* 0x000fe40001741472 */
[----:B------:R-:W-:-:S08]  /*cfb0*/  @P0 R2UR P2, UR4, R5 ;  /* 0x00000000050402ca */ /* 0x000fd00000040000 */
[----:B------:R-:W-:-:S05]  /*cfc0*/  @P0 PLOP3.LUT P0, PT, P2, PT, PT, 0x80, 0x0 ;  /* 0x000000000000081c */ /* 0x000fca000170f070 */
[----:B------:R-:W-:Y:S01]  /*cfd0*/  @!P2 SYNCS.ARRIVE.TRANS64.RED.A0T1 RZ, [UR4+0x16830], RZ ;  /* 0x016830ffffffa9a7 */ /* 0x000fe20008200404 */
[----:B------:R-:W-:Y:S07]  /*cfe0*/  @!P2 ARRIVES.LDGSTSBAR.64.TRANSCNT [UR4+0x16830] ;  /* 0x01683000ff00a9b0 */ /* 0x000fee0008000a84 */
[----:B------:R-:W-:Y:S05]  /*cff0*/  @P0 BRA.U.ANY `(.L_x_284) ;  /* 0xfffffffd00e80947 */ /* 0x000fea000393ffff */
[----:B------:R-:W-:Y:S01]  /*d000*/  NOP ;  /* 0x0000000000007918 */ /* 0x000fe20000000000 */
[----:B-1----:R-:W2:Y:S02]  /*d010*/  LDL R2, [R1+0x48] ;  /* 0x0000480001027983 */ /* 0x002ea40000100800 */
[----:B--2---:R-:W-:-:S13]  /*d020*/  ISETP.NE.AND P3, PT, R2, 0x3, PT ;  /* 0x000000030200780c */ /* 0x004fda0003f65270 */
[----:B------:R-:W-:Y:S05]  /*d030*/  @!P3 BRA `(.L_x_285) ;  /* 0x000000000004b947 */ /* 0x000fea0003800000 */
[----:B------:R-:W-:Y:S01]  /*d040*/  BPT.TRAP 0x1 ;  /* 0x000000040000795c */ /* 0x000fe20000300000 */
.L_x_285:
[----:B------:R1:W-:Y:S01]  /*d050*/  SYNCS.ARRIVE.TRANS64.A1T0 RZ, [R5+URZ+0x16830], RZ ;  /* 0x016830ff05ff79a7 */ /* 0x0003e2000810003f */
[----:B------:R-:W-:Y:S05]  /*d060*/  @!P3 BRA `(.L_x_286) ;  /* 0x000000000004b947 */ /* 0x000fea0003800000 */
[----:B------:R-:W-:Y:S01]  /*d070*/  BPT.TRAP 0x1 ;  /* 0x000000040000795c */ /* 0x000fe20000300000 */
.L_x_286:
[----:B------:R-:W-:Y:S01]  /*d080*/  SHF.L.U32 R2, R17, 0x1f, RZ ;  /* 0x0000001f11027819 */ /* 0x000fe200000006ff */
[----:B-1----:R-:W-:Y:S01]  /*d090*/  IMAD R5, R6, 0x8, R22 ;  /* 0x0000000806057824 */ /* 0x002fe200078e0216 */
[----:B------:R-:W-:Y:S03]  /*d0a0*/  BSSY B1, `(.L_x_287) ;  /* 0x0000003000017945 */ /* 0x000fe60003800000 */
[----:B------:R-:W1:Y:S02]  /*d0b0*/  SYNCS.PHASECHK.TRANS64.TRYWAIT P0, [R5+URZ+0x16860], R2 ;  /* 0x01686002050075a7 */ /* 0x000e64000800017f */
[----:B-1----:R-:W-:Y:S05]  /*d0c0*/  @!P0 BRA `(.L_x_288) ;  /* 0x0000004400208947 */ /* 0x002fea0003800000 */
.L_x_394:
[----:B------:R-:W-:Y:S05]  /*d0d0*/  BSYNC B1 ;  /* 0x0000000000017941 */ /* 0x000fea0003800000 */
.L_x_287:
[----:B0-----:R-:W2:Y:S01]  /*d0e0*/  LDL R8, [R1+0xc] ;  /* 0x00000c0001087983 */ /* 0x001ea20000100800 */
[----:B------:R-:W0:Y:S01]  /*d0f0*/  S2R R11, SR_TID.X ;  /* 0x00000000000b7919 */ /* 0x000e220000002100 */
[----:B------:R-:W-:Y:S01]  /*d100*/  UMOV UR4, 0xffffffff ;  /* 0xffffffff00047882 */ /* 0x000fe20000000000 */
[C---:B0-----:R-:W-:Y:S01]  /*d110*/  IMAD.SHL.U32 R9, R11.reuse, 0x8, RZ ;  /* 0x000000080b097824 */ /* 0x041fe200078e00ff */
[C---:B------:R-:W-:Y:S01]  /*d120*/  LOP3.LUT R3, R11.reuse, 0x7f, RZ, 0xc0, !PT ;  /* 0x0000007f0b037812 */ /* 0x040fe200078ec0ff */
[----:B------:R-:W-:-:S03]  /*d130*/  IMAD.SHL.U32 R10, R11, 0x8, RZ ;  /* 0x000000080b0a7824 */ /* 0x000fc600078e00ff */
[----:B------:R-:W-:-:S04]  /*d140*/  LOP3.LUT R9, R9, 0x1f8, RZ, 0xc0, !PT ;  /* 0x000001f809097812 */ /* 0x000fc800078ec0ff */
[----:B------:R-:W-:Y:S02]  /*d150*/  LOP3.LUT R9, R9, 0x38, R11, 0x78, !PT ;  /* 0x0000003809097812 */ /* 0x000fe400078e780b */
[----:B------:R-:W-:Y:S02]  /*d160*/  SHF.R.U32.HI R3, RZ, 0x3, R3 ;  /* 0x00000003ff037819 */ /* 0x000fe40000011603 */
[----:B------:R-:W-:-:S05]  /*d170*/  LOP3.LUT R9, R9, 0x200, R10, 0xf8, !PT ;  /* 0x0000020009097812 */ /* 0x000fca00078ef80a */
[----:B------:R-:W-:Y:S02]  /*d180*/  IMAD R6, R6, 0x2000, R9 ;  /* 0x0000200006067824 */ /* 0x000fe400078e0209 */
[----:B--2---:R-:W-:-:S04]  /*d190*/  IMAD R8, R29, -0x80, R8 ;  /* 0xffffff801d087824 */ /* 0x004fc800078e0208 */
[----:B------:R-:W-:Y:S01]  /*d1a0*/  IMAD.IADD R8, R8, 0x1, -R3 ;  /* 0x0000000108087824 */ /* 0x000fe200078e0a03 */
[----:B------:R-:W-:Y:S06]  /*d1b0*/  BRA.DIV UR4, `(.L_x_289) ;  /* 0x0000004204f87947 */ /* 0x000fec000b800000 */
[----:B-1----:R-:W0:Y:S01]  /*d1c0*/  SHFL.IDX PT, R2, R18, RZ, 0x181f ;  /* 0x00181fff12027589 */ /* 0x002e2200000e0000 */
[----:B------:R-:W-:Y:S01]  /*d1d0*/  ISETP.LT.OR P0, PT, R8, 0x1, P1 ;  /* 0x000000010800780c */ /* 0x000fe20000f01670 */
[----:B------:R-:W-:Y:S02]  /*d1e0*/  IMAD R6, R6, 0x2, R22 ;  /* 0x0000000206067824 */ /* 0x000fe400078e0216 */
[----:B------:R-:W1:Y:S01]  /*d1f0*/  SHFL.IDX PT, R3, R23, RZ, 0x181f ;  /* 0x00181fff17037589 */ /* 0x000e6200000e0000 */
[----:B0-----:R-:W-:-:S04]  /*d200*/  IADD3 R2, P2, R2, R7, RZ ;  /* 0x0000000702027210 */ /* 0x001fc80007f5e0ff */
[----:B-1----:R-:W-:-:S05]  /*d210*/  IADD3.X R3, RZ, R3, RZ, P2, !PT ;  /* 0x00000003ff037210 */ /* 0x002fca00017fe4ff */
[----:B------:R-:W-:Y:S01]  /*d220*/  @!PT LDS RZ, [RZ] ;  /* 0x00000000fffff984 */ /* 0x000fe20000000800 */
[----:B------:R0:W-:Y:S01]  /*d230*/  LDGSTS.E.BYPASS.LTC128B.128 [R6+0x400], desc[UR36][R2.64], !P0 ;  /* 0x0040000002067fae */ /* 0x0001e2000c101d64 */
[----:B------:R-:W-:-:S03]  /*d240*/  ISETP.LT.OR P0, PT, R8, 0x11, P1 ;  /* 0x000000110800780c */ /* 0x000fc60000f01670 */
[----:B0-----:R-:W0:Y:S04]  /*d250*/  SHFL.IDX PT, R2, R18, 0x1, 0x181f ;  /* 0x00381f0012027f89 */ /* 0x001e2800000e0000 */
[----:B------:R-:W1:Y:S01]  /*d260*/  SHFL.IDX PT, R3, R23, 0x1, 0x181f ;  /* 0x00381f0017037f89 */ /* 0x000e6200000e0000 */
[----:B0-----:R-:W-:-:S05]  /*d270*/  IADD3 R2, P2, R2, R7, RZ ;  /* 0x0000000702027210 */ /* 0x001fca0007f5e0ff */
[----:B-1----:R-:W-:-:S05]  /*d280*/  IMAD.X R3, RZ, RZ, R3, P2 ;  /* 0x000000ffff037224 */ /* 0x002fca00010e0603 */
        /* <DEDUP_REMOVED lines=22> */
[----:B0-----:R-:W-:-:S04]  /*d3f0*/  IADD3 R2, P2, R2, R7, RZ ;  /* 0x0000000702027210 */ /* 0x001fc80007f5e0ff */
[----:B-1----:R-:W-:-:S05]  /*d400*/  IADD3.X R3, RZ, R3, RZ, P2, !PT ;  /* 0x00000003ff037210 */ /* 0x002fca00017fe4ff */
[----:B------:R0:W-:Y:S01]  /*d410*/  LDGSTS.E.BYPASS.LTC128B.128 [R6+0x2c00], desc[UR36][R2.64], !P0 ;  /* 0x02c0000002067fae */ /* 0x0001e2000c101d64 */
[----:B------:R-:W-:-:S03]  /*d420*/  ISETP.LT.OR P0, PT, R8, 0x61, P1 ;  /* 0x000000610800780c */ /* 0x000fc60000f01670 */
[----:B0-----:R-:W0:Y:S04]  /*d430*/  SHFL.IDX PT, R2, R18, 0x6, 0x181f ;  /* 0x00d81f0012027f89 */ /* 0x001e2800000e0000 */
[----:B------:R-:W1:Y:S04]  /*d440*/  SHFL.IDX PT, R3, R23, 0x6, 0x181f ;  /* 0x00d81f0017037f89 */ /* 0x000e6800000e0000 */
[----:B------:R-:W2:Y:S01]  /*d450*/  SHFL.IDX PT, R23, R23, 0x7, 0x181f ;  /* 0x00f81f0017177f89 */ /* 0x000ea200000e0000 */
[----:B0-----:R-:W-:-:S05]  /*d460*/  IADD3 R2, P2, R2, R7, RZ ;  /* 0x0000000702027210 */ /* 0x001fca0007f5e0ff */
[----:B-1----:R-:W-:-:S05]  /*d470*/  IMAD.X R3, RZ, RZ, R3, P2 ;  /* 0x000000ffff037224 */ /* 0x002fca00010e0603 */
[----:B------:R0:W-:Y:S04]  /*d480*/  LDGSTS.E.BYPASS.LTC128B.128 [R6+0x3400], desc[UR36][R2.64], !P0 ;  /* 0x0340000002067fae */ /* 0x0001e8000c101d64 */
[----:B0-2---:R0:W1:Y:S02]  /*d490*/  SHFL.IDX PT, R2, R18, 0x7, 0x181f ;  /* 0x00f81f0012027f89 */ /* 0x00506400000e0000 */
.L_x_412:
[----:B------:R-:W-:Y:S01]  /*d4a0*/  ISETP.LT.OR P0, PT, R8, 0x71, P1 ;  /* 0x000000710800780c */ /* 0x000fe20000f01670 */
[----:B------:R-:W-:Y:S01]  /*d4b0*/  ULDC.64 UR4, c[0x0][0x328] ;  /* 0x0000ca0000047ab9 */ /* 0x000fe20000000a00 */
[----:B-1----:R-:W-:Y:S01]  /*d4c0*/  IADD3 R2, P2, R2, R7, RZ ;  /* 0x0000000702027210 */ /* 0x002fe20007f5e0ff */
[----:B------:R-:W-:-:S04]  /*d4d0*/  ULDC.64 UR6, c[0x0][0x318] ;  /* 0x0000c60000067ab9 */ /* 0x000fc80000000a00 */
[----:B------:R-:W-:-:S06]  /*d4e0*/  IMAD.X R3, RZ, RZ, R23, P2 ;  /* 0x000000ffff037224 */ /* 0x000fcc00010e0617 */
[----:B------:R-:W-:Y:S01]  /*d4f0*/  @!PT LDS RZ, [RZ] ;  /* 0x00000000fffff984 */ /* 0x000fe20000000800 */
[----:B------:R-:W-:Y:S01]  /*d500*/  @!PT LDS RZ, [RZ] ;  /* 0x00000000fffff984 */ /* 0x000fe20000000800 */
[----:B------:R-:W-:Y:S01]  /*d510*/  @!PT LDS RZ, [RZ] ;  /* 0x00000000fffff984 */ /* 0x000fe20000000800 */
[----:B------:R1:W-:Y:S01]  /*d520*/  LDGSTS.E.BYPASS.LTC128B.128 [R6+0x3c00], desc[UR36][R2.64], !P0 ;  /* 0x03c0000002067fae */ /* 0x0003e2000c101d64 */
[----:B------:R-:W-:Y:S01]  /*d530*/  PLOP3.LUT P0, PT, PT, PT, PT, 0x80, 0x0 ;  /* 0x000000000000781c */ /* 0x000fe20003f0f070 */
[----:B-1----:R-:W-:Y:S02]  /*d540*/  IMAD R6, R20, UR4, RZ ;  /* 0x0000000414067c24 */ /* 0x002fe4000f8e02ff */
[----:B------:R-:W-:-:S04]  /*d550*/  IMAD.WIDE.U32 R2, R0, UR4, RZ ;  /* 0x0000000400027c25 */ /* 0x000fc8000f8e00ff */
[----:B------:R-:W-:Y:S01]  /*d560*/  IMAD R6, R0, UR5, R6 ;  /* 0x0000000500067c24 */ /* 0x000fe2000f8e0206 */
[----:B------:R-:W-:Y:S01]  /*d570*/  ULDC.64 UR4, c[0x0][0x338] ;  /* 0x0000ce0000047ab9 */ /* 0x000fe20000000a00 */
[----:B------:R-:W-:Y:S02]  /*d580*/  NOP ;  /* 0x0000000000007918 */ /* 0x000fe40000000000 */
[----:B------:R-:W-:Y:S02]  /*d590*/  IMAD.IADD R3, R3, 0x1, R6 ;  /* 0x0000000103037824 */ /* 0x000fe400078e0206 */
[----:B------:R-:W-:-:S04]  /*d5a0*/  IMAD.WIDE.U32 R2, R4, UR4, R2 ;  /* 0x0000000404027c25 */ /* 0x000fc8000f8e0002 */
[----:B------:R-:W-:-:S04]  /*d5b0*/  IMAD R0, R21, UR4, RZ ;  /* 0x0000000415007c24 */ /* 0x000fc8000f8e02ff */
[----:B------:R-:W-:Y:S01]  /*d5c0*/  IMAD R0, R4, UR5, R0 ;  /* 0x0000000504007c24 */ /* 0x000fe2000f8e0200 */
[----:B------:R-:W-:-:S03]  /*d5d0*/  ULDC.64 UR4, c[0x0][0x330] ;  /* 0x0000cc0000047ab9 */ /* 0x000fc60000000a00 */
[----:B------:R-:W-:Y:S02]  /*d5e0*/  IMAD.IADD R3, R3, 0x1, R0 ;  /* 0x0000000103037824 */ /* 0x000fe400078e0200 */
[----:B------:R-:W-:-:S04]  /*d5f0*/  IMAD.WIDE.U32 R2, R24, UR4, R2 ;  /* 0x0000000418027c25 */ /* 0x000fc8000f8e0002 */
[----:B------:R-:W-:Y:S01]  /*d600*/  IMAD R0, R24, UR5, R3 ;  /* 0x0000000518007c24 */ /* 0x000fe2000f8e0203 */
[----:B0-----:R-:W-:-:S04]  /*d610*/  LEA R18, P2, R2, UR6, 0x1 ;  /* 0x0000000602127c11 */ /* 0x001fc8000f8408ff */
[----:B------:R-:W-:-:S09]  /*d620*/  LEA.HI.X R0, R2, UR7, R0, 0x1, P2 ;  /* 0x0000000702007c11 */ /* 0x000fd200090f0c00 */
.L_x_290:
[----:B------:R-:W-:Y:S02]  /*d630*/  PLOP3.LUT P2, PT, P2, P0, PT, 0xa2, 0x0 ;  /* 0x000000000000781c */ /* 0x000fe40001741472 */
[----:B------:R-:W-:-:S08]  /*d640*/  @P0 R2UR P2, UR4, R5 ;  /* 0x00000000050402ca */ /* 0x000fd00000040000 */
[----:B------:R-:W-:-:S05]  /*d650*/  @P0 PLOP3.LUT P0, PT, P2, PT, PT, 0x80, 0x0 ;  /* 0x000000000000081c */ /* 0x000fca000170f070 */
[----:B------:R-:W-:Y:S01]  /*d660*/  @!P2 SYNCS.ARRIVE.TRANS64.RED.A0T1 RZ, [UR4+0x16850], RZ ;  /* 0x016850ffffffa9a7 */ /* 0x000fe20008200404 */
[----:B------:R-:W-:Y:S07]  /*d670*/  @!P2 ARRIVES.LDGSTSBAR.64.TRANSCNT [UR4+0x16850] ;  /* 0x01685000ff00a9b0 */ /* 0x000fee0008000a84 */
[----:B------:R-:W-:Y:S05]  /*d680*/  @P0 BRA.U.ANY `(.L_x_290) ;  /* 0xfffffffd00e80947 */ /* 0x000fea000393ffff */
[----:B------:R-:W-:Y:S01]  /*d690*/  NOP ;  /* 0x0000000000007918 */ /* 0x000fe20000000000 */
[----:B------:R-:W2:Y:S01]  /*d6a0*/  LDL R2, [R1+0x48] ;  /* 0x0000480001027983 */ /* 0x000ea20000100800 */
[----:B------:R-:W-:Y:S01]  /*d6b0*/  IMAD.MOV.U32 R23, RZ, RZ, R0 ;  /* 0x000000ffff177224 */ /* 0x000fe200078e0000 */
[----:B--2---:R-:W-:-:S13]  /*d6c0*/  ISETP.NE.AND P3, PT, R2, 0x3, PT ;  /* 0x000000030200780c */ /* 0x004fda0003f65270 */
[----:B------:R-:W-:Y:S05]  /*d6d0*/  @!P3 BRA `(.L_x_291) ;  /* 0x000000000004b947 */ /* 0x000fea0003800000 */
[----:B------:R-:W-:Y:S01]  /*d6e0*/  BPT.TRAP 0x1 ;  /* 0x000000040000795c */ /* 0x000fe20000300000 */
.L_x_291:
[----:B------:R-:W2:Y:S01]  /*d6f0*/  LDL R0, [R1+0x10] ;  /* 0x0000100001007983 */ /* 0x000ea20000100800 */
[----:B------:R1:W-:Y:S01]  /*d700*/  SYNCS.ARRIVE.TRANS64.A1T0 RZ, [R5+URZ+0x16850], RZ ;  /* 0x016850ff05ff79a7 */ /* 0x0003e2000810003f */
[C---:B------:R-:W-:Y:S01]  /*d710*/  IADD3 R7, R26.reuse, -0x1, RZ ;  /* 0xffffffff1a077810 */ /* 0x040fe20007ffe0ff */
[----:B------:R-:W-:Y:S02]  /*d720*/  IMAD.MOV.U32 R17, RZ, RZ, R27 ;  /* 0x000000ffff117224 */ /* 0x000fe400078e001b */
[----:B------:R-:W-:Y:S02]  /*d730*/  IMAD.MOV.U32 R6, RZ, RZ, R25 ;  /* 0x000000ffff067224 */ /* 0x000fe400078e0019 */
[----:B------:R-:W-:Y:S01]  /*d740*/  IMAD.MOV.U32 R29, RZ, RZ, R26 ;  /* 0x000000ffff1d7224 */ /* 0x000fe200078e001a */
[----:B--2---:R-:W-:-:S13]  /*d750*/  ISETP.GT.AND P0, PT, R26, R0, PT ;  /* 0x000000001a00720c */ /* 0x004fda0003f04270 */
[----:B-1----:R-:W-:Y:S05]  /*d760*/  @P0 BRA `(.L_x_292) ;  /* 0xfffffff0001c0947 */ /* 0x002fea000383ffff */
.L_x_279:
[----:B------:R-:W-:Y:S05]  /*d770*/  BSYNC B0 ;  /* 0x0000000000007941 */ /* 0x000fea0003800000 */
.L_x_278:
[----:B0-----:R-:W0:Y:S01]  /*d780*/  S2R R0, SR_TID.X ;  /* 0x0000000000007919 */ /* 0x001e220000002100 */
[----:B------:R-:W-:Y:S01]  /*d790*/  BSSY B0, `(.L_x_293) ;  /* 0x0000010000007945 */ /* 0x000fe20003800000 */
        /* <DEDUP_REMOVED lines=14> */
[----:B0-----:R-:W-:-:S07]  /*d880*/  IADD3 R16, R0, UR38, R7 ;  /* 0x0000002600107c10 */ /* 0x001fce000fffe007 */
.L_x_294:
[----:B------:R-:W-:Y:S05]  /*d890*/  BSYNC B0 ;  /* 0x0000000000007941 */ /* 0x000fea0003800000 */
.L_x_293:
[----:B------:R-:W2:Y:S02]  /*d8a0*/  LDL R0, [R1+0x48] ;  /* 0x0000480001007983 */ /* 0x000ea40000100800 */
[----:B--2---:R-:W-:-:S13]  /*d8b0*/  ISETP.NE.AND P0, PT, R0, 0x3, PT ;  /* 0x000000030000780c */ /* 0x004fda0003f05270 */
[----:B------:R-:W-:Y:S05]  /*d8c0*/  @!P0 BRA `(.L_x_295) ;  /* 0x0000000000048947 */ /* 0x000fea0003800000 */
[----:B------:R-:W-:Y:S01]  /*d8d0*/  BPT.TRAP 0x1 ;  /* 0x000000040000795c */ /* 0x000fe20000300000 */
.L_x_295:
[----:B------:R-:W2:Y:S01]  /*d8e0*/  LDL.LU R2, [R1+0xc] ;  /* 0x00000c0001027983 */ /* 0x000ea20000300800 */
[----:B------:R-:W-:Y:S01]  /*d8f0*/  IMAD R0, R25, 0x8, R22 ;  /* 0x0000000819007824 */ /* 0x000fe200078e0216 */
[----:B------:R-:W-:Y:S01]  /*d900*/  SHF.L.U32 R3, R27, 0x1f, RZ ;  /* 0x0000001f1b037819 */ /* 0x000fe200000006ff */
[----:B------:R-:W-:Y:S03]  /*d910*/  BSSY B0, `(.L_x_296) ;  /* 0x0000004000007945 */ /* 0x000fe60003800000 */
[----:B------:R-:W0:Y:S01]  /*d920*/  SYNCS.PHASECHK.TRANS64.TRYWAIT P0, [R0+URZ+0x16860], R3 ;  /* 0x01686003000075a7 */ /* 0x000e22000800017f */
[----:B--2---:R-:W-:Y:S01]  /*d930*/  IMAD R6, R26, -0x80, R2 ;  /* 0xffffff801a067824 */ /* 0x004fe200078e0202 */
[----:B0-----:R-:W-:Y:S06]  /*d940*/  @!P0 BRA `(.L_x_297) ;  /* 0x00000044005c8947 */ /* 0x001fec0003800000 */
.L_x_413:
[----:B------:R-:W-:Y:S05]  /*d950*/  BSYNC B0 ;  /* 0x0000000000007941 */ /* 0x000fea0003800000 */
.L_x_296:
[----:B------:R-:W1:Y:S01]  /*d960*/  S2R R7, SR_TID.X ;  /* 0x0000000000077919 */ /* 0x000e620000002100 */
[----:B------:R-:W-:Y:S02]  /*d970*/  ULDC UR4, c[0x0][0x2f4] ;  /* 0x0000bd0000047ab9 */ /* 0x000fe40000000800 */
[----:B------:R-:W-:Y:S01]  /*d980*/  ISETP.GE.AND P0, PT, R28, UR4, PT ;  /* 0x000000041c007c0c */ /* 0x000fe2000bf06270 */
[----:B------:R-:W-:Y:S01]  /*d990*/  UMOV UR4, 0xffffffff ;  /* 0xffffffff00047882 */ /* 0x000fe20000000000 */
[C---:B-1----:R-:W-:Y:S01]  /*d9a0*/  SHF.L.U32 R2, R7.reuse, 0x3, RZ ;  /* 0x0000000307027819 */ /* 0x042fe200000006ff */
[C---:B------:R-:W-:Y:S01]  /*d9b0*/  IMAD.SHL.U32 R4, R7.reuse, 0x8, RZ ;  /* 0x0000000807047824 */ /* 0x040fe200078e00ff */
[----:B------:R-:W-:Y:S02]  /*d9c0*/  LOP3.LUT R5, R7, 0x7f, RZ, 0xc0, !PT ;  /* 0x0000007f07057812 */ /* 0x000fe400078ec0ff */
[----:B------:R-:W-:Y:S02]  /*d9d0*/  LOP3.LUT R2, R2, 0x1f8, RZ, 0xc0, !PT ;  /* 0x000001f802027812 */ /* 0x000fe400078ec0ff */
[----:B------:R-:W-:-:S02]  /*d9e0*/  SHF.R.U32.HI R5, RZ, 0x3, R5 ;  /* 0x00000003ff057819 */ /* 0x000fc40000011605 */
[----:B------:R-:W-:-:S03]  /*d9f0*/  LOP3.LUT R2, R2, 0x38, R7, 0x78, !PT ;  /* 0x0000003802027812 */ /* 0x000fc600078e7807 */
[----:B------:R-:W-:Y:S01]  /*da00*/  IMAD.IADD R6, R6, 0x1, -R5 ;  /* 0x0000000106067824 */ /* 0x000fe200078e0a05 */
[----:B------:R-:W-:-:S05]  /*da10*/  LOP3.LUT R2, R2, 0x200, R4, 0xf8, !PT ;  /* 0x0000020002027812 */ /* 0x000fca00078ef804 */
[----:B------:R-:W-:Y:S01]  /*da20*/  IMAD R4, R25, 0x2000, R2 ;  /* 0x0000200019047824 */ /* 0x000fe200078e0202 */
[----:B------:R-:W-:Y:S06]  /*da30*/  BRA.DIV UR4, `(.L_x_298) ;  /* 0x0000004604347947 */ /* 0x000fec000b800000 */
[----:B------:R-:W1:Y:S01]  /*da40*/  SHFL.IDX PT, R14, R18, RZ, 0x181f ;  /* 0x00181fff120e7589 */ /* 0x000e6200000e0000 */
[----:B------:R-:W-:Y:S01]  /*da50*/  IMAD.SHL.U32 R5, R28, 0x2, RZ ;  /* 0x000000021c057824 */ /* 0x000fe200078e00ff */
[----:B------:R-:W-:Y:S01]  /*da60*/  ISETP.LT.OR P1, PT, R6, 0x1, P0 ;  /* 0x000000010600780c */ /* 0x000fe20000721670 */
[----:B------:R-:W-:Y:S01]  /*da70*/  IMAD R4, R4, 0x2, R22 ;  /* 0x0000000204047824 */ /* 0x000fe200078e0216 */
[----:B0-----:R-:W0:Y:S02]  /*da80*/  SHFL.IDX PT, R3, R23, RZ, 0x181f ;  /* 0x00181fff17037589 */ /* 0x001e2400000e0000 */
[----:B-1----:R-:W-:Y:S02]  /*da90*/  IADD3 R2, P2, R14, R5, RZ ;  /* 0x000000050e027210 */ /* 0x002fe40007f5e0ff */
[----:B------:R-:W1:Y:S03]  /*daa0*/  SHFL.IDX PT, R14, R18, 0x1, 0x181f ;  /* 0x00381f00120e7f89 */ /* 0x000e6600000e0000 */
[----:B0-----:R-:W-:-:S05]  /*dab0*/  IMAD.X R3, RZ, RZ, R3, P2 ;  /* 0x000000ffff037224 */ /* 0x001fca00010e0603 */
[----:B------:R0:W-:Y:S01]  /*dac0*/  LDGSTS.E.BYPASS.LTC128B.128 [R4+0x400], desc[UR36][R2.64], !P1 ;  /* 0x0040000002047fae */ /* 0x0001e2000c901d64 */
[----:B------:R-:W-:-:S03]  /*dad0*/  ISETP.LT.OR P1, PT, R6, 0x11, P0 ;  /* 0x000000110600780c */ /* 0x000fc60000721670 */
[----:B0-----:R-:W0:Y:S01]  /*dae0*/  SHFL.IDX PT, R3, R23, 0x1, 0x181f ;  /* 0x00381f0017037f89 */ /* 0x001e2200000e0000 */
[----:B-1----:R-:W-:-:S03]  /*daf0*/  IADD3 R2, P2, R14, R5, RZ ;  /* 0x000000050e027210 */ /* 0x002fc60007f5e0ff */
[----:B------:R-:W1:Y:S01]  /*db00*/  SHFL.IDX PT, R14, R18, 0x2, 0x181f ;  /* 0x00581f00120e7f89 */ /* 0x000e6200000e0000 */
[----:B0-----:R-:W-:-:S05]  /*db10*/  IADD3.X R3, RZ, R3, RZ, P2, !PT ;  /* 0x00000003ff037210 */ /* 0x001fca00017fe4ff */
[----:B------:R0:W-:Y:S01]  /*db20*/  LDGSTS.E.BYPASS.LTC128B.128 [R4+0xc00], desc[UR36][R2.64], !P1 ;  /* 0x00c0000002047fae */ /* 0x0001e2000c901d64 */
[----:B------:R-:W-:-:S03]  /*db30*/  ISETP.LT.OR P1, PT, R6, 0x21, P0 ;  /* 0x000000210600780c */ /* 0x000fc60000721670 */
[----:B0-----:R-:W0:Y:S01]  /*db40*/  SHFL.IDX PT, R3, R23, 0x2, 0x181f ;  /* 0x00581f0017037f89 */ /* 0x001e2200000e0000 */
[----:B-1----:R-:W-:-:S03]  /*db50*/  IADD3 R2, P2, R14, R5, RZ ;  /* 0x000000050e027210 */ /* 0x002fc60007f5e0ff */
[----:B------:R-:W1:Y:S02]  /*db60*/  SHFL.IDX PT, R14, R18, 0x3, 0x181f ;  /* 0x00781f00120e7f89 */ /* 0x000e6400000e0000 */
[----:B0-----:R-:W-:-:S05]  /*db70*/  IMAD.X R3, RZ, RZ, R3, P2 ;  /* 0x000000ffff037224 */ /* 0x001fca00010e0603 */
        /* <DEDUP_REMOVED lines=22> */
[----:B------:R-:W1:Y:S04]  /*dce0*/  SHFL.IDX PT, R23, R23, 0x7, 0x181f ;  /* 0x00f81f0017177f89 */ /* 0x000e6800000e0000 */
[----:B------:R2:W3:Y:S01]  /*dcf0*/  SHFL.IDX PT, R14, R18, 0x7, 0x181f ;  /* 0x00f81f00120e7f89 */ /* 0x0004e200000e0000 */
[----:B0-----:R-:W-:-:S05]  /*dd00*/  IMAD.X R3, RZ, RZ, R3, P2 ;  /* 0x000000ffff037224 */ /* 0x001fca00010e0603 */
[----:B-1----:R2:W-:Y:S02]  /*dd10*/  LDGSTS.E.BYPASS.LTC128B.128 [R4+0x3400], desc[UR36][R2.64], !P1 ;  /* 0x0340000002047fae */ /* 0x0025e4000c901d64 */
.L_x_431:
[----:B------:R-:W-:Y:S02]  /*dd20*/  ISETP.LT.OR P0, PT, R6, 0x71, P0 ;  /* 0x000000710600780c */ /* 0x000fe40000701670 */
[----:B--23--:R-:W-:-:S04]  /*dd30*/  IADD3 R2, P1, R14, R5, RZ ;  /* 0x000000050e027210 */ /* 0x00cfc80007f3e0ff */
[----:B------:R-:W-:-:S07]  /*dd40*/  IADD3.X R3, RZ, R23, RZ, P1, !PT ;  /* 0x00000017ff037210 */ /* 0x000fce0000ffe4ff */
[----:B------:R-:W-:Y:S01]  /*dd50*/  @!PT LDS RZ, [RZ] ;  /* 0x00000000fffff984 */ /* 0x000fe20000000800 */
[----:B------:R-:W-:Y:S01]  /*dd60*/  @!PT LDS RZ, [RZ] ;  /* 0x00000000fffff984 */ /* 0x000fe20000000800 */
[----:B------:R-:W-:Y:S01]  /*dd70*/  @!PT LDS RZ, [RZ] ;  /* 0x00000000fffff984 */ /* 0x000fe20000000800 */
[----:B------:R0:W-:Y:S01]  /*dd80*/  LDGSTS.E.BYPASS.LTC128B.128 [R4+0x3c00], desc[UR36][R2.64], !P0 ;  /* 0x03c0000002047fae */ /* 0x0001e2000c101d64 */
[----:B------:R-:W-:Y:S01]  /*dd90*/  PLOP3.LUT P0, PT, PT, PT, PT, 0x80, 0x0 ;  /* 0x000000000000781c */ /* 0x000fe20003f0f070 */
[----:B------:R-:W-:-:S12]  /*dda0*/  NOP ;  /* 0x0000000000007918 */ /* 0x000fd80000000000 */
.L_x_299:
[----:B------:R-:W-:Y:S02]  /*ddb0*/  PLOP3.LUT P1, PT, P1, P0, PT, 0xa2, 0x0 ;  /* 0x000000000000781c */ /* 0x000fe40000f21472 */
[----:B------:R-:W-:-:S08]  /*ddc0*/  @P0 R2UR P1, UR4, R0 ;  /* 0x00000000000402ca */ /* 0x000fd00000020000 */
[----:B------:R-:W-:-:S05]  /*ddd0*/  @P0 PLOP3.LUT P0, PT, P1, PT, PT, 0x80, 0x0 ;  /* 0x000000000000081c */ /* 0x000fca0000f0f070 */
[----:B------:R-:W-:Y:S01]  /*dde0*/  @!P1 SYNCS.ARRIVE.TRANS64.RED.A0T1 RZ, [UR4+0x16850], RZ ;  /* 0x016850ffffff99a7 */ /* 0x000fe20008200404 */
[----:B------:R-:W-:Y:S07]  /*ddf0*/  @!P1 ARRIVES.LDGSTSBAR.64.TRANSCNT [UR4+0x16850] ;  /* 0x01685000ff0099b0 */ /* 0x000fee0008000a84 */
[----:B------:R-:W-:Y:S05]  /*de00*/  @P0 BRA.U.ANY `(.L_x_299) ;  /* 0xfffffffd00e80947 */ /* 0x000fea000393ffff */
[----:B------:R-:W-:Y:S01]  /*de10*/  NOP ;  /* 0x0000000000007918 */ /* 0x000fe20000000000 */
[----:B0-----:R-:W2:Y:S02]  /*de20*/  LDL R2, [R1+0x48] ;  /* 0x0000480001027983 */ /* 0x001ea40000100800 */
[----:B--2---:R-:W-:-:S13]  /*de30*/  ISETP.NE.AND P2, PT, R2, 0x3, PT ;  /* 0x000000030200780c */ /* 0x004fda0003f45270 */
[----:B------:R-:W-:Y:S05]  /*de40*/  @!P2 BRA `(.L_x_300) ;  /* 0x000000000004a947 */ /* 0x000fea0003800000 */
[----:B------:R-:W-:Y:S01]  /*de50*/  BPT.TRAP 0x1 ;  /* 0x000000040000795c */ /* 0x000fe20000300000 */
.L_x_300:
[----:B------:R-:W-:Y:S01]  /*de60*/  VIADD R25, R25, 0x1 ;  /* 0x0000000119197836 */ /* 0x000fe20000000000 */
[----:B------:R0:W-:Y:S04]  /*de70*/  SYNCS.ARRIVE.TRANS64.A1T0 RZ, [R0+URZ+0x16850], RZ ;  /* 0x016850ff00ff79a7 */ /* 0x0001e8000810003f */
[----:B------:R-:W-:-:S04]  /*de80*/  ISETP.NE.AND P0, PT, R25, 0x2, PT ;  /* 0x000000021900780c */ /* 0x000fc80003f05270 */
[----:B0-----:R-:W-:Y:S02]  /*de90*/  SEL R0, RZ, 0x1, P0 ;  /* 0x00000001ff007807 */ /* 0x001fe40000000000 */
[----:B------:R-:W-:Y:S02]  /*dea0*/  SEL R25, R25, RZ, P0 ;  /* 0x000000ff19197207 */ /* 0x000fe40000000000 */
[----:B------:R-:W-:-:S07]  /*deb0*/  LOP3.LUT R27, R27, R0, RZ, 0x3c, !PT ;  /* 0x000000001b1b7212 */ /* 0x000fce00078e3cff */
.L_x_259:
[----:B------:R-:W-:Y:S05]  /*dec0*/  BSYNC B7 ;  /* 0x0000000000077941 */ /* 0x000fea0003800000 */
.L_x_257:
[----:B------:R-:W2:Y:S02]  /*ded0*/  LDL R0, [R1+0x4] ;  /* 0x0000040001007983 */ /* 0x000ea40000100800 */
[----:B--2---:R-:W-:-:S13]  /*dee0*/  LOP3.LUT P0, RZ, R0, 0x10, RZ, 0xc0, !PT ;  /* 0x0000001000ff7812 */ /* 0x004fda000780c0ff */
[----:B------:R-:W-:Y:S05]  /*def0*/  @!P0 BRA `(.L_x_301) ;  /* 0x0000000000248947 */ /* 0x000fea0003800000 */
[----:B------:R-:W-:Y:S05]  /*df00*/  WARPSYNC.ALL ;  /* 0x0000000000007948 */ /* 0x000fea0003800000 */
[----:B------:R-:W0:Y:S08]  /*df10*/  S2UR UR5, SR_CgaCtaId ;  /* 0x00000000000579c3 */ /* 0x000e300000008800 */
[----:B------:R-:W-:Y:S06]  /*df20*/  BAR.SYNC.DEFER_BLOCKING 0x5, 0x200 ;  /* 0x0148000000007b1d */ /* 0x000fec0000010000 */
[----:B------:R-:W-:-:S02]  /*df30*/  UMOV UR4, 0x400 ;  /* 0x0000040000047882 */ /* 0x000fc40000000000 */
[----:B0-----:R-:W-:-:S06]  /*df40*/  ULEA UR4, UR5, UR4, 0x18 ;  /* 0x0000000405047291 */ /* 0x001fcc000f8ec03f */
[----:B------:R-:W-:-:S05]  /*df50*/  IMAD.U32 R22, RZ, RZ, UR4 ;  /* 0x00000004ff167e24 */ /* 0x000fca000f8e00ff */
[----:B------:R0:W1:Y:S01]  /*df60*/  LDS.128 R16, [R22+0x168d0] ;  /* 0x0168d00016107984 */ /* 0x0000620000000c00 */
[----:B------:R-:W-:Y:S06]  /*df70*/  BAR.ARV 0x4, 0x200 ;  /* 0x0108000000007b1d */ /* 0x000fec0000002000 */
[----:B------:R-:W-:Y:S05]  /*df80*/  BRA `(.L_x_302) ;  /* 0x0000000800d07947 */ /* 0x000fea0003800000 */
.L_x_301:
[----:B------:R-:W0:Y:S01]  /*df90*/  S2R R0, SR_TID.X ;  /* 0x0000000000007919 */ /* 0x000e220000002100 */
[----:B------:R-:W-:Y:S01]  /*dfa0*/  UMOV UR4, 0xffffffff ;  /* 0xffffffff00047882 */ /* 0x000fe20000000000 */
[----:B0-----:R-:W-:-:S04]  /*dfb0*/  LOP3.LUT R9, R0, 0x1f, RZ, 0xc0, !PT ;  /* 0x0000001f00097812 */ /* 0x001fc800078ec0ff */
[----:B------:R-:W-:Y:S01]  /*dfc0*/  ISETP.NE.AND P0, PT, R9, 0x1f, PT ;  /* 0x0000001f0900780c */ /* 0x000fe20003f05270 */
[----:B------:R-:W-:-:S12]  /*dfd0*/  BRA.DIV UR4, `(.L_x_303) ;  /* 0x0000004604f87947 */ /* 0x000fd8000b800000 */
[----:B------:R-:W-:Y:S01]  /*dfe0*/  IMAD.IADD R7, R19, 0x1, R9 ;  /* 0x0000000113077824 */ /* 0x000fe200078e0209 */
[----:B------:R-:W-:-:S04]  /*dff0*/  ULDC UR4, c[0x0][0xc3c] ;  /* 0x00030f0000047ab9 */ /* 0x000fc80000000800 */
[----:B------:R-:W-:-:S13]  /*e000*/  ISETP.GE.OR P1, PT, R7, UR4, !P0 ;  /* 0x0000000407007c0c */ /* 0x000fda000c726670 */
[----:B------:R-:W0:Y:S08]  /*e010*/  @!P1 LDC.64 R2, c[0x0][0xc80] ;  /* 0x00032000ff029b82 */ /* 0x000e300000000a00 */
[----:B------:R-:W1:Y:S01]  /*e020*/  @!P1 LDC.64 R4, c[0x0][0xc78] ;  /* 0x00031e00ff049b82 */ /* 0x000e620000000a00 */
[----:B0-----:R-:W-:-:S05]  /*e030*/  @!P1 IMAD.WIDE R2, R7, 0x4, R2 ;  /* 0x0000000407029825 */ /* 0x001fca00078e0202 */
[----:B------:R1:W2:Y:S02]  /*e040*/  @!P1 LDG.E R8, desc[UR36][R2.64] ;  /* 0x0000002402089981 */ /* 0x0002a4000c1e1900 */
[----:B-1----:R-:W-:-:S05]  /*e050*/  @!P1 IMAD.WIDE R2, R7, 0x4, R4 ;  /* 0x0000000407029825 */ /* 0x002fca00078e0204 */
[----:B------:R-:W3:Y:S01]  /*e060*/  @!P1 LDG.E R5, desc[UR36][R2.64] ;  /* 0x0000002402059981 */ /* 0x000ee2000c1e1900 */
[----:B------:R-:W-:Y:S01]  /*e070*/  IMAD.MOV.U32 R7, RZ, RZ, RZ ;  /* 0x000000ffff077224 */ /* 0x000fe200078e00ff */
[----:B------:R-:W-:Y:S02]  /*e080*/  MOV R4, RZ ;  /* 0x000000ff00047202 */ /* 0x000fe40000000f00 */
[C---:B------:R-:W-:Y:S01]  /*e090*/  ISETP.GE.U32.AND P2, PT, R9.reuse, 0x2, PT ;  /* 0x000000020900780c */ /* 0x040fe20003f46070 */
[----:B------:R-:W-:Y:S01]  /*e0a0*/  SHFL.IDX PT, R0, R16, RZ, 0x1f ;  /* 0x00001fff10007589 */ /* 0x000fe200000e0000 */
[C---:B------:R-:W-:Y:S02]  /*e0b0*/  ISETP.GE.U32.AND P3, PT, R9.reuse, 0x4, PT ;  /* 0x000000040900780c */ /* 0x040fe40003f66070 */
[C---:B------:R-:W-:Y:S01]  /*e0c0*/  ISETP.GE.U32.AND P4, PT, R9.reuse, 0x8, PT ;  /* 0x000000080900780c */ /* 0x040fe20003f86070 */
[----:B------:R0:W-:Y:S01]  /*e0d0*/  SHFL.IDX PT, R6, R16, 0x1, 0x1f ;  /* 0x00201f0010067f89 */ /* 0x0001e200000e0000 */
[----:B------:R-:W-:Y:S01]  /*e0e0*/  ISETP.GE.U32.AND P5, PT, R9, 0x10, PT ;  /* 0x000000100900780c */ /* 0x000fe20003fa6070 */
[----:B0-----:R-:W-:-:S02]  /*e0f0*/  IMAD.MOV.U32 R16, RZ, RZ, RZ ;  /* 0x000000ffff107224 */ /* 0x001fc400078e00ff */
[----:B--2---:R-:W-:Y:S02]  /*e100*/  @!P1 IMAD.MOV.U32 R7, RZ, RZ, R8 ;  /* 0x000000ffff079224 */ /* 0x004fe400078e0008 */
[----:B---3--:R-:W-:Y:S01]  /*e110*/  @!P1 IMAD.MOV.U32 R4, RZ, RZ, R5 ;  /* 0x000000ffff049224 */ /* 0x008fe200078e0005 */
[----:B------:R-:W-:-:S03]  /*e120*/  ISETP.NE.AND P1, PT, R9, RZ, PT ;  /* 0x000000ff0900720c */ /* 0x000fc60003f25270 */
[----:B------:R-:W-:-:S05]  /*e130*/  IMAD R13, R4, R7, RZ ;  /* 0x00000007040d7224 */ /* 0x000fca00078e02ff */
        /* <DEDUP_REMOVED lines=15> */
[----:B------:R0:W1:Y:S02]  /*e230*/  SHFL.IDX PT, R14, R3, 0x1f, 0x1f ;  /* 0x03e01f00030e7f89 */ /* 0x00006400000e0000 */
.L_x_441:
[----:B------:R-:W-:Y:S02]  /*e240*/  ULDC UR4, c[0x0][0xc38] ;  /* 0x00030e0000047ab9 */ /* 0x000fe40000000800 */
[----:B------:R-:W-:-:S04]  /*e250*/  IMAD.U32 R2, RZ, RZ, UR4 ;  /* 0x00000004ff027e24 */ /* 0x000fc8000f8e00ff */
[----:B-1----:R-:W-:-:S04]  /*e260*/  IMAD R5, R14, R2, RZ ;  /* 0x000000020e057224 */ /* 0x002fc800078e02ff */
[----:B------:R-:W-:-:S05]  /*e270*/  IMAD.IADD R6, R6, 0x1, R5 ;  /* 0x0000000106067824 */ /* 0x000fca00078e0205 */
[----:B------:R-:W-:-:S13]  /*e280*/  ISETP.GT.AND P6, PT, R6, R0, PT ;  /* 0x000000000600720c */ /* 0x000fda0003fc4270 */
[----:B------:R-:W-:Y:S05]  /*e290*/  @P6 BRA `(.L_x_304) ;  /* 0x0000000000a46947 */ /* 0x000fea0003800000 */
.L_x_307:
[----:B------:R-:W1:Y:S01]  /*e2a0*/  LDC R2, c[0x0][0xc3c] ;  /* 0x00030f00ff027b82 */ /* 0x000e620000000800 */
[----:B------:R-:W-:-:S05]  /*e2b0*/  VIADD R19, R19, 0x1f ;  /* 0x0000001f13137836 */ /* 0x000fca0000000000 */
[----:B-1----:R-:W-:-:S13]  /*e2c0*/  ISETP.GE.AND P6, PT, R19, R2, PT ;  /* 0x000000021300720c */ /* 0x002fda0003fc6270 */
[----:B------:R-:W-:Y:S05]  /*e2d0*/  @P6 BRA `(.L_x_305) ;  /* 0x0000000400b86947 */ /* 0x000fea0003800000 */
[----:B0-----:R-:W0:Y:S01]  /*e2e0*/  S2R R3, SR_TID.X ;  /* 0x0000000000037919 */ /* 0x001e220000002100 */
[----:B------:R-:W-:Y:S02]  /*e2f0*/  MOV R7, RZ ;  /* 0x000000ff00077202 */ /* 0x000fe40000000f00 */
[----:B0-----:R-:W-:-:S05]  /*e300*/  LOP3.LUT R3, R3, 0x1f, RZ, 0xc0, !PT ;  /* 0x0000001f03037812 */ /* 0x001fca00078ec0ff */
[----:B------:R-:W-:-:S05]  /*e310*/  IMAD.IADD R9, R19, 0x1, R3 ;  /* 0x0000000113097824 */ /* 0x000fca00078e0203 */
[----:B------:R-:W-:-:S13]  /*e320*/  ISETP.GE.OR P6, PT, R9, R2, !P0 ;  /* 0x000000020900720c */ /* 0x000fda00047c6670 */
[----:B------:R-:W0:Y:S08]  /*e330*/  @!P6 LDC.64 R2, c[0x0][0xc80] ;  /* 0x00032000ff02eb82 */ /* 0x000e300000000a00 */
[----:B------:R-:W1:Y:S01]  /*e340*/  @!P6 LDC.64 R4, c[0x0][0xc78] ;  /* 0x00031e00ff04eb82 */ /* 0x000e620000000a00 */
[----:B0-----:R-:W-:-:S05]  /*e350*/  @!P6 IMAD.WIDE R2, R9, 0x4, R2 ;  /* 0x000000040902e825 */ /* 0x001fca00078e0202 */
[----:B------:R1:W2:Y:S02]  /*e360*/  @!P6 LDG.E R7, desc[UR36][R2.64] ;  /* 0x000000240207e981 */ /* 0x0002a4000c1e1900 */
[----:B-1----:R-:W-:-:S04]  /*e370*/  @!P6 IMAD.WIDE R2, R9, 0x4, R4 ;  /* 0x000000040902e825 */ /* 0x002fc800078e0204 */
[----:B------:R-:W-:-:S06]  /*e380*/  IMAD.MOV.U32 R4, RZ, RZ, RZ ;  /* 0x000000ffff047224 */ /* 0x000fcc00078e00ff */
[----:B------:R-:W2:Y:S01]  /*e390*/  @!P6 LDG.E R4, desc[UR36][R2.64] ;  /* 0x000000240204e981 */ /* 0x000ea2000c1e1900 */
[----:B------:R-:W-:Y:S01]  /*e3a0*/  UMOV UR4, 0xffffffff ;  /* 0xffffffff00047882 */ /* 0x000fe20000000000 */
[----:B--2---:R-:W-:Y:S02]  /*e3b0*/  IMAD R13, R4, R7, RZ ;  /* 0x00000007040d7224 */ /* 0x004fe400078e02ff */
[----:B------:R-:W-:Y:S05]  /*e3c0*/  BRA.DIV UR4, `(.L_x_306) ;  /* 0x0000004a04387947 */ /* 0x000fea000b800000 */
        /* <DEDUP_REMOVED lines=16> */
.L_x_449:
[----:B------:R-:W-:Y:S02]  /*e4d0*/  ULDC UR4, c[0x0][0xc38] ;  /* 0x00030e0000047ab9 */ /* 0x000fe40000000800 */
[----:B------:R-:W-:-:S04]  /*e4e0*/  IMAD.U32 R2, RZ, RZ, UR4 ;  /* 0x00000004ff027e24 */ /* 0x000fc8000f8e00ff */
[----:B-1----:R-:W-:-:S04]  /*e4f0*/  IMAD R5, R14, R2, RZ ;  /* 0x000000020e057224 */ /* 0x002fc800078e02ff */
[----:B------:R-:W-:-:S05]  /*e500*/  IMAD.IADD R6, R5, 0x1, R6 ;  /* 0x0000000105067824 */ /* 0x000fca00078e0206 */
[----:B------:R-:W-:-:S13]  /*e510*/  ISETP.GT.AND P6, PT, R6, R0, PT ;  /* 0x000000000600720c */ /* 0x000fda0003fc4270 */
[----:B------:R-:W-:Y:S05]  /*e520*/  @!P6 BRA `(.L_x_307) ;  /* 0xfffffffc005ce947 */ /* 0x000fea000383ffff */
.L_x_304:
[----:B------:R-:W-:Y:S01]  /*e530*/  IMAD.IADD R6, R6, 0x1, -R5 ;  /* 0x0000000106067824 */ /* 0x000fe200078e0a05 */
[----:B------:R-:W-:-:S03]  /*e540*/  UMOV UR4, 0xffffffff ;  /* 0xffffffff00047882 */ /* 0x000fc60000000000 */
[----:B------:R-:W-:-:S05]  /*e550*/  IMAD R5, R3, R2, R6 ;  /* 0x0000000203057224 */ /* 0x000fca00078e0206 */
[----:B------:R-:W-:Y:S01]  /*e560*/  ISETP.GT.AND P6, PT, R5, R0, PT ;  /* 0x000000000500720c */ /* 0x000fe20003fc4270 */
[----:B------:R-:W-:-:S12]  /*e570*/  BRA.DIV UR4, `(.L_x_308) ;  /* 0x0000004a04847947 */ /* 0x000fd8000b800000 */
[----:B------:R-:W-:-:S04]  /*e580*/  VOTE.ANY R8, PT, !P6 ;  /* 0x0000000000087806 */ /* 0x000fc800070e0100 */
[----:B------:R-:W1:Y:S02]  /*e590*/  POPC R5, R8 ;  /* 0x0000000800057309 */ /* 0x000e640000000000 */
[----:B-1----:R1:W2:Y:S04]  /*e5a0*/  SHFL.IDX PT, R7, R7, R5, 0x1f ;  /* 0x00001f0507077589 */ /* 0x0022a800000e0000 */
[----:B------:R1:W3:Y:S02]  /*e5b0*/  SHFL.IDX PT, R4, R4, R5, 0x1f ;  /* 0x00001f0504047589 */ /* 0x0002e400000e0000 */
.L_x_454:
[----:B------:R-:W-:-:S13]  /*e5c0*/  ISETP.NE.AND P0, PT, R8, RZ, PT ;  /* 0x000000ff0800720c */ /* 0x000fda0003f05270 */
[----:B------:R-:W-:Y:S05]  /*e5d0*/  @!P0 BRA `(.L_x_309) ;  /* 0x0000000000108947 */ /* 0x000fea0003800000 */
[----:B------:R-:W-:Y:S01]  /*e5e0*/  UMOV UR4, 0xffffffff ;  /* 0xffffffff00047882 */ /* 0x000fe20000000000 */
[----:B------:R-:W-:Y:S02]  /*e5f0*/  VIADD R12, R5, 0xffffffff ;  /* 0xffffffff050c7836 */ /* 0x000fe40000000000 */
[----:B------:R-:W-:Y:S05]  /*e600*/  BRA.DIV UR4, `(.L_x_310) ;  /* 0x0000004a04bc7947 */ /* 0x000fea000b800000 */
[----:B------:R4:W0:Y:S02]  /*e610*/  SHFL.IDX PT, R16, R3, R12, 0x1f ;  /* 0x00001f0c03107589 */ /* 0x00082400000e0000 */
.L_x_309:
[-C--:B--2---:R-:W-:Y:S01]  /*e620*/  IABS R8, R7.reuse ;  /* 0x0000000700087213 */ /* 0x084fe20000000000 */
[----:B0-----:R-:W-:Y:S01]  /*e630*/  IMAD R16, R16, R2, R6 ;  /* 0x0000000210107224 */ /* 0x001fe200078e0206 */
[----:B------:R-:W-:Y:S01]  /*e640*/  IABS R6, R7 ;  /* 0x0000000700067213 */ /* 0x000fe20000000000 */
[----:B------:R-:W-:Y:S01]  /*e650*/  IMAD.MOV.U32 R2, RZ, RZ, RZ ;  /* 0x000000ffff027224 */ /* 0x000fe200078e00ff */
[----:B------:R-:W0:Y:S01]  /*e660*/  I2F.RP R9, R8 ;  /* 0x0000000800097306 */ /* 0x000e220000209400 */
[----:B------:R-:W-:Y:S01]  /*e670*/  IMAD.IADD R0, R0, 0x1, -R16 ;  /* 0x0000000100007824 */ /* 0x000fe200078e0a10 */
[----:B------:R-:W-:Y:S01]  /*e680*/  IADD3 R19, R5, R19, RZ ;  /* 0x0000001305137210 */ /* 0x000fe20007ffe0ff */
[----:B------:R-:W-:Y:S01]  /*e690*/  IMAD.MOV R10, RZ, RZ, -R6 ;  /* 0x000000ffff0a7224 */ /* 0x000fe200078e0a06 */
[----:B---3--:R-:W-:-:S04]  /*e6a0*/  IABS R6, R4 ;  /* 0x0000000400067213 */ /* 0x008fc80000000000 */
[----:B0-----:R-:W4:Y:S02]  /*e6b0*/  MUFU.RCP R9, R9 ;  /* 0x0000000900097308 */ /* 0x001f240000001000 */
[----:B----4-:R-:W-:-:S06]  /*e6c0*/  VIADD R3, R9, 0xffffffe ;  /* 0x0ffffffe09037836 */ /* 0x010fcc0000000000 */
[----:B------:R-:W0:Y:S02]  /*e6d0*/  F2I.FTZ.U32.TRUNC.NTZ R3, R3 ;  /* 0x0000000300037305 */ /* 0x000e24000021f000 */
[----:B0-----:R-:W-:-:S05]  /*e6e0*/  IADD3 R11, RZ, -R3, RZ ;  /* 0x80000003ff0b7210 */ /* 0x001fca0007ffe0ff */
[----:B------:R-:W-:-:S04]  /*e6f0*/  IMAD R11, R11, R8, RZ ;  /* 0x000000080b0b7224 */ /* 0x000fc800078e02ff */
[----:B------:R-:W-:Y:S01]  /*e700*/  IMAD.HI.U32 R2, R3, R11, R2 ;  /* 0x0000000b03027227 */ /* 0x000fe200078e0002 */
[----:B------:R-:W-:-:S05]  /*e710*/  IABS R11, R0 ;  /* 0x00000000000b7213 */ /* 0x000fca0000000000 */
[----:B------:R-:W-:-:S04]  /*e720*/  IMAD.HI.U32 R9, R2, R11, RZ ;  /* 0x0000000b02097227 */ /* 0x000fc800078e00ff */
[----:B------:R-:W-:Y:S02]  /*e730*/  IMAD R11, R9, R10, R11 ;  /* 0x0000000a090b7224 */ /* 0x000fe400078e020b */
[----:B------:R-:W0:Y:S01]  /*e740*/  I2F.RP R10, R6 ;  /* 0x00000006000a7306 */ /* 0x000e220000209400 */
[----:B------:R-:W-:Y:S02]  /*e750*/  IMAD.MOV.U32 R2, RZ, RZ, RZ ;  /* 0x000000ffff027224 */ /* 0x000fe400078e00ff */
[----:B------:R-:W-:-:S05]  /*e760*/  ISETP.GT.U32.AND P1, PT, R8, R11, PT ;  /* 0x0000000b0800720c */ /* 0x000fca0003f24070 */
[----:B0-----:R-:W0:Y:S08]  /*e770*/  MUFU.RCP R10, R10 ;  /* 0x0000000a000a7308 */ /* 0x001e300000001000 */
[----:B------:R-:W-:Y:S02]  /*e780*/  @!P1 IMAD.IADD R11, R11, 0x1, -R8 ;  /* 0x000000010b0b9824 */ /* 0x000fe400078e0a08 */
[----:B------:R-:W-:Y:S01]  /*e790*/  @!P1 VIADD R9, R9, 0x1 ;  /* 0x0000000109099836 */ /* 0x000fe20000000000 */
[----:B------:R-:W-:-:S02]  /*e7a0*/  ISETP.NE.AND P1, PT, R7, RZ, PT ;  /* 0x000000ff0700720c */ /* 0x000fc40003f25270 */
[----:B------:R-:W-:Y:S02]  /*e7b0*/  ISETP.GE.U32.AND P0, PT, R11, R8, PT ;  /* 0x000000080b00720c */ /* 0x000fe40003f06070 */
[----:B------:R-:W-:-:S05]  /*e7c0*/  IABS R8, R4 ;  /* 0x0000000400087213 */ /* 0x000fca0000000000 */
[----:B------:R-:W-:Y:S02]  /*e7d0*/  IMAD.MOV R8, RZ, RZ, -R8 ;  /* 0x000000ffff087224 */ /* 0x000fe400078e0a08 */
[----:B0-----:R-:W-:-:S04]  /*e7e0*/  VIADD R12, R10, 0xffffffe ;  /* 0x0ffffffe0a0c7836 */ /* 0x001fc80000000000 */
[----:B------:R-:W-:Y:S01]  /*e7f0*/  @P0 VIADD R9, R9, 0x1 ;  /* 0x0000000109090836 */ /* 0x000fe20000000000 */
[----:B------:R-:W0:Y:S02]  /*e800*/  F2I.FTZ.U32.TRUNC.NTZ R3, R12 ;  /* 0x0000000c00037305 */ /* 0x000e24000021f000 */
[----:B0-----:R-:W-:-:S05]  /*e810*/  IADD3 R11, RZ, -R3, RZ ;  /* 0x80000003ff0b7210 */ /* 0x001fca0007ffe0ff */
[----:B------:R-:W-:-:S04]  /*e820*/  IMAD R11, R11, R6, RZ ;  /* 0x000000060b0b7224 */ /* 0x000fc800078e02ff */
[----:B------:R-:W-:Y:S01]  /*e830*/  IMAD.HI.U32 R2, R3, R11, R2 ;  /* 0x0000000b03027227 */ /* 0x000fe200078e0002 */
[----:B------:R-:W-:-:S04]  /*e840*/  LOP3.LUT R3, R0, R7, RZ, 0x3c, !PT ;  /* 0x0000000700037212 */ /* 0x000fc800078e3cff */
[----:B------:R-:W-:-:S13]  /*e850*/  ISETP.GE.AND P2, PT, R3, RZ, PT ;  /* 0x000000ff0300720c */ /* 0x000fda0003f46270 */
[----:B------:R-:W-:Y:S01]  /*e860*/  @!P2 IMAD.MOV R9, RZ, RZ, -R9 ;  /* 0x000000ffff09a224 */ /* 0x000fe200078e0a09 */
[----:B------:R-:W-:-:S04]  /*e870*/  @!P1 LOP3.LUT R9, RZ, R7, RZ, 0x33, !PT ;  /* 0x00000007ff099212 */ /* 0x000fc800078e33ff */
[-C--:B------:R-:W-:Y:S01]  /*e880*/  IABS R3, R9.reuse ;  /* 0x0000000900037213 */ /* 0x080fe20000000000 */
[----:B------:R-:W-:-:S04]  /*e890*/  IMAD R7, R7, R9, RZ ;  /* 0x0000000907077224 */ /* 0x000fc800078e02ff */
[----:B------:R-:W-:-:S04]  /*e8a0*/  IMAD.HI.U32 R2, R2, R3, RZ ;  /* 0x0000000302027227 */ /* 0x000fc800078e00ff */
[----:B------:R-:W-:Y:S02]  /*e8b0*/  IMAD R3, R2, R8, R3 ;  /* 0x0000000802037224 */ /* 0x000fe400078e0203 */
[----:B------:R-:W-:-:S03]  /*e8c0*/  IMAD.IADD R17, R0, 0x1, -R7 ;  /* 0x0000000100117824 */ /* 0x000fc600078e0a07 */
[----:B------:R-:W-:-:S13]  /*e8d0*/  ISETP.GT.U32.AND P1, PT, R6, R3, PT ;  /* 0x000000030600720c */ /* 0x000fda0003f24070 */
[-C--:B------:R-:W-:Y:S01]  /*e8e0*/  @!P1 IADD3 R3, R3, -R6.reuse, RZ ;  /* 0x8000000603039210 */ /* 0x080fe20007ffe0ff */
[----:B------:R-:W-:Y:S01]  /*e8f0*/  @!P1 VIADD R2, R2, 0x1 ;  /* 0x0000000102029836 */ /* 0x000fe20000000000 */
[----:B------:R-:W-:Y:S02]  /*e900*/  ISETP.NE.AND P1, PT, R4, RZ, PT ;  /* 0x000000ff0400720c */ /* 0x000fe40003f25270 */
[----:B------:R-:W-:Y:S02]  /*e910*/  ISETP.GE.U32.AND P0, PT, R3, R6, PT ;  /* 0x000000060300720c */ /* 0x000fe40003f06070 */
[----:B------:R-:W-:-:S04]  /*e920*/  LOP3.LUT R3, R9, R4, RZ, 0x3c, !PT ;  /* 0x0000000409037212 */ /* 0x000fc800078e3cff */
[----:B------:R-:W-:-:S07]  /*e930*/  ISETP.GE.AND P2, PT, R3, RZ, PT ;  /* 0x000000ff0300720c */ /* 0x000fce0003f46270 */
[----:B------:R-:W-:-:S06]  /*e940*/  @P0 VIADD R2, R2, 0x1 ;  /* 0x0000000102020836 */ /* 0x000fcc0000000000 */
[----:B------:R-:W-:Y:S01]  /*e950*/  @!P2 IMAD.MOV R2, RZ, RZ, -R2 ;  /* 0x000000ffff02a224 */ /* 0x000fe200078e0a02 */
[----:B------:R-:W-:-:S05]  /*e960*/  @!P1 LOP3.LUT R2, RZ, R4, RZ, 0x33, !PT ;  /* 0x00000004ff029212 */ /* 0x000fca00078e33ff */
[--C-:B------:R-:W-:Y:S02]  /*e970*/  IMAD.MOV R3, RZ, RZ, -R2.reuse ;  /* 0x000000ffff037224 */ /* 0x100fe400078e0a02 */
[C---:B------:R-:W-:Y:S02]  /*e980*/  IMAD R2, R4.reuse, 0x1000000, R2 ;  /* 0x0100000004027824 */ /* 0x040fe400078e0202 */
[----:B------:R-:W-:-:S04]  /*e990*/  IMAD R9, R4, R3, R9 ;  /* 0x0000000304097224 */ /* 0x000fc800078e0209 */
[----:B------:R-:W-:Y:S01]  /*e9a0*/  IMAD R18, R9, 0x10000, R2 ;  /* 0x0001000009127824 */ /* 0x000fe200078e0202 */
[----:B------:R-:W-:Y:S06]  /*e9b0*/  BRA `(.L_x_311) ;  /* 0x00000000001c7947 */ /* 0x000fec0003800000 */
.L_x_305:
[----:B------:R-:W-:Y:S01]  /*e9c0*/  UMOV UR4, URZ ;  /* 0x0000003f00047c82 */ /* 0x000fe20008000000 */
[----:B------:R-:W-:Y:S01]  /*e9d0*/  UMOV UR5, URZ ;  /* 0x0000003f00057c82 */ /* 0x000fe20008000000 */
[----:B------:R-:W-:Y:S01]  /*e9e0*/  ULDC UR6, c[0x0][0xc3c] ;  /* 0x00030f0000067ab9 */ /* 0x000fe20000000800 */
[----:B------:R-:W-:Y:S01]  /*e9f0*/  IMAD.MOV.U32 R16, RZ, RZ, R0 ;  /* 0x000000ffff107224 */ /* 0x000fe200078e0000 */
[----:B------:R-:W-:Y:S01]  /*ea00*/  MOV R19, UR6 ;  /* 0x0000000600137c02 */ /* 0x000fe20008000f00 */
[----:B------:R-:W-:Y:S02]  /*ea10*/  IMAD.U32 R17, RZ, RZ, UR4 ;  /* 0x00000004ff117e24 */ /* 0x000fe4000f8e00ff */
[----:B------:R-:W-:-:S07]  /*ea20*/  IMAD.U32 R18, RZ, RZ, UR5 ;  /* 0x00000005ff127e24 */ /* 0x000fce000f8e00ff */
.L_x_311:
[----:B------:R-:W2:Y:S01]  /*ea30*/  S2R R0, SR_TID.X ;  /* 0x0000000000007919 */ /* 0x000ea20000002100 */
[----:B------:R-:W-:Y:S05]  /*ea40*/  WARPSYNC.ALL ;  /* 0x0000000000007948 */ /* 0x000fea0003800000 */
[----:B------:R-:W-:Y:S01]  /*ea50*/  BAR.SYNC.DEFER_BLOCKING 0x4, 0x200 ;  /* 0x0108000000007b1d */ /* 0x000fe20000010000 */
[----:B--2---:R-:W-:-:S04]  /*ea60*/  LOP3.LUT R0, R0, 0x1f, RZ, 0xc0, !PT ;  /* 0x0000001f00007812 */ /* 0x004fc800078ec0ff */
[----:B------:R-:W-:-:S13]  /*ea70*/  ISETP.NE.AND P0, PT, R0, RZ, PT ;  /* 0x000000ff0000720c */ /* 0x000fda0003f05270 */
[----:B0-----:R-:W0:Y:S01]  /*ea80*/  @!P0 S2R R3, SR_CgaCtaId ;  /* 0x0000000000038919 */ /* 0x001e220000008800 */
[----:B------:R-:W-:-:S04]  /*ea90*/  @!P0 MOV R0, 0x400 ;  /* 0x0000040000008802 */ /* 0x000fc80000000f00 */
[----:B0-----:R-:W-:-:S05]  /*eaa0*/  @!P0 LEA R22, R3, R0, 0x18 ;  /* 0x0000000003168211 */ /* 0x001fca00078ec0ff */
[----:B------:R2:W-:Y:S01]  /*eab0*/  @!P0 STS.128 [R22+0x168d0], R16 ;  /* 0x0168d01016008388 */ /* 0x0005e20000000c00 */
[----:B------:R-:W-:Y:S06]  /*eac0*/  BAR.ARV 0x5, 0x200 ;  /* 0x0148000000007b1d */ /* 0x000fec0000002000 */
.L_x_302:
[----:B------:R-:W-:Y:S02]  /*ead0*/  ULDC UR4, c[0x0][0xc3c] ;  /* 0x00030f0000047ab9 */ /* 0x000fe40000000800 */
[----:B-1----:R-:W-:-:S13]  /*eae0*/  ISETP.GE.AND P0, PT, R19, UR4, PT ;  /* 0x0000000413007c0c */ /* 0x002fda000bf06270 */
[----:B------:R-:W-:Y:S05]  /*eaf0*/  @!P0 BRA `(.L_x_312) ;  /* 0xffffffb000cc8947 */ /* 0x000fea000383ffff */
[----:B------:R-:W-:Y:S05]  /*eb00*/  BSYNC B8 ;  /* 0x0000000000087941 */ /* 0x000fea0003800000 */
.L_x_251:
[----:B0-----:R-:W3:Y:S01]  /*eb10*/  LDL.LU R0, [R1+0x3c] ;  /* 0x00003c0001007983 */ /* 0x001ee20000300800 */
[----:B------:R-:W-:Y:S01]  /*eb20*/  BSSY B0, `(.L_x_313) ;  /* 0x000000b000007945 */ /* 0x000fe20003800000 */
[----:B------:R-:W0:Y:S01]  /*eb30*/  S2R R5, SR_CgaCtaId ;  /* 0x0000000000057919 */ /* 0x000e220000008800 */
[----:B---3--:R-:W-:-:S05]  /*eb40*/  VIADD R0, R0, 0x1 ;  /* 0x0000000100007836 */ /* 0x008fca0000000000 */
[----:B------:R-:W-:-:S04]  /*eb50*/  LEA.HI R2, R0, R0, RZ, 0x1 ;  /* 0x0000000000027211 */ /* 0x000fc800078f08ff */
[----:B------:R-:W-:Y:S02]  /*eb60*/  LOP3.LUT R3, R2, 0xfffffffe, RZ, 0xc0, !PT ;  /* 0xfffffffe02037812 */ /* 0x000fe400078ec0ff */
[----:B------:R-:W-:-:S03]  /*eb70*/  MOV R2, 0x400 ;  /* 0x0000040000027802 */ /* 0x000fc60000000f00 */
[----:B------:R-:W-:Y:S01]  /*eb80*/  IMAD.IADD R0, R0, 0x1, -R3 ;  /* 0x0000000100007824 */ /* 0x000fe200078e0a03 */
[----:B0-----:R-:W-:-:S04]  /*eb90*/  LEA R5, R5, R2, 0x18 ;  /* 0x0000000205057211 */ /* 0x001fc800078ec0ff */
[----:B------:R-:W-:-:S04]  /*eba0*/  SHF.L.U32 R0, R0, 0x1f, RZ ;  /* 0x0000001f00007819 */ /* 0x000fc800000006ff */
[----:B------:R-:W0:Y:S02]  /*ebb0*/  SYNCS.PHASECHK.TRANS64.TRYWAIT P0, [R5+URZ+0x16820], R0 ;  /* 0x01682000050075a7 */ /* 0x000e24000800017f */
[----:B0-----:R-:W-:Y:S05]  /*ebc0*/  @!P0 BRA `(.L_x_314) ;  /* 0x0000004400748947 */ /* 0x001fea0003800000 */
.L_x_457:
[----:B------:R-:W-:Y:S05]  /*ebd0*/  BSYNC B0 ;  /* 0x0000000000007941 */ /* 0x000fea0003800000 */
.L_x_313:
[----:B------:R-:W-:-:S03]  /*ebe0*/  UMOV UR4, 0xffffffff ;  /* 0xffffffff00047882 */ /* 0x000fc60000000000 */
[----:B------:R-:W-:Y:S05]  /*ebf0*/  BRA.DIV UR4, `(.L_x_315) ;  /* 0x00000046047c7947 */ /* 0x000fea000b800000 */
[----:B0-----:R-:W0:Y:S02]  /*ec00*/  S2R R0, SR_TID.X ;  /* 0x0000000000007919 */ /* 0x001e240000002100 */
[----:B0-----:R-:W-:-:S04]  /*ec10*/  SHF.R.U32.HI R0, RZ, 0x5, R0 ;  /* 0x00000005ff007819 */ /* 0x001fc80000011600 */
[----:B------:R-:W-:-:S05]  /*ec20*/  LOP3.LUT R0, R0, 0x3, RZ, 0xc0, !PT ;  /* 0x0000000300007812 */ /* 0x000fca00078ec0ff */
[----:B------:R0:W1:Y:S02]  /*ec30*/  SHFL.IDX PT, R14, R0, RZ, 0x1f ;  /* 0x00001fff000e7589 */ /* 0x00006400000e0000 */
.L_x_460:
[----:B-1----:R-:W-:Y:S01]  /*ec40*/  ISETP.NE.AND P0, PT, R14, RZ, PT ;  /* 0x000000ff0e00720c */ /* 0x002fe20003f05270 */
[----:B------:R-:W-:-:S12]  /*ec50*/  BSSY B0, `(.L_x_316) ;  /* 0x0000024000007945 */ /* 0x000fd80003800000 */
[----:B------:R-:W-:Y:S05]  /*ec60*/  @P0 BRA `(.L_x_317) ;  /* 0x0000000000880947 */ /* 0x000fea0003800000 */
[----:B------:R-:W-:-:S03]  /*ec70*/  UMOV UR4, 0xffffffff ;  /* 0xffffffff00047882 */ /* 0x000fc60000000000 */
[----:B------:R-:W-:Y:S05]  /*ec80*/  BRA.DIV UR4, `(.L_x_318) ;  /* 0x00000046048c7947 */ /* 0x000fea000b800000 */
[----:B------:R-:W-:-:S13]  /*ec90*/  ELECT P6, URZ, PT ;  /* 0x00000000003f782f */ /* 0x000fda00038c0000 */
.L_x_463:
[----:B------:R-:W-:Y:S05]  /*eca0*/  @!P6 BRA `(.L_x_317) ;  /* 0x000000000078e947 */ /* 0x000fea0003800000 */
[----:B0-----:R-:W3:Y:S02]  /*ecb0*/  LDL.LU R0, [R1+0x28] ;  /* 0x0000280001007983 */ /* 0x001ee40000300800 */
[----:B---3--:R-:W-:-:S04]  /*ecc0*/  LOP3.LUT R0, R0, 0x2, RZ, 0xfc, !PT ;  /* 0x0000000200007812 */ /* 0x008fc800078efcff */
[----:B------:R-:W-:-:S13]  /*ecd0*/  ISETP.NE.AND P0, PT, R0, 0x3, PT ;  /* 0x000000030000780c */ /* 0x000fda0003f05270 */
[----:B------:R-:W-:Y:S05]  /*ece0*/  @!P0 BRA `(.L_x_319) ;  /* 0x0000000000048947 */ /* 0x000fea0003800000 */
[----:B------:R-:W-:Y:S01]  /*ecf0*/  BPT.TRAP 0x1 ;  /* 0x000000040000795c */ /* 0x000fe20000300000 */
.L_x_319:
[----:B------:R-:W-:Y:S01]  /*ed00*/  IMAD R3, R25, 0x8, R5 ;  /* 0x0000000819037824 */ /* 0x000fe200078e0205 */
[----:B------:R-:W-:Y:S01]  /*ed10*/  SHF.L.U32 R2, R27, 0x1f, RZ ;  /* 0x0000001f1b027819 */ /* 0x000fe200000006ff */
[----:B------:R-:W-:-:S03]  /*ed20*/  VIADD R25, R25, 0x1 ;  /* 0x0000000119197836 */ /* 0x000fc60000000000 */
[----:B------:R-:W0:Y:S02]  /*ed30*/  SYNCS.PHASECHK.TRANS64.TRYWAIT P1, [R3+URZ+0x16840], R2 ;  /* 0x01684002030075a7 */ /* 0x000e24000802017f */
[----:B------:R-:W-:-:S04]  /*ed40*/  ISETP.NE.AND P2, PT, R25, 0x2, PT ;  /* 0x000000021900780c */ /* 0x000fc80003f45270 */
[----:B------:R-:W-:Y:S01]  /*ed50*/  SEL R0, RZ, 0x1, P2 ;  /* 0x00000001ff007807 */ /* 0x000fe20001000000 */
[----:B0-----:R-:W-:Y:S08]  /*ed60*/  @!P1 BRA `(.L_x_320) ;  /* 0x0000004400749947 */ /* 0x001ff00003800000 */
.L_x_464:
[----:B------:R-:W-:Y:S02]  /*ed70*/  SEL R25, R25, RZ, P2 ;  /* 0x000000ff19197207 */ /* 0x000fe40001000000 */
[----:B------:R-:W-:Y:S01]  /*ed80*/  LOP3.LUT R0, R27, R0, RZ, 0x3c, !PT ;  /* 0x000000001b007212 */ /* 0x000fe200078e3cff */
[----:B------:R-:W-:Y:S06]  /*ed90*/  @!P0 BRA `(.L_x_321) ;  /* 0x0000000000048947 */ /* 0x000fec0003800000 */
[----:B------:R-:W-:Y:S01]  /*eda0*/  BPT.TRAP 0x1 ;  /* 0x000000040000795c */ /* 0x000fe20000300000 */
.L_x_321:
[----:B------:R-:W-:Y:S01]  /*edb0*/  IMAD R25, R25, 0x8, R5 ;  /* 0x0000000819197824 */ /* 0x000fe200078e0205 */
[----:B------:R-:W-:-:S04]  /*edc0*/  SHF.L.U32 R0, R0, 0x1f, RZ ;  /* 0x0000001f00007819 */ /* 0x000fc800000006ff */
[----:B------:R-:W1:Y:S02]  /*edd0*/  SYNCS.PHASECHK.TRANS64.TRYWAIT P1, [R25+URZ+0x16840], R0 ;  /* 0x01684000190075a7 */ /* 0x000e64000802017f */
[----:B-1----:R-:W-:Y:S05]  /*ede0*/  @!P1 BRA `(.L_x_322) ;  /* 0x0000004400689947 */ /* 0x002fea0003800000 */
.L_x_465:
[----:B------:R-:W-:Y:S05]  /*edf0*/  @!P0 BRA `(.L_x_323) ;  /* 0x0000000000048947 */ /* 0x000fea0003800000 */
[----:B------:R-:W-:Y:S01]  /*ee00*/  BPT.TRAP 0x1 ;  /* 0x000000040000795c */ /* 0x000fe20000300000 */
.L_x_323:
[----:B------:R-:W3:Y:S02]  /*ee10*/  SYNCS.PHASECHK.TRANS64.TRYWAIT P1, [R3+URZ+0x16860], R2 ;  /* 0x01686002030075a7 */ /* 0x000ee4000802017f */
[----:B---3--:R-:W-:Y:S05]  /*ee20*/  @!P1 BRA `(.L_x_324) ;  /* 0x00000044006c9947 */ /* 0x008fea0003800000 */
.L_x_466:
[----:B------:R-:W-:Y:S05]  /*ee30*/  @!P0 BRA `(.L_x_325) ;  /* 0x0000000000048947 */ /* 0x000fea0003800000 */
[----:B------:R-:W-:Y:S01]  /*ee40*/  BPT.TRAP 0x1 ;  /* 0x000000040000795c */ /* 0x000fe20000300000 */
.L_x_325:
[----:B----4-:R4:W0:Y:S02]  /*ee50*/  SYNCS.PHASECHK.TRANS64.TRYWAIT P0, [R25+URZ+0x16860], R0 ;  /* 0x01686000190075a7 */ /* 0x010824000800017f */
[----:B0-----:R-:W-:Y:S05]  /*ee60*/  @!P0 NANOSLEEP.SYNCS 0x989680 ;  /* 0x009896800000895d */ /* 0x001fea0003900000 */
[----:B------:R-:W0:Y:S02]  /*ee70*/  @!P0 SYNCS.PHASECHK.TRANS64 P0, [R25+URZ+0x16860], R0 ;  /* 0x01686000190085a7 */ /* 0x000e24000800007f */
[----:B0-----:R-:W-:Y:S05]  /*ee80*/  @!P0 BRA `(.L_x_325) ;  /* 0xfffffffc00f08947 */ /* 0x001fea000383ffff */
.L_x_317:
[----:B------:R-:W-:Y:S05]  /*ee90*/  BSYNC B0 ;  /* 0x0000000000007941 */ /* 0x000fea0003800000 */
.L_x_316:
[----:B------:R-:W-:Y:S05]  /*eea0*/  EXIT ;  /* 0x000000000000794d */ /* 0x000fea0003800000 */
.L_x_210:
[----:B-1----:R-:W-:-:S04]  /*eeb0*/  MOV R3, UR43 ;  /* 0x0000002b00037c02 */ /* 0x002fc80008000f00 */
[----:B------:R1:W2:Y:S03]  /*eec0*/  SYNCS.PHASECHK.TRANS64.TRYWAIT P1, [R3+URZ+0x16800], R0 ;  /* 0x01680000030075a7 */ /* 0x0002a6000802017f */
[----:B--2---:R-:W-:Y:S05]  /*eed0*/  @!P1 NANOSLEEP.SYNCS 0x989680 ;  /* 0x009896800000995d */ /* 0x004fea0003900000 */
[----:B------:R-:W2:Y:S02]  /*eee0*/  @!P1 SYNCS.PHASECHK.TRANS64 P1, [R3+URZ+0x16800], R0 ;  /* 0x01680000030095a7 */ /* 0x000ea4000802007f */
[----:B--2---:R-:W-:Y:S05]  /*eef0*/  @!P1 BRA `(.L_x_210) ;  /* 0xfffffffc00ec9947 */ /* 0x004fea000383ffff */
[----:B------:R-:W-:Y:S05]  /*ef00*/  BRA `(.L_x_326) ;  /* 0xffffff2800307947 */ /* 0x000fea000383ffff */
.L_x_214:
[----:B--2---:R2:W3:Y:S02]  /*ef10*/  SYNCS.PHASECHK.TRANS64.TRYWAIT P1, [R0+URZ+0x16830], R3 ;  /* 0x01683003000075a7 */ /* 0x0044e4000802017f */
[----:B---3--:R-:W-:Y:S05]  /*ef20*/  @!P1 NANOSLEEP.SYNCS 0x989680 ;  /* 0x009896800000995d */ /* 0x008fea0003900000 */
[----:B------:R-:W3:Y:S02]  /*ef30*/  @!P1 SYNCS.PHASECHK.TRANS64 P1, [R0+URZ+0x16830], R3 ;  /* 0x01683003000095a7 */ /* 0x000ee4000802007f */
[----:B---3--:R-:W-:Y:S05]  /*ef40*/  @!P1 BRA `(.L_x_214) ;  /* 0xfffffffc00f09947 */ /* 0x008fea000383ffff */
[----:B------:R-:W-:Y:S05]  /*ef50*/  BRA `(.L_x_213) ;  /* 0xffffff2800507947 */ /* 0x000fea000383ffff */
.L_x_220:
[----:B-1----:R-:W-:-:S04]  /*ef60*/  IMAD.U32 R8, RZ, RZ, UR10 ;  /* 0x0000000aff087e24 */ /* 0x002fc8000f8e00ff */
[----:B------:R1:W2:Y:S03]  /*ef70*/  SYNCS.PHASECHK.TRANS64.TRYWAIT P1, [R8+URZ+0x16830], R7 ;  /* 0x01683007080075a7 */ /* 0x0002a6000802017f */
[----:B--2---:R-:W-:Y:S05]  /*ef80*/  @!P1 NANOSLEEP.SYNCS 0x989680 ;  /* 0x009896800000995d */ /* 0x004fea0003900000 */
[----:B------:R-:W2:Y:S02]  /*ef90*/  @!P1 SYNCS.PHASECHK.TRANS64 P1, [R8+URZ+0x16830], R7 ;  /* 0x01683007080095a7 */ /* 0x000ea4000802007f */
[----:B--2---:R-:W-:Y:S05]  /*efa0*/  @!P1 BRA `(.L_x_220) ;  /* 0xfffffffc00ec9947 */ /* 0x004fea000383ffff */
[----:B------:R-:W-:Y:S05]  /*efb0*/  BRA `(.L_x_217) ;  /* 0xffffff5000507947 */ /* 0x000fea000383ffff */
.L_x_224:
[----:B-1----:R-:W-:-:S04]  /*efc0*/  IMAD.U32 R8, RZ, RZ, UR10 ;  /* 0x0000000aff087e24 */ /* 0x002fc8000f8e00ff */
[----:B------:R1:W2:Y:S03]  /*efd0*/  SYNCS.PHASECHK.TRANS64.TRYWAIT P1, [R8+URZ+0x16850], R7 ;  /* 0x01685007080075a7 */ /* 0x0002a6000802017f */
[----:B--2---:R-:W-:Y:S05]  /*efe0*/  @!P1 NANOSLEEP.SYNCS 0x989680 ;  /* 0x009896800000995d */ /* 0x004fea0003900000 */
[----:B------:R-:W2:Y:S02]  /*eff0*/  @!P1 SYNCS.PHASECHK.TRANS64 P1, [R8+URZ+0x16850], R7 ;  /* 0x01685007080095a7 */ /* 0x000ea4000802007f */
[----:B--2---:R-:W-:Y:S05]  /*f000*/  @!P1 BRA `(.L_x_224) ;  /* 0xfffffffc00ec9947 */ /* 0x004fea000383ffff */
[----:B------:R-:W-:Y:S05]  /*f010*/  BRA `(.L_x_221) ;  /* 0xffffff5000e87947 */ /* 0x000fea000383ffff */
.L_x_231:
[----:B-1----:R-:W-:-:S04]  /*f020*/  IMAD.U32 R5, RZ, RZ, UR5 ;  /* 0x00000005ff057e24 */ /* 0x002fc8000f8e00ff */
[----:B------:R1:W2:Y:S03]  /*f030*/  SYNCS.PHASECHK.TRANS64.TRYWAIT P1, [R5+URZ+0x16850], R0 ;  /* 0x01685000050075a7 */ /* 0x0002a6000802017f */
[----:B--2---:R-:W-:Y:S05]  /*f040*/  @!P1 NANOSLEEP.SYNCS 0x989680 ;  /* 0x009896800000995d */ /* 0x004fea0003900000 */
[----:B------:R-:W2:Y:S02]  /*f050*/  @!P1 SYNCS.PHASECHK.TRANS64 P1, [R5+URZ+0x16850], R0 ;  /* 0x01685000050095a7 */ /* 0x000ea4000802007f */
[----:B--2---:R-:W-:Y:S05]  /*f060*/  @!P1 BRA `(.L_x_231) ;  /* 0xfffffffc00ec9947 */ /* 0x004fea000383ffff */
[----:B------:R-:W-:Y:S05]  /*f070*/  BRA `(.L_x_230) ;  /* 0xffffff74008c7947 */ /* 0x000fea000383ffff */
.L_x_265:
[----:B0-----:R-:W0:Y:S01]  /*f080*/  S2R R20, SR_TID.X ;  /* 0x0000000000147919 */ /* 0x001e220000002100 */
[----:B------:R-:W-:Y:S01]  /*f090*/  BSSY B0, `(.L_x_327) ;  /* 0x000000a000007945 */ /* 0x000fe20003800000 */
[----:B------:R-:W-:Y:S01]  /*f0a0*/  IMAD.MOV.U32 R12, RZ, RZ, RZ ;  /* 0x000000ffff0c7224 */ /* 0x000fe200078e00ff */
[----:B------:R-:W-:Y:S01]  /*f0b0*/  MOV R11, 0x1f ;  /* 0x0000001f000b7802 */ /* 0x000fe20000000f00 */
[----:B------:R-:W-:Y:S01]  /*f0c0*/  IMAD.MOV.U32 R15, RZ, RZ, -0x1 ;  /* 0xffffffffff0f7424 */ /* 0x000fe200078e00ff */
[----:B0-----:R-:W-:-:S04]  /*f0d0*/  SHF.R.U32.HI R9, RZ, 0x5, R20 ;  /* 0x00000005ff097819 */ /* 0x001fc80000011614 */
[----:B------:R-:W-:-:S05]  /*f0e0*/  LOP3.LUT R9, R9, 0x3, RZ, 0xc0, !PT ;  /* 0x0000000309097812 */ /* 0x000fca00078ec0ff */
[----:B------:R-:W-:-:S07]  /*f0f0*/  IMAD.MOV.U32 R13, RZ, RZ, R9 ;  /* 0x000000ffff0d7224 */ /* 0x000fce00078e0009 */
[----:B-----5:R-:W-:Y:S05]  /*f100*/  WARPSYNC.COLLECTIVE R15, `(.L_x_328) ;  /* 0x000000000f087348 */ /* 0x020fea0003c00000 */
[----:B------:R0:W1:Y:S02]  /*f110*/  SHFL.IDX P6, R14, R13, R12, R11 ;  /* 0x0000000c0d0e7389 */ /* 0x00006400000c000b */
[----:B01---5:R-:W-:Y:S01]  /*f120*/  ENDCOLLECTIVE ;  /* 0x000000000000791b */ /* 0x023fe20003800000 */
.L_x_328:
[----:B------:R-:W-:Y:S05]  /*f130*/  BSYNC B0 ;  /* 0x0000000000007941 */ /* 0x000fea0003800000 */
.L_x_327:
[----:B------:R-:W-:Y:S05]  /*f140*/  BRA `(.L_x_329) ;  /* 0xffffffbc00247947 */ /* 0x000fea000383ffff */
.L_x_268:
[----:B0-----:R0:W1:Y:S02]  /*f150*/  SYNCS.PHASECHK.TRANS64.TRYWAIT P0, [R3+URZ+0x16840], R4 ;  /* 0x01684004030075a7 */ /* 0x001064000800017f */
[----:B-1----:R-:W-:Y:S05]  /*f160*/  @!P0 NANOSLEEP.SYNCS 0x989680 ;  /* 0x009896800000895d */ /* 0x002fea0003900000 */
[----:B------:R-:W1:Y:S02]  /*f170*/  @!P0 SYNCS.PHASECHK.TRANS64 P0, [R3+URZ+0x16840], R4 ;  /* 0x01684004030085a7 */ /* 0x000e64000800007f */
[----:B-1----:R-:W-:Y:S05]  /*f180*/  @!P0 BRA `(.L_x_268) ;  /* 0xfffffffc00f08947 */ /* 0x002fea000383ffff */
[----:B------:R-:W-:Y:S05]  /*f190*/  BRA `(.L_x_330) ;  /* 0xffffffbc00787947 */ /* 0x000fea000383ffff */
.L_x_269:
[----:B------:R-:W-:Y:S01]  /*f1a0*/  BSSY B0, `(.L_x_331) ;  /* 0x0000008000007945 */ /* 0x000fe20003800000 */
[----:B------:R-:W-:Y:S02]  /*f1b0*/  IMAD.MOV.U32 R13, RZ, RZ, R2 ;  /* 0x000000ffff0d7224 */ /* 0x000fe400078e0002 */
[----:B------:R-:W-:Y:S02]  /*f1c0*/  IMAD.MOV.U32 R12, RZ, RZ, RZ ;  /* 0x000000ffff0c7224 */ /* 0x000fe400078e00ff */
[----:B------:R-:W-:Y:S02]  /*f1d0*/  IMAD.MOV.U32 R11, RZ, RZ, 0x181f ;  /* 0x0000181fff0b7424 */ /* 0x000fe400078e00ff */
[----:B------:R-:W-:-:S07]  /*f1e0*/  IMAD.MOV.U32 R15, RZ, RZ, -0x1 ;  /* 0xffffffffff0f7424 */ /* 0x000fce00078e00ff */
[----:B0-----:R-:W-:Y:S05]  /*f1f0*/  WARPSYNC.COLLECTIVE R15, `(.L_x_332) ;  /* 0x000000000f087348 */ /* 0x001fea0003c00000 */
[----:B------:R1:W2:Y:S02]  /*f200*/  SHFL.IDX P6, R14, R13, R12, R11 ;  /* 0x0000000c0d0e7389 */ /* 0x0002a400000c000b */
[----:B012---:R-:W-:Y:S01]  /*f210*/  ENDCOLLECTIVE ;  /* 0x000000000000791b */ /* 0x007fe20003800000 */
.L_x_332:
[----:B------:R-:W-:Y:S05]  /*f220*/  BSYNC B0 ;  /* 0x0000000000007941 */ /* 0x000fea0003800000 */
.L_x_331:
[----:B------:R-:W-:Y:S01]  /*f230*/  IMAD.MOV.U32 R13, RZ, RZ, R0 ;  /* 0x000000ffff0d7224 */ /* 0x000fe200078e0000 */
[----:B------:R-:W-:Y:S01]  /*f240*/  MOV R6, R14 ;  /* 0x0000000e00067202 */ /* 0x000fe20000000f00 */
[----:B------:R-:W-:Y:S02]  /*f250*/  IMAD.MOV.U32 R12, RZ, RZ, RZ ;  /* 0x000000ffff0c7224 */ /* 0x000fe400078e00ff */
[----:B------:R-:W-:Y:S02]  /*f260*/  IMAD.MOV.U32 R11, RZ, RZ, 0x181f ;  /* 0x0000181fff0b7424 */ /* 0x000fe400078e00ff */
[----:B------:R-:W-:Y:S02]  /*f270*/  IMAD.MOV.U32 R15, RZ, RZ, -0x1 ;  /* 0xffffffffff0f7424 */ /* 0x000fe400078e00ff */
[----:B------:R-:W-:-:S07]  /*f280*/  @P0 IMAD R8, R5, 0x2, R22 ;  /* 0x0000000205080824 */ /* 0x000fce00078e0216 */
[----:B------:R-:W-:Y:S05]  /*f290*/  WARPSYNC.COLLECTIVE R15, `(.L_x_333) ;  /* 0x000000000f087348 */ /* 0x000fea0003c00000 */
[----:B------:R0:W1:Y:S02]  /*f2a0*/  SHFL.IDX P6, R14, R13, R12, R11 ;  /* 0x0000000c0d0e7389 */ /* 0x00006400000c000b */
[----:B01----:R-:W-:Y:S01]  /*f2b0*/  ENDCOLLECTIVE ;  /* 0x000000000000791b */ /* 0x003fe20003800000 */
.L_x_333:
[----:B------:R-:W-:Y:S02]  /*f2c0*/  IMAD.MOV.U32 R13, RZ, RZ, R2 ;  /* 0x000000ffff0d7224 */ /* 0x000fe400078e0002 */
[----:B------:R-:W-:Y:S02]  /*f2d0*/  IMAD.MOV.U32 R12, RZ, RZ, 0x1 ;  /* 0x00000001ff0c7424 */ /* 0x000fe400078e00ff */
[----:B------:R-:W-:-:S07]  /*f2e0*/  IMAD.MOV.U32 R7, RZ, RZ, R14 ;  /* 0x000000ffff077224 */ /* 0x000fce00078e000e */
[----:B------:R-:W-:Y:S05]  /*f2f0*/  WARPSYNC.COLLECTIVE R15, `(.L_x_334) ;  /* 0x000000000f087348 */ /* 0x000fea0003c00000 */
[----:B------:R0:W1:Y:S02]  /*f300*/  SHFL.IDX P6, R14, R13, R12, R11 ;  /* 0x0000000c0d0e7389 */ /* 0x00006400000c000b */
[----:B01----:R-:W-:Y:S01]  /*f310*/  ENDCOLLECTIVE ;  /* 0x000000000000791b */ /* 0x003fe20003800000 */
.L_x_334:
[----:B------:R-:W-:-:S04]  /*f320*/  @P0 LEA R7, P1, R28, R7, 0x1 ;  /* 0x000000071c070211 */ /* 0x000fc800078208ff */
[----:B------:R-:W-:Y:S02]  /*f330*/  @P0 IADD3.X R6, RZ, R6, RZ, P1, !PT ;  /* 0x00000006ff060210 */ /* 0x000fe40000ffe4ff */
[----:B------:R-:W-:Y:S02]  /*f340*/  ISETP.GE.AND P1, PT, R4, 0x11, PT ;  /* 0x000000110400780c */ /* 0x000fe40003f26270 */
[----:B------:R-:W-:Y:S01]  /*f350*/  @P0 LOP3.LUT R7, R7, R6, RZ, 0x3c, !PT ;  /* 0x0000000607070212 */ /* 0x000fe200078e3cff */
[----:B------:R-:W-:-:S03]  /*f360*/  IMAD.MOV.U32 R13, RZ, RZ, R0 ;  /* 0x000000ffff0d7224 */ /* 0x000fc600078e0000 */
[----:B------:R-:W-:-:S04]  /*f370*/  @P0 LOP3.LUT R6, R7, R6, RZ, 0x3c, !PT ;  /* 0x0000000607060212 */ /* 0x000fc800078e3cff */
[----:B------:R-:W-:-:S05]  /*f380*/  @P0 LOP3.LUT R7, R7, R6, RZ, 0x3c, !PT ;  /* 0x0000000607070212 */ /* 0x000fca00078e3cff */
[----:B------:R-:W-:Y:S01]  /*f390*/  @!PT LDS RZ, [RZ] ;  /* 0x00000000fffff984 */ /* 0x000fe20000000800 */
[----:B------:R-:W-:Y:S01]  /*f3a0*/  @!PT LDS RZ, [RZ] ;  /* 0x00000000fffff984 */ /* 0x000fe20000000800 */
[----:B------:R-:W-:Y:S01]  /*f3b0*/  @!PT LDS RZ, [RZ] ;  /* 0x00000000fffff984 */ /* 0x000fe20000000800 */
[----:B------:R0:W-:Y:S02]  /*f3c0*/  @P0 LDGSTS.E.BYPASS.LTC128B.128 [R8+0xe400], desc[UR36][R6.64], !P2 ;  /* 0x0e40000006080fae */ /* 0x0001e4000d101d64 */
[----:B0-----:R-:W-:-:S07]  /*f3d0*/  IMAD.MOV.U32 R6, RZ, RZ, R14 ;  /* 0x000000ffff067224 */ /* 0x001fce00078e000e */
[----:B------:R-:W-:Y:S05]  /*f3e0*/  WARPSYNC.COLLECTIVE R15, `(.L_x_335) ;  /* 0x000000000f087348 */ /* 0x000fea0003c00000 */
[----:B------:R0:W1:Y:S02]  /*f3f0*/  SHFL.IDX P6, R14, R13, R12, R11 ;  /* 0x0000000c0d0e7389 */ /* 0x00006400000c000b */
[----:B01----:R-:W-:Y:S01]  /*f400*/  ENDCOLLECTIVE ;  /* 0x000000000000791b */ /* 0x003fe20003800000 */
.L_x_335:
[----:B------:R-:W-:Y:S02]  /*f410*/  @P1 IMAD R8, R5, 0x2, R22 ;  /* 0x0000000205081824 */ /* 0x000fe400078e0216 */
[----:B------:R-:W-:Y:S02]  /*f420*/  IMAD.MOV.U32 R13, RZ, RZ, R2 ;  /* 0x000000ffff0d7224 */ /* 0x000fe400078e0002 */
[----:B------:R-:W-:Y:S01]  /*f430*/  IMAD.MOV.U32 R12, RZ, RZ, 0x2 ;  /* 0x00000002ff0c7424 */ /* 0x000fe200078e00ff */
[----:B------:R-:W-:-:S07]  /*f440*/  MOV R7, R14 ;  /* 0x0000000e00077202 */ /* 0x000fce0000000f00 */
[----:B------:R-:W-:Y:S05]  /*f450*/  WARPSYNC.COLLECTIVE R15, `(.L_x_336) ;  /* 0x000000000f087348 */ /* 0x000fea0003c00000 */
[----:B------:R0:W1:Y:S02]  /*f460*/  SHFL.IDX P6, R14, R13, R12, R11 ;  /* 0x0000000c0d0e7389 */ /* 0x00006400000c000b */
[----:B01----:R-:W-:Y:S01]  /*f470*/  ENDCOLLECTIVE ;  /* 0x000000000000791b */ /* 0x003fe20003800000 */
.L_x_336:
[----:B------:R-:W-:-:S05]  /*f480*/  @P1 LEA R7, P0, R28, R7, 0x1 ;  /* 0x000000071c071211 */ /* 0x000fca00078008ff */
[----:B------:R-:W-:-:S05]  /*f490*/  @P1 IMAD.X R6, RZ, RZ, R6, P0 ;  /* 0x000000ffff061224 */ /* 0x000fca00000e0606 */
[----:B------:R-:W-:Y:S02]  /*f4a0*/  @P1 LOP3.LUT R7, R7, R6, RZ, 0x3c, !PT ;  /* 0x0000000607071212 */ /* 0x000fe400078e3cff */
[----:B------:R-:W-:Y:S02]  /*f4b0*/  MOV R13, R0 ;  /* 0x00000000000d7202 */ /* 0x000fe40000000f00 */
[----:B------:R-:W-:-:S04]  /*f4c0*/  @P1 LOP3.LUT R6, R7, R6, RZ, 0x3c, !PT ;  /* 0x0000000607061212 */ /* 0x000fc800078e3cff */
[----:B------:R-:W-:-:S05]  /*f4d0*/  @P1 LOP3.LUT R7, R7, R6, RZ, 0x3c, !PT ;  /* 0x0000000607071212 */ /* 0x000fca00078e3cff */
[----:B------:R-:W-:Y:S01]  /*f4e0*/  @!PT LDS RZ, [RZ] ;  /* 0x00000000fffff984 */ /* 0x000fe20000000800 */
[----:B------:R-:W-:Y:S01]  /*f4f0*/  @!PT LDS RZ, [RZ] ;  /* 0x00000000fffff984 */ /* 0x000fe20000000800 */
[----:B------:R-:W-:Y:S01]  /*f500*/  @!PT LDS RZ, [RZ] ;  /* 0x00000000fffff984 */ /* 0x000fe20000000800 */
[----:B------:R0:W-:Y:S01]  /*f510*/  @P1 LDGSTS.E.BYPASS.LTC128B.128 [R8+0xec00], desc[UR36][R6.64], !P2 ;  /* 0x0ec0000006081fae */ /* 0x0001e2000d101d64 */
[----:B------:R-:W-:Y:S01]  /*f520*/  ISETP.GE.AND P1, PT, R4, 0x21, PT ;  /* 0x000000210400780c */ /* 0x000fe20003f26270 */
[----:B0-----:R-:W-:-:S12]  /*f530*/  IMAD.MOV.U32 R6, RZ, RZ, R14 ;  /* 0x000000ffff067224 */ /* 0x001fd800078e000e */
[----:B------:R-:W-:Y:S05]  /*f540*/  WARPSYNC.COLLECTIVE R15, `(.L_x_337) ;  /* 0x000000000f087348 */ /* 0x000fea0003c00000 */
[----:B------:R0:W1:Y:S02]  /*f550*/  SHFL.IDX P6, R14, R13, R12, R11 ;  /* 0x0000000c0d0e7389 */ /* 0x00006400000c000b */
[----:B01----:R-:W-:Y:S01]  /*f560*/  ENDCOLLECTIVE ;  /* 0x000000000000791b */ /* 0x003fe20003800000 */
.L_x_337:
[----:B------:R-:W-:Y:S02]  /*f570*/  @P1 IMAD R8, R5, 0x2, R22 ;  /* 0x0000000205081824 */ /* 0x000fe400078e0216 */
[----:B------:R-:W-:Y:S02]  /*f580*/  IMAD.MOV.U32 R13, RZ, RZ, R2 ;  /* 0x000000ffff0d7224 */ /* 0x000fe400078e0002 */
[----:B------:R-:W-:Y:S02]  /*f590*/  IMAD.MOV.U32 R12, RZ, RZ, 0x3 ;  /* 0x00000003ff0c7424 */ /* 0x000fe400078e00ff */
[----:B------:R-:W-:-:S07]  /*f5a0*/  IMAD.MOV.U32 R7, RZ, RZ, R14 ;  /* 0x000000ffff077224 */ /* 0x000fce00078e000e */
[----:B------:R-:W-:Y:S05]  /*f5b0*/  WARPSYNC.COLLECTIVE R15, `(.L_x_338) ;  /* 0x000000000f087348 */ /* 0x000fea0003c00000 */
[----:B------:R0:W1:Y:S02]  /*f5c0*/  SHFL.IDX P6, R14, R13, R12, R11 ;  /* 0x0000000c0d0e7389 */ /* 0x00006400000c000b */
[----:B01----:R-:W-:Y:S01]  /*f5d0*/  ENDCOLLECTIVE ;  /* 0x000000000000791b */ /* 0x003fe20003800000 */
.L_x_338:
[----:B------:R-:W-:-:S05]  /*f5e0*/  @P1 LEA R7, P0, R28, R7, 0x1 ;  /* 0x000000071c071211 */ /* 0x000fca00078008ff */
[----:B------:R-:W-:-:S05]  /*f5f0*/  @P1 IMAD.X R6, RZ, RZ, R6, P0 ;  /* 0x000000ffff061224 */ /* 0x000fca00000e0606 */
[----:B------:R-:W-:Y:S01]  /*f600*/  @P1 LOP3.LUT R7, R7, R6, RZ, 0x3c, !PT ;  /* 0x0000000607071212 */ /* 0x000fe200078e3cff */
[----:B------:R-:W-:-:S03]  /*f610*/  IMAD.MOV.U32 R13, RZ, RZ, R0 ;  /* 0x000000ffff0d7224 */ /* 0x000fc600078e0000 */
[----:B------:R-:W-:-:S04]  /*f620*/  @P1 LOP3.LUT R6, R7, R6, RZ, 0x3c, !PT ;  /* 0x0000000607061212 */ /* 0x000fc800078e3cff */
[----:B------:R-:W-:-:S05]  /*f630*/  @P1 LOP3.LUT R7, R7, R6, RZ, 0x3c, !PT ;  /* 0x0000000607071212 */ /* 0x000fca00078e3cff */
[----:B------:R-:W-:Y:S01]  /*f640*/  @!PT LDS RZ, [RZ] ;  /* 0x00000000fffff984 */ /* 0x000fe20000000800 */
[----:B------:R-:W-:Y:S01]  /*f650*/  @!PT LDS RZ, [RZ] ;  /* 0x00000000fffff984 */ /* 0x000fe20000000800 */
[----:B------:R-:W-:Y:S01]  /*f660*/  @!PT LDS RZ, [RZ] ;  /* 0x00000000fffff984 */ /* 0x000fe20000000800 */
[----:B------:R0:W-:Y:S01]  /*f670*/  @P1 LDGSTS.E.BYPASS.LTC128B.128 [R8+0xf400], desc[UR36][R6.64], !P2 ;  /* 0x0f40000006081fae */ /* 0x0001e2000d101d64 */
[----:B------:R-:W-:Y:S02]  /*f680*/  ISETP.GE.AND P1, PT, R4, 0x31, PT ;  /* 0x000000310400780c */ /* 0x000fe40003f26270 */
[----:B0-----:R-:W-:-:S11]  /*f690*/  MOV R6, R14 ;  /* 0x0000000e00067202 */ /* 0x001fd60000000f00 */
[----:B------:R-:W-:Y:S05]  /*f6a0*/  WARPSYNC.COLLECTIVE R15, `(.L_x_339) ;  /* 0x000000000f087348 */ /* 0x000fea0003c00000 */
[----:B------:R0:W1:Y:S02]  /*f6b0*/  SHFL.IDX P6, R14, R13, R12, R11 ;  /* 0x0000000c0d0e7389 */ /* 0x00006400000c000b */
[----:B01----:R-:W-:Y:S01]  /*f6c0*/  ENDCOLLECTIVE ;  /* 0x000000000000791b */ /* 0x003fe20003800000 */
.L_x_339:
[----:B------:R-:W-:Y:S02]  /*f6d0*/  @P1 IMAD R8, R5, 0x2, R22 ;  /* 0x0000000205081824 */ /* 0x000fe400078e0216 */
[----:B------:R-:W-:Y:S01]  /*f6e0*/  IMAD.MOV.U32 R13, RZ, RZ, R2 ;  /* 0x000000ffff0d7224 */ /* 0x000fe200078e0002 */
[----:B------:R-:W-:Y:S01]  /*f6f0*/  MOV R12, 0x4 ;  /* 0x00000004000c7802 */ /* 0x000fe20000000f00 */
[----:B------:R-:W-:-:S07]  /*f700*/  IMAD.MOV.U32 R7, RZ, RZ, R14 ;  /* 0x000000ffff077224 */ /* 0x000fce00078e000e */
[----:B------:R-:W-:Y:S05]  /*f710*/  WARPSYNC.COLLECTIVE R15, `(.L_x_340) ;  /* 0x000000000f087348 */ /* 0x000fea0003c00000 */
[----:B------:R0:W1:Y:S02]  /*f720*/  SHFL.IDX P6, R14, R13, R12, R11 ;  /* 0x0000000c0d0e7389 */ /* 0x00006400000c000b */
[----:B01----:R-:W-:Y:S01]  /*f730*/  ENDCOLLECTIVE ;  /* 0x000000000000791b */ /* 0x003fe20003800000 */
.L_x_340:
        /* <DEDUP_REMOVED lines=15> */
.L_x_341:
[----:B------:R-:W-:Y:S01]  /*f830*/  @P1 IMAD R8, R5, 0x2, R22 ;  /* 0x0000000205081824 */ /* 0x000fe200078e0216 */
[----:B------:R-:W-:Y:S01]  /*f840*/  MOV R13, R2 ;  /* 0x00000002000d7202 */ /* 0x000fe20000000f00 */
[----:B------:R-:W-:Y:S02]  /*f850*/  IMAD.MOV.U32 R12, RZ, RZ, 0x5 ;  /* 0x00000005ff0c7424 */ /* 0x000fe400078e00ff */
[----:B------:R-:W-:-:S07]  /*f860*/  IMAD.MOV.U32 R7, RZ, RZ, R14 ;  /* 0x000000ffff077224 */ /* 0x000fce00078e000e */
[----:B------:R-:W-:Y:S05]  /*f870*/  WARPSYNC.COLLECTIVE R15, `(.L_x_342) ;  /* 0x000000000f087348 */ /* 0x000fea0003c00000 */
[----:B------:R0:W1:Y:S02]  /*f880*/  SHFL.IDX P6, R14, R13, R12, R11 ;  /* 0x0000000c0d0e7389 */ /* 0x00006400000c000b */
[----:B01----:R-:W-:Y:S01]  /*f890*/  ENDCOLLECTIVE ;  /* 0x000000000000791b */ /* 0x003fe20003800000 */
.L_x_342:
        /* <DEDUP_REMOVED lines=15> */
.L_x_343:
[----:B------:R-:W-:Y:S01]  /*f990*/  @P1 LEA R8, R5, R22, 0x1 ;  /* 0x0000001605081211 */ /* 0x000fe200078e08ff */
[----:B------:R-:W-:Y:S02]  /*f9a0*/  IMAD.MOV.U32 R13, RZ, RZ, R2 ;  /* 0x000000ffff0d7224 */ /* 0x000fe400078e0002 */
[----:B------:R-:W-:Y:S02]  /*f9b0*/  IMAD.MOV.U32 R12, RZ, RZ, 0x6 ;  /* 0x00000006ff0c7424 */ /* 0x000fe400078e00ff */
[----:B------:R-:W-:-:S07]  /*f9c0*/  IMAD.MOV.U32 R7, RZ, RZ, R14 ;  /* 0x000000ffff077224 */ /* 0x000fce00078e000e */
[----:B------:R-:W-:Y:S05]  /*f9d0*/  WARPSYNC.COLLECTIVE R15, `(.L_x_344) ;  /* 0x000000000f087348 */ /* 0x000fea0003c00000 */
[----:B------:R0:W1:Y:S02]  /*f9e0*/  SHFL.IDX P6, R14, R13, R12, R11 ;  /* 0x0000000c0d0e7389 */ /* 0x00006400000c000b */
[----:B01----:R-:W-:Y:S01]  /*f9f0*/  ENDCOLLECTIVE ;  /* 0x000000000000791b */ /* 0x003fe20003800000 */
.L_x_344:
        /* <DEDUP_REMOVED lines=15> */
.L_x_345:
[----:B------:R-:W-:Y:S02]  /*faf0*/  @P1 IMAD R8, R5, 0x2, R22 ;  /* 0x0000000205081824 */ /* 0x000fe400078e0216 */
[----:B------:R-:W-:Y:S02]  /*fb00*/  IMAD.MOV.U32 R13, RZ, RZ, R2 ;  /* 0x000000ffff0d7224 */ /* 0x000fe400078e0002 */
[----:B------:R-:W-:Y:S02]  /*fb10*/  IMAD.MOV.U32 R12, RZ, RZ, 0x7 ;  /* 0x00000007ff0c7424 */ /* 0x000fe400078e00ff */
[----:B------:R-:W-:-:S07]  /*fb20*/  IMAD.MOV.U32 R7, RZ, RZ, R14 ;  /* 0x000000ffff077224 */ /* 0x000fce00078e000e */
[----:B------:R-:W-:Y:S05]  /*fb30*/  WARPSYNC.COLLECTIVE R15, `(.L_x_346) ;  /* 0x000000000f087348 */ /* 0x000fea0003c00000 */
[----:B------:R0:W1:Y:S02]  /*fb40*/  SHFL.IDX P6, R14, R13, R12, R11 ;  /* 0x0000000c0d0e7389 */ /* 0x00006400000c000b */
[----:B01----:R-:W-:Y:S01]  /*fb50*/  ENDCOLLECTIVE ;  /* 0x000000000000791b */ /* 0x003fe20003800000 */
.L_x_346:
[----:B------:R-:W-:-:S04]  /*fb60*/  @P1 LEA R7, P0, R28, R7, 0x1 ;  /* 0x000000071c071211 */ /* 0x000fc800078008ff */
[----:B------:R-:W-:-:S04]  /*fb70*/  @P1 IADD3.X R6, RZ, R6, RZ, P0, !PT ;  /* 0x00000006ff061210 */ /* 0x000fc800007fe4ff */
[----:B------:R-:W-:Y:S01]  /*fb80*/  @P1 LOP3.LUT R7, R7, R6, RZ, 0x3c, !PT ;  /* 0x0000000607071212 */ /* 0x000fe200078e3cff */
[----:B------:R-:W-:-:S03]  /*fb90*/  IMAD.MOV.U32 R13, RZ, RZ, R0 ;  /* 0x000000ffff0d7224 */ /* 0x000fc600078e0000 */
[----:B------:R-:W-:-:S04]  /*fba0*/  @P1 LOP3.LUT R6, R7, R6, RZ, 0x3c, !PT ;  /* 0x0000000607061212 */ /* 0x000fc800078e3cff */
[----:B------:R-:W-:Y:S01]  /*fbb0*/  @P1 LOP3.LUT R7, R7, R6, RZ, 0x3c, !PT ;  /* 0x0000000607071212 */ /* 0x000fe200078e3cff */
[----:B------:R-:W-:-:S04]  /*fbc0*/  IMAD.MOV.U32 R2, RZ, RZ, R14 ;  /* 0x000000ffff027224 */ /* 0x000fc800078e000e */
[----:B------:R-:W-:Y:S01]  /*fbd0*/  @!PT LDS RZ, [RZ] ;  /* 0x00000000fffff984 */ /* 0x000fe20000000800 */
[----:B------:R-:W-:Y:S01]  /*fbe0*/  @!PT LDS RZ, [RZ] ;  /* 0x00000000fffff984 */ /* 0x000fe20000000800 */
[----:B------:R-:W-:Y:S01]  /*fbf0*/  @!PT LDS RZ, [RZ] ;  /* 0x00000000fffff984 */ /* 0x000fe20000000800 */
[----:B------:R0:W-:Y:S03]  /*fc00*/  @P1 LDGSTS.E.BYPASS.LTC128B.128 [R8+0x11400], desc[UR36][R6.64], !P2 ;  /* 0x1140000006081fae */ /* 0x0001e6000d101d64 */
[----:B0-----:R-:W-:Y:S05]  /*fc10*/  WARPSYNC.COLLECTIVE R15, `(.L_x_347) ;  /* 0x000000000f087348 */ /* 0x001fea0003c00000 */
[----:B------:R1:W2:Y:S02]  /*fc20*/  SHFL.IDX P6, R14, R13, R12, R11 ;  /* 0x0000000c0d0e7389 */ /* 0x0002a400000c000b */
[----:B012---:R-:W-:Y:S01]  /*fc30*/  ENDCOLLECTIVE ;  /* 0x000000000000791b */ /* 0x007fe20003800000 */
.L_x_347:
[----:B------:R-:W-:Y:S01]  /*fc40*/  MOV R0, R14 ;  /* 0x0000000e00007202 */ /* 0x000fe20000000f00 */
[----:B------:R-:W-:Y:S06]  /*fc50*/  BRA `(.L_x_348) ;  /* 0xffffffb800807947 */ /* 0x000fec000383ffff */
.L_x_274:
[----:B------:R-:W-:Y:S02]  /*fc60*/  IMAD.MOV.U32 R13, RZ, RZ, R4 ;  /* 0x000000ffff0d7224 */ /* 0x000fe400078e0004 */
[----:B------:R-:W-:Y:S02]  /*fc70*/  IMAD.MOV.U32 R12, RZ, RZ, RZ ;  /* 0x000000ffff0c7224 */ /* 0x000fe400078e00ff */
[----:B------:R-:W-:Y:S02]  /*fc80*/  IMAD.MOV.U32 R11, RZ, RZ, 0x181f ;  /* 0x0000181fff0b7424 */ /* 0x000fe400078e00ff */
[----:B------:R-:W-:Y:S02]  /*fc90*/  IMAD.MOV.U32 R15, RZ, RZ, -0x1 ;  /* 0xffffffffff0f7424 */ /* 0x000fe400078e00ff */
[----:B-----5:R-:W-:Y:S02]  /*fca0*/  IMAD R3, R21, R9, RZ ;  /* 0x0000000915037224 */ /* 0x020fe400078e02ff */
[----:B------:R-:W-:-:S07]  /*fcb0*/  IMAD R17, R17, 0xc0, R20 ;  /* 0x000000c011117824 */ /* 0x000fce00078e0214 */
[----:B------:R-:W-:Y:S05]  /*fcc0*/  WARPSYNC.COLLECTIVE R15, `(.L_x_349) ;  /* 0x000000000f087348 */ /* 0x000fea0003c00000 */
[----:B------:R0:W1:Y:S02]  /*fcd0*/  SHFL.IDX P6, R14, R13, R12, R11 ;  /* 0x0000000c0d0e7389 */ /* 0x00006400000c000b */
[----:B01----:R-:W-:Y:S01]  /*fce0*/  ENDCOLLECTIVE ;  /* 0x000000000000791b */ /* 0x003fe20003800000 */
.L_x_349:
[C---:B------:R-:W-:Y:S01]  /*fcf0*/  VIADD R8, R17.reuse, 0x10 ;  /* 0x0000001011087836 */ /* 0x040fe20000000000 */
[----:B------:R-:W-:Y:S02]  /*fd00*/  ISETP.GE.AND P2, PT, R17, R3, PT ;  /* 0x000000031100720c */ /* 0x000fe40003f46270 */
[----:B------:R-:W-:Y:S01]  /*fd10*/  MOV R13, R0 ;  /* 0x00000000000d7202 */ /* 0x000fe20000000f00 */
[----:B------:R-:W-:-:S10]  /*fd20*/  IMAD.MOV.U32 R6, RZ, RZ, R14 ;  /* 0x000000ffff067224 */ /* 0x000fd400078e000e */
[----:B------:R-:W-:Y:S05]  /*fd30*/  WARPSYNC.COLLECTIVE R15, `(.L_x_350) ;  /* 0x000000000f087348 */ /* 0x000fea0003c00000 */
[----:B------:R0:W1:Y:S02]  /*fd40*/  SHFL.IDX P6, R14, R13, R12, R11 ;  /* 0x0000000c0d0e7389 */ /* 0x00006400000c000b */
[----:B01----:R-:W-:Y:S01]  /*fd50*/  ENDCOLLECTIVE ;  /* 0x000000000000791b */ /* 0x003fe20003800000 */
.L_x_350:
[----:B------:R-:W-:Y:S02]  /*fd60*/  IMAD.MOV.U32 R13, RZ, RZ, R4 ;  /* 0x000000ffff0d7224 */ /* 0x000fe400078e0004 */
[----:B------:R-:W-:Y:S02]  /*fd70*/  IMAD.MOV.U32 R12, RZ, RZ, 0x1 ;  /* 0x00000001ff0c7424 */ /* 0x000fe400078e00ff */
[----:B------:R-:W-:-:S07]  /*fd80*/  IMAD.MOV.U32 R7, RZ, RZ, R14 ;  /* 0x000000ffff077224 */ /* 0x000fce00078e000e */
[----:B------:R-:W-:Y:S05]  /*fd90*/  WARPSYNC.COLLECTIVE R15, `(.L_x_351) ;  /* 0x000000000f087348 */ /* 0x000fea0003c00000 */
[----:B------:R0:W1:Y:S02]  /*fda0*/  SHFL.IDX P6, R14, R13, R12, R11 ;  /* 0x0000000c0d0e7389 */ /* 0x00006400000c000b */
[----:B01----:R-:W-:Y:S01]  /*fdb0*/  ENDCOLLECTIVE ;  /* 0x000000000000791b */ /* 0x003fe20003800000 */
.L_x_351:
[----:B------:R-:W-:-:S05]  /*fdc0*/  @!P2 LEA R7, P1, R28, R7, 0x1 ;  /* 0x000000071c07a211 */ /* 0x000fca00078208ff */
[----:B------:R-:W-:Y:S01]  /*fdd0*/  @!P2 IMAD.X R6, RZ, RZ, R6, P1 ;  /* 0x000000ffff06a224 */ /* 0x000fe200008e0606 */
[----:B------:R-:W-:-:S04]  /*fde0*/  ISETP.GE.AND P1, PT, R8, R3, PT ;  /* 0x000000030800720c */ /* 0x000fc80003f26270 */
[----:B------:R-:W-:Y:S01]  /*fdf0*/  @!P2 LOP3.LUT R7, R7, R6, RZ, 0x3c, !PT ;  /* 0x000000060707a212 */ /* 0x000fe200078e3cff */
[----:B------:R-:W-:-:S03]  /*fe00*/  IMAD.MOV.U32 R13, RZ, RZ, R0 ;  /* 0x000000ffff0d7224 */ /* 0x000fc600078e0000 */
[----:B------:R-:W-:-:S04]  /*fe10*/  @!P2 LOP3.LUT R6, R7, R6, RZ, 0x3c, !PT ;  /* 0x000000060706a212 */ /* 0x000fc800078e3cff */
[----:B------:R-:W-:-:S05]  /*fe20*/  @!P2 LOP3.LUT R7, R7, R6, RZ, 0x3c, !PT ;  /* 0x000000060707a212 */ /* 0x000fca00078e3cff */
[----:B------:R-:W-:Y:S01]  /*fe30*/  @!PT LDS RZ, [RZ] ;  /* 0x00000000fffff984 */ /* 0x000fe20000000800 */
[----:B------:R-:W-:Y:S01]  /*fe40*/  @!PT LDS RZ, [RZ] ;  /* 0x00000000fffff984 */ /* 0x000fe20000000800 */
[----:B------:R-:W-:Y:S01]  /*fe50*/  @!PT LDS RZ, [RZ] ;  /* 0x00000000fffff984 */ /* 0x000fe20000000800 */
[----:B------:R0:W-:Y:S02]  /*fe60*/  @!P2 LDGSTS.E.BYPASS.LTC128B.128 [R10+0x8400], desc[UR36][R6.64], !P0 ;  /* 0x08400000060aafae */ /* 0x0001e4000c101d64 */
[----:B0-----:R-:W-:-:S07]  /*fe70*/  MOV R6, R14 ;  /* 0x0000000e00067202 */ /* 0x001fce0000000f00 */
[----:B------:R-:W-:Y:S05]  /*fe80*/  WARPSYNC.COLLECTIVE R15, `(.L_x_352) ;  /* 0x000000000f087348 */ /* 0x000fea0003c00000 */
[----:B------:R0:W1:Y:S02]  /*fe90*/  SHFL.IDX P6, R14, R13, R12, R11 ;  /* 0x0000000c0d0e7389 */ /* 0x00006400000c000b */
[----:B01----:R-:W-:Y:S01]  /*fea0*/  ENDCOLLECTIVE ;  /* 0x000000000000791b */ /* 0x003fe20003800000 */
.L_x_352:
[----:B------:R-:W-:Y:S01]  /*feb0*/  IMAD.MOV.U32 R13, RZ, RZ, R4 ;  /* 0x000000ffff0d7224 */ /* 0x000fe200078e0004 */
[----:B------:R-:W-:Y:S01]  /*fec0*/  MOV R12, 0x2 ;  /* 0x00000002000c7802 */ /* 0x000fe20000000f00 */
[----:B------:R-:W-:-:S07]  /*fed0*/  IMAD.MOV.U32 R7, RZ, RZ, R14 ;  /* 0x000000ffff077224 */ /* 0x000fce00078e000e */
[----:B------:R-:W-:Y:S05]  /*fee0*/  WARPSYNC.COLLECTIVE R15, `(.L_x_353) ;  /* 0x000000000f087348 */ /* 0x000fea0003c00000 */
[----:B------:R0:W1:Y:S02]  /*fef0*/  SHFL.IDX P6, R14, R13, R12, R11 ;  /* 0x0000000c0d0e7389 */ /* 0x00006400000c000b */
[----:B01----:R-:W-:Y:S01]  /*ff00*/  ENDCOLLECTIVE ;  /* 0x000000000000791b */ /* 0x003fe20003800000 */
.L_x_353:
[----:B------:R-:W-:-:S05]  /*ff10*/  @!P1 LEA R7, P2, R28, R7, 0x1 ;  /* 0x000000071c079211 */ /* 0x000fca00078408ff */
[----:B------:R-:W-:-:S05]  /*ff20*/  @!P1 IMAD.X R6, RZ, RZ, R6, P2 ;  /* 0x000000ffff069224 */ /* 0x000fca00010e0606 */
        /* <DEDUP_REMOVED lines=8> */
[----:B0-----:R-:W-:-:S05]  /*ffb0*/  VIADD R6, R17, 0x20 ;  /* 0x0000002011067836 */ /* 0x001fca0000000000 */
[----:B------:R-:W-:Y:S01]  /*ffc0*/  ISETP.GE.AND P1, PT, R6, R3, PT ;  /* 0x000000030600720c */ /* 0x000fe20003f26270 */
[----:B------:R-:W-:-:S12]  /*ffd0*/  IMAD.MOV.U32 R6, RZ, RZ, R14 ;  /* 0x000000ffff067224 */ /* 0x000fd800078e000e */
[----:B------:R-:W-:Y:S05]  /*ffe0*/  WARPSYNC.COLLECTIVE R15, `(.L_x_354) ;  /* 0x000000000f087348 */ /* 0x000fea0003c00000 */
[----:B------:R0:W1:Y:S02]  /*fff0*/  SHFL.IDX P6, R14, R13, R12, R11 ;  /* 0x0000000c0d0e7389 */ /* 0x00006400000c000b */
[----:B01----:R-:W-:Y:S01]  /*10000*/  ENDCOLLECTIVE ;  /* 0x000000000000791b */ /* 0x003fe20003800000 */
.L_x_354:
[----:B------:R-:W-:Y:S01]  /*10010*/  MOV R13, R4 ;  /* 0x00000004000d7202 */ /* 0x000fe20000000f00 */
[----:B------:R-:W-:Y:S02]  /*10020*/  IMAD.MOV.U32 R12, RZ, RZ, 0x3 ;  /* 0x00000003ff0c7424 */ /* 0x000fe400078e00ff */
[----:B------:R-:W-:-:S07]  /*10030*/  IMAD.MOV.U32 R7, RZ, RZ, R14 ;  /* 0x000000ffff077224 */ /* 0x000fce00078e000e */
[----:B------:R-:W-:Y:S05]  /*10040*/  WARPSYNC.COLLECTIVE R15, `(.L_x_355) ;  /* 0x000000000f087348 */ /* 0x000fea0003c00000 */
[----:B------:R0:W1:Y:S02]  /*10050*/  SHFL.IDX P6, R14, R13, R12, R11 ;  /* 0x0000000c0d0e7389 */ /* 0x00006400000c000b */
[----:B01----:R-:W-:Y:S01]  /*10060*/  ENDCOLLECTIVE ;  /* 0x000000000000791b */ /* 0x003fe20003800000 */
.L_x_355:
        /* <DEDUP_REMOVED lines=16> */
.L_x_356:
[----:B------:R-:W-:Y:S02]  /*10170*/  IMAD.MOV.U32 R13, RZ, RZ, R4 ;  /* 0x000000ffff0d7224 */ /* 0x000fe400078e0004 */
[----:B------:R-:W-:Y:S02]  /*10180*/  IMAD.MOV.U32 R12, RZ, RZ, 0x4 ;  /* 0x00000004ff0c7424 */ /* 0x000fe400078e00ff */
[----:B------:R-:W-:-:S07]  /*10190*/  IMAD.MOV.U32 R7, RZ, RZ, R14 ;  /* 0x000000ffff077224 */ /* 0x000fce00078e000e */
[----:B------:R-:W-:Y:S05]  /*101a0*/  WARPSYNC.COLLECTIVE R15, `(.L_x_357) ;  /* 0x000000000f087348 */ /* 0x000fea0003c00000 */
[----:B------:R0:W1:Y:S02]  /*101b0*/  SHFL.IDX P6, R14, R13, R12, R11 ;  /* 0x0000000c0d0e7389 */ /* 0x00006400000c000b */
[----:B01----:R-:W-:Y:S01]  /*101c0*/  ENDCOLLECTIVE ;  /* 0x000000000000791b */ /* 0x003fe20003800000 */
.L_x_357:
        /* <DEDUP_REMOVED lines=10> */
[----:B0-----:R-:W-:-:S04]  /*10270*/  IADD3 R6, R17, 0x40, RZ ;  /* 0x0000004011067810 */ /* 0x001fc80007ffe0ff */
[----:B------:R-:W-:Y:S01]  /*10280*/  ISETP.GE.AND P1, PT, R6, R3, PT ;  /* 0x000000030600720c */ /* 0x000fe20003f26270 */
[----:B------:R-:W-:-:S12]  /*10290*/  IMAD.MOV.U32 R6, RZ, RZ, R14 ;  /* 0x000000ffff067224 */ /* 0x000fd800078e000e */
[----:B------:R-:W-:Y:S05]  /*102a0*/  WARPSYNC.COLLECTIVE R15, `(.L_x_358) ;  /* 0x000000000f087348 */ /* 0x000fea0003c00000 */
[----:B------:R0:W1:Y:S02]  /*102b0*/  SHFL.IDX P6, R14, R13, R12, R11 ;  /* 0x0000000c0d0e7389 */ /* 0x00006400000c000b */
[----:B01----:R-:W-:Y:S01]  /*102c0*/  ENDCOLLECTIVE ;  /* 0x000000000000791b */ /* 0x003fe20003800000 */
.L_x_358:
[----:B------:R-:W-:Y:S02]  /*102d0*/  IMAD.MOV.U32 R13, RZ, RZ, R4 ;  /* 0x000000ffff0d7224 */ /* 0x000fe400078e0004 */
[----:B------:R-:W-:Y:S02]  /*102e0*/  IMAD.MOV.U32 R12, RZ, RZ, 0x5 ;  /* 0x00000005ff0c7424 */ /* 0x000fe400078e00ff */
[----:B------:R-:W-:-:S07]  /*102f0*/  IMAD.MOV.U32 R7, RZ, RZ, R14 ;  /* 0x000000ffff077224 */ /* 0x000fce00078e000e */
[----:B------:R-:W-:Y:S05]  /*10300*/  WARPSYNC.COLLECTIVE R15, `(.L_x_359) ;  /* 0x000000000f087348 */ /* 0x000fea0003c00000 */
[----:B------:R0:W1:Y:S02]  /*10310*/  SHFL.IDX P6, R14, R13, R12, R11 ;  /* 0x0000000c0d0e7389 */ /* 0x00006400000c000b */
[----:B01----:R-:W-:Y:S01]  /*10320*/  ENDCOLLECTIVE ;  /* 0x000000000000791b */ /* 0x003fe20003800000 */
.L_x_359:
[----:B------:R-:W-:-:S04]  /*10330*/  @!P1 LEA R7, P2, R28, R7, 0x1 ;  /* 0x000000071c079211 */ /* 0x000fc800078408ff */
[----:B------:R-:W-:-:S04]  /*10340*/  @!P1 IADD3.X R6, RZ, R6, RZ, P2, !PT ;  /* 0x00000006ff069210 */ /* 0x000fc800017fe4ff */
        /* <DEDUP_REMOVED lines=14> */
.L_x_360:
[----:B------:R-:W-:Y:S02]  /*10430*/  IMAD.MOV.U32 R13, RZ, RZ, R4 ;  /* 0x000000ffff0d7224 */ /* 0x000fe400078e0004 */
[----:B------:R-:W-:Y:S01]  /*10440*/  IMAD.MOV.U32 R12, RZ, RZ, 0x6 ;  /* 0x00000006ff0c7424 */ /* 0x000fe200078e00ff */
[----:B------:R-:W-:-:S07]  /*10450*/  MOV R7, R14 ;  /* 0x0000000e00077202 */ /* 0x000fce0000000f00 */
[----:B------:R-:W-:Y:S05]  /*10460*/  WARPSYNC.COLLECTIVE R15, `(.L_x_361) ;  /* 0x000000000f087348 */ /* 0x000fea0003c00000 */
[----:B------:R0:W1:Y:S02]  /*10470*/  SHFL.IDX P6, R14, R13, R12, R11 ;  /* 0x0000000c0d0e7389 */ /* 0x00006400000c000b */
[----:B01----:R-:W-:Y:S01]  /*10480*/  ENDCOLLECTIVE ;  /* 0x000000000000791b */ /* 0x003fe20003800000 */
.L_x_361:
[----:B------:R-:W-:-:S05]  /*10490*/  @!P1 LEA R7, P2, R28, R7, 0x1 ;  /* 0x000000071c079211 */ /* 0x000fca00078408ff */
[----:B------:R-:W-:-:S05]  /*104a0*/  @!P1 IMAD.X R6, RZ, RZ, R6, P2 ;  /* 0x000000ffff069224 */ /* 0x000fca00010e0606 */
[----:B------:R-:W-:Y:S02]  /*104b0*/  @!P1 LOP3.LUT R7, R7, R6, RZ, 0x3c, !PT ;  /* 0x0000000607079212 */ /* 0x000fe400078e3cff */
[----:B------:R-:W-:Y:S02]  /*104c0*/  MOV R13, R0 ;  /* 0x00000000000d7202 */ /* 0x000fe40000000f00 */
        /* <DEDUP_REMOVED lines=12> */
.L_x_362:
[----:B------:R-:W-:Y:S02]  /*10590*/  IMAD.MOV.U32 R13, RZ, RZ, R4 ;  /* 0x000000ffff0d7224 */ /* 0x000fe400078e0004 */
[----:B------:R-:W-:Y:S02]  /*105a0*/  IMAD.MOV.U32 R12, RZ, RZ, 0x7 ;  /* 0x00000007ff0c7424 */ /* 0x000fe400078e00ff */
[----:B------:R-:W-:-:S07]  /*105b0*/  IMAD.MOV.U32 R7, RZ, RZ, R14 ;  /* 0x000000ffff077224 */ /* 0x000fce00078e000e */
[----:B------:R-:W-:Y:S05]  /*105c0*/  WARPSYNC.COLLECTIVE R15, `(.L_x_363) ;  /* 0x000000000f087348 */ /* 0x000fea0003c00000 */
[----:B------:R0:W1:Y:S02]  /*105d0*/  SHFL.IDX P6, R14, R13, R12, R11 ;  /* 0x0000000c0d0e7389 */ /* 0x00006400000c000b */
[----:B01----:R-:W-:Y:S01]  /*105e0*/  ENDCOLLECTIVE ;  /* 0x000000000000791b */ /* 0x003fe20003800000 */
.L_x_363:
[----:B------:R-:W-:-:S05]  /*105f0*/  @!P1 LEA R7, P2, R28, R7, 0x1 ;  /* 0x000000071c079211 */ /* 0x000fca00078408ff */
[----:B------:R-:W-:-:S05]  /*10600*/  @!P1 IMAD.X R6, RZ, RZ, R6, P2 ;  /* 0x000000ffff069224 */ /* 0x000fca00010e0606 */
[-C--:B------:R-:W-:Y:S01]  /*10610*/  @!P1 LOP3.LUT R7, R7, R6.reuse, RZ, 0x3c, !PT ;  /* 0x0000000607079212 */ /* 0x080fe200078e3cff */
[----:B------:R-:W-:Y:S02]  /*10620*/  IMAD.MOV.U32 R13, RZ, RZ, R0 ;  /* 0x000000ffff0d7224 */ /* 0x000fe400078e0000 */
[----:B------:R-:W-:Y:S01]  /*10630*/  VIADD R0, R17, 0x70 ;  /* 0x0000007011007836 */ /* 0x000fe20000000000 */
[----:B------:R-:W-:-:S04]  /*10640*/  @!P1 LOP3.LUT R6, R7, R6, RZ, 0x3c, !PT ;  /* 0x0000000607069212 */ /* 0x000fc800078e3cff */
[----:B------:R-:W-:Y:S02]  /*10650*/  @!P1 LOP3.LUT R7, R7, R6, RZ, 0x3c, !PT ;  /* 0x0000000607079212 */ /* 0x000fe400078e3cff */
[----:B------:R-:W-:-:S07]  /*10660*/  MOV R4, R14 ;  /* 0x0000000e00047202 */ /* 0x000fce0000000f00 */
[----:B------:R-:W-:Y:S05]  /*10670*/  WARPSYNC.COLLECTIVE R15, `(.L_x_364) ;  /* 0x000000000f087348 */ /* 0x000fea0003c00000 */
[----:B------:R0:W1:Y:S02]  /*10680*/  SHFL.IDX P6, R14, R13, R12, R11 ;  /* 0x0000000c0d0e7389 */ /* 0x00006400000c000b */
[----:B01----:R-:W-:Y:S01]  /*10690*/  ENDCOLLECTIVE ;  /* 0x000000000000791b */ /* 0x003fe20003800000 */
.L_x_364:
[----:B------:R-:W-:Y:S01]  /*106a0*/  @!PT LDS RZ, [RZ] ;  /* 0x00000000fffff984 */ /* 0x000fe20000000800 */
[----:B------:R-:W-:Y:S01]  /*106b0*/  @!PT LDS RZ, [RZ] ;  /* 0x00000000fffff984 */ /* 0x000fe20000000800 */
[----:B------:R-:W-:Y:S01]  /*106c0*/  @!PT LDS RZ, [RZ] ;  /* 0x00000000fffff984 */ /* 0x000fe20000000800 */
[----:B------:R0:W-:Y:S01]  /*106d0*/  @!P1 LDGSTS.E.BYPASS.LTC128B.128 [R10+0xb400], desc[UR36][R6.64], !P0 ;  /* 0x0b400000060a9fae */ /* 0x0001e2000c101d64 */
[----:B------:R-:W-:Y:S02]  /*106e0*/  ISETP.GE.AND P1, PT, R0, R3, PT ;  /* 0x000000030000720c */ /* 0x000fe40003f26270 */
[----:B------:R-:W-:Y:S01]  /*106f0*/  IADD3 R0, R17, 0x80, RZ ;  /* 0x0000008011007810 */ /* 0x000fe20007ffe0ff */
[----:B------:R-:W-:Y:S02]  /*10700*/  IMAD.MOV.U32 R13, RZ, RZ, R2 ;  /* 0x000000ffff0d7224 */ /* 0x000fe400078e0002 */
[----:B------:R-:W-:Y:S02]  /*10710*/  IMAD.MOV.U32 R12, RZ, RZ, RZ ;  /* 0x000000ffff0c7224 */ /* 0x000fe400078e00ff */
[----:B0-----:R-:W-:-:S07]  /*10720*/  IMAD.MOV.U32 R6, RZ, RZ, R14 ;  /* 0x000000ffff067224 */ /* 0x001fce00078e000e */
[----:B------:R-:W-:Y:S05]  /*10730*/  WARPSYNC.COLLECTIVE R15, `(.L_x_365) ;  /* 0x000000000f087348 */ /* 0x000fea0003c00000 */
[----:B------:R0:W1:Y:S02]  /*10740*/  SHFL.IDX P6, R14, R13, R12, R11 ;  /* 0x0000000c0d0e7389 */ /* 0x00006400000c000b */
[----:B01----:R-:W-:Y:S01]  /*10750*/  ENDCOLLECTIVE ;  /* 0x000000000000791b */ /* 0x003fe20003800000 */
.L_x_365:
[----:B------:R-:W-:-:S05]  /*10760*/  @!P1 LEA R6, P3, R28, R6, 0x1 ;  /* 0x000000061c069211 */ /* 0x000fca00078608ff */
[----:B------:R-:W-:-:S05]  /*10770*/  @!P1 IMAD.X R7, RZ, RZ, R4, P3 ;  /* 0x000000ffff079224 */ /* 0x000fca00018e0604 */
[----:B------:R-:W-:Y:S01]  /*10780*/  @!PT LDS RZ, [RZ] ;  /* 0x00000000fffff984 */ /* 0x000fe20000000800 */
[----:B------:R-:W-:Y:S01]  /*10790*/  @!PT LDS RZ, [RZ] ;  /* 0x00000000fffff984 */ /* 0x000fe20000000800 */
[----:B------:R-:W-:Y:S01]  /*107a0*/  @!PT LDS RZ, [RZ] ;  /* 0x00000000fffff984 */ /* 0x000fe20000000800 */
[----:B------:R0:W-:Y:S01]  /*107b0*/  @!P1 LDGSTS.E.BYPASS.LTC128B.128 [R10+0xbc00], desc[UR36][R6.64], !P0 ;  /* 0x0bc00000060a9fae */ /* 0x0001e2000c101d64 */
[----:B------:R-:W-:Y:S01]  /*107c0*/  IMAD.MOV.U32 R13, RZ, RZ, R5 ;  /* 0x000000ffff0d7224 */ /* 0x000fe200078e0005 */
[----:B------:R-:W-:Y:S01]  /*107d0*/  ISETP.GE.AND P1, PT, R0, R3, PT ;  /* 0x000000030000720c */ /* 0x000fe20003f26270 */
[----:B------:R-:W-:-:S12]  /*107e0*/  IMAD.MOV.U32 R0, RZ, RZ, R14 ;  /* 0x000000ffff007224 */ /* 0x000fd800078e000e */
[----:B0-----:R-:W-:Y:S05]  /*107f0*/  WARPSYNC.COLLECTIVE R15, `(.L_x_366) ;  /* 0x000000000f087348 */ /* 0x001fea0003c00000 */
[----:B------:R1:W2:Y:S02]  /*10800*/  SHFL.IDX P6, R14, R13, R12, R11 ;  /* 0x0000000c0d0e7389 */ /* 0x0002a400000c000b */
[----:B012---:R-:W-:Y:S01]  /*10810*/  ENDCOLLECTIVE ;  /* 0x000000000000791b */ /* 0x007fe20003800000 */
.L_x_366:
[----:B------:R-:W-:Y:S01]  /*10820*/  MOV R13, R2 ;  /* 0x00000002000d7202 */ /* 0x000fe20000000f00 */
[----:B------:R-:W-:Y:S01]  /*10830*/  IMAD.MOV.U32 R12, RZ, RZ, 0x1 ;  /* 0x00000001ff0c7424 */ /* 0x000fe200078e00ff */
[----:B------:R-:W-:-:S07]  /*10840*/  MOV R4, R14 ;  /* 0x0000000e00047202 */ /* 0x000fce0000000f00 */
[----:B------:R-:W-:Y:S05]  /*10850*/  WARPSYNC.COLLECTIVE R15, `(.L_x_367) ;  /* 0x000000000f087348 */ /* 0x000fea0003c00000 */
[----:B------:R0:W1:Y:S02]  /*10860*/  SHFL.IDX P6, R14, R13, R12, R11 ;  /* 0x0000000c0d0e7389 */ /* 0x00006400000c000b */
[----:B01----:R-:W-:Y:S01]  /*10870*/  ENDCOLLECTIVE ;  /* 0x000000000000791b */ /* 0x003fe20003800000 */
.L_x_367:
[----:B------:R-:W-:-:S05]  /*10880*/  @!P1 LEA R4, P3, R28, R4, 0x1 ;  /* 0x000000041c049211 */ /* 0x000fca00078608ff */
[----:B------:R-:W-:Y:S02]  /*10890*/  @!P1 IMAD.X R0, RZ, RZ, R0, P3 ;  /* 0x000000ffff009224 */ /* 0x000fe400018e0600 */
[----:B------:R-:W-:Y:S02]  /*108a0*/  @!P1 IMAD.MOV.U32 R6, RZ, RZ, R4 ;  /* 0x000000ffff069224 */ /* 0x000fe400078e0004 */
[----:B------:R-:W-:Y:S02]  /*108b0*/  @!P1 IMAD.MOV.U32 R7, RZ, RZ, R0 ;  /* 0x000000ffff079224 */ /* 0x000fe400078e0000 */
[C---:B------:R-:W-:Y:S02]  /*108c0*/  VIADD R0, R17.reuse, 0x90 ;  /* 0x0000009011007836 */ /* 0x040fe40000000000 */
[----:B------:R-:W-:Y:S01]  /*108d0*/  IMAD.MOV.U32 R13, RZ, RZ, R5 ;  /* 0x000000ffff0d7224 */ /* 0x000fe200078e0005 */
[----:B------:R-:W-:Y:S01]  /*108e0*/  @!PT LDS RZ, [RZ] ;  /* 0x00000000fffff984 */ /* 0x000fe20000000800 */
[----:B------:R-:W-:Y:S01]  /*108f0*/  @!PT LDS RZ, [RZ] ;  /* 0x00000000fffff984 */ /* 0x000fe20000000800 */
[----:B------:R-:W-:Y:S01]  /*10900*/  @!PT LDS RZ, [RZ] ;  /* 0x00000000fffff984 */ /* 0x000fe20000000800 */
[----:B------:R0:W-:Y:S01]  /*10910*/  @!P1 LDGSTS.E.BYPASS.LTC128B.128 [R10+0xc400], desc[UR36][R6.64], !P0 ;  /* 0x0c400000060a9fae */ /* 0x0001e2000c101d64 */
[----:B------:R-:W-:Y:S01]  /*10920*/  VIADD R4, R17, 0xa0 ;  /* 0x000000a011047836 */ /* 0x000fe20000000000 */
[----:B------:R-:W-:Y:S01]  /*10930*/  ISETP.GE.AND P1, PT, R0, R3, PT ;  /* 0x000000030000720c */ /* 0x000fe20003f26270 */
[----:B------:R-:W-:-:S12]  /*10940*/  IMAD.MOV.U32 R0, RZ, RZ, R14 ;  /* 0x000000ffff007224 */ /* 0x000fd800078e000e */
[----:B0-----:R-:W-:Y:S05]  /*10950*/  WARPSYNC.COLLECTIVE R15, `(.L_x_368) ;  /* 0x000000000f087348 */ /* 0x001fea0003c00000 */
[----:B------:R1:W2:Y:S02]  /*10960*/  SHFL.IDX P6, R14, R13, R12, R11 ;  /* 0x0000000c0d0e7389 */ /* 0x0002a400000c000b */
[----:B012---:R-:W-:Y:S01]  /*10970*/  ENDCOLLECTIVE ;  /* 0x000000000000791b */ /* 0x007fe20003800000 */
.L_x_368:
[----:B------:R-:W-:Y:S02]  /*10980*/  IMAD.MOV.U32 R13, RZ, RZ, R2 ;  /* 0x000000ffff0d7224 */ /* 0x000fe400078e0002 */
[----:B------:R-:W-:Y:S02]  /*10990*/  IMAD.MOV.U32 R12, RZ, RZ, 0x2 ;  /* 0x00000002ff0c7424 */ /* 0x000fe400078e00ff */
[----:B------:R-:W-:-:S07]  /*109a0*/  IMAD.MOV.U32 R6, RZ, RZ, R14 ;  /* 0x000000ffff067224 */ /* 0x000fce00078e000e */
[----:B------:R-:W-:Y:S05]  /*109b0*/  WARPSYNC.COLLECTIVE R15, `(.L_x_369) ;  /* 0x000000000f087348 */ /* 0x000fea0003c00000 */
[----:B------:R0:W1:Y:S02]  /*109c0*/  SHFL.IDX P6, R14, R13, R12, R11 ;  /* 0x0000000c0d0e7389 */ /* 0x00006400000c000b */
[----:B01----:R-:W-:Y:S01]  /*109d0*/  ENDCOLLECTIVE ;  /* 0x000000000000791b */ /* 0x003fe20003800000 */
.L_x_369:
[----:B------:R-:W-:-:S04]  /*109e0*/  @!P1 LEA R6, P2, R28, R6, 0x1 ;  /* 0x000000061c069211 */ /* 0x000fc800078408ff */
[----:B------:R-:W-:Y:S02]  /*109f0*/  @!P1 IADD3.X R0, RZ, R0, RZ, P2, !PT ;  /* 0x00000000ff009210 */ /* 0x000fe400017fe4ff */
[----:B------:R-:W-:-:S03]  /*10a00*/  ISETP.GE.AND P2, PT, R4, R3, PT ;  /* 0x000000030400720c */ /* 0x000fc60003f46270 */
[----:B------:R-:W-:Y:S01]  /*10a10*/  @!P1 IMAD.MOV.U32 R7, RZ, RZ, R0 ;  /* 0x000000ffff079224 */ /* 0x000fe200078e0000 */
[----:B------:R-:W-:-:S04]  /*10a20*/  MOV R13, R5 ;  /* 0x00000005000d7202 */ /* 0x000fc80000000f00 */
[----:B------:R-:W-:Y:S01]  /*10a30*/  @!PT LDS RZ, [RZ] ;  /* 0x00000000fffff984 */ /* 0x000fe20000000800 */
[----:B------:R-:W-:Y:S01]  /*10a40*/  @!PT LDS RZ, [RZ] ;  /* 0x00000000fffff984 */ /* 0x000fe20000000800 */
[----:B------:R-:W-:Y:S01]  /*10a50*/  @!PT LDS RZ, [RZ] ;  /* 0x00000000fffff984 */ /* 0x000fe20000000800 */
[----:B------:R0:W-:Y:S01]  /*10a60*/  @!P1 LDGSTS.E.BYPASS.LTC128B.128 [R10+0xcc00], desc[UR36][R6.64], !P0 ;  /* 0x0cc00000060a9fae */ /* 0x0001e2000c101d64 */
[----:B------:R-:W-:-:S07]  /*10a70*/  IMAD.MOV.U32 R0, RZ, RZ, R14 ;  /* 0x000000ffff007224 */ /* 0x000fce00078e000e */
[----:B0-----:R-:W-:Y:S05]  /*10a80*/  WARPSYNC.COLLECTIVE R15, `(.L_x_370) ;  /* 0x000000000f087348 */ /* 0x001fea0003c00000 */
[----:B------:R1:W2:Y:S02]  /*10a90*/  SHFL.IDX P6, R14, R13, R12, R11 ;  /* 0x0000000c0d0e7389 */ /* 0x0002a400000c000b */
[----:B012---:R-:W-:Y:S01]  /*10aa0*/  ENDCOLLECTIVE ;  /* 0x000000000000791b */ /* 0x007fe20003800000 */
.L_x_370:
[----:B------:R-:W-:Y:S01]  /*10ab0*/  MOV R13, R2 ;  /* 0x00000002000d7202 */ /* 0x000fe20000000f00 */
[----:B------:R-:W-:Y:S02]  /*10ac0*/  IMAD.MOV.U32 R12, RZ, RZ, 0x3 ;  /* 0x00000003ff0c7424 */ /* 0x000fe400078e00ff */
[----:B------:R-:W-:-:S07]  /*10ad0*/  IMAD.MOV.U32 R6, RZ, RZ, R14 ;  /* 0x000000ffff067224 */ /* 0x000fce00078e000e */
[----:B------:R-:W-:Y:S05]  /*10ae0*/  WARPSYNC.COLLECTIVE R15, `(.L_x_371) ;  /* 0x000000000f087348 */ /* 0x000fea0003c00000 */
[----:B------:R0:W1:Y:S02]  /*10af0*/  SHFL.IDX P6, R14, R13, R12, R11 ;  /* 0x0000000c0d0e7389 */ /* 0x00006400000c000b */
[----:B01----:R-:W-:Y:S01]  /*10b00*/  ENDCOLLECTIVE ;  /* 0x000000000000791b */ /* 0x003fe20003800000 */
.L_x_371:
[----:B------:R-:W-:-:S05]  /*10b10*/  @!P2 LEA R6, P1, R28, R6, 0x1 ;  /* 0x000000061c06a211 */ /* 0x000fca00078208ff */
[----:B------:R-:W-:-:S04]  /*10b20*/  @!P2 IMAD.X R0, RZ, RZ, R0, P1 ;  /* 0x000000ffff00a224 */ /* 0x000fc800008e0600 */
[----:B------:R-:W-:Y:S02]  /*10b30*/  @!P2 IMAD.MOV.U32 R7, RZ, RZ, R0 ;  /* 0x000000ffff07a224 */ /* 0x000fe400078e0000 */
[----:B------:R-:W-:-:S03]  /*10b40*/  IMAD.MOV.U32 R13, RZ, RZ, R5 ;  /* 0x000000ffff0d7224 */ /* 0x000fc600078e0005 */
        /* <DEDUP_REMOVED lines=8> */
.L_x_372:
[----:B------:R-:W-:Y:S01]  /*10bd0*/  IMAD.MOV.U32 R2, RZ, RZ, R14 ;  /* 0x000000ffff027224 */ /* 0x000fe200078e000e */
[----:B------:R-:W-:Y:S06]  /*10be0*/  BRA `(.L_x_373) ;  /* 0xffffffb8005c7947 */ /* 0x000fec000383ffff */
.L_x_277:
[----:B0-----:R0:W1:Y:S02]  /*10bf0*/  SYNCS.PHASECHK.TRANS64.TRYWAIT P0, [R22+URZ+0x16820], R0 ;  /* 0x01682000160075a7 */ /* 0x001064000800017f */
[----:B-1----:R-:W-:Y:S05]  /*10c00*/  @!P0 NANOSLEEP.SYNCS 0x989680 ;  /* 0x009896800000895d */ /* 0x002fea0003900000 */
[----:B------:R-:W1:Y:S02]  /*10c10*/  @!P0 SYNCS.PHASECHK.TRANS64 P0, [R22+URZ+0x16820], R0 ;  /* 0x01682000160085a7 */ /* 0x000e64000800007f */
[----:B-1----:R-:W-:Y:S05]  /*10c20*/  @!P0 BRA `(.L_x_277) ;  /* 0xfffffffc00f08947 */ /* 0x002fea000383ffff */
[----:B------:R-:W-:Y:S05]  /*10c30*/  BRA `(.L_x_374) ;  /* 0xffffffb800b87947 */ /* 0x000fea000383ffff */
.L_x_282:
[----:B0-----:R0:W1:Y:S02]  /*10c40*/  SYNCS.PHASECHK.TRANS64.TRYWAIT P0, [R5+URZ+0x16840], R2 ;  /* 0x01684002050075a7 */ /* 0x001064000800017f */
[----:B-1----:R-:W-:Y:S05]  /*10c50*/  @!P0 NANOSLEEP.SYNCS 0x989680 ;  /* 0x009896800000895d */ /* 0x002fea0003900000 */
[----:B------:R-:W1:Y:S02]  /*10c60*/  @!P0 SYNCS.PHASECHK.TRANS64 P0, [R5+URZ+0x16840], R2 ;  /* 0x01684002050085a7 */ /* 0x000e64000800007f */
[----:B-1----:R-:W-:Y:S05]  /*10c70*/  @!P0 BRA `(.L_x_282) ;  /* 0xfffffffc00f08947 */ /* 0x002fea000383ffff */
[----:B------:R-:W-:Y:S05]  /*10c80*/  BRA `(.L_x_375) ;  /* 0xffffffbc00907947 */ /* 0x000fea000383ffff */
.L_x_283:
[----:B------:R-:W-:Y:S01]  /*10c90*/  BSSY B1, `(.L_x_376) ;  /* 0x0000008000017945 */ /* 0x000fe20003800000 */
[----:B------:R-:W-:Y:S01]  /*10ca0*/  MOV R13, R10 ;  /* 0x0000000a000d7202 */ /* 0x000fe20000000f00 */
[----:B------:R-:W-:Y:S02]  /*10cb0*/  IMAD.MOV.U32 R12, RZ, RZ, RZ ;  /* 0x000000ffff0c7224 */ /* 0x000fe400078e00ff */
[----:B------:R-:W-:Y:S02]  /*10cc0*/  IMAD.MOV.U32 R11, RZ, RZ, 0x181f ;  /* 0x0000181fff0b7424 */ /* 0x000fe400078e00ff */
[----:B------:R-:W-:-:S07]  /*10cd0*/  IMAD.MOV.U32 R15, RZ, RZ, -0x1 ;  /* 0xffffffffff0f7424 */ /* 0x000fce00078e00ff */
[----:B------:R-:W-:Y:S05]  /*10ce0*/  WARPSYNC.COLLECTIVE R15, `(.L_x_377) ;  /* 0x000000000f087348 */ /* 0x000fea0003c00000 */
[----:B------:R0:W1:Y:S02]  /*10cf0*/  SHFL.IDX P6, R14, R13, R12, R11 ;  /* 0x0000000c0d0e7389 */ /* 0x00006400000c000b */
[----:B01----:R-:W-:Y:S01]  /*10d00*/  ENDCOLLECTIVE ;  /* 0x000000000000791b */ /* 0x003fe20003800000 */
.L_x_377:
[----:B------:R-:W-:Y:S05]  /*10d10*/  BSYNC B1 ;  /* 0x0000000000017941 */ /* 0x000fea0003800000 */
.L_x_376:
[----:B------:R-:W-:Y:S01]  /*10d20*/  MOV R13, R8 ;  /* 0x00000008000d7202 */ /* 0x000fe20000000f00 */
[----:B------:R-:W-:Y:S01]  /*10d30*/  IMAD.MOV.U32 R12, RZ, RZ, RZ ;  /* 0x000000ffff0c7224 */ /* 0x000fe200078e00ff */
[----:B------:R-:W-:Y:S01]  /*10d40*/  SHF.L.U32 R7, R28, 0x1, RZ ;  /* 0x000000011c077819 */ /* 0x000fe200000006ff */
[----:B------:R-:W-:Y:S02]  /*10d50*/  IMAD.MOV.U32 R11, RZ, RZ, 0x181f ;  /* 0x0000181fff0b7424 */ /* 0x000fe400078e00ff */
[----:B------:R-:W-:Y:S02]  /*10d60*/  IMAD.MOV.U32 R15, RZ, RZ, -0x1 ;  /* 0xffffffffff0f7424 */ /* 0x000fe400078e00ff */
[----:B------:R-:W-:Y:S02]  /*10d70*/  IMAD.MOV.U32 R3, RZ, RZ, R14 ;  /* 0x000000ffff037224 */ /* 0x000fe400078e000e */
[----:B------:R-:W-:-:S07]  /*10d80*/  IMAD R9, R9, 0x2, R22 ;  /* 0x0000000209097824 */ /* 0x000fce00078e0216 */
[----:B------:R-:W-:Y:S05]  /*10d90*/  WARPSYNC.COLLECTIVE R15, `(.L_x_378) ;  /* 0x000000000f087348 */ /* 0x000fea0003c00000 */
[----:B------:R0:W1:Y:S02]  /*10da0*/  SHFL.IDX P6, R14, R13, R12, R11 ;  /* 0x0000000c0d0e7389 */ /* 0x00006400000c000b */
[----:B01----:R-:W-:Y:S01]  /*10db0*/  ENDCOLLECTIVE ;  /* 0x000000000000791b */ /* 0x003fe20003800000 */
.L_x_378:
[----:B------:R-:W-:Y:S02]  /*10dc0*/  IMAD.MOV.U32 R13, RZ, RZ, R10 ;  /* 0x000000ffff0d7224 */ /* 0x000fe400078e000a */
[----:B------:R-:W-:Y:S02]  /*10dd0*/  IMAD.MOV.U32 R12, RZ, RZ, 0x1 ;  /* 0x00000001ff0c7424 */ /* 0x000fe400078e00ff */
[----:B------:R-:W-:-:S07]  /*10de0*/  IMAD.MOV.U32 R2, RZ, RZ, R14 ;  /* 0x000000ffff027224 */ /* 0x000fce00078e000e */
[----:B------:R-:W-:Y:S05]  /*10df0*/  WARPSYNC.COLLECTIVE R15, `(.L_x_379) ;  /* 0x000000000f087348 */ /* 0x000fea0003c00000 */
[----:B------:R0:W1:Y:S02]  /*10e00*/  SHFL.IDX P6, R14, R13, R12, R11 ;  /* 0x0000000c0d0e7389 */ /* 0x00006400000c000b */
[----:B01----:R-:W-:Y:S01]  /*10e10*/  ENDCOLLECTIVE ;  /* 0x000000000000791b */ /* 0x003fe20003800000 */
.L_x_379:
[----:B------:R-:W-:-:S05]  /*10e20*/  IADD3 R2, P0, R2, R7, RZ ;  /* 0x0000000702027210 */ /* 0x000fca0007f1e0ff */
[----:B------:R-:W-:-:S05]  /*10e30*/  IMAD.X R3, RZ, RZ, R3, P0 ;  /* 0x000000ffff037224 */ /* 0x000fca00000e0603 */
        /* <DEDUP_REMOVED lines=9> */
.L_x_380:
[----:B------:R-:W-:Y:S01]  /*10ed0*/  IMAD.MOV.U32 R13, RZ, RZ, R10 ;  /* 0x000000ffff0d7224 */ /* 0x000fe200078e000a */
[----:B------:R-:W-:Y:S01]  /*10ee0*/  MOV R12, 0x2 ;  /* 0x00000002000c7802 */ /* 0x000fe20000000f00 */
[----:B------:R-:W-:-:S07]  /*10ef0*/  IMAD.MOV.U32 R2, RZ, RZ, R14 ;  /* 0x000000ffff027224 */ /* 0x000fce00078e000e */
[----:B------:R-:W-:Y:S05]  /*10f00*/  WARPSYNC.COLLECTIVE R15, `(.L_x_381) ;  /* 0x000000000f087348 */ /* 0x000fea0003c00000 */
[----:B------:R0:W1:Y:S02]  /*10f10*/  SHFL.IDX P6, R14, R13, R12, R11 ;  /* 0x0000000c0d0e7389 */ /* 0x00006400000c000b */
[----:B01----:R-:W-:Y:S01]  /*10f20*/  ENDCOLLECTIVE ;  /* 0x000000000000791b */ /* 0x003fe20003800000 */
.L_x_381:
[----:B------:R-:W-:-:S05]  /*10f30*/  IADD3 R2, P0, R2, R7, RZ ;  /* 0x0000000702027210 */ /* 0x000fca0007f1e0ff */
[----:B------:R-:W-:-:S05]  /*10f40*/  IMAD.X R3, RZ, RZ, R3, P0 ;  /* 0x000000ffff037224 */ /* 0x000fca00000e0603 */
        /* <DEDUP_REMOVED lines=9> */
.L_x_382:
[----:B------:R-:W-:Y:S01]  /*10fe0*/  MOV R13, R10 ;  /* 0x0000000a000d7202 */ /* 0x000fe20000000f00 */
[----:B------:R-:W-:Y:S02]  /*10ff0*/  IMAD.MOV.U32 R12, RZ, RZ, 0x3 ;  /* 0x00000003ff0c7424 */ /* 0x000fe400078e00ff */
[----:B------:R-:W-:-:S07]  /*11000*/  IMAD.MOV.U32 R2, RZ, RZ, R14 ;  /* 0x000000ffff027224 */ /* 0x000fce00078e000e */
[----:B------:R-:W-:Y:S05]  /*11010*/  WARPSYNC.COLLECTIVE R15, `(.L_x_383) ;  /* 0x000000000f087348 */ /* 0x000fea0003c00000 */
[----:B------:R0:W1:Y:S02]  /*11020*/  SHFL.IDX P6, R14, R13, R12, R11 ;  /* 0x0000000c0d0e7389 */ /* 0x00006400000c000b */
[----:B01----:R-:W-:Y:S01]  /*11030*/  ENDCOLLECTIVE ;  /* 0x000000000000791b */ /* 0x003fe20003800000 */
.L_x_383:
        /* <DEDUP_REMOVED lines=11> */
.L_x_384:
[----:B------:R-:W-:Y:S02]  /*110f0*/  IMAD.MOV.U32 R13, RZ, RZ, R10 ;  /* 0x000000ffff0d7224 */ /* 0x000fe400078e000a */
[----:B------:R-:W-:Y:S02]  /*11100*/  IMAD.MOV.U32 R12, RZ, RZ, 0x4 ;  /* 0x00000004ff0c7424 */ /* 0x000fe400078e00ff */
[----:B------:R-:W-:-:S07]  /*11110*/  IMAD.MOV.U32 R2, RZ, RZ, R14 ;  /* 0x000000ffff027224 */ /* 0x000fce00078e000e */
[----:B------:R-:W-:Y:S05]  /*11120*/  WARPSYNC.COLLECTIVE R15, `(.L_x_385) ;  /* 0x000000000f087348 */ /* 0x000fea0003c00000 */
[----:B------:R0:W1:Y:S02]  /*11130*/  SHFL.IDX P6, R14, R13, R12, R11 ;  /* 0x0000000c0d0e7389 */ /* 0x00006400000c000b */
[----:B01----:R-:W-:Y:S01]  /*11140*/  ENDCOLLECTIVE ;  /* 0x000000000000791b */ /* 0x003fe20003800000 */
.L_x_385:
[----:B------:R-:W-:-:S04]  /*11150*/  IADD3 R2, P0, R2, R7, RZ ;  /* 0x0000000702027210 */ /* 0x000fc80007f1e0ff */
[----:B------:R-:W-:-:S05]  /*11160*/  IADD3.X R3, RZ, R3, RZ, P0, !PT ;  /* 0x00000003ff037210 */ /* 0x000fca00007fe4ff */
        /* <DEDUP_REMOVED lines=9> */
.L_x_386:
[----:B------:R-:W-:Y:S02]  /*11200*/  IMAD.MOV.U32 R13, RZ, RZ, R10 ;  /* 0x000000ffff0d7224 */ /* 0x000fe400078e000a */
[----:B------:R-:W-:Y:S01]  /*11210*/  IMAD.MOV.U32 R12, RZ, RZ, 0x5 ;  /* 0x00000005ff0c7424 */ /* 0x000fe200078e00ff */
[----:B------:R-:W-:-:S07]  /*11220*/  MOV R2, R14 ;  /* 0x0000000e00027202 */ /* 0x000fce0000000f00 */
[----:B------:R-:W-:Y:S05]  /*11230*/  WARPSYNC.COLLECTIVE R15, `(.L_x_387) ;  /* 0x000000000f087348 */ /* 0x000fea0003c00000 */
[----:B------:R0:W1:Y:S02]  /*11240*/  SHFL.IDX P6, R14, R13, R12, R11 ;  /* 0x0000000c0d0e7389 */ /* 0x00006400000c000b */
[----:B01----:R-:W-:Y:S01]  /*11250*/  ENDCOLLECTIVE ;  /* 0x000000000000791b */ /* 0x003fe20003800000 */
.L_x_387:
[----:B------:R-:W-:-:S05]  /*11260*/  IADD3 R2, P0, R2, R7, RZ ;  /* 0x0000000702027210 */ /* 0x000fca0007f1e0ff */
[----:B------:R-:W-:-:S05]  /*11270*/  IMAD.X R3, RZ, RZ, R3, P0 ;  /* 0x000000ffff037224 */ /* 0x000fca00000e0603 */
        /* <DEDUP_REMOVED lines=9> */
.L_x_388:
[----:B------:R-:W-:Y:S02]  /*11310*/  IMAD.MOV.U32 R13, RZ, RZ, R10 ;  /* 0x000000ffff0d7224 */ /* 0x000fe400078e000a */
[----:B------:R-:W-:Y:S02]  /*11320*/  IMAD.MOV.U32 R12, RZ, RZ, 0x6 ;  /* 0x00000006ff0c7424 */ /* 0x000fe400078e00ff */
[----:B------:R-:W-:-:S07]  /*11330*/  IMAD.MOV.U32 R2, RZ, RZ, R14 ;  /* 0x000000ffff027224 */ /* 0x000fce00078e000e */
[----:B------:R-:W-:Y:S05]  /*11340*/  WARPSYNC.COLLECTIVE R15, `(.L_x_389) ;  /* 0x000000000f087348 */ /* 0x000fea0003c00000 */
[----:B------:R0:W1:Y:S02]  /*11350*/  SHFL.IDX P6, R14, R13, R12, R11 ;  /* 0x0000000c0d0e7389 */ /* 0x00006400000c000b */
[----:B01----:R-:W-:Y:S01]  /*11360*/  ENDCOLLECTIVE ;  /* 0x000000000000791b */ /* 0x003fe20003800000 */
.L_x_389:
        /* <DEDUP_REMOVED lines=11> */
.L_x_390:
[----:B------:R-:W-:Y:S01]  /*11420*/  IMAD.MOV.U32 R13, RZ, RZ, R10 ;  /* 0x000000ffff0d7224 */ /* 0x000fe200078e000a */
[----:B------:R-:W-:Y:S01]  /*11430*/  MOV R12, 0x7 ;  /* 0x00000007000c7802 */ /* 0x000fe20000000f00 */
[----:B------:R-:W-:-:S07]  /*11440*/  IMAD.MOV.U32 R2, RZ, RZ, R14 ;  /* 0x000000ffff027224 */ /* 0x000fce00078e000e */
[----:B------:R-:W-:Y:S05]  /*11450*/  WARPSYNC.COLLECTIVE R15, `(.L_x_391) ;  /* 0x000000000f087348 */ /* 0x000fea0003c00000 */
[----:B------:R0:W1:Y:S02]  /*11460*/  SHFL.IDX P6, R14, R13, R12, R11 ;  /* 0x0000000c0d0e7389 */ /* 0x00006400000c000b */
[----:B01----:R-:W-:Y:S01]  /*11470*/  ENDCOLLECTIVE ;  /* 0x000000000000791b */ /* 0x003fe20003800000 */
.L_x_391:
[----:B------:R-:W-:-:S05]  /*11480*/  IADD3 R2, P0, R2, R7, RZ ;  /* 0x0000000702027210 */ /* 0x000fca0007f1e0ff */
[----:B------:R-:W-:-:S05]  /*11490*/  IMAD.X R3, RZ, RZ, R3, P0 ;  /* 0x000000ffff037224 */ /* 0x000fca00000e0603 */
        /* <DEDUP_REMOVED lines=9> */
.L_x_392:
[----:B------:R-:W-:Y:S01]  /*11530*/  IMAD.MOV.U32 R2, RZ, RZ, R14 ;  /* 0x000000ffff027224 */ /* 0x000fe200078e000e */
[----:B------:R-:W-:Y:S06]  /*11540*/  BRA `(.L_x_393) ;  /* 0xffffffb800747947 */ /* 0x000fec000383ffff */
.L_x_288:
[----:B-1----:R1:W2:Y:S02]  /*11550*/  SYNCS.PHASECHK.TRANS64.TRYWAIT P0, [R5+URZ+0x16860], R2 ;  /* 0x01686002050075a7 */ /* 0x0022a4000800017f */
[----:B--2---:R-:W-:Y:S05]  /*11560*/  @!P0 NANOSLEEP.SYNCS 0x989680 ;  /* 0x009896800000895d */ /* 0x004fea0003900000 */
[----:B------:R-:W2:Y:S02]  /*11570*/  @!P0 SYNCS.PHASECHK.TRANS64 P0, [R5+URZ+0x16860], R2 ;  /* 0x01686002050085a7 */ /* 0x000ea4000800007f */
[----:B--2---:R-:W-:Y:S05]  /*11580*/  @!P0 BRA `(.L_x_288) ;  /* 0xfffffffc00f08947 */ /* 0x004fea000383ffff */
[----:B------:R-:W-:Y:S05]  /*11590*/  BRA `(.L_x_394) ;  /* 0xffffffb800cc7947 */ /* 0x000fea000383ffff */
.L_x_289:
[----:B------:R-:W-:Y:S01]  /*115a0*/  BSSY B1, `(.L_x_395) ;  /* 0x0000008000017945 */ /* 0x000fe20003800000 */
[----:B------:R-:W-:Y:S01]  /*115b0*/  IMAD.MOV.U32 R13, RZ, RZ, R23 ;  /* 0x000000ffff0d7224 */ /* 0x000fe200078e0017 */
[----:B------:R-:W-:Y:S01]  /*115c0*/  MOV R12, RZ ;  /* 0x000000ff000c7202 */ /* 0x000fe20000000f00 */
[----:B------:R-:W-:Y:S02]  /*115d0*/  IMAD.MOV.U32 R11, RZ, RZ, 0x181f ;  /* 0x0000181fff0b7424 */ /* 0x000fe400078e00ff */
[----:B------:R-:W-:-:S07]  /*115e0*/  IMAD.MOV.U32 R15, RZ, RZ, -0x1 ;  /* 0xffffffffff0f7424 */ /* 0x000fce00078e00ff */
[----:B-1----:R-:W-:Y:S05]  /*115f0*/  WARPSYNC.COLLECTIVE R15, `(.L_x_396) ;  /* 0x000000000f087348 */ /* 0x002fea0003c00000 */
[----:B------:R0:W2:Y:S02]  /*11600*/  SHFL.IDX P6, R14, R13, R12, R11 ;  /* 0x0000000c0d0e7389 */ /* 0x0000a400000c000b */
[----:B012---:R-:W-:Y:S01]  /*11610*/  ENDCOLLECTIVE ;  /* 0x000000000000791b */ /* 0x007fe20003800000 */
.L_x_396:
[----:B------:R-:W-:Y:S05]  /*11620*/  BSYNC B1 ;  /* 0x0000000000017941 */ /* 0x000fea0003800000 */
.L_x_395:
[----:B------:R-:W-:Y:S01]  /*11630*/  IMAD.MOV.U32 R13, RZ, RZ, R18 ;  /* 0x000000ffff0d7224 */ /* 0x000fe200078e0012 */
[----:B------:R-:W-:Y:S01]  /*11640*/  MOV R12, RZ ;  /* 0x000000ff000c7202 */ /* 0x000fe20000000f00 */
[----:B------:R-:W-:Y:S01]  /*11650*/  IMAD.MOV.U32 R11, RZ, RZ, 0x181f ;  /* 0x0000181fff0b7424 */ /* 0x000fe200078e00ff */
[----:B------:R-:W-:Y:S01]  /*11660*/  ISETP.LT.OR P2, PT, R8, 0x1, P1 ;  /* 0x000000010800780c */ /* 0x000fe20000f41670 */
[----:B------:R-:W-:Y:S01]  /*11670*/  IMAD.MOV.U32 R15, RZ, RZ, -0x1 ;  /* 0xffffffffff0f7424 */ /* 0x000fe200078e00ff */
[----:B------:R-:W-:Y:S01]  /*11680*/  LEA R6, R6, R22, 0x1 ;  /* 0x0000001606067211 */ /* 0x000fe200078e08ff */
[----:B------:R-:W-:-:S10]  /*11690*/  IMAD.MOV.U32 R3, RZ, RZ, R14 ;  /* 0x000000ffff037224 */ /* 0x000fd400078e000e */
[----:B------:R-:W-:Y:S05]  /*116a0*/  WARPSYNC.COLLECTIVE R15, `(.L_x_397) ;  /* 0x000000000f087348 */ /* 0x000fea0003c00000 */
[----:B------:R0:W1:Y:S02]  /*116b0*/  SHFL.IDX P6, R14, R13, R12, R11 ;  /* 0x0000000c0d0e7389 */ /* 0x00006400000c000b */
[----:B01----:R-:W-:Y:S01]  /*116c0*/  ENDCOLLECTIVE ;  /* 0x000000000000791b */ /* 0x003fe20003800000 */
.L_x_397:
[----:B------:R-:W-:Y:S02]  /*116d0*/  IMAD.MOV.U32 R13, RZ, RZ, R23 ;  /* 0x000000ffff0d7224 */ /* 0x000fe400078e0017 */
[----:B------:R-:W-:Y:S02]  /*116e0*/  IMAD.MOV.U32 R12, RZ, RZ, 0x1 ;  /* 0x00000001ff0c7424 */ /* 0x000fe400078e00ff */
[----:B------:R-:W-:-:S07]  /*116f0*/  IMAD.MOV.U32 R2, RZ, RZ, R14 ;  /* 0x000000ffff027224 */ /* 0x000fce00078e000e */
[----:B------:R-:W-:Y:S05]  /*11700*/  WARPSYNC.COLLECTIVE R15, `(.L_x_398) ;  /* 0x000000000f087348 */ /* 0x000fea0003c00000 */
[----:B------:R0:W1:Y:S02]  /*11710*/  SHFL.IDX P6, R14, R13, R12, R11 ;  /* 0x0000000c0d0e7389 */ /* 0x00006400000c000b */
[----:B01----:R-:W-:Y:S01]  /*11720*/  ENDCOLLECTIVE ;  /* 0x000000000000791b */ /* 0x003fe20003800000 */
.L_x_398:
[----:B------:R-:W-:-:S05]  /*11730*/  IADD3 R2, P0, R2, R7, RZ ;  /* 0x0000000702027210 */ /* 0x000fca0007f1e0ff */
[----:B------:R-:W-:-:S05]  /*11740*/  IMAD.X R3, RZ, RZ, R3, P0 ;  /* 0x000000ffff037224 */ /* 0x000fca00000e0603 */
[----:B------:R-:W-:Y:S01]  /*11750*/  @!PT LDS RZ, [RZ] ;  /* 0x00000000fffff984 */ /* 0x000fe20000000800 */
[----:B------:R-:W-:Y:S01]  /*11760*/  @!PT LDS RZ, [RZ] ;  /* 0x00000000fffff984 */ /* 0x000fe20000000800 */
[----:B------:R-:W-:Y:S01]  /*11770*/  @!PT LDS RZ, [RZ] ;  /* 0x00000000fffff984 */ /* 0x000fe20000000800 */
[----:B------:R0:W-:Y:S01]  /*11780*/  LDGSTS.E.BYPASS.LTC128B.128 [R6+0x400], desc[UR36][R2.64], !P2 ;  /* 0x0040000002067fae */ /* 0x0001e2000d101d64 */
[----:B------:R-:W-:Y:S01]  /*11790*/  IMAD.MOV.U32 R13, RZ, RZ, R18 ;  /* 0x000000ffff0d7224 */ /* 0x000fe200078e0012 */
[----:B------:R-:W-:Y:S01]  /*117a0*/  ISETP.LT.OR P2, PT, R8, 0x11, P1 ;  /* 0x000000110800780c */ /* 0x000fe20000f41670 */
[----:B0-----:R-:W-:-:S12]  /*117b0*/  IMAD.MOV.U32 R3, RZ, RZ, R14 ;  /* 0x000000ffff037224 */ /* 0x001fd800078e000e */
[----:B------:R-:W-:Y:S05]  /*117c0*/  WARPSYNC.COLLECTIVE R15, `(.L_x_399) ;  /* 0x000000000f087348 */ /* 0x000fea0003c00000 */
[----:B------:R0:W1:Y:S02]  /*117d0*/  SHFL.IDX P6, R14, R13, R12, R11 ;  /* 0x0000000c0d0e7389 */ /* 0x00006400000c000b */
[----:B01----:R-:W-:Y:S01]  /*117e0*/  ENDCOLLECTIVE ;  /* 0x000000000000791b */ /* 0x003fe20003800000 */
.L_x_399:
[----:B------:R-:W-:Y:S02]  /*117f0*/  IMAD.MOV.U32 R13, RZ, RZ, R23 ;  /* 0x000000ffff0d7224 */ /* 0x000fe400078e0017 */
[----:B------:R-:W-:Y:S01]  /*11800*/  IMAD.MOV.U32 R12, RZ, RZ, 0x2 ;  /* 0x00000002ff0c7424 */ /* 0x000fe200078e00ff */
[----:B------:R-:W-:-:S07]  /*11810*/  MOV R2, R14 ;  /* 0x0000000e00027202 */ /* 0x000fce0000000f00 */
[----:B------:R-:W-:Y:S05]  /*11820*/  WARPSYNC.COLLECTIVE R15, `(.L_x_400) ;  /* 0x000000000f087348 */ /* 0x000fea0003c00000 */
[----:B------:R0:W1:Y:S02]  /*11830*/  SHFL.IDX P6, R14, R13, R12, R11 ;  /* 0x0000000c0d0e7389 */ /* 0x00006400000c000b */
[----:B01----:R-:W-:Y:S01]  /*11840*/  ENDCOLLECTIVE ;  /* 0x000000000000791b */ /* 0x003fe20003800000 */
.L_x_400:
[----:B------:R-:W-:-:S05]  /*11850*/  IADD3 R2, P0, R2, R7, RZ ;  /* 0x0000000702027210 */ /* 0x000fca0007f1e0ff */
[----:B------:R-:W-:-:S05]  /*11860*/  IMAD.X R3, RZ, RZ, R3, P0 ;  /* 0x000000ffff037224 */ /* 0x000fca00000e0603 */
[----:B------:R-:W-:Y:S01]  /*11870*/  @!PT LDS RZ, [RZ] ;  /* 0x00000000fffff984 */ /* 0x000fe20000000800 */
[----:B------:R-:W-:Y:S01]  /*11880*/  @!PT LDS RZ, [RZ] ;  /* 0x00000000fffff984 */ /* 0x000fe20000000800 */
[----:B------:R-:W-:Y:S01]  /*11890*/  @!PT LDS RZ, [RZ] ;  /* 0x00000000fffff984 */ /* 0x000fe20000000800 */
[----:B------:R0:W-:Y:S01]  /*118a0*/  LDGSTS.E.BYPASS.LTC128B.128 [R6+0xc00], desc[UR36][R2.64], !P2 ;  /* 0x00c0000002067fae */ /* 0x0001e2000d101d64 */
[----:B------:R-:W-:Y:S02]  /*118b0*/  ISETP.LT.OR P2, PT, R8, 0x21, P1 ;  /* 0x000000210800780c */ /* 0x000fe40000f41670 */
[----:B------:R-:W-:Y:S01]  /*118c0*/  MOV R13, R18 ;  /* 0x00000012000d7202 */ /* 0x000fe20000000f00 */
[----:B0-----:R-:W-:-:S10]  /*118d0*/  IMAD.MOV.U32 R3, RZ, RZ, R14 ;  /* 0x000000ffff037224 */ /* 0x001fd400078e000e */
[----:B------:R-:W-:Y:S05]  /*118e0*/  WARPSYNC.COLLECTIVE R15, `(.L_x_401) ;  /* 0x000000000f087348 */ /* 0x000fea0003c00000 */
[----:B------:R0:W1:Y:S02]  /*118f0*/  SHFL.IDX P6, R14, R13, R12, R11 ;  /* 0x0000000c0d0e7389 */ /* 0x00006400000c000b */
[----:B01----:R-:W-:Y:S01]  /*11900*/  ENDCOLLECTIVE ;  /* 0x000000000000791b */ /* 0x003fe20003800000 */
.L_x_401:
[----:B------:R-:W-:Y:S02]  /*11910*/  IMAD.MOV.U32 R13, RZ, RZ, R23 ;  /* 0x000000ffff0d7224 */ /* 0x000fe400078e0017 */
[----:B------:R-:W-:Y:S02]  /*11920*/  IMAD.MOV.U32 R12, RZ, RZ, 0x3 ;  /* 0x00000003ff0c7424 */ /* 0x000fe400078e00ff */
[----:B------:R-:W-:-:S07]  /*11930*/  IMAD.MOV.U32 R2, RZ, RZ, R14 ;  /* 0x000000ffff027224 */ /* 0x000fce00078e000e */
[----:B------:R-:W-:Y:S05]  /*11940*/  WARPSYNC.COLLECTIVE R15, `(.L_x_402) ;  /* 0x000000000f087348 */ /* 0x000fea0003c00000 */
[----:B------:R0:W1:Y:S02]  /*11950*/  SHFL.IDX P6, R14, R13, R12, R11 ;  /* 0x0000000c0d0e7389 */ /* 0x00006400000c000b */
[----:B01----:R-:W-:Y:S01]  /*11960*/  ENDCOLLECTIVE ;  /* 0x000000000000791b */ /* 0x003fe20003800000 */
.L_x_402:
[----:B------:R-:W-:-:S05]  /*11970*/  IADD3 R2, P0, R2, R7, RZ ;  /* 0x0000000702027210 */ /* 0x000fca0007f1e0ff */
[----:B------:R-:W-:-:S05]  /*11980*/  IMAD.X R3, RZ, RZ, R3, P0 ;  /* 0x000000ffff037224 */ /* 0x000fca00000e0603 */
[----:B------:R-:W-:Y:S01]  /*11990*/  @!PT LDS RZ, [RZ] ;  /* 0x00000000fffff984 */ /* 0x000fe20000000800 */
[----:B------:R-:W-:Y:S01]  /*119a0*/  @!PT LDS RZ, [RZ] ;  /* 0x00000000fffff984 */ /* 0x000fe20000000800 */
[----:B------:R-:W-:Y:S01]  /*119b0*/  @!PT LDS RZ, [RZ] ;  /* 0x00000000fffff984 */ /* 0x000fe20000000800 */
[----:B------:R0:W-:Y:S01]  /*119c0*/  LDGSTS.E.BYPASS.LTC128B.128 [R6+0x1400], desc[UR36][R2.64], !P2 ;  /* 0x0140000002067fae */ /* 0x0001e2000d101d64 */
[----:B------:R-:W-:Y:S01]  /*119d0*/  IMAD.MOV.U32 R13, RZ, RZ, R18 ;  /* 0x000000ffff0d7224 */ /* 0x000fe200078e0012 */
[----:B------:R-:W-:Y:S02]  /*119e0*/  ISETP.LT.OR P2, PT, R8, 0x31, P1 ;  /* 0x000000310800780c */ /* 0x000fe40000f41670 */
[----:B0-----:R-:W-:-:S11]  /*119f0*/  MOV R3, R14 ;  /* 0x0000000e00037202 */ /* 0x001fd60000000f00 */
[----:B------:R-:W-:Y:S05]  /*11a00*/  WARPSYNC.COLLECTIVE R15, `(.L_x_403) ;  /* 0x000000000f087348 */ /* 0x000fea0003c00000 */
[----:B------:R0:W1:Y:S02]  /*11a10*/  SHFL.IDX P6, R14, R13, R12, R11 ;  /* 0x0000000c0d0e7389 */ /* 0x00006400000c000b */
[----:B01----:R-:W-:Y:S01]  /*11a20*/  ENDCOLLECTIVE ;  /* 0x000000000000791b */ /* 0x003fe20003800000 */
.L_x_403:
[----:B------:R-:W-:Y:S01]  /*11a30*/  IMAD.MOV.U32 R13, RZ, RZ, R23 ;  /* 0x000000ffff0d7224 */ /* 0x000fe200078e0017 */
[----:B------:R-:W-:Y:S01]  /*11a40*/  MOV R12, 0x4 ;  /* 0x00000004000c7802 */ /* 0x000fe20000000f00 */
[----:B------:R-:W-:-:S07]  /*11a50*/  IMAD.MOV.U32 R2, RZ, RZ, R14 ;  /* 0x000000ffff027224 */ /* 0x000fce00078e000e */
[----:B------:R-:W-:Y:S05]  /*11a60*/  WARPSYNC.COLLECTIVE R15, `(.L_x_404) ;  /* 0x000000000f087348 */ /* 0x000fea0003c00000 */
[----:B------:R0:W1:Y:S02]  /*11a70*/  SHFL.IDX P6, R14, R13, R12, R11 ;  /* 0x0000000c0d0e7389 */ /* 0x00006400000c000b */
[----:B01----:R-:W-:Y:S01]  /*11a80*/  ENDCOLLECTIVE ;  /* 0x000000000000791b */ /* 0x003fe20003800000 */
.L_x_404:
        /* <DEDUP_REMOVED lines=12> */
.L_x_405:
[----:B------:R-:W-:Y:S01]  /*11b50*/  MOV R13, R23 ;  /* 0x00000017000d7202 */ /* 0x000fe20000000f00 */
[----:B------:R-:W-:Y:S02]  /*11b60*/  IMAD.MOV.U32 R12, RZ, RZ, 0x5 ;  /* 0x00000005ff0c7424 */ /* 0x000fe400078e00ff */
[----:B------:R-:W-:-:S07]  /*11b70*/  IMAD.MOV.U32 R2, RZ, RZ, R14 ;  /* 0x000000ffff027224 */ /* 0x000fce00078e000e */
[----:B------:R-:W-:Y:S05]  /*11b80*/  WARPSYNC.COLLECTIVE R15, `(.L_x_406) ;  /* 0x000000000f087348 */ /* 0x000fea0003c00000 */
[----:B------:R0:W1:Y:S02]  /*11b90*/  SHFL.IDX P6, R14, R13, R12, R11 ;  /* 0x0000000c0d0e7389 */ /* 0x00006400000c000b */
[----:B01----:R-:W-:Y:S01]  /*11ba0*/  ENDCOLLECTIVE ;  /* 0x000000000000791b */ /* 0x003fe20003800000 */
.L_x_406:
        /* <DEDUP_REMOVED lines=12> */
.L_x_407:
[----:B------:R-:W-:Y:S02]  /*11c70*/  IMAD.MOV.U32 R13, RZ, RZ, R23 ;  /* 0x000000ffff0d7224 */ /* 0x000fe400078e0017 */
[----:B------:R-:W-:Y:S02]  /*11c80*/  IMAD.MOV.U32 R12, RZ, RZ, 0x6 ;  /* 0x00000006ff0c7424 */ /* 0x000fe400078e00ff */
[----:B------:R-:W-:-:S07]  /*11c90*/  IMAD.MOV.U32 R2, RZ, RZ, R14 ;  /* 0x000000ffff027224 */ /* 0x000fce00078e000e */
[----:B------:R-:W-:Y:S05]  /*11ca0*/  WARPSYNC.COLLECTIVE R15, `(.L_x_408) ;  /* 0x000000000f087348 */ /* 0x000fea0003c00000 */
[----:B------:R0:W1:Y:S02]  /*11cb0*/  SHFL.IDX P6, R14, R13, R12, R11 ;  /* 0x0000000c0d0e7389 */ /* 0x00006400000c000b */
[----:B01----:R-:W-:Y:S01]  /*11cc0*/  ENDCOLLECTIVE ;  /* 0x000000000000791b */ /* 0x003fe20003800000 */
.L_x_408:
[----:B------:R-:W-:-:S04]  /*11cd0*/  IADD3 R2, P0, R2, R7, RZ ;  /* 0x0000000702027210 */ /* 0x000fc80007f1e0ff */
[----:B------:R-:W-:-:S05]  /*11ce0*/  IADD3.X R3, RZ, R3, RZ, P0, !PT ;  /* 0x00000003ff037210 */ /* 0x000fca00007fe4ff */
[----:B------:R-:W-:Y:S01]  /*11cf0*/  @!PT LDS RZ, [RZ] ;  /* 0x00000000fffff984 */ /* 0x000fe20000000800 */
[----:B------:R-:W-:Y:S01]  /*11d00*/  @!PT LDS RZ, [RZ] ;  /* 0x00000000fffff984 */ /* 0x000fe20000000800 */
[----:B------:R-:W-:Y:S01]  /*11d10*/  @!PT LDS RZ, [RZ] ;  /* 0x00000000fffff984 */ /* 0x000fe20000000800 */
[----:B------:R0:W-:Y:S01]  /*11d20*/  LDGSTS.E.BYPASS.LTC128B.128 [R6+0x2c00], desc[UR36][R2.64], !P2 ;  /* 0x02c0000002067fae */ /* 0x0001e2000d101d64 */
[----:B------:R-:W-:Y:S01]  /*11d30*/  ISETP.LT.OR P2, PT, R8, 0x61, P1 ;  /* 0x000000610800780c */ /* 0x000fe20000f41670 */
[----:B------:R-:W-:Y:S02]  /*11d40*/  IMAD.MOV.U32 R13, RZ, RZ, R18 ;  /* 0x000000ffff0d7224 */ /* 0x000fe400078e0012 */
[----:B0-----:R-:W-:-:S10]  /*11d50*/  IMAD.MOV.U32 R3, RZ, RZ, R14 ;  /* 0x000000ffff037224 */ /* 0x001fd400078e000e */
[----:B------:R-:W-:Y:S05]  /*11d60*/  WARPSYNC.COLLECTIVE R15, `(.L_x_409) ;  /* 0x000000000f087348 */ /* 0x000fea0003c00000 */
[----:B------:R0:W1:Y:S02]  /*11d70*/  SHFL.IDX P6, R14, R13, R12, R11 ;  /* 0x0000000c0d0e7389 */ /* 0x00006400000c000b */
[----:B01----:R-:W-:Y:S01]  /*11d80*/  ENDCOLLECTIVE ;  /* 0x000000000000791b */ /* 0x003fe20003800000 */
.L_x_409:
[----:B------:R-:W-:Y:S02]  /*11d90*/  IMAD.MOV.U32 R13, RZ, RZ, R23 ;  /* 0x000000ffff0d7224 */ /* 0x000fe400078e0017 */
[----:B------:R-:W-:Y:S01]  /*11da0*/  IMAD.MOV.U32 R12, RZ, RZ, 0x7 ;  /* 0x00000007ff0c7424 */ /* 0x000fe200078e00ff */
[----:B------:R-:W-:-:S07]  /*11db0*/  MOV R2, R14 ;  /* 0x0000000e00027202 */ /* 0x000fce0000000f00 */
[----:B------:R-:W-:Y:S05]  /*11dc0*/  WARPSYNC.COLLECTIVE R15, `(.L_x_410) ;  /* 0x000000000f087348 */ /* 0x000fea0003c00000 */
[----:B------:R0:W1:Y:S02]  /*11dd0*/  SHFL.IDX P6, R14, R13, R12, R11 ;  /* 0x0000000c0d0e7389 */ /* 0x00006400000c000b */
[----:B01----:R-:W-:Y:S01]  /*11de0*/  ENDCOLLECTIVE ;  /* 0x000000000000791b */ /* 0x003fe20003800000 */
.L_x_410:
[----:B------:R-:W-:-:S05]  /*11df0*/  IADD3 R2, P0, R2, R7, RZ ;  /* 0x0000000702027210 */ /* 0x000fca0007f1e0ff */
[----:B------:R-:W-:-:S05]  /*11e00*/  IMAD.X R3, RZ, RZ, R3, P0 ;  /* 0x000000ffff037224 */ /* 0x000fca00000e0603 */
        /* <DEDUP_REMOVED lines=9> */
.L_x_411:
[----:B------:R-:W-:Y:S01]  /*11ea0*/  IMAD.MOV.U32 R2, RZ, RZ, R14 ;  /* 0x000000ffff027224 */ /* 0x000fe200078e000e */
[----:B------:R-:W-:Y:S06]  /*11eb0*/  BRA `(.L_x_412) ;  /* 0xffffffb400787947 */ /* 0x000fec000383ffff */
.L_x_297:
[----:B0-----:R0:W1:Y:S02]  /*11ec0*/  SYNCS.PHASECHK.TRANS64.TRYWAIT P0, [R0+URZ+0x16860], R3 ;  /* 0x01686003000075a7 */ /* 0x001064000800017f */
[----:B-1----:R-:W-:Y:S05]  /*11ed0*/  @!P0 NANOSLEEP.SYNCS 0x989680 ;  /* 0x009896800000895d */ /* 0x002fea0003900000 */
[----:B------:R-:W1:Y:S02]  /*11ee0*/  @!P0 SYNCS.PHASECHK.TRANS64 P0, [R0+URZ+0x16860], R3 ;  /* 0x01686003000085a7 */ /* 0x000e64000800007f */
[----:B-1----:R-:W-:Y:S05]  /*11ef0*/  @!P0 BRA `(.L_x_297) ;  /* 0xfffffffc00f08947 */ /* 0x002fea000383ffff */
[----:B------:R-:W-:Y:S05]  /*11f00*/  BRA `(.L_x_413) ;  /* 0xffffffb800907947 */ /* 0x000fea000383ffff */
.L_x_298:
[----:B------:R-:W-:Y:S01]  /*11f10*/  BSSY B0, `(.L_x_414) ;  /* 0x0000008000007945 */ /* 0x000fe20003800000 */
[----:B------:R-:W-:Y:S01]  /*11f20*/  IMAD.MOV.U32 R13, RZ, RZ, R23 ;  /* 0x000000ffff0d7224 */ /* 0x000fe200078e0017 */
[----:B------:R-:W-:Y:S01]  /*11f30*/  MOV R15, 0xffffffff ;  /* 0xffffffff000f7802 */ /* 0x000fe20000000f00 */
[----:B------:R-:W-:Y:S02]  /*11f40*/  IMAD.MOV.U32 R12, RZ, RZ, RZ ;  /* 0x000000ffff0c7224 */ /* 0x000fe400078e00ff */
[----:B------:R-:W-:-:S07]  /*11f50*/  IMAD.MOV.U32 R11, RZ, RZ, 0x181f ;  /* 0x0000181fff0b7424 */ /* 0x000fce00078e00ff */
[----:B0-----:R-:W-:Y:S05]  /*11f60*/  WARPSYNC.COLLECTIVE R15, `(.L_x_415) ;  /* 0x000000000f087348 */ /* 0x001fea0003c00000 */
[----:B------:R1:W2:Y:S02]  /*11f70*/  SHFL.IDX P6, R14, R13, R12, R11 ;  /* 0x0000000c0d0e7389 */ /* 0x0002a400000c000b */
[----:B012---:R-:W-:Y:S01]  /*11f80*/  ENDCOLLECTIVE ;  /* 0x000000000000791b */ /* 0x007fe20003800000 */
.L_x_415:
[----:B------:R-:W-:Y:S05]  /*11f90*/  BSYNC B0 ;  /* 0x0000000000007941 */ /* 0x000fea0003800000 */
.L_x_414:
[----:B------:R-:W-:Y:S01]  /*11fa0*/  IMAD.MOV.U32 R13, RZ, RZ, R18 ;  /* 0x000000ffff0d7224 */ /* 0x000fe200078e0012 */
[----:B------:R-:W-:Y:S01]  /*11fb0*/  MOV R15, 0xffffffff ;  /* 0xffffffff000f7802 */ /* 0x000fe20000000f00 */
[----:B------:R-:W-:Y:S01]  /*11fc0*/  IMAD.MOV.U32 R12, RZ, RZ, RZ ;  /* 0x000000ffff0c7224 */ /* 0x000fe200078e00ff */
[----:B------:R-:W-:Y:S01]  /*11fd0*/  ISETP.LT.OR P2, PT, R6, 0x1, P0 ;  /* 0x000000010600780c */ /* 0x000fe20000741670 */
[----:B------:R-:W-:Y:S02]  /*11fe0*/  IMAD.MOV.U32 R11, RZ, RZ, 0x181f ;  /* 0x0000181fff0b7424 */ /* 0x000fe400078e00ff */
[----:B------:R-:W-:Y:S02]  /*11ff0*/  IMAD.MOV.U32 R3, RZ, RZ, R14 ;  /* 0x000000ffff037224 */ /* 0x000fe400078e000e */
[----:B------:R-:W-:-:S08]  /*12000*/  IMAD.SHL.U32 R5, R28, 0x2, RZ ;  /* 0x000000021c057824 */ /* 0x000fd000078e00ff */
[----:B------:R-:W-:Y:S05]  /*12010*/  WARPSYNC.COLLECTIVE R15, `(.L_x_416) ;  /* 0x000000000f087348 */ /* 0x000fea0003c00000 */
[----:B------:R0:W1:Y:S02]  /*12020*/  SHFL.IDX P6, R14, R13, R12, R11 ;  /* 0x0000000c0d0e7389 */ /* 0x00006400000c000b */
[----:B01----:R-:W-:Y:S01]  /*12030*/  ENDCOLLECTIVE ;  /* 0x000000000000791b */ /* 0x003fe20003800000 */
.L_x_416:
[----:B------:R-:W-:Y:S02]  /*12040*/  IMAD R4, R4, 0x2, R22 ;  /* 0x0000000204047824 */ /* 0x000fe400078e0216 */
[----:B------:R-:W-:Y:S01]  /*12050*/  IMAD.MOV.U32 R13, RZ, RZ, R23 ;  /* 0x000000ffff0d7224 */ /* 0x000fe200078e0017 */
[----:B------:R-:W-:Y:S02]  /*12060*/  MOV R12, 0x1 ;  /* 0x00000001000c7802 */ /* 0x000fe40000000f00 */
[----:B------:R-:W-:-:S13]  /*12070*/  IADD3 R2, P1, R14, R5, RZ ;  /* 0x000000050e027210 */ /* 0x000fda0007f3e0ff */
[----:B------:R-:W-:Y:S05]  /*12080*/  WARPSYNC.COLLECTIVE R15, `(.L_x_417) ;  /* 0x000000000f087348 */ /* 0x000fea0003c00000 */
[----:B------:R0:W1:Y:S02]  /*12090*/  SHFL.IDX P6, R14, R13, R12, R11 ;  /* 0x0000000c0d0e7389 */ /* 0x00006400000c000b */
[----:B01----:R-:W-:Y:S01]  /*120a0*/  ENDCOLLECTIVE ;  /* 0x000000000000791b */ /* 0x003fe20003800000 */
.L_x_417:
[----:B------:R-:W-:-:S05]  /*120b0*/  IMAD.X R3, RZ, RZ, R3, P1 ;  /* 0x000000ffff037224 */ /* 0x000fca00008e0603 */
        /* <DEDUP_REMOVED lines=10> */
.L_x_418:
[----:B------:R-:W-:Y:S01]  /*12160*/  IMAD.MOV.U32 R13, RZ, RZ, R23 ;  /* 0x000000ffff0d7224 */ /* 0x000fe200078e0017 */
[----:B------:R-:W-:Y:S02]  /*12170*/  MOV R12, 0x2 ;  /* 0x00000002000c7802 */ /* 0x000fe40000000f00 */
[----:B------:R-:W-:-:S13]  /*12180*/  IADD3 R2, P1, R14, R5, RZ ;  /* 0x000000050e027210 */ /* 0x000fda0007f3e0ff */
[----:B------:R-:W-:Y:S05]  /*12190*/  WARPSYNC.COLLECTIVE R15, `(.L_x_419) ;  /* 0x000000000f087348 */ /* 0x000fea0003c00000 */
[----:B------:R0:W1:Y:S02]  /*121a0*/  SHFL.IDX P6, R14, R13, R12, R11 ;  /* 0x0000000c0d0e7389 */ /* 0x00006400000c000b */
[----:B01----:R-:W-:Y:S01]  /*121b0*/  ENDCOLLECTIVE ;  /* 0x000000000000791b */ /* 0x003fe20003800000 */
.L_x_419:
        /* <DEDUP_REMOVED lines=11> */
.L_x_420:
[----:B------:R-:W-:Y:S01]  /*12270*/  IMAD.MOV.U32 R13, RZ, RZ, R23 ;  /* 0x000000ffff0d7224 */ /* 0x000fe200078e0017 */
[----:B------:R-:W-:Y:S02]  /*12280*/  MOV R12, 0x3 ;  /* 0x00000003000c7802 */ /* 0x000fe40000000f00 */
[----:B------:R-:W-:-:S13]  /*12290*/  IADD3 R2, P1, R14, R5, RZ ;  /* 0x000000050e027210 */ /* 0x000fda0007f3e0ff */
[----:B------:R-:W-:Y:S05]  /*122a0*/  WARPSYNC.COLLECTIVE R15, `(.L_x_421) ;  /* 0x000000000f087348 */ /* 0x000fea0003c00000 */
[----:B------:R0:W1:Y:S02]  /*122b0*/  SHFL.IDX P6, R14, R13, R12, R11 ;  /* 0x0000000c0d0e7389 */ /* 0x00006400000c000b */
[----:B01----:R-:W-:Y:S01]  /*122c0*/  ENDCOLLECTIVE ;  /* 0x000000000000791b */ /* 0x003fe20003800000 */
.L_x_421:
        /* <DEDUP_REMOVED lines=11> */
.L_x_422:
[----:B------:R-:W-:Y:S01]  /*12380*/  IMAD.MOV.U32 R13, RZ, RZ, R23 ;  /* 0x000000ffff0d7224 */ /* 0x000fe200078e0017 */
[----:B------:R-:W-:Y:S02]  /*12390*/  MOV R12, 0x4 ;  /* 0x00000004000c7802 */ /* 0x000fe40000000f00 */
[----:B------:R-:W-:-:S13]  /*123a0*/  IADD3 R2, P1, R14, R5, RZ ;  /* 0x000000050e027210 */ /* 0x000fda0007f3e0ff */
[----:B------:R-:W-:Y:S05]  /*123b0*/  WARPSYNC.COLLECTIVE R15, `(.L_x_423) ;  /* 0x000000000f087348 */ /* 0x000fea0003c00000 */
[----:B------:R0:W1:Y:S02]  /*123c0*/  SHFL.IDX P6, R14, R13, R12, R11 ;  /* 0x0000000c0d0e7389 */ /* 0x00006400000c000b */
[----:B01----:R-:W-:Y:S01]  /*123d0*/  ENDCOLLECTIVE ;  /* 0x000000000000791b */ /* 0x003fe20003800000 */
.L_x_423:
        /* <DEDUP_REMOVED lines=11> */
.L_x_424:
[----:B------:R-:W-:Y:S01]  /*12490*/  IMAD.MOV.U32 R13, RZ, RZ, R23 ;  /* 0x000000ffff0d7224 */ /* 0x000fe200078e0017 */
[----:B------:R-:W-:Y:S02]  /*124a0*/  MOV R12, 0x5 ;  /* 0x00000005000c7802 */ /* 0x000fe40000000f00 */
[----:B------:R-:W-:-:S13]  /*124b0*/  IADD3 R2, P1, R14, R5, RZ ;  /* 0x000000050e027210 */ /* 0x000fda0007f3e0ff */
[----:B------:R-:W-:Y:S05]  /*124c0*/  WARPSYNC.COLLECTIVE R15, `(.L_x_425) ;  /* 0x000000000f087348 */ /* 0x000fea0003c00000 */
[----:B------:R0:W1:Y:S02]  /*124d0*/  SHFL.IDX P6, R14, R13, R12, R11 ;  /* 0x0000000c0d0e7389 */ /* 0x00006400000c000b */
[----:B01----:R-:W-:Y:S01]  /*124e0*/  ENDCOLLECTIVE ;  /* 0x000000000000791b */ /* 0x003fe20003800000 */
.L_x_425:
        /* <DEDUP_REMOVED lines=11> */
.L_x_426:
[----:B------:R-:W-:Y:S01]  /*125a0*/  IMAD.MOV.U32 R13, RZ, RZ, R23 ;  /* 0x000000ffff0d7224 */ /* 0x000fe200078e0017 */
[----:B------:R-:W-:Y:S02]  /*125b0*/  MOV R12, 0x6 ;  /* 0x00000006000c7802 */ /* 0x000fe40000000f00 */
[----:B------:R-:W-:-:S13]  /*125c0*/  IADD3 R2, P1, R14, R5, RZ ;  /* 0x000000050e027210 */ /* 0x000fda0007f3e0ff */
[----:B------:R-:W-:Y:S05]  /*125d0*/  WARPSYNC.COLLECTIVE R15, `(.L_x_427) ;  /* 0x000000000f087348 */ /* 0x000fea0003c00000 */
[----:B------:R0:W1:Y:S02]  /*125e0*/  SHFL.IDX P6, R14, R13, R12, R11 ;  /* 0x0000000c0d0e7389 */ /* 0x00006400000c000b */
[----:B01----:R-:W-:Y:S01]  /*125f0*/  ENDCOLLECTIVE ;  /* 0x000000000000791b */ /* 0x003fe20003800000 */
.L_x_427:
        /* <DEDUP_REMOVED lines=11> */
.L_x_428:
[----:B------:R-:W-:Y:S01]  /*126b0*/  IMAD.MOV.U32 R13, RZ, RZ, R23 ;  /* 0x000000ffff0d7224 */ /* 0x000fe200078e0017 */
[----:B------:R-:W-:Y:S02]  /*126c0*/  MOV R12, 0x7 ;  /* 0x00000007000c7802 */ /* 0x000fe40000000f00 */
[----:B------:R-:W-:-:S13]  /*126d0*/  IADD3 R2, P1, R14, R5, RZ ;  /* 0x000000050e027210 */ /* 0x000fda0007f3e0ff */
[----:B------:R-:W-:Y:S05]  /*126e0*/  WARPSYNC.COLLECTIVE R15, `(.L_x_429) ;  /* 0x000000000f087348 */ /* 0x000fea0003c00000 */
[----:B------:R0:W1:Y:S02]  /*126f0*/  SHFL.IDX P6, R14, R13, R12, R11 ;  /* 0x0000000c0d0e7389 */ /* 0x00006400000c000b */
[----:B01----:R-:W-:Y:S01]  /*12700*/  ENDCOLLECTIVE ;  /* 0x000000000000791b */ /* 0x003fe20003800000 */
.L_x_429:
        /* <DEDUP_REMOVED lines=10> */
.L_x_430:
[----:B------:R-:W-:Y:S05]  /*127b0*/  BRA `(.L_x_431) ;  /* 0xffffffb400587947 */ /* 0x000fea000383ffff */
.L_x_303:
[----:B------:R-:W-:Y:S01]  /*127c0*/  BSSY B0, `(.L_x_432) ;  /* 0x0000008000007945 */ /* 0x000fe20003800000 */
[----:B------:R-:W-:Y:S01]  /*127d0*/  IMAD.MOV.U32 R13, RZ, RZ, R16 ;  /* 0x000000ffff0d7224 */ /* 0x000fe200078e0010 */
[----:B------:R-:W-:Y:S01]  /*127e0*/  MOV R11, 0x1f ;  /* 0x0000001f000b7802 */ /* 0x000fe20000000f00 */
[----:B------:R-:W-:Y:S02]  /*127f0*/  IMAD.MOV.U32 R12, RZ, RZ, RZ ;  /* 0x000000ffff0c7224 */ /* 0x000fe400078e00ff */
[----:B------:R-:W-:-:S07]  /*12800*/  IMAD.MOV.U32 R15, RZ, RZ, -0x1 ;  /* 0xffffffffff0f7424 */ /* 0x000fce00078e00ff */
[----:B------:R-:W-:Y:S05]  /*12810*/  WARPSYNC.COLLECTIVE R15, `(.L_x_433) ;  /* 0x000000000f087348 */ /* 0x000fea0003c00000 */
[----:B------:R0:W1:Y:S02]  /*12820*/  SHFL.IDX P6, R14, R13, R12, R11 ;  /* 0x0000000c0d0e7389 */ /* 0x00006400000c000b */
[----:B01----:R-:W-:Y:S01]  /*12830*/  ENDCOLLECTIVE ;  /* 0x000000000000791b */ /* 0x003fe20003800000 */
.L_x_433:
[----:B------:R-:W-:Y:S05]  /*12840*/  BSYNC B0 ;  /* 0x0000000000007941 */ /* 0x000fea0003800000 */
.L_x_432:
[----:B------:R-:W-:Y:S01]  /*12850*/  IMAD.MOV.U32 R13, RZ, RZ, R16 ;  /* 0x000000ffff0d7224 */ /* 0x000fe200078e0010 */
[----:B------:R-:W-:Y:S01]  /*12860*/  MOV R11, 0x1f ;  /* 0x0000001f000b7802 */ /* 0x000fe20000000f00 */
[----:B------:R-:W-:Y:S02]  /*12870*/  IMAD.MOV.U32 R12, RZ, RZ, 0x1 ;  /* 0x00000001ff0c7424 */ /* 0x000fe400078e00ff */
[----:B------:R-:W-:Y:S02]  /*12880*/  IMAD.MOV.U32 R15, RZ, RZ, -0x1 ;  /* 0xffffffffff0f7424 */ /* 0x000fe400078e00ff */
[----:B------:R-:W-:Y:S02]  /*12890*/  IMAD.IADD R7, R19, 0x1, R9 ;  /* 0x0000000113077824 */ /* 0x000fe400078e0209 */
[----:B------:R-:W-:-:S07]  /*128a0*/  IMAD.MOV.U32 R0, RZ, RZ, R14 ;  /* 0x000000ffff007224 */ /* 0x000fce00078e000e */
[----:B------:R-:W-:Y:S05]  /*128b0*/  WARPSYNC.COLLECTIVE R15, `(.L_x_434) ;  /* 0x000000000f087348 */ /* 0x000fea0003c00000 */
[----:B------:R0:W1:Y:S02]  /*128c0*/  SHFL.IDX P6, R14, R13, R12, R11 ;  /* 0x0000000c0d0e7389 */ /* 0x00006400000c000b */
[----:B01----:R-:W-:Y:S01]  /*128d0*/  ENDCOLLECTIVE ;  /* 0x000000000000791b */ /* 0x003fe20003800000 */
.L_x_434:
[----:B------:R-:W-:Y:S02]  /*128e0*/  ULDC UR4, c[0x0][0xc3c] ;  /* 0x00030f0000047ab9 */ /* 0x000fe40000000800 */
[----:B------:R-:W-:-:S13]  /*128f0*/  ISETP.GE.OR P1, PT, R7, UR4, !P0 ;  /* 0x0000000407007c0c */ /* 0x000fda000c726670 */
[----:B------:R-:W0:Y:S08]  /*12900*/  @!P1 LDC.64 R2, c[0x0][0xc80] ;  /* 0x00032000ff029b82 */ /* 0x000e300000000a00 */
[----:B------:R-:W1:Y:S01]  /*12910*/  @!P1 LDC.64 R4, c[0x0][0xc78] ;  /* 0x00031e00ff049b82 */ /* 0x000e620000000a00 */
[----:B------:R-:W-:Y:S02]  /*12920*/  IMAD.MOV.U32 R11, RZ, RZ, RZ ;  /* 0x000000ffff0b7224 */ /* 0x000fe400078e00ff */
[----:B------:R-:W-:-:S02]  /*12930*/  IMAD.MOV.U32 R6, RZ, RZ, R14 ;  /* 0x000000ffff067224 */ /* 0x000fc400078e000e */
[----:B0-----:R-:W-:-:S05]  /*12940*/  @!P1 IMAD.WIDE R2, R7, 0x4, R2 ;  /* 0x0000000407029825 */ /* 0x001fca00078e0202 */
[----:B------:R1:W2:Y:S02]  /*12950*/  @!P1 LDG.E R8, desc[UR36][R2.64] ;  /* 0x0000002402089981 */ /* 0x0002a4000c1e1900 */
[----:B-1----:R-:W-:-:S05]  /*12960*/  @!P1 IMAD.WIDE R2, R7, 0x4, R4 ;  /* 0x0000000407029825 */ /* 0x002fca00078e0204 */
[----:B------:R-:W3:Y:S01]  /*12970*/  @!P1 LDG.E R5, desc[UR36][R2.64] ;  /* 0x0000002402059981 */ /* 0x000ee2000c1e1900 */
[----:B------:R-:W-:Y:S01]  /*12980*/  IMAD.MOV.U32 R7, RZ, RZ, RZ ;  /* 0x000000ffff077224 */ /* 0x000fe200078e00ff */
[C---:B------:R-:W-:Y:S01]  /*12990*/  ISETP.GE.U32.AND P2, PT, R9.reuse, 0x2, PT ;  /* 0x000000020900780c */ /* 0x040fe20003f46070 */
[----:B------:R-:W-:Y:S01]  /*129a0*/  IMAD.MOV.U32 R4, RZ, RZ, RZ ;  /* 0x000000ffff047224 */ /* 0x000fe200078e00ff */
[C---:B------:R-:W-:Y:S02]  /*129b0*/  ISETP.GE.U32.AND P3, PT, R9.reuse, 0x4, PT ;  /* 0x000000040900780c */ /* 0x040fe40003f66070 */
[C---:B------:R-:W-:Y:S02]  /*129c0*/  ISETP.GE.U32.AND P4, PT, R9.reuse, 0x8, PT ;  /* 0x000000080900780c */ /* 0x040fe40003f86070 */
[----:B------:R-:W-:Y:S02]  /*129d0*/  ISETP.GE.U32.AND P5, PT, R9, 0x10, PT ;  /* 0x000000100900780c */ /* 0x000fe40003fa6070 */
[----:B------:R-:W-:-:S02]  /*129e0*/  MOV R16, RZ ;  /* 0x000000ff00107202 */ /* 0x000fc40000000f00 */
[----:B--2---:R-:W-:Y:S01]  /*129f0*/  @!P1 MOV R7, R8 ;  /* 0x0000000800079202 */ /* 0x004fe20000000f00 */
[----:B---3--:R-:W-:Y:S01]  /*12a00*/  @!P1 IMAD.MOV.U32 R4, RZ, RZ, R5 ;  /* 0x000000ffff049224 */ /* 0x008fe200078e0005 */
[----:B------:R-:W-:-:S03]  /*12a10*/  ISETP.NE.AND P1, PT, R9, RZ, PT ;  /* 0x000000ff0900720c */ /* 0x000fc60003f25270 */
[----:B------:R-:W-:-:S10]  /*12a20*/  IMAD R13, R4, R7, RZ ;  /* 0x00000007040d7224 */ /* 0x000fd400078e02ff */
[----:B------:R-:W-:Y:S05]  /*12a30*/  WARPSYNC.COLLECTIVE R15, `(.L_x_435) ;  /* 0x000000000f087348 */ /* 0x000fea0003c00000 */
[----:B------:R0:W1:Y:S02]  /*12a40*/  SHFL.UP P6, R14, R13, R12, R11 ;  /* 0x0400000c0d0e7389 */ /* 0x00006400000c000b */
[----:B01----:R-:W-:Y:S01]  /*12a50*/  ENDCOLLECTIVE ;  /* 0x000000000000791b */ /* 0x003fe20003800000 */
.L_x_435:
[----:B------:R-:W-:Y:S01]  /*12a60*/  IMAD.MOV.U32 R12, RZ, RZ, 0x2 ;  /* 0x00000002ff0c7424 */ /* 0x000fe200078e00ff */
[----:B------:R-:W-:-:S05]  /*12a70*/  SEL R14, R14, RZ, P1 ;  /* 0x000000ff0e0e7207 */ /* 0x000fca0000800000 */
[----:B------:R-:W-:-:S05]  /*12a80*/  IMAD.IADD R5, R13, 0x1, R14 ;  /* 0x000000010d057824 */ /* 0x000fca00078e020e */
[----:B------:R-:W-:-:S07]  /*12a90*/  MOV R13, R5 ;  /* 0x00000005000d7202 */ /* 0x000fce0000000f00 */
[----:B------:R-:W-:Y:S05]  /*12aa0*/  WARPSYNC.COLLECTIVE R15, `(.L_x_436) ;  /* 0x000000000f087348 */ /* 0x000fea0003c00000 */
[----:B------:R0:W1:Y:S02]  /*12ab0*/  SHFL.UP P6, R14, R13, R12, R11 ;  /* 0x0400000c0d0e7389 */ /* 0x00006400000c000b */
[----:B01----:R-:W-:Y:S01]  /*12ac0*/  ENDCOLLECTIVE ;  /* 0x000000000000791b */ /* 0x003fe20003800000 */
.L_x_436:
[----:B------:R-:W-:Y:S01]  /*12ad0*/  IMAD.MOV.U32 R12, RZ, RZ, 0x4 ;  /* 0x00000004ff0c7424 */ /* 0x000fe200078e00ff */
[----:B------:R-:W-:-:S05]  /*12ae0*/  SEL R2, R14, RZ, P2 ;  /* 0x000000ff0e027207 */ /* 0x000fca0001000000 */
[----:B------:R-:W-:-:S04]  /*12af0*/  IMAD.IADD R2, R5, 0x1, R2 ;  /* 0x0000000105027824 */ /* 0x000fc800078e0202 */
[----:B------:R-:W-:-:S07]  /*12b00*/  IMAD.MOV.U32 R13, RZ, RZ, R2 ;  /* 0x000000ffff0d7224 */ /* 0x000fce00078e0002 */
[----:B------:R-:W-:Y:S05]  /*12b10*/  WARPSYNC.COLLECTIVE R15, `(.L_x_437) ;  /* 0x000000000f087348 */ /* 0x000fea0003c00000 */
[----:B------:R0:W1:Y:S02]  /*12b20*/  SHFL.UP P6, R14, R13, R12, R11 ;  /* 0x0400000c0d0e7389 */ /* 0x00006400000c000b */
[----:B01----:R-:W-:Y:S01]  /*12b30*/  ENDCOLLECTIVE ;  /* 0x000000000000791b */ /* 0x003fe20003800000 */
.L_x_437:
[----:B------:R-:W-:Y:S01]  /*12b40*/  IMAD.MOV.U32 R12, RZ, RZ, 0x8 ;  /* 0x00000008ff0c7424 */ /* 0x000fe200078e00ff */
[----:B------:R-:W-:-:S04]  /*12b50*/  SEL R3, R14, RZ, P3 ;  /* 0x000000ff0e037207 */ /* 0x000fc80001800000 */
[----:B------:R-:W-:-:S05]  /*12b60*/  IADD3 R8, R2, R3, RZ ;  /* 0x0000000302087210 */ /* 0x000fca0007ffe0ff */
[----:B------:R-:W-:-:S07]  /*12b70*/  IMAD.MOV.U32 R13, RZ, RZ, R8 ;  /* 0x000000ffff0d7224 */ /* 0x000fce00078e0008 */
[----:B------:R-:W-:Y:S05]  /*12b80*/  WARPSYNC.COLLECTIVE R15, `(.L_x_438) ;  /* 0x000000000f087348 */ /* 0x000fea0003c00000 */
[----:B------:R0:W1:Y:S02]  /*12b90*/  SHFL.UP P6, R14, R13, R12, R11 ;  /* 0x0400000c0d0e7389 */ /* 0x00006400000c000b */
[----:B01----:R-:W-:Y:S01]  /*12ba0*/  ENDCOLLECTIVE ;  /* 0x000000000000791b */ /* 0x003fe20003800000 */
.L_x_438:
[----:B------:R-:W-:Y:S02]  /*12bb0*/  MOV R12, 0x10 ;  /* 0x00000010000c7802 */ /* 0x000fe40000000f00 */
[----:B------:R-:W-:-:S05]  /*12bc0*/  SEL R5, R14, RZ, P4 ;  /* 0x000000ff0e057207 */ /* 0x000fca0002000000 */
[----:B------:R-:W-:-:S04]  /*12bd0*/  IMAD.IADD R5, R8, 0x1, R5 ;  /* 0x0000000108057824 */ /* 0x000fc800078e0205 */
[----:B------:R-:W-:-:S07]  /*12be0*/  IMAD.MOV.U32 R13, RZ, RZ, R5 ;  /* 0x000000ffff0d7224 */ /* 0x000fce00078e0005 */
[----:B------:R-:W-:Y:S05]  /*12bf0*/  WARPSYNC.COLLECTIVE R15, `(.L_x_439) ;  /* 0x000000000f087348 */ /* 0x000fea0003c00000 */
[----:B------:R0:W1:Y:S02]  /*12c00*/  SHFL.UP P6, R14, R13, R12, R11 ;  /* 0x0400000c0d0e7389 */ /* 0x00006400000c000b */
[----:B01----:R-:W-:Y:S01]  /*12c10*/  ENDCOLLECTIVE ;  /* 0x000000000000791b */ /* 0x003fe20003800000 */
.L_x_439:
[----:B------:R-:W-:Y:S02]  /*12c20*/  IMAD.MOV.U32 R12, RZ, RZ, 0x1f ;  /* 0x0000001fff0c7424 */ /* 0x000fe400078e00ff */
[----:B------:R-:W-:Y:S01]  /*12c30*/  IMAD.MOV.U32 R11, RZ, RZ, 0x1f ;  /* 0x0000001fff0b7424 */ /* 0x000fe200078e00ff */
[----:B------:R-:W-:-:S05]  /*12c40*/  SEL R14, R14, RZ, P5 ;  /* 0x000000ff0e0e7207 */ /* 0x000fca0002800000 */
[----:B------:R-:W-:-:S04]  /*12c50*/  IMAD.IADD R3, R5, 0x1, R14 ;  /* 0x0000000105037824 */ /* 0x000fc800078e020e */
[----:B------:R-:W-:-:S07]  /*12c60*/  IMAD.MOV.U32 R13, RZ, RZ, R3 ;  /* 0x000000ffff0d7224 */ /* 0x000fce00078e0003 */
[----:B------:R-:W-:Y:S05]  /*12c70*/  WARPSYNC.COLLECTIVE R15, `(.L_x_440) ;  /* 0x000000000f087348 */ /* 0x000fea0003c00000 */
[----:B------:R0:W1:Y:S02]  /*12c80*/  SHFL.IDX P6, R14, R13, R12, R11 ;  /* 0x0000000c0d0e7389 */ /* 0x00006400000c000b */
[----:B01----:R-:W-:Y:S01]  /*12c90*/  ENDCOLLECTIVE ;  /* 0x000000000000791b */ /* 0x003fe20003800000 */
.L_x_440:
[----:B------:R-:W-:Y:S05]  /*12ca0*/  BRA `(.L_x_441) ;  /* 0xffffffb400647947 */ /* 0x000fea000383ffff */
.L_x_306:
[----:B------:R-:W-:Y:S01]  /*12cb0*/  BSSY B0, `(.L_x_442) ;  /* 0x0000007000007945 */ /* 0x000fe20003800000 */
[----:B------:R-:W-:Y:S02]  /*12cc0*/  IMAD.MOV.U32 R12, RZ, RZ, 0x1 ;  /* 0x00000001ff0c7424 */ /* 0x000fe400078e00ff */
[----:B------:R-:W-:Y:S02]  /*12cd0*/  IMAD.MOV.U32 R11, RZ, RZ, RZ ;  /* 0x000000ffff0b7224 */ /* 0x000fe400078e00ff */
[----:B------:R-:W-:-:S07]  /*12ce0*/  IMAD.MOV.U32 R15, RZ, RZ, -0x1 ;  /* 0xffffffffff0f7424 */ /* 0x000fce00078e00ff */
[----:B------:R-:W-:Y:S05]  /*12cf0*/  WARPSYNC.COLLECTIVE R15, `(.L_x_443) ;  /* 0x000000000f087348 */ /* 0x000fea0003c00000 */
[----:B------:R0:W1:Y:S02]  /*12d00*/  SHFL.UP P6, R14, R13, R12, R11 ;  /* 0x0400000c0d0e7389 */ /* 0x00006400000c000b */
[----:B01----:R-:W-:Y:S01]  /*12d10*/  ENDCOLLECTIVE ;  /* 0x000000000000791b */ /* 0x003fe20003800000 */
.L_x_443:
[----:B------:R-:W-:Y:S05]  /*12d20*/  BSYNC B0 ;  /* 0x0000000000007941 */ /* 0x000fea0003800000 */
.L_x_442:
[----:B------:R-:W-:Y:S01]  /*12d30*/  SEL R14, R14, RZ, P1 ;  /* 0x000000ff0e0e7207 */ /* 0x000fe20000800000 */
[----:B------:R-:W-:Y:S01]  /*12d40*/  IMAD.MOV.U32 R11, RZ, RZ, RZ ;  /* 0x000000ffff0b7224 */ /* 0x000fe200078e00ff */
[----:B------:R-:W-:Y:S01]  /*12d50*/  MOV R12, 0x2 ;  /* 0x00000002000c7802 */ /* 0x000fe20000000f00 */
[----:B------:R-:W-:Y:S02]  /*12d60*/  IMAD.MOV.U32 R15, RZ, RZ, -0x1 ;  /* 0xffffffffff0f7424 */ /* 0x000fe400078e00ff */
[----:B------:R-:W-:-:S07]  /*12d70*/  IMAD.IADD R13, R13, 0x1, R14 ;  /* 0x000000010d0d7824 */ /* 0x000fce00078e020e */
[----:B------:R-:W-:Y:S05]  /*12d80*/  WARPSYNC.COLLECTIVE R15, `(.L_x_444) ;  /* 0x000000000f087348 */ /* 0x000fea0003c00000 */
[----:B------:R0:W1:Y:S02]  /*12d90*/  SHFL.UP P6, R14, R13, R12, R11 ;  /* 0x0400000c0d0e7389 */ /* 0x00006400000c000b */
[----:B01----:R-:W-:Y:S01]  /*12da0*/  ENDCOLLECTIVE ;  /* 0x000000000000791b */ /* 0x003fe20003800000 */
.L_x_444:
[----:B------:R-:W-:Y:S02]  /*12db0*/  MOV R12, 0x4 ;  /* 0x00000004000c7802 */ /* 0x000fe40000000f00 */
[----:B------:R-:W-:-:S05]  /*12dc0*/  SEL R2, R14, RZ, P2 ;  /* 0x000000ff0e027207 */ /* 0x000fca0001000000 */
[----:B------:R-:W-:-:S04]  /*12dd0*/  IMAD.IADD R2, R13, 0x1, R2 ;  /* 0x000000010d027824 */ /* 0x000fc800078e0202 */
[----:B------:R-:W-:-:S07]  /*12de0*/  IMAD.MOV.U32 R13, RZ, RZ, R2 ;  /* 0x000000ffff0d7224 */ /* 0x000fce00078e0002 */
[----:B------:R-:W-:Y:S05]  /*12df0*/  WARPSYNC.COLLECTIVE R15, `(.L_x_445) ;  /* 0x000000000f087348 */ /* 0x000fea0003c00000 */
[----:B------:R0:W1:Y:S02]  /*12e00*/  SHFL.UP P6, R14, R13, R12, R11 ;  /* 0x0400000c0d0e7389 */ /* 0x00006400000c000b */
[----:B01----:R-:W-:Y:S01]  /*12e10*/  ENDCOLLECTIVE ;  /* 0x000000000000791b */ /* 0x003fe20003800000 */
.L_x_445:
[----:B------:R-:W-:Y:S01]  /*12e20*/  IMAD.MOV.U32 R12, RZ, RZ, 0x8 ;  /* 0x00000008ff0c7424 */ /* 0x000fe200078e00ff */
[----:B------:R-:W-:-:S05]  /*12e30*/  SEL R3, R14, RZ, P3 ;  /* 0x000000ff0e037207 */ /* 0x000fca0001800000 */
[----:B------:R-:W-:-:S04]  /*12e40*/  IMAD.IADD R3, R2, 0x1, R3 ;  /* 0x0000000102037824 */ /* 0x000fc800078e0203 */
[----:B------:R-:W-:-:S07]  /*12e50*/  IMAD.MOV.U32 R13, RZ, RZ, R3 ;  /* 0x000000ffff0d7224 */ /* 0x000fce00078e0003 */
[----:B------:R-:W-:Y:S05]  /*12e60*/  WARPSYNC.COLLECTIVE R15, `(.L_x_446) ;  /* 0x000000000f087348 */ /* 0x000fea0003c00000 */
[----:B------:R0:W1:Y:S02]  /*12e70*/  SHFL.UP P6, R14, R13, R12, R11 ;  /* 0x0400000c0d0e7389 */ /* 0x00006400000c000b */
[----:B01----:R-:W-:Y:S01]  /*12e80*/  ENDCOLLECTIVE ;  /* 0x000000000000791b */ /* 0x003fe20003800000 */
.L_x_446:
[----:B------:R-:W-:Y:S01]  /*12e90*/  IMAD.MOV.U32 R12, RZ, RZ, 0x10 ;  /* 0x00000010ff0c7424 */ /* 0x000fe200078e00ff */
[----:B------:R-:W-:-:S05]  /*12ea0*/  SEL R14, R14, RZ, P4 ;  /* 0x000000ff0e0e7207 */ /* 0x000fca0002000000 */
[----:B------:R-:W-:-:S05]  /*12eb0*/  IMAD.IADD R5, R3, 0x1, R14 ;  /* 0x0000000103057824 */ /* 0x000fca00078e020e */
[----:B------:R-:W-:-:S07]  /*12ec0*/  MOV R13, R5 ;  /* 0x00000005000d7202 */ /* 0x000fce0000000f00 */
[----:B------:R-:W-:Y:S05]  /*12ed0*/  WARPSYNC.COLLECTIVE R15, `(.L_x_447) ;  /* 0x000000000f087348 */ /* 0x000fea0003c00000 */
[----:B------:R0:W1:Y:S02]  /*12ee0*/  SHFL.UP P6, R14, R13, R12, R11 ;  /* 0x0400000c0d0e7389 */ /* 0x00006400000c000b */
[----:B01----:R-:W-:Y:S01]  /*12ef0*/  ENDCOLLECTIVE ;  /* 0x000000000000791b */ /* 0x003fe20003800000 */
.L_x_447:
[----:B------:R-:W-:Y:S01]  /*12f00*/  IMAD.MOV.U32 R12, RZ, RZ, 0x1f ;  /* 0x0000001fff0c7424 */ /* 0x000fe200078e00ff */
[----:B------:R-:W-:Y:S02]  /*12f10*/  MOV R11, 0x1f ;  /* 0x0000001f000b7802 */ /* 0x000fe40000000f00 */
[----:B------:R-:W-:-:S05]  /*12f20*/  SEL R14, R14, RZ, P5 ;  /* 0x000000ff0e0e7207 */ /* 0x000fca0002800000 */
[----:B------:R-:W-:-:S04]  /*12f30*/  IMAD.IADD R3, R5, 0x1, R14 ;  /* 0x0000000105037824 */ /* 0x000fc800078e020e */
[----:B------:R-:W-:-:S07]  /*12f40*/  IMAD.MOV.U32 R13, RZ, RZ, R3 ;  /* 0x000000ffff0d7224 */ /* 0x000fce00078e0003 */
[----:B------:R-:W-:Y:S05]  /*12f50*/  WARPSYNC.COLLECTIVE R15, `(.L_x_448) ;  /* 0x000000000f087348 */ /* 0x000fea0003c00000 */
[----:B------:R0:W1:Y:S02]  /*12f60*/  SHFL.IDX P6, R14, R13, R12, R11 ;  /* 0x0000000c0d0e7389 */ /* 0x00006400000c000b */
[----:B01----:R-:W-:Y:S01]  /*12f70*/  ENDCOLLECTIVE ;  /* 0x000000000000791b */ /* 0x003fe20003800000 */
.L_x_448:
[----:B------:R-:W-:Y:S05]  /*12f80*/  BRA `(.L_x_449) ;  /* 0xffffffb400507947 */ /* 0x000fea000383ffff */
.L_x_308:
[----:B------:R-:W-:Y:S01]  /*12f90*/  BSSY B0, `(.L_x_450) ;  /* 0x0000006000007945 */ /* 0x000fe20003800000 */
[----:B------:R-:W-:Y:S01]  /*12fa0*/  PLOP3.LUT P6, PT, P6, PT, PT, 0x8, 0x0 ;  /* 0x000000000000781c */ /* 0x000fe200037ce170 */
[----:B------:R-:W-:-:S12]  /*12fb0*/  IMAD.MOV.U32 R15, RZ, RZ, -0x1 ;  /* 0xffffffffff0f7424 */ /* 0x000fd800078e00ff */
[----:B0-----:R-:W-:Y:S05]  /*12fc0*/  WARPSYNC.COLLECTIVE R15, `(.L_x_451) ;  /* 0x000000000f087348 */ /* 0x001fea0003c00000 */
[----:B------:R-:W-:Y:S01]  /*12fd0*/  VOTE.ANY R14, PT, P6 ;  /* 0x00000000000e7806 */ /* 0x000fe200030e0100 */
[----:B0-----:R-:W-:Y:S06]  /*12fe0*/  ENDCOLLECTIVE ;  /* 0x000000000000791b */ /* 0x001fec0003800000 */
.L_x_451:
[----:B------:R-:W-:Y:S05]  /*12ff0*/  BSYNC B0 ;  /* 0x0000000000007941 */ /* 0x000fea0003800000 */
.L_x_450:
[----:B------:R-:W-:Y:S01]  /*13000*/  IMAD.MOV.U32 R8, RZ, RZ, R14 ;  /* 0x000000ffff087224 */ /* 0x000fe200078e000e */
[----:B------:R-:W-:Y:S01]  /*13010*/  MOV R11, 0x1f ;  /* 0x0000001f000b7802 */ /* 0x000fe20000000f00 */
[----:B------:R-:W-:Y:S02]  /*13020*/  IMAD.MOV.U32 R13, RZ, RZ, R7 ;  /* 0x000000ffff0d7224 */ /* 0x000fe400078e0007 */
[----:B------:R-:W0:Y:S01]  /*13030*/  POPC R5, R8 ;  /* 0x0000000800057309 */ /* 0x000e220000000000 */
[----:B------:R-:W-:Y:S02]  /*13040*/  IMAD.MOV.U32 R15, RZ, RZ, -0x1 ;  /* 0xffffffffff0f7424 */ /* 0x000fe400078e00ff */
[----:B0-----:R-:W-:-:S07]  /*13050*/  IMAD.MOV.U32 R12, RZ, RZ, R5 ;  /* 0x000000ffff0c7224 */ /* 0x001fce00078e0005 */
[----:B------:R-:W-:Y:S05]  /*13060*/  WARPSYNC.COLLECTIVE R15, `(.L_x_452) ;  /* 0x000000000f087348 */ /* 0x000fea0003c00000 */
[----:B------:R0:W1:Y:S02]  /*13070*/  SHFL.IDX P6, R14, R13, R12, R11 ;  /* 0x0000000c0d0e7389 */ /* 0x00006400000c000b */
[----:B01----:R-:W-:Y:S01]  /*13080*/  ENDCOLLECTIVE ;  /* 0x000000000000791b */ /* 0x003fe20003800000 */
.L_x_452:
[----:B------:R-:W-:Y:S02]  /*13090*/  IMAD.MOV.U32 R13, RZ, RZ, R4 ;  /* 0x000000ffff0d7224 */ /* 0x000fe400078e0004 */
[----:B------:R-:W-:-:S07]  /*130a0*/  IMAD.MOV.U32 R7, RZ, RZ, R14 ;  /* 0x000000ffff077224 */ /* 0x000fce00078e000e */
[----:B------:R-:W-:Y:S05]  /*130b0*/  WARPSYNC.COLLECTIVE R15, `(.L_x_453) ;  /* 0x000000000f087348 */ /* 0x000fea0003c00000 */
[----:B------:R0:W1:Y:S02]  /*130c0*/  SHFL.IDX P6, R14, R13, R12, R11 ;  /* 0x0000000c0d0e7389 */ /* 0x00006400000c000b */
[----:B01----:R-:W-:Y:S01]  /*130d0*/  ENDCOLLECTIVE ;  /* 0x000000000000791b */ /* 0x003fe20003800000 */
.L_x_453:
[----:B------:R-:W-:Y:S01]  /*130e0*/  IMAD.MOV.U32 R4, RZ, RZ, R14 ;  /* 0x000000ffff047224 */ /* 0x000fe200078e000e */
[----:B------:R-:W-:Y:S06]  /*130f0*/  BRA `(.L_x_454) ;  /* 0xffffffb400307947 */ /* 0x000fec000383ffff */
.L_x_310:
[----:B------:R-:W-:Y:S01]  /*13100*/  BSSY B0, `(.L_x_455) ;  /* 0x0000007000007945 */ /* 0x000fe20003800000 */
[----:B------:R-:W-:Y:S01]  /*13110*/  MOV R13, R3 ;  /* 0x00000003000d7202 */ /* 0x000fe20000000f00 */
[----:B------:R-:W-:Y:S02]  /*13120*/  IMAD.MOV.U32 R11, RZ, RZ, 0x1f ;  /* 0x0000001fff0b7424 */ /* 0x000fe400078e00ff */
[----:B------:R-:W-:-:S07]  /*13130*/  IMAD.MOV.U32 R15, RZ, RZ, -0x1 ;  /* 0xffffffffff0f7424 */ /* 0x000fce00078e00ff */
[----:B0123--:R-:W-:Y:S05]  /*13140*/  WARPSYNC.COLLECTIVE R15, `(.L_x_456) ;  /* 0x000000000f087348 */ /* 0x00ffea0003c00000 */
[----:B------:R4:W0:Y:S02]  /*13150*/  SHFL.IDX P6, R14, R13, R12, R11 ;  /* 0x0000000c0d0e7389 */ /* 0x00082400000c000b */
[----:B01234-:R-:W-:Y:S01]  /*13160*/  ENDCOLLECTIVE ;  /* 0x000000000000791b */ /* 0x01ffe20003800000 */
.L_x_456:
[----:B------:R-:W-:Y:S05]  /*13170*/  BSYNC B0 ;  /* 0x0000000000007941 */ /* 0x000fea0003800000 */
.L_x_455:
[----:B------:R-:W-:Y:S01]  /*13180*/  IMAD.MOV.U32 R16, RZ, RZ, R14 ;  /* 0x000000ffff107224 */ /* 0x000fe200078e000e */
[----:B------:R-:W-:Y:S06]  /*13190*/  BRA `(.L_x_309) ;  /* 0xffffffb400207947 */ /* 0x000fec000383ffff */
.L_x_314:
[----:B0-----:R0:W1:Y:S02]  /*131a0*/  SYNCS.PHASECHK.TRANS64.TRYWAIT P0, [R5+URZ+0x16820], R0 ;  /* 0x01682000050075a7 */ /* 0x001064000800017f */
[----:B-1----:R-:W-:Y:S05]  /*131b0*/  @!P0 NANOSLEEP.SYNCS 0x989680 ;  /* 0x009896800000895d */ /* 0x002fea0003900000 */
[----:B------:R-:W1:Y:S02]  /*131c0*/  @!P0 SYNCS.PHASECHK.TRANS64 P0, [R5+URZ+0x16820], R0 ;  /* 0x01682000050085a7 */ /* 0x000e64000800007f */
[----:B-1----:R-:W-:Y:S05]  /*131d0*/  @!P0 BRA `(.L_x_314) ;  /* 0xfffffffc00f08947 */ /* 0x002fea000383ffff */
[----:B------:R-:W-:Y:S05]  /*131e0*/  BRA `(.L_x_457) ;  /* 0xffffffb800787947 */ /* 0x000fea000383ffff */
.L_x_315:
[----:B------:R-:W1:Y:S01]  /*131f0*/  S2R R2, SR_TID.X ;  /* 0x0000000000027919 */ /* 0x000e620000002100 */
[----:B------:R-:W-:Y:S01]  /*13200*/  BSSY B0, `(.L_x_458) ;  /* 0x000000a000007945 */ /* 0x000fe20003800000 */
[----:B------:R-:W-:Y:S01]  /*13210*/  MOV R12, RZ ;  /* 0x000000ff000c7202 */ /* 0x000fe20000000f00 */
[----:B------:R-:W-:Y:S02]  /*13220*/  IMAD.MOV.U32 R11, RZ, RZ, 0x1f ;  /* 0x0000001fff0b7424 */ /* 0x000fe400078e00ff */
[----:B------:R-:W-:Y:S01]  /*13230*/  IMAD.MOV.U32 R15, RZ, RZ, -0x1 ;  /* 0xffffffffff0f7424 */ /* 0x000fe200078e00ff */
[----:B-1----:R-:W-:-:S04]  /*13240*/  SHF.R.U32.HI R2, RZ, 0x5, R2 ;  /* 0x00000005ff027819 */ /* 0x002fc80000011602 */
[----:B------:R-:W-:-:S05]  /*13250*/  LOP3.LUT R2, R2, 0x3, RZ, 0xc0, !PT ;  /* 0x0000000302027812 */ /* 0x000fca00078ec0ff */
[----:B------:R-:W-:-:S07]  /*13260*/  IMAD.MOV.U32 R13, RZ, RZ, R2 ;  /* 0x000000ffff0d7224 */ /* 0x000fce00078e0002 */
[----:B0-2---:R-:W-:Y:S05]  /*13270*/  WARPSYNC.COLLECTIVE R15, `(.L_x_459) ;  /* 0x000000000f087348 */ /* 0x005fea0003c00000 */
[----:B------:R1:W3:Y:S02]  /*13280*/  SHFL.IDX P6, R14, R13, R12, R11 ;  /* 0x0000000c0d0e7389 */ /* 0x0002e400000c000b */
[----:B0123--:R-:W-:Y:S01]  /*13290*/  ENDCOLLECTIVE ;  /* 0x000000000000791b */ /* 0x00ffe20003800000 */
.L_x_459:
[----:B------:R-:W-:Y:S05]  /*132a0*/  BSYNC B0 ;  /* 0x0000000000007941 */ /* 0x000fea0003800000 */
.L_x_458:
[----:B------:R-:W-:Y:S05]  /*132b0*/  BRA `(.L_x_460) ;  /* 0xffffffb800607947 */ /* 0x000fea000383ffff */
.L_x_318:
[----:B------:R-:W-:Y:S01]  /*132c0*/  BSSY B1, `(.L_x_461) ;  /* 0x0000006000017945 */ /* 0x000fe20003800000 */
[----:B------:R-:W-:-:S07]  /*132d0*/  IMAD.MOV.U32 R15, RZ, RZ, -0x1 ;  /* 0xffffffffff0f7424 */ /* 0x000fce00078e00ff */
[----:B0-2---:R-:W-:Y:S05]  /*132e0*/  WARPSYNC.COLLECTIVE R15, `(.L_x_462) ;  /* 0x000000000f0c7348 */ /* 0x005fea0003c00000 */
[----:B------:R-:W-:Y:S02]  /*132f0*/  ELECT P6, UR62, PT ;  /* 0x00000000003e782f */ /* 0x000fe400038c0000 */
[----:B------:R-:W-:Y:S01]  /*13300*/  MOV R14, UR62 ;  /* 0x0000003e000e7c02 */ /* 0x000fe20008000f00 */
[----:B0-2---:R-:W-:Y:S10]  /*13310*/  ENDCOLLECTIVE ;  /* 0x000000000000791b */ /* 0x005ff40003800000 */
.L_x_462:
[----:B------:R-:W-:Y:S05]  /*13320*/  BSYNC B1 ;  /* 0x0000000000017941 */ /* 0x000fea0003800000 */
.L_x_461:
[----:B------:R-:W-:Y:S05]  /*13330*/  BRA `(.L_x_463) ;  /* 0xffffffb800587947 */ /* 0x000fea000383ffff */
.L_x_320:
[----:B0-----:R0:W1:Y:S02]  /*13340*/  SYNCS.PHASECHK.TRANS64.TRYWAIT P1, [R3+URZ+0x16840], R2 ;  /* 0x01684002030075a7 */ /* 0x001064000802017f */
[----:B-1----:R-:W-:Y:S05]  /*13350*/  @!P1 NANOSLEEP.SYNCS 0x989680 ;  /* 0x009896800000995d */ /* 0x002fea0003900000 */
[----:B------:R-:W1:Y:S02]  /*13360*/  @!P1 SYNCS.PHASECHK.TRANS64 P1, [R3+URZ+0x16840], R2 ;  /* 0x01684002030095a7 */ /* 0x000e64000802007f */
[----:B-1----:R-:W-:Y:S05]  /*13370*/  @!P1 BRA `(.L_x_320) ;  /* 0xfffffffc00f09947 */ /* 0x002fea000383ffff */
[----:B------:R-:W-:Y:S05]  /*13380*/  BRA `(.L_x_464) ;  /* 0xffffffb800787947 */ /* 0x000fea000383ffff */
.L_x_322:
[----:B-1----:R1:W3:Y:S02]  /*13390*/  SYNCS.PHASECHK.TRANS64.TRYWAIT P1, [R25+URZ+0x16840], R0 ;  /* 0x01684000190075a7 */ /* 0x0022e4000802017f */
[----:B---3--:R-:W-:Y:S05]  /*133a0*/  @!P1 NANOSLEEP.SYNCS 0x989680 ;  /* 0x009896800000995d */ /* 0x008fea0003900000 */
[----:B------:R-:W3:Y:S02]  /*133b0*/  @!P1 SYNCS.PHASECHK.TRANS64 P1, [R25+URZ+0x16840], R0 ;  /* 0x01684000190095a7 */ /* 0x000ee4000802007f */
[----:B---3--:R-:W-:Y:S05]  /*133c0*/  @!P1 BRA `(.L_x_322) ;  /* 0xfffffffc00f09947 */ /* 0x008fea000383ffff */
[----:B------:R-:W-:Y:S05]  /*133d0*/  BRA `(.L_x_465) ;  /* 0xffffffb800847947 */ /* 0x000fea000383ffff */
.L_x_324:
[----:B---3--:R3:W4:Y:S02]  /*133e0*/  SYNCS.PHASECHK.TRANS64.TRYWAIT P1, [R3+URZ+0x16860], R2 ;  /* 0x01686002030075a7 */ /* 0x008724000802017f */
[----:B----4-:R-:W-:Y:S05]  /*133f0*/  @!P1 NANOSLEEP.SYNCS 0x989680 ;  /* 0x009896800000995d */ /* 0x010fea0003900000 */
[----:B------:R-:W4:Y:S02]  /*13400*/  @!P1 SYNCS.PHASECHK.TRANS64 P1, [R3+URZ+0x16860], R2 ;  /* 0x01686002030095a7 */ /* 0x000f24000802007f */
[----:B----4-:R-:W-:Y:S05]  /*13410*/  @!P1 BRA `(.L_x_324) ;  /* 0xfffffffc00f09947 */ /* 0x010fea000383ffff */
[----:B------:R-:W-:Y:S05]  /*13420*/  BRA `(.L_x_466) ;  /* 0xffffffb800807947 */ /* 0x000fea000383ffff */
.L_x_467:
        /* <DEDUP_REMOVED lines=13> */
.L_x_3167:


//--------------------- .text._ZN7cutlass13device_kernelIN5flash11enable_sm90INS1_16FlashAttnFwdSm90INS1_25CollectiveMainloopFwdSm90ILi2EN4cute5tupleIJNS5_1CILi1EEES8_S8_EEENS6_IJNS7_ILi192EEENS7_ILi128EEENS7_ILi64EEEEEELi64ENS_6half_tEfNS_4arch4Sm90ELb0ELb0ELb1ELb1ELb1ELb1ELb0ELb1ELb1ELb1ELb1ELb0EEENS1_21CollectiveEpilogueFwdINS6_IJSA_SC_SB_EEES9_SE_SG_Li384ELb1ELb1ELb1ELb0EEENS1_36VarlenDynamicPersistentTileSchedulerILi192ELi128ELi384ELi128ELb1ELb1ELb1ELb0ELb1ELb1EEEEEEEEEvNT_6ParamsE --------------------------
	.section	.text._ZN7cutlass13device_kernelIN5flash11enable_sm90INS1_16FlashAttnFwdSm90INS1_25CollectiveMainloopFwdSm90ILi2EN4cute5tupleIJNS5_1CILi1EEES8_S8_EEENS6_IJNS7_ILi192EEENS7_ILi128EEENS7_ILi64EEEEEELi64ENS_6half_tEfNS_4arch4Sm90ELb0ELb0ELb1ELb1ELb1ELb1ELb0ELb1ELb1ELb1ELb1ELb0EEENS1_21CollectiveEpilogueFwdINS6_IJSA_SC_SB_EEES9_SE_SG_Li384ELb1ELb1ELb1ELb0EEENS1_36VarlenDynamicPersistentTileSchedulerILi192ELi128ELi384ELi128ELb1ELb1ELb1ELb0ELb1ELb1EEEEEEEEEvNT_6ParamsE,"ax",@progbits
	.align	128
.text._ZN7cutlass13device_kernelIN5flash11enable_sm90INS1_16FlashAttnFwdSm90INS1_25CollectiveMainloopFwdSm90ILi2EN4cute5tupleIJNS5_1CILi1EEES8_S8_EEENS6_IJNS7_ILi192EEENS7_ILi128EEENS7_ILi64EEEEEELi64ENS_6half_tEfNS_4arch4Sm90ELb0ELb0ELb1ELb1ELb1ELb1ELb0ELb1ELb1ELb1ELb1ELb0EEENS1_21CollectiveEpilogueFwdINS6_IJSA_SC_SB_EEES9_SE_SG_Li384ELb1ELb1ELb1ELb0EEENS1_36VarlenDynamicPersistentTileSchedulerILi192ELi128ELi384ELi128ELb1ELb1ELb1ELb0ELb1ELb1EEEEEEEEEvNT_6ParamsE:
        .type           _ZN7cutlass13device_kernelIN5flash11enable_sm90INS1_16FlashAttnFwdSm90INS1_25CollectiveMainloopFwdSm90ILi2EN4cute5tupleIJNS5_1CILi1EEES8_S8_EEENS6_IJNS7_ILi192EEENS7_ILi128EEENS7_ILi64EEEEEELi64ENS_6half_tEfNS_4arch4Sm90ELb0ELb0ELb1ELb1ELb1ELb1ELb0ELb1ELb1ELb1ELb1ELb0EEENS1_21CollectiveEpilogueFwdINS6_IJSA_SC_SB_EEES9_SE_SG_Li384ELb1ELb1ELb1ELb0EEENS1_36VarlenDynamicPersistentTileSchedulerILi192ELi128ELi384ELi128ELb1ELb1ELb1ELb0ELb1ELb1EEEEEEEEEvNT_6ParamsE,@function
        .size           _ZN7cutlass13device_kernelIN5flash11enable_sm90INS1_16FlashAttnFwdSm90INS1_25CollectiveMainloopFwdSm90ILi2EN4cute5tupleIJNS5_1CILi1EEES8_S8_EEENS6_IJNS7_ILi192EEENS7_ILi128EEENS7_ILi64EEEEEELi64ENS_6half_tEfNS_4arch4Sm90ELb0ELb0ELb1ELb1ELb1ELb1ELb0ELb1ELb1ELb1ELb1ELb0EEENS1_21CollectiveEpilogueFwdINS6_IJSA_SC_SB_EEES9_SE_SG_Li384ELb1ELb1ELb1ELb0EEENS1_36VarlenDynamicPersistentTileSchedulerILi192ELi128ELi384ELi128ELb1ELb1ELb1ELb0ELb1ELb1EEEEEEEEEvNT_6ParamsE,(.L_x_3168 - _ZN7cutlass13device_kernelIN5flash11enable_sm90INS1_16FlashAttnFwdSm90INS1_25CollectiveMainloopFwdSm90ILi2EN4cute5tupleIJNS5_1CILi1EEES8_S8_EEENS6_IJNS7_ILi192EEENS7_ILi128EEENS7_ILi64EEEEEELi64ENS_6half_tEfNS_4arch4Sm90ELb0ELb0ELb1ELb1ELb1ELb1ELb0ELb1ELb1ELb1ELb1ELb0EEENS1_21CollectiveEpilogueFwdINS6_IJSA_SC_SB_EEES9_SE_SG_Li384ELb1ELb1ELb1ELb0EEENS1_36VarlenDynamicPersistentTileSchedulerILi192ELi128ELi384ELi128ELb1ELb1ELb1ELb0ELb1ELb1EEEEEEEEEvNT_6ParamsE)
        .other          _ZN7cutlass13device_kernelIN5flash11enable_sm90INS1_16FlashAttnFwdSm90INS1_25CollectiveMainloopFwdSm90ILi2EN4cute5tupleIJNS5_1CILi1EEES8_S8_EEENS6_IJNS7_ILi192EEENS7_ILi128EEENS7_ILi64EEEEEELi64ENS_6half_tEfNS_4arch4Sm90ELb0ELb0ELb1ELb1ELb1ELb1ELb0ELb1ELb1ELb1ELb1ELb0EEENS1_21CollectiveEpilogueFwdINS6_IJSA_SC_SB_EEES9_SE_SG_Li384ELb1ELb1ELb1ELb0EEENS1_36VarlenDynamicPersistentTileSchedulerILi192ELi128ELi384ELi128ELb1ELb1ELb1ELb0ELb1ELb1EEEEEEEEEvNT_6ParamsE,@"STO_CUDA_ENTRY STV_DEFAULT"
_ZN7cutlass13device_kernelIN5flash11enable_sm90INS1_16FlashAttnFwdSm90INS1_25CollectiveMainloopFwdSm90ILi2EN4cute5tupleIJNS5_1CILi1EEES8_S8_EEENS6_IJNS7_ILi192EEENS7_ILi128EEENS7_ILi64EEEEEELi64ENS_6half_tEfNS_4arch4Sm90ELb0ELb0ELb1ELb1ELb1ELb1ELb0ELb1ELb1ELb1ELb1ELb0EEENS1_21CollectiveEpilogueFwdINS6_IJSA_SC_SB_EEES9_SE_SG_Li384ELb1ELb1ELb1ELb0EEENS1_36VarlenDynamicPersistentTileSchedulerILi192ELi128ELi384ELi128ELb1ELb1ELb1ELb0ELb1ELb1EEEEEEEEEvNT_6ParamsE:
[----:B------:R-:W0:Y:S02]  /*0000*/  LDC R1, c[0x0][0x28] ;  /* 0x00000a00ff017b82 */ /* 0x000e240000000800 */
[----:B0-----:R-:W-:Y:S01]  /*0010*/  VIADD R1, R1, 0xffffff98 ;  /* 0xffffff9801017836 */ /* 0x001fe20000000000 */
[----:B------:R-:W0:Y:S01]  /*0020*/  S2R R3, SR_TID.X ;  /* 0x0000000000037919 */ /* 0x000e220000002100 */
[----:B------:R-:W-:Y:S01]  /*0030*/  ELECT P0, URZ, PT ;  /* 0x00000000003f782f */ /* 0x000fe20003800000 */
[----:B------:R-:W-:Y:S01]  /*0040*/  BSSY B0, `(.L_x_468) ;  /* 0x000000e000007945 */ /* 0x000fe20003800000 */
[--C-:B0-----:R-:W-:Y:S02]  /*0050*/  SHF.R.U32.HI R0, RZ, 0x5, R3.reuse ;  /* 0x00000005ff007819 */ /* 0x101fe40000011603 */
[----:B------:R-:W-:-:S03]  /*0060*/  SHF.R.U32.HI R3, RZ, 0x7, R3 ;  /* 0x00000007ff037819 */ /* 0x000fc60000011603 */
[----:B------:R-:W0:Y:S02]  /*0070*/  SHFL.IDX PT, R2, R0, RZ, 0x1f ;  /* 0x00001fff00027589 */ /* 0x000e2400000e0000 */
[----:B0-----:R-:W-:-:S13]  /*0080*/  ISETP.EQ.AND P0, PT, R2, RZ, P0 ;  /* 0x000000ff0200720c */ /* 0x001fda0000702270 */
[----:B------:R-:W-:Y:S05]  /*0090*/  @!P0 BRA `(.L_x_469) ;  /* 0x0000000000208947 */ /* 0x000fea0003800000 */
[----:B------:R-:W-:Y:S02]  /*00a0*/  ULDC.64 UR4, c[0x0][0x198] ;  /* 0x0000660000047ab9 */ /* 0x000fe40000000a00 */
[----:B------:R-:W-:Y:S02]  /*00b0*/  UIADD3 UR6, UP0, UR4, 0x570, URZ ;  /* 0x0000057004067890 */ /* 0x000fe4000ff1e03f */
[----:B------:R-:W-:Y:S02]  /*00c0*/  UIADD3 UR4, UP1, UR4, 0x670, URZ ;  /* 0x0000067004047890 */ /* 0x000fe4000ff3e03f */
[----:B------:R-:W-:Y:S02]  /*00d0*/  UIADD3.X UR7, URZ, UR5, URZ, UP0, !UPT ;  /* 0x000000053f077290 */ /* 0x000fe400087fe43f */
[----:B------:R-:W-:-:S07]  /*00e0*/  UIADD3.X UR5, URZ, UR5, URZ, UP1, !UPT ;  /* 0x000000053f057290 */ /* 0x000fce0008ffe43f */
[----:B------:R0:W-:Y:S02]  /*00f0*/  UTMACCTL.PF [UR6] ;  /* 0x00000000060079b9 */ /* 0x0001e40008040000 */
[----:B------:R0:W-:Y:S02]  /*0100*/  UTMACCTL.PF [UR4] ;  /* 0x00000000040079b9 */ /* 0x0001e40008040000 */
[----:B0-----:R-:W-:Y:S01]  /*0110*/  NOP ;  /* 0x0000000000007918 */ /* 0x001fe20000000000 */
.L_x_469:
[----:B------:R-:W-:Y:S05]  /*0120*/  BSYNC B0 ;  /* 0x0000000000007941 */ /* 0x000fea0003800000 */
.L_x_468:
[----:B------:R-:W-:Y:S01]  /*0130*/  VOTEU.ANY UP0, P0 ;  /* 0x00000000003f7886 */ /* 0x000fe20000000100 */
[----:B------:R-:W0:Y:S01]  /*0140*/  SHFL.IDX PT, R3, R3, RZ, 0x1f ;  /* 0x00001fff03037589 */ /* 0x000e2200000e0000 */
[----:B------:R-:W-:Y:S01]  /*0150*/  UMOV UR4, 0x80 ;  /* 0x0000008000047882 */ /* 0x000fe20000000000 */
[----:B------:R-:W-:Y:S01]  /*0160*/  UMOV UR7, 0x180 ;  /* 0x0000018000077882 */ /* 0x000fe20000000000 */
[----:B------:R-:W-:Y:S01]  /*0170*/  VOTEU.ANY UP1, P0 ;  /* 0x00000000003f7886 */ /* 0x000fe20000020100 */
[----:B------:R-:W1:Y:S01]  /*0180*/  @UP0 S2UR UR8, SR_CgaCtaId ;  /* 0x00000000000809c3 */ /* 0x000e620000008800 */
[----:B------:R-:W2:Y:S01]  /*0190*/  SHFL.IDX PT, R2, R0, RZ, 0x1f ;  /* 0x00001fff00027589 */ /* 0x000ea200000e0000 */
[----:B------:R-:W-:Y:S01]  /*01a0*/  @UP0 UMOV UR6, 0x400 ;  /* 0x0000040000060882 */ /* 0x000fe20000000000 */
[----:B------:R-:W-:-:S04]  /*01b0*/  @UP0 UIADD3 UR4, -UR4, 0x100000, URZ ;  /* 0x0010000004040890 */ /* 0x000fc8000fffe13f */
[----:B------:R-:W-:Y:S02]  /*01c0*/  @UP0 USHF.L.U32 UR5, UR4, 0xb, URZ ;  /* 0x0000000b04050899 */ /* 0x000fe4000800063f */
[----:B------:R-:W-:Y:S01]  /*01d0*/  @UP0 USHF.L.U32 UR4, UR4, 0x1, URZ ;  /* 0x0000000104040899 */ /* 0x000fe2000800063f */
[----:B------:R-:W-:Y:S01]  /*01e0*/  VOTEU.ANY UP2, P0 ;  /* 0x00000000003f7886 */ /* 0x000fe20000040100 */
[----:B0-----:R-:W-:Y:S01]  /*01f0*/  R2UR UR9, R3 ;  /* 0x00000000030972ca */ /* 0x001fe200000e0000 */
[----:B-1----:R-:W-:Y:S01]  /*0200*/  @UP0 ULEA UR8, UR8, UR6, 0x18 ;  /* 0x0000000608080291 */ /* 0x002fe2000f8ec03f */
[----:B--2---:R-:W-:Y:S01]  /*0210*/  ISETP.NE.AND P1, PT, R2, RZ, PT ;  /* 0x000000ff0200720c */ /* 0x004fe20003f25270 */
[----:B------:R-:W-:-:S04]  /*0220*/  @UP0 UIADD3 UR6, -UR7, 0x100000, URZ ;  /* 0x0010000007060890 */ /* 0x000fc8000fffe13f */
[----:B------:R-:W-:Y:S02]  /*0230*/  @UP0 USHF.L.U32 UR7, UR6, 0xb, URZ ;  /* 0x0000000b06070899 */ /* 0x000fe4000800063f */
[----:B------:R-:W-:-:S04]  /*0240*/  @UP0 USHF.L.U32 UR6, UR6, 0x1, URZ ;  /* 0x0000000106060899 */ /* 0x000fc8000800063f */
[----:B------:R-:W-:Y:S01]  /*0250*/  UISETP.NE.AND UP0, UPT, UR9, URZ, UPT ;  /* 0x0000003f0900728c */ /* 0x000fe2000bf05270 */
[----:B------:R-:W0:Y:S02]  /*0260*/  FENCE.VIEW.ASYNC.S ;  /* 0x00000000000073c6 */ /* 0x000e240000000000 */
[----:B0-----:R0:W1:Y:S05]  /*0270*/  @UP1 SYNCS.EXCH.64 URZ, [UR8+0x16800], UR4 ;  /* 0x01680004083f15b2 */ /* 0x00106a0008000100 */
[----:B------:R0:W2:Y:S01]  /*0280*/  @UP2 SYNCS.EXCH.64 URZ, [UR8+0x16820], UR6 ;  /* 0x01682006083f25b2 */ /* 0x0000a20008000100 */
        /* <DEDUP_REMOVED lines=14> */
[----:B0-----:R3:W4:Y:S08]  /*0370*/  SYNCS.EXCH.64 URZ, [UR8+0x16830], UR4 ;  /* 0x01683004083f75b2 */ /* 0x0017300008000100 */
[----:B------:R3:W0:Y:S01]  /*0380*/  SYNCS.EXCH.64 URZ, [UR8+0x16840], UR6 ;  /* 0x01684006083f75b2 */ /* 0x0006220008000100 */
[----:B------:R3:W0:Y:S01]  /*0390*/  SYNCS.EXCH.64 URZ, [UR8+0x16838], UR4 ;  /* 0x01683804083f75b2 */ /* 0x0006220008000100 */
[----:B------:R3:W0:Y:S02]  /*03a0*/  SYNCS.EXCH.64 URZ, [UR8+0x16848], UR6 ;  /* 0x01684806083f75b2 */ /* 0x0006240008000100 */
[----:B---3--:R-:W-:Y:S01]  /*03b0*/  NOP ;  /* 0x0000000000007918 */ /* 0x008fe20000000000 */
.L_x_470:
[----:B------:R-:W3:Y:S01]  /*03c0*/  SHFL.IDX PT, R2, R0, RZ, 0x1f ;  /* 0x00001fff00027589 */ /* 0x000ee200000e0000 */
[----:B------:R-:W-:Y:S01]  /*03d0*/  NOP ;  /* 0x0000000000007918 */ /* 0x000fe20000000000 */
[----:B---3--:R-:W-:-:S13]  /*03e0*/  ISETP.NE.AND P0, PT, R2, RZ, PT ;  /* 0x000000ff0200720c */ /* 0x008fda0003f05270 */
        /* <DEDUP_REMOVED lines=17> */
[----:B------:R3:W0:Y:S02]  /*0500*/  SYNCS.EXCH.64 URZ, [UR8+0x16868], UR6 ;  /* 0x01686806083f75b2 */ /* 0x0006240008000100 */
[----:B---3--:R-:W-:Y:S01]  /*0510*/  NOP ;  /* 0x0000000000007918 */ /* 0x008fe20000000000 */
.L_x_471:
[----:B------:R-:W3:Y:S01]  /*0520*/  SHFL.IDX PT, R2, R0, RZ, 0x1f ;  /* 0x00001fff00027589 */ /* 0x000ee200000e0000 */
[----:B------:R-:W-:Y:S01]  /*0530*/  NOP ;  /* 0x0000000000007918 */ /* 0x000fe20000000000 */
[----:B---3--:R-:W-:-:S13]  /*0540*/  ISETP.NE.AND P0, PT, R2, RZ, PT ;  /* 0x000000ff0200720c */ /* 0x008fda0003f05270 */
        /* <DEDUP_REMOVED lines=13> */
[----:B------:R3:W0:Y:S02]  /*0620*/  SYNCS.EXCH.64 URZ, [UR6+0x16888], UR4 ;  /* 0x01688804063f75b2 */ /* 0x0006240008000100 */
[----:B---3--:R-:W-:Y:S01]  /*0630*/  NOP ;  /* 0x0000000000007918 */ /* 0x008fe20000000000 */
.L_x_472:
        /* <DEDUP_REMOVED lines=22> */
.L_x_473:
        /* <DEDUP_REMOVED lines=22> */
.L_x_474:
[----:B------:R-:W-:Y:S01]  /*0900*/  PLOP3.LUT P0, PT, PT, PT, UP0, 0x80, 0x0 ;  /* 0x000000000000781c */ /* 0x000fe20003f0f008 */
[----:B------:R-:W-:Y:S01]  /*0910*/  UMOV UR36, 0x1 ;  /* 0x0000000100247882 */ /* 0x000fe20000000000 */
[----:B------:R-:W-:Y:S01]  /*0920*/  NOP ;  /* 0x0000000000007918 */ /* 0x000fe20000000000 */
[----:B------:R-:W-:Y:S01]  /*0930*/  USEL UR36, UR36, 0x2, !UP0 ;  /* 0x0000000224247887 */ /* 0x000fe2000c000000 */
[----:B------:R-:W-:Y:S01]  /*0940*/  BSSY B9, `(.L_x_475) ;  /* 0x000169f000097945 */ /* 0x000fe20003800000 */
[----:B------:R-:W-:Y:S01]  /*0950*/  ULDC.64 UR42, c[0x0][0x208] ;  /* 0x00008200002a7ab9 */ /* 0x000fe20000000a00 */
[----:B012-4-:R-:W-:Y:S07]  /*0960*/  BAR.SYNC.DEFER_BLOCKING 0x0 ;  /* 0x0000000000007b1d */ /* 0x017fee0000010000 */
[----:B------:R-:W-:Y:S05]  /*0970*/  @!P0 BRA `(.L_x_476) ;  /* 0x000000f800a08947 */ /* 0x000fea0003800000 */
.L_x_477:
[----:B------:R-:W-:-:S08]  /*0980*/  NOP ;  /* 0x0000000000007918 */ /* 0x000fd00000000000 */
[----:B------:R-:W0:Y:S02]  /*0990*/  USETMAXREG.TRY_ALLOC.CTAPOOL UP0, 0xa0 ;  /* 0x000000a0000079c8 */ /* 0x000e240008000600 */
[----:B0-----:R-:W-:-:S13]  /*09a0*/  PLOP3.LUT P0, PT, PT, PT, UP0, 0x80, 0x0 ;  /* 0x000000000000781c */ /* 0x001fda0003f0f008 */
[----:B------:R-:W-:Y:S05]  /*09b0*/  @!P0 BRA `(.L_x_477) ;  /* 0xfffffffc00f08947 */ /* 0x000fea000383ffff */
[----:B------:R-:W2:Y:S01]  /*09c0*/  LDL.LU R0, [R1] ;  /* 0x0000000001007983 */ /* 0x000ea20000300800 */
[----:B------:R-:W0:Y:S01]  /*09d0*/  S2R R2, SR_TID.X ;  /* 0x0000000000027919 */ /* 0x000e220000002100 */
[----:B------:R-:W1:Y:S01]  /*09e0*/  S2UR UR38, SR_CgaCtaId ;  /* 0x00000000002679c3 */ /* 0x000e620000008800 */
[----:B------:R-:W-:Y:S01]  /*09f0*/  UMOV UR4, 0x400 ;  /* 0x0000040000047882 */ /* 0x000fe20000000000 */
[----:B0-----:R-:W-:-:S06]  /*0a00*/  SHF.R.U32.HI R2, RZ, 0x7, R2 ;  /* 0x00000007ff027819 */ /* 0x001fcc0000011602 */
[----:B------:R-:W-:Y:S06]  /*0a10*/  BAR.ARV 0x8, 0x200 ;  /* 0x0208000000007b1d */ /* 0x000fec0000002000 */
[----:B------:R-:W-:-:S13]  /*0a20*/  ISETP.NE.AND P0, PT, R2, 0x1, PT ;  /* 0x000000010200780c */ /* 0x000fda0003f05270 */
[----:B------:R-:W-:Y:S08]  /*0a30*/  @!P0 BAR.ARV 0x9, 0x100 ;  /* 0x0244000000008b1d */ /* 0x000ff00000002000 */
[----:B------:R-:W-:Y:S01]  /*0a40*/  BAR.SYNC.DEFER_BLOCKING 0x5, 0x200 ;  /* 0x0148000000007b1d */ /* 0x000fe20000010000 */
[----:B-1----:R-:W-:-:S06]  /*0a50*/  ULEA UR4, UR38, UR4, 0x18 ;  /* 0x0000000426047291 */ /* 0x002fcc000f8ec03f */
[----:B------:R-:W-:Y:S01]  /*0a60*/  IMAD.U32 R18, RZ, RZ, UR4 ;  /* 0x00000004ff127e24 */ /* 0x000fe2000f8e00ff */
[----:B------:R-:W-:-:S04]  /*0a70*/  ULDC UR4, c[0x0][0xc3c] ;  /* 0x00030f0000047ab9 */ /* 0x000fc80000000800 */
[----:B------:R-:W0:Y:S01]  /*0a80*/  LDS.128 R32, [R18+0x168d0] ;  /* 0x0168d00012207984 */ /* 0x000e220000000c00 */
[----:B------:R-:W-:Y:S06]  /*0a90*/  BAR.ARV 0x4, 0x200 ;  /* 0x0108000000007b1d */ /* 0x000fec0000002000 */
[----:B--2---:R-:W-:-:S04]  /*0aa0*/  LOP3.LUT R0, R0, 0xfffffff7, RZ, 0xc0, !PT ;  /* 0xfffffff700007812 */ /* 0x004fc800078ec0ff */
[----:B------:R-:W-:-:S05]  /*0ab0*/  @P0 LOP3.LUT R0, R0, 0x8, RZ, 0xfc, !PT ;  /* 0x0000000800000812 */ /* 0x000fca00078efcff */
[----:B------:R1:W-:Y:S01]  /*0ac0*/  STL [R1], R0 ;  /* 0x0000000001007387 */ /* 0x0003e20000100800 */
[----:B0-----:R-:W-:-:S13]  /*0ad0*/  ISETP.GE.AND P0, PT, R35, UR4, PT ;  /* 0x0000000423007c0c */ /* 0x001fda000bf06270 */
[----:B-1----:R-:W-:Y:S05]  /*0ae0*/  @P0 BRA `(.L_x_478) ;  /* 0x0000016800100947 */ /* 0x002fea0003800000 */
[----:B------:R-:W0:Y:S01]  /*0af0*/  S2R R0, SR_TID.X ;  /* 0x0000000000007919 */ /* 0x000e220000002100 */
[----:B------:R-:W-:Y:S01]  /*0b00*/  MOV R19, RZ ;  /* 0x000000ff00137202 */ /* 0x000fe20000000f00 */
[----:B------:R-:W-:Y:S01]  /*0b10*/  IMAD.MOV.U32 R155, RZ, RZ, RZ ;  /* 0x000000ffff9b7224 */ /* 0x000fe200078e00ff */
[----:B------:R-:W-:Y:S01]  /*0b20*/  ULOP3.LUT UR39, UR36, 0x1, URZ, 0xfc, !UPT ;  /* 0x0000000124277892 */ /* 0x000fe2000f8efc3f */
[----:B------:R-:W-:Y:S01]  /*0b30*/  IMAD.MOV.U32 R156, RZ, RZ, RZ ;  /* 0x000000ffff9c7224 */ /* 0x000fe200078e00ff */
[----:B------:R-:W-:Y:S01]  /*0b40*/  UMOV UR37, URZ ;  /* 0x0000003f00257c82 */ /* 0x000fe20008000000 */
[----:B0-----:R-:W-:-:S05]  /*0b50*/  VIADD R11, R0, 0xffffff80 ;  /* 0xffffff80000b7836 */ /* 0x001fca0000000000 */
[----:B------:R-:W-:-:S04]  /*0b60*/  SHF.R.S32.HI R0, RZ, 0x1f, R11 ;  /* 0x0000001fff007819 */ /* 0x000fc8000001140b */
[CC--:B------:R-:W-:Y:S02]  /*0b70*/  LEA.HI R2, R0.reuse, R11.reuse, RZ, 0x7 ;  /* 0x0000000b00027211 */ /* 0x0c0fe400078f38ff */
[----:B------:R-:W-:Y:S02]  /*0b80*/  LEA.HI R4, R0, R11, RZ, 0x5 ;  /* 0x0000000b00047211 */ /* 0x000fe400078f28ff */
[----:B------:R-:W-:Y:S02]  /*0b90*/  LOP3.LUT R3, R2, 0xffffff80, RZ, 0xc0, !PT ;  /* 0xffffff8002037812 */ /* 0x000fe400078ec0ff */
[----:B------:R-:W-:Y:S02]  /*0ba0*/  SHF.R.S32.HI R12, RZ, 0x7, R2 ;  /* 0x00000007ff0c7819 */ /* 0x000fe40000011402 */
[----:B------:R-:W-:Y:S02]  /*0bb0*/  IADD3 R10, R11, -R3, RZ ;  /* 0x800000030b0a7210 */ /* 0x000fe40007ffe0ff */
[----:B------:R-:W-:-:S02]  /*0bc0*/  LEA.HI R3, R0, R11, RZ, 0x4 ;  /* 0x0000000b00037211 */ /* 0x000fc400078f20ff */
[----:B------:R-:W-:Y:S02]  /*0bd0*/  SHF.R.S32.HI R5, RZ, 0x1f, R10 ;  /* 0x0000001fff057819 */ /* 0x000fe4000001140a */
[----:B------:R-:W-:Y:S02]  /*0be0*/  SHF.R.S32.HI R6, RZ, 0x4, R3 ;  /* 0x00000004ff067819 */ /* 0x000fe40000011403 */
[----:B------:R-:W-:Y:S02]  /*0bf0*/  LEA.HI R7, R5, R10, RZ, 0x2 ;  /* 0x0000000a05077211 */ /* 0x000fe400078f10ff */
[C---:B------:R-:W-:Y:S02]  /*0c00*/  LOP3.LUT R2, R3.reuse, 0x3fffff0, RZ, 0xc0, !PT ;  /* 0x03fffff003027812 */ /* 0x040fe400078ec0ff */
[----:B------:R-:W-:Y:S02]  /*0c10*/  LEA.HI R3, R3, R6, RZ, 0x1 ;  /* 0x0000000603037211 */ /* 0x000fe400078f08ff */
[--C-:B------:R-:W-:Y:S01]  /*0c20*/  SHF.R.S32.HI R8, RZ, 0x2, R7.reuse ;  /* 0x00000002ff087819 */ /* 0x100fe20000011407 */
[----:B------:R-:W-:Y:S01]  /*0c30*/  IMAD.IADD R2, R11, 0x1, -R2 ;  /* 0x000000010b027824 */ /* 0x000fe200078e0a02 */
[----:B------:R-:W-:-:S02]  /*0c40*/  SHF.R.S32.HI R9, RZ, 0x1f, R7 ;  /* 0x0000001fff097819 */ /* 0x000fc40000011407 */
[----:B------:R-:W-:Y:S01]  /*0c50*/  SHF.R.S32.HI R13, RZ, 0x5, R4 ;  /* 0x00000005ff0d7819 */ /* 0x000fe20000011404 */
[----:B------:R-:W-:Y:S01]  /*0c60*/  IMAD.HI R4, R12, 0x55555556, RZ ;  /* 0x555555560c047827 */ /* 0x000fe200078e02ff */
[----:B------:R-:W-:Y:S02]  /*0c70*/  LOP3.LUT R3, R3, 0x1ffffffe, RZ, 0xc0, !PT ;  /* 0x1ffffffe03037812 */ /* 0x000fe400078ec0ff */
[----:B------:R-:W-:Y:S02]  /*0c80*/  LEA.HI R9, R9, R8, RZ, 0x3 ;  /* 0x0000000809097211 */ /* 0x000fe400078f18ff */
[----:B------:R-:W-:Y:S01]  /*0c90*/  LEA R2, R13, R2, 0x4 ;  /* 0x000000020d027211 */ /* 0x000fe200078e20ff */
[----:B------:R-:W-:Y:S01]  /*0ca0*/  IMAD.IADD R3, R6, 0x1, -R3 ;  /* 0x0000000106037824 */ /* 0x000fe200078e0a03 */
[----:B------:R-:W-:Y:S02]  /*0cb0*/  LOP3.LUT R9, R9, 0xfffffff8, RZ, 0xc0, !PT ;  /* 0xfffffff809097812 */ /* 0x000fe400078ec0ff */
[----:B------:R-:W-:Y:S01]  /*0cc0*/  LEA.HI R5, R5, R10, RZ, 0x5 ;  /* 0x0000000a05057211 */ /* 0x000fe200078f28ff */
[----:B------:R-:W-:Y:S01]  /*0cd0*/  IMAD R6, R2, 0x8, R3 ;  /* 0x0000000802067824 */ /* 0x000fe200078e0203 */
[----:B------:R-:W-:Y:S01]  /*0ce0*/  LEA.HI R4, R4, R4, RZ, 0x1 ;  /* 0x0000000404047211 */ /* 0x000fe200078f08ff */
[----:B------:R-:W-:Y:S01]  /*0cf0*/  IMAD.IADD R8, R8, 0x1, -R9 ;  /* 0x0000000108087824 */ /* 0x000fe200078e0a09 */
[----:B------:R-:W-:-:S02]  /*0d00*/  SHF.R.S32.HI R5, RZ, 0x5, R5 ;  /* 0x00000005ff057819 */ /* 0x000fc40000011405 */
[-C--:B------:R-:W-:Y:S01]  /*0d10*/  LEA.HI R2, R0, R11.reuse, RZ, 0x2 ;  /* 0x0000000b00027211 */ /* 0x080fe200078f10ff */
[----:B------:R-:W-:Y:S01]  /*0d20*/  IMAD R4, R4, -0x3, R12 ;  /* 0xfffffffd04047824 */ /* 0x000fe200078e020c */
[----:B------:R-:W-:Y:S01]  /*0d30*/  LEA.HI R3, R0, R11, RZ, 0x3 ;  /* 0x0000000b00037211 */ /* 0x000fe200078f18ff */
[----:B------:R-:W-:Y:S01]  /*0d40*/  IMAD R5, R5, 0x10, R8 ;  /* 0x0000001005057824 */ /* 0x000fe200078e0208 */
[--C-:B------:R-:W-:Y:S02]  /*0d50*/  SHF.R.S32.HI R153, RZ, 0x2, R2.reuse ;  /* 0x00000002ff997819 */ /* 0x100fe40000011402 */
[----:B------:R-:W-:Y:S01]  /*0d60*/  SHF.R.S32.HI R0, RZ, 0x1f, R2 ;  /* 0x0000001fff007819 */ /* 0x000fe20000011402 */
[----:B------:R-:W-:Y:S01]  /*0d70*/  IMAD R9, R4, 0x40, R5 ;  /* 0x0000004004097824 */ /* 0x000fe200078e0205 */
[----:B------:R-:W-:Y:S02]  /*0d80*/  LOP3.LUT R2, R2, 0xfffffffc, RZ, 0xc0, !PT ;  /* 0xfffffffc02027812 */ /* 0x000fe400078ec0ff */
[----:B------:R-:W-:-:S02]  /*0d90*/  IADD3 R8, R153, 0x60, RZ ;  /* 0x0000006099087810 */ /* 0x000fc40007ffe0ff */
[----:B------:R-:W-:Y:S01]  /*0da0*/  SHF.R.S32.HI R4, RZ, 0x3, R3 ;  /* 0x00000003ff047819 */ /* 0x000fe20000011403 */
[----:B------:R-:W-:Y:S01]  /*0db0*/  IMAD.IADD R5, R11, 0x1, -R2 ;  /* 0x000000010b057824 */ /* 0x000fe200078e0a02 */
[----:B------:R-:W-:Y:S01]  /*0dc0*/  LOP3.LUT R3, R3, 0xfffffff8, RZ, 0xc0, !PT ;  /* 0xfffffff803037812 */ /* 0x000fe200078ec0ff */
[----:B------:R-:W-:Y:S01]  /*0dd0*/  STL [R1+0x5c], R9 ;  /* 0x00005c0901007387 */ /* 0x000fe20000100800 */
[----:B------:R-:W-:Y:S01]  /*0de0*/  LEA.HI R0, R0, R153, RZ, 0x3 ;  /* 0x0000009900007211 */ /* 0x000fe200078f18ff */
[----:B------:R-:W-:Y:S01]  /*0df0*/  IMAD.SHL.U32 R16, R5, 0x8, RZ ;  /* 0x0000000805107824 */ /* 0x000fe200078e00ff */
[----:B------:R-:W-:Y:S01]  /*0e00*/  SHF.R.S32.HI R4, RZ, 0x1f, R8 ;  /* 0x0000001fff047819 */ /* 0x000fe20000011408 */
[----:B------:R-:W-:Y:S01]  /*0e10*/  IMAD.IADD R2, R11, 0x1, -R3 ;  /* 0x000000010b027824 */ /* 0x000fe200078e0a03 */
[----:B------:R-:W-:Y:S01]  /*0e20*/  LOP3.LUT R0, R0, 0xfffffff8, RZ, 0xc0, !PT ;  /* 0xfffffff800007812 */ /* 0x000fe200078ec0ff */
[----:B------:R-:W-:Y:S01]  /*0e30*/  IMAD.SHL.U32 R3, R8, 0x40, RZ ;  /* 0x0000004008037824 */ /* 0x000fe200078e00ff */
[----:B------:R-:W-:Y:S01]  /*0e40*/  LEA.HI R2, R5, R5, RZ, 0x1 ;  /* 0x0000000505027211 */ /* 0x000fe200078f08ff */
[----:B------:R-:W-:Y:S01]  /*0e50*/  STL [R1+0x4], RZ ;  /* 0x000004ff01007387 */ /* 0x000fe20000100800 */
[----:B------:R-:W-:Y:S01]  /*0e60*/  LEA.HI R4, R4, R8, RZ, 0x3 ;  /* 0x0000000804047211 */ /* 0x000fe200078f18ff */
[----:B------:R-:W-:Y:S01]  /*0e70*/  IMAD.IADD R11, R153, 0x1, -R0 ;  /* 0x00000001990b7824 */ /* 0x000fe200078e0a00 */
[----:B------:R-:W-:-:S02]  /*0e80*/  SHF.L.U32 R22, R5, 0x2, RZ ;  /* 0x0000000205167819 */ /* 0x000fc400000006ff */
[----:B------:R-:W-:Y:S01]  /*0e90*/  LOP3.LUT R0, R2, 0x1ffffffe, RZ, 0xc0, !PT ;  /* 0x1ffffffe02007812 */ /* 0x000fe200078ec0ff */
[----:B------:R-:W-:Y:S01]  /*0ea0*/  IMAD.SHL.U32 R4, R4, 0x40, RZ ;  /* 0x0000004004047824 */ /* 0x000fe200078e00ff */
[----:B------:R-:W-:Y:S01]  /*0eb0*/  LOP3.LUT R3, R3, 0x1c0, RZ, 0xc0, !PT ;  /* 0x000001c003037812 */ /* 0x000fe200078ec0ff */
[----:B------:R-:W-:Y:S01]  /*0ec0*/  VIADD R157, R22, 0x10 ;  /* 0x00000010169d7836 */ /* 0x000fe20000000000 */
[----:B------:R-:W-:Y:S01]  /*0ed0*/  IADD3 R0, R5, -R0, RZ ;  /* 0x8000000005007210 */ /* 0x000fe20007ffe0ff */
[----:B------:R0:W-:Y:S01]  /*0ee0*/  STL [R1+0x14], R11 ;  /* 0x0000140b01007387 */ /* 0x0001e20000100800 */
[----:B------:R-:W-:Y:S01]  /*0ef0*/  LOP3.LUT R7, R7, 0x7ffffffc, RZ, 0xc0, !PT ;  /* 0x7ffffffc07077812 */ /* 0x000fe200078ec0ff */
[----:B------:R-:W-:Y:S01]  /*0f00*/  VIADD R2, R16, 0x20 ;  /* 0x0000002010027836 */ /* 0x000fe20000000000 */
[----:B------:R-:W-:Y:S01]  /*0f10*/  SHF.R.U32.HI R5, RZ, 0x3, R3 ;  /* 0x00000003ff057819 */ /* 0x000fe20000011603 */
[----:B------:R-:W-:Y:S01]  /*0f20*/  IMAD R0, R0, 0x8, R9 ;  /* 0x0000000800007824 */ /* 0x000fe200078e0209 */
[----:B------:R-:W-:Y:S01]  /*0f30*/  LOP3.LUT R3, R3, 0x38, R16, 0xf8, !PT ;  /* 0x0000003803037812 */ /* 0x000fe200078ef810 */
[----:B------:R-:W-:Y:S01]  /*0f40*/  IMAD.IADD R7, R10, 0x1, -R7 ;  /* 0x000000010a077824 */ /* 0x000fe200078e0a07 */
[----:B------:R-:W-:-:S02]  /*0f50*/  LOP3.LUT R4, R4, 0xfffffe00, RZ, 0xc0, !PT ;  /* 0xfffffe0004047812 */ /* 0x000fc400078ec0ff */
[----:B------:R-:W-:Y:S01]  /*0f60*/  SHF.R.S32.HI R8, RZ, 0x1f, R157 ;  /* 0x0000001fff087819 */ /* 0x000fe2000001149d */
[C---:B0-----:R-:W-:Y:S01]  /*0f70*/  IMAD.SHL.U32 R11, R157.reuse, 0x2, RZ ;  /* 0x000000029d0b7824 */ /* 0x041fe200078e00ff */
[----:B------:R-:W-:Y:S01]  /*0f80*/  LOP3.LUT R3, R4, R3, R5, 0xf6, !PT ;  /* 0x0000000304037212 */ /* 0x000fe200078ef605 */
[----:B------:R0:W-:Y:S01]  /*0f90*/  STL [R1+0x24], R4 ;  /* 0x0000240401007387 */ /* 0x0001e20000100800 */
[----:B------:R-:W-:Y:S02]  /*0fa0*/  SHF.L.U32 R6, R6, 0x3, RZ ;  /* 0x0000000306067819 */ /* 0x000fe400000006ff */
[----:B------:R-:W-:Y:S01]  /*0fb0*/  SHF.L.U64.HI R5, R157, 0x1, R8 ;  /* 0x000000019d057819 */ /* 0x000fe20000010208 */
[----:B------:R-:W-:Y:S01]  /*0fc0*/  IMAD R3, R3, 0x2, R18 ;  /* 0x0000000203037824 */ /* 0x000fe200078e0212 */
[----:B------:R1:W-:Y:S01]  /*0fd0*/  STL [R1+0x54], R11 ;  /* 0x0000540b01007387 */ /* 0x0003e20000100800 */
[----:B------:R-:W-:Y:S02]  /*0fe0*/  SHF.R.S32.HI R17, RZ, 0x1f, R16 ;  /* 0x0000001fff117819 */ /* 0x000fe40000011410 */
[----:B------:R-:W-:Y:S01]  /*0ff0*/  SHF.R.S32.HI R154, RZ, 0x1f, R2 ;  /* 0x0000001fff9a7819 */ /* 0x000fe20000011402 */
[----:B------:R1:W-:Y:S01]  /*1000*/  STL [R1+0x64], R6 ;  /* 0x0000640601007387 */ /* 0x0003e20000100800 */
[----:B0-----:R-:W-:-:S03]  /*1010*/  IMAD.SHL.U32 R4, R7, 0x2, RZ ;  /* 0x0000000207047824 */ /* 0x001fc600078e00ff */
[----:B------:R1:W-:Y:S04]  /*1020*/  STL [R1+0x50], R5 ;  /* 0x0000500501007387 */ /* 0x0003e80000100800 */
[----:B------:R1:W-:Y:S04]  /*1030*/  STL [R1+0x28], R4 ;  /* 0x0000280401007387 */ /* 0x0003e80000100800 */
[----:B------:R1:W-:Y:S04]  /*1040*/  STL [R1+0x58], R3 ;  /* 0x0000580301007387 */ /* 0x0003e80000100800 */
[----:B------:R1:W-:Y:S02]  /*1050*/  STL [R1+0x60], R0 ;  /* 0x0000600001007387 */ /* 0x0003e40000100800 */
.L_x_617:
[----:B01-3--:R-:W0:Y:S02]  /*1060*/  LDC.64 R4, c[0x0][0xc88] ;  /* 0x00032200ff047b82 */ /* 0x00be240000000a00 */
[----:B0-----:R-:W-:-:S05]  /*1070*/  IMAD.WIDE R4, R35, 0x4, R4 ;  /* 0x0000000423047825 */ /* 0x001fca00078e0204 */
[----:B--2-4-:R-:W2:Y:S01]  /*1080*/  LDG.E R36, desc[UR42][R4.64] ;  /* 0x0000002a04247981 */ /* 0x014ea2000c1e1900 */
[----:B------:R-:W-:Y:S05]  /*1090*/  YIELD ;  /* 0x0000000000007946 */ /* 0x000fea0003800000 */
[----:B------:R-:W-:Y:S01]  /*10a0*/  ULDC.64 UR4, c[0x0][0xa28] ;  /* 0x00028a0000047ab9 */ /* 0x000fe20000000a00 */
[----:B------:R-:W-:Y:S01]  /*10b0*/  ULDC.64 UR8, c[0x0][0xa18] ;  /* 0x0002860000087ab9 */ /* 0x000fe20000000a00 */
[----:B------:R-:W-:Y:S01]  /*10c0*/  ISETP.NE.U32.AND P1, PT, RZ, UR4, PT ;  /* 0x00000004ff007c0c */ /* 0x000fe2000bf25070 */
[----:B------:R-:W-:Y:S01]  /*10d0*/  ULDC.64 UR6, c[0x0][0xa08] ;  /* 0x0002820000067ab9 */ /* 0x000fe20000000a00 */
[----:B------:R-:W-:Y:S01]  /*10e0*/  IMAD.MOV.U32 R10, RZ, RZ, RZ ;  /* 0x000000ffff0a7224 */ /* 0x000fe200078e00ff */
[----:B------:R-:W-:Y:S01]  /*10f0*/  ISETP.NE.U32.AND P0, PT, RZ, UR6, PT ;  /* 0x00000006ff007c0c */ /* 0x000fe2000bf05070 */
[----:B------:R-:W-:Y:S01]  /*1100*/  IMAD.MOV.U32 R68, RZ, RZ, RZ ;  /* 0x000000ffff447224 */ /* 0x000fe200078e00ff */
[----:B------:R-:W-:-:S02]  /*1110*/  ISETP.NE.AND.EX P1, PT, RZ, UR5, PT, P1 ;  /* 0x00000005ff007c0c */ /* 0x000fc4000bf25310 */
[----:B------:R-:W-:Y:S02]  /*1120*/  ISETP.NE.AND.EX P0, PT, RZ, UR7, PT, P0 ;  /* 0x00000007ff007c0c */ /* 0x000fe4000bf05300 */
[----:B--2---:R-:W-:Y:S01]  /*1130*/  SHF.R.S32.HI R0, RZ, 0x1f, R36 ;  /* 0x0000001fff007819 */ /* 0x004fe20000011424 */
[----:B------:R0:W-:Y:S08]  /*1140*/  STL [R1+0x34], R36 ;  /* 0x0000342401007387 */ /* 0x0001f00000100800 */
[----:B------:R-:W-:-:S02]  /*1150*/  @P1 LEA R6, P2, R36, UR4, 0x2 ;  /* 0x0000000424061c11 */ /* 0x000fc4000f8410ff */
[C---:B------:R-:W-:Y:S01]  /*1160*/  SHF.L.U32 R38, R36.reuse, 0x2, RZ ;  /* 0x0000000224267819 */ /* 0x040fe200000006ff */
[----:B------:R0:W-:Y:S01]  /*1170*/  STL [R1+0x4c], R0 ;  /* 0x00004c0001007387 */ /* 0x0001e20000100800 */
[C-C-:B------:R-:W-:Y:S02]  /*1180*/  @P1 LEA.HI.X R7, R36.reuse, UR5, R0.reuse, 0x2, P2 ;  /* 0x0000000524071c11 */ /* 0x140fe400090f1400 */
[----:B------:R-:W-:Y:S01]  /*1190*/  ISETP.NE.U32.AND P2, PT, RZ, UR8, PT ;  /* 0x00000008ff007c0c */ /* 0x000fe2000bf45070 */
[----:B------:R-:W-:Y:S01]  /*11a0*/  ULDC UR4, c[0x0][0x288] ;  /* 0x0000a20000047ab9 */ /* 0x000fe20000000800 */
[----:B------:R-:W-:Y:S01]  /*11b0*/  SHF.L.U64.HI R37, R36, 0x2, R0 ;  /* 0x0000000224257819 */ /* 0x000fe20000010200 */
[----:B------:R0:W5:Y:S01]  /*11c0*/  @P1 LDG.E R10, desc[UR42][R6.64] ;  /* 0x0000002a060a1981 */ /* 0x000162000c1e1900 */
[----:B------:R-:W-:Y:S02]  /*11d0*/  ISETP.NE.AND.EX P2, PT, RZ, UR9, PT, P2 ;  /* 0x00000009ff007c0c */ /* 0x000fe4000bf45320 */
[----:B------:R-:W-:Y:S01]  /*11e0*/  IADD3 R8, P3, R38, UR6, RZ ;  /* 0x0000000626087c10 */ /* 0x000fe2000ff7e0ff */
[----:B------:R-:W-:Y:S01]  /*11f0*/  IMAD.U32 R24, RZ, RZ, UR4 ;  /* 0x00000004ff187e24 */ /* 0x000fe2000f8e00ff */
[----:B------:R-:W-:Y:S01]  /*1200*/  ULDC.64 UR4, c[0x0][0x418] ;  /* 0x0001060000047ab9 */ /* 0x000fe20000000a00 */
[----:B------:R0:W-:Y:S01]  /*1210*/  STL [R1+0x3c], R38 ;  /* 0x00003c2601007387 */ /* 0x0001e20000100800 */
[----:B------:R-:W-:-:S07]  /*1220*/  IADD3.X R9, R37, UR7, RZ, P3, !PT ;  /* 0x0000000725097c10 */ /* 0x000fce0009ffe4ff */
[----:B------:R-:W-:Y:S01]  /*1230*/  @P2 IADD3 R4, P1, R38, UR8, RZ ;  /* 0x0000000826042c10 */ /* 0x000fe2000ff3e0ff */
[----:B------:R0:W5:Y:S03]  /*1240*/  @P0 LDG.E R68, desc[UR42][R8.64] ;  /* 0x0000002a08440981 */ /* 0x000166000c1e1900 */
[----:B------:R-:W-:Y:S01]  /*1250*/  @P2 IADD3.X R5, R37, UR9, RZ, P1, !PT ;  /* 0x0000000925052c10 */ /* 0x000fe20008ffe4ff */
[----:B------:R-:W-:Y:S01]  /*1260*/  UISETP.NE.U32.AND UP0, UPT, UR4, URZ, UPT ;  /* 0x0000003f0400728c */ /* 0x000fe2000bf05070 */
[----:B------:R0:W-:Y:S02]  /*1270*/  STL [R1+0x40], R37 ;  /* 0x0000402501007387 */ /* 0x0001e40000100800 */
[----:B------:R-:W-:Y:S02]  /*1280*/  ULDC UR4, c[0x0][0x424] ;  /* 0x0001090000047ab9 */ /* 0x000fe40000000800 */
[----:B------:R0:W5:Y:S01]  /*1290*/  @P2 LDG.E R24, desc[UR42][R4.64] ;  /* 0x0000002a04182981 */ /* 0x000162000c1e1900 */
[----:B------:R-:W-:-:S03]  /*12a0*/  UISETP.NE.AND.EX UP0, UPT, UR5, URZ, UPT, UP0 ;  /* 0x0000003f0500728c */ /* 0x000fc6000bf05300 */
[----:B------:R-:W-:Y:S01]  /*12b0*/  ULDC UR5, c[0x0][0x2f0] ;  /* 0x0000bc0000057ab9 */ /* 0x000fe20000000800 */
[----:B------:R-:W-:-:S04]  /*12c0*/  USEL UR4, UR4, 0x1, UP0 ;  /* 0x0000000104047887 */ /* 0x000fc80008000000 */
[----:B------:R-:W-:-:S03]  /*12d0*/  UIMAD UR4, UR4, UR5, URZ ;  /* 0x00000005040472a4 */ /* 0x000fc6000f8e023f */
[----:B------:R-:W-:Y:S02]  /*12e0*/  ULDC UR5, c[0x0][0x348] ;  /* 0x0000d20000057ab9 */ /* 0x000fe40000000800 */
[----:B------:R-:W-:Y:S01]  /*12f0*/  MOV R27, UR5 ;  /* 0x00000005001b7c02 */ /* 0x000fe20008000f00 */
[----:B------:R-:W-:Y:S01]  /*1300*/  IMAD.U32 R31, RZ, RZ, UR4 ;  /* 0x00000004ff1f7e24 */ /* 0x000fe2000f8e00ff */
[----:B0-----:R-:W-:Y:S06]  /*1310*/  @P2 BRA `(.L_x_479) ;  /* 0x0000000000242947 */ /* 0x001fec0003800000 */
[----:B------:R-:W-:Y:S02]  /*1320*/  ULDC.64 UR4, c[0x0][0xa00] ;  /* 0x0002800000047ab9 */ /* 0x000fe40000000a00 */
[----:B------:R-:W-:-:S04]  /*1330*/  ISETP.NE.U32.AND P1, PT, RZ, UR4, PT ;  /* 0x00000004ff007c0c */ /* 0x000fc8000bf25070 */
[----:B------:R-:W-:-:S13]  /*1340*/  ISETP.NE.AND.EX P1, PT, RZ, UR5, PT, P1 ;  /* 0x00000005ff007c0c */ /* 0x000fda000bf25310 */
[----:B------:R-:W-:Y:S05]  /*1350*/  @!P1 BRA `(.L_x_479) ;  /* 0x0000000000149947 */ /* 0x000fea0003800000 */
[----:B------:R-:W0:Y:S02]  /*1360*/  LDC.64 R4, c[0x0][0xa00] ;  /* 0x00028000ff047b82 */ /* 0x000e240000000a00 */
[----:B0-----:R-:W-:-:S05]  /*1370*/  IMAD.WIDE R4, R36, 0x4, R4 ;  /* 0x0000000424047825 */ /* 0x001fca00078e0204 */
[----:B-----5:R-:W2:Y:S04]  /*1380*/  LDG.E R24, desc[UR42][R4.64] ;  /* 0x0000002a04187981 */ /* 0x020ea8000c1e1900 */
[----:B------:R-:W2:Y:S02]  /*1390*/  LDG.E R3, desc[UR42][R4.64+0x4] ;  /* 0x0000042a04037981 */ /* 0x000ea4000c1e1900 */
[----:B--2---:R-:W-:-:S07]  /*13a0*/  IMAD.IADD R24, R3, 0x1, -R24 ;  /* 0x0000000103187824 */ /* 0x004fce00078e0a18 */
.L_x_479:
[----:B------:R-:W-:Y:S01]  /*13b0*/  ULDC.64 UR4, c[0x0][0xa20] ;  /* 0x0002880000047ab9 */ /* 0x000fe20000000a00 */
[----:B------:R0:W-:Y:S01]  /*13c0*/  STL [R1+0x44], R33 ;  /* 0x0000442101007387 */ /* 0x0001e20000100800 */
[----:B------:R-:W-:Y:S02]  /*13d0*/  ISETP.NE.U32.AND P1, PT, RZ, UR4, PT ;  /* 0x00000004ff007c0c */ /* 0x000fe4000bf25070 */
[C---:B------:R-:W-:Y:S02]  /*13e0*/  LOP3.LUT R3, R34.reuse, 0xff000000, RZ, 0xc0, !PT ;  /* 0xff00000022037812 */ /* 0x040fe400078ec0ff */
[----:B------:R-:W-:Y:S02]  /*13f0*/  ISETP.NE.AND.EX P1, PT, RZ, UR5, PT, P1 ;  /* 0x00000005ff007c0c */ /* 0x000fe4000bf25310 */
[----:B------:R-:W-:Y:S02]  /*1400*/  LOP3.LUT R0, R34, 0xff0000, RZ, 0xc0, !PT ;  /* 0x00ff000022007812 */ /* 0x000fe400078ec0ff */
[----:B------:R-:W-:-:S02]  /*1410*/  SHF.R.U32.HI R3, RZ, 0x8, R3 ;  /* 0x00000008ff037819 */ /* 0x000fc40000011603 */
[----:B------:R-:W-:Y:S02]  /*1420*/  LOP3.LUT R152, R34, 0xffff, RZ, 0xc0, !PT ;  /* 0x0000ffff22987812 */ /* 0x000fe400078ec0ff */
[----:B------:R-:W-:-:S05]  /*1430*/  LEA.HI R11, R0, R3, RZ, 0x10 ;  /* 0x00000003000b7211 */ /* 0x000fca00078f80ff */
[----:B0-----:R-:W-:Y:S05]  /*1440*/  @!P1 BRA `(.L_x_480) ;  /* 0x0000000000109947 */ /* 0x001fea0003800000 */
[----:B------:R-:W-:-:S04]  /*1450*/  IADD3 R4, P0, R38, UR4, RZ ;  /* 0x0000000426047c10 */ /* 0x000fc8000ff1e0ff */
[----:B------:R-:W-:-:S05]  /*1460*/  IADD3.X R5, R37, UR5, RZ, P0, !PT ;  /* 0x0000000525057c10 */ /* 0x000fca00087fe4ff */
[----:B------:R0:W5:Y:S01]  /*1470*/  LDG.E R31, desc[UR42][R4.64] ;  /* 0x0000002a041f7981 */ /* 0x000162000c1e1900 */
[----:B------:R-:W-:Y:S05]  /*1480*/  BRA `(.L_x_481) ;  /* 0x0000000000107947 */ /* 0x000fea0003800000 */
.L_x_480:
[----:B------:R-:W-:Y:S05]  /*1490*/  @!P0 BRA `(.L_x_481) ;  /* 0x00000000000c8947 */ /* 0x000fea0003800000 */
[----:B------:R-:W2:Y:S04]  /*14a0*/  LDG.E R0, desc[UR42][R8.64] ;  /* 0x0000002a08007981 */ /* 0x000ea8000c1e1900 */
[----:B------:R-:W2:Y:S02]  /*14b0*/  LDG.E R31, desc[UR42][R8.64+0x4] ;  /* 0x0000042a081f7981 */ /* 0x000ea4000c1e1900 */
[----:B--2---:R-:W-:-:S07]  /*14c0*/  IMAD.IADD R31, R31, 0x1, -R0 ;  /* 0x000000011f1f7824 */ /* 0x004fce00078e0a00 */
.L_x_481:
[----:B------:R-:W-:Y:S01]  /*14d0*/  ULDC.64 UR4, c[0x0][0xa10] ;  /* 0x0002840000047ab9 */ /* 0x000fe20000000a00 */
[----:B------:R-:W2:Y:S01]  /*14e0*/  LDL.LU R32, [R1] ;  /* 0x0000000001207983 */ /* 0x000ea20000300800 */
[----:B------:R-:W-:-:S04]  /*14f0*/  ISETP.NE.U32.AND P0, PT, RZ, UR4, PT ;  /* 0x00000004ff007c0c */ /* 0x000fc8000bf05070 */
[----:B------:R-:W-:Y:S01]  /*1500*/  ISETP.NE.AND.EX P0, PT, RZ, UR5, PT, P0 ;  /* 0x00000005ff007c0c */ /* 0x000fe2000bf05300 */
[----:B------:R-:W-:Y:S02]  /*1510*/  ULDC.64 UR4, c[0x0][0xa30] ;  /* 0x00028c0000047ab9 */ /* 0x000fe40000000a00 */
[----:B------:R-:W-:-:S10]  /*1520*/  ISETP.NE.U32.AND P1, PT, RZ, UR4, PT ;  /* 0x00000004ff007c0c */ /* 0x000fd4000bf25070 */
[----:B0-----:R-:W0:Y:S02]  /*1530*/  @P0 LDC.64 R4, c[0x0][0xa10] ;  /* 0x00028400ff040b82 */ /* 0x001e240000000a00 */
[----:B0-----:R-:W-:-:S05]  /*1540*/  @P0 IMAD.WIDE R4, R36, 0x4, R4 ;  /* 0x0000000424040825 */ /* 0x001fca00078e0204 */
[----:B------:R-:W3:Y:S04]  /*1550*/  @P0 LDG.E R0, desc[UR42][R4.64] ;  /* 0x0000002a04000981 */ /* 0x000ee8000c1e1900 */
[----:B------:R0:W3:Y:S01]  /*1560*/  @P0 LDG.E R3, desc[UR42][R4.64+0x4] ;  /* 0x0000042a04030981 */ /* 0x0000e2000c1e1900 */
[----:B------:R-:W-:Y:S02]  /*1570*/  ISETP.NE.AND.EX P1, PT, RZ, UR5, PT, P1 ;  /* 0x00000005ff007c0c */ /* 0x000fe4000bf25310 */
[----:B-----5:R-:W-:-:S11]  /*1580*/  MOV R25, R31 ;  /* 0x0000001f00197202 */ /* 0x020fd60000000f00 */
[----:B------:R-:W-:-:S04]  /*1590*/  @P1 IADD3 R6, P2, R38, UR4, RZ ;  /* 0x0000000426061c10 */ /* 0x000fc8000ff5e0ff */
[----:B------:R-:W-:-:S05]  /*15a0*/  @P1 IADD3.X R7, R37, UR5, RZ, P2, !PT ;  /* 0x0000000525071c10 */ /* 0x000fca00097fe4ff */
[----:B------:R1:W5:Y:S01]  /*15b0*/  @P1 LDG.E R25, desc[UR42][R6.64] ;  /* 0x0000002a06191981 */ /* 0x000362000c1e1900 */
[----:B------:R-:W-:Y:S01]  /*15c0*/  IMAD.IADD R10, R31, 0x1, -R10 ;  /* 0x000000011f0a7824 */ /* 0x000fe200078e0a0a */
[----:B------:R-:W-:Y:S01]  /*15d0*/  LOP3.LUT R12, R11, 0xff, RZ, 0xc0, !PT ;  /* 0x000000ff0b0c7812 */ /* 0x000fe200078ec0ff */
[----:B------:R-:W-:Y:S01]  /*15e0*/  BSSY B0, `(.L_x_482) ;  /* 0x000002c000007945 */ /* 0x000fe20003800000 */
[----:B------:R-:W-:Y:S01]  /*15f0*/  SHF.R.U32.HI R8, RZ, 0x10, R11 ;  /* 0x00000010ff087819 */ /* 0x000fe2000001160b */
[----:B0-----:R-:W-:Y:S02]  /*1600*/  IMAD.MOV.U32 R5, RZ, RZ, RZ ;  /* 0x000000ffff057224 */ /* 0x001fe400078e00ff */
[----:B------:R1:W-:Y:S04]  /*1610*/  STL [R1+0x48], R12 ;  /* 0x0000480c01007387 */ /* 0x0003e80000100800 */
[----:B------:R1:W-:Y:S01]  /*1620*/  STL [R1+0x30], R8 ;  /* 0x0000300801007387 */ /* 0x0003e20000100800 */
[----:B--2---:R-:W-:Y:S01]  /*1630*/  LOP3.LUT R32, R32, 0xfffffffb, RZ, 0xc0, !PT ;  /* 0xfffffffb20207812 */ /* 0x004fe200078ec0ff */
[----:B---3--:R-:W-:-:S04]  /*1640*/  @P0 IMAD.IADD R27, R3, 0x1, -R0 ;  /* 0x00000001031b0824 */ /* 0x008fc800078e0a00 */
[----:B------:R-:W-:-:S05]  /*1650*/  IMAD.IADD R89, R10, 0x1, R27 ;  /* 0x000000010a597824 */ /* 0x000fca00078e021b */
[C---:B------:R-:W-:Y:S02]  /*1660*/  ISETP.GE.AND P3, PT, R89.reuse, 0x1, PT ;  /* 0x000000015900780c */ /* 0x040fe40003f66270 */
[----:B------:R-:W-:-:S04]  /*1670*/  IADD3 R0, R89, 0x7f, RZ ;  /* 0x0000007f59007810 */ /* 0x000fc80007ffe0ff */
[----:B------:R-:W-:-:S04]  /*1680*/  SHF.R.S32.HI R3, RZ, 0x1f, R0 ;  /* 0x0000001fff037819 */ /* 0x000fc80000011400 */
[----:B------:R-:W-:-:S03]  /*1690*/  LEA.HI R3, R3, R0, RZ, 0x7 ;  /* 0x0000000003037211 */ /* 0x000fc600078f38ff */
[----:B------:R-:W-:Y:S02]  /*16a0*/  @P3 LOP3.LUT R32, R32, 0x4, RZ, 0xfc, !PT ;  /* 0x0000000420203812 */ /* 0x000fe400078efcff */
[----:B------:R-:W-:-:S03]  /*16b0*/  SHF.R.S32.HI R26, RZ, 0x7, R3 ;  /* 0x00000007ff1a7819 */ /* 0x000fc60000011403 */
[----:B------:R1:W-:Y:S01]  /*16c0*/  STL [R1], R32 ;  /* 0x0000002001007387 */ /* 0x0003e20000100800 */
[----:B------:R-:W-:Y:S05]  /*16d0*/  @!P3 BRA `(.L_x_483) ;  /* 0x000000000070b947 */ /* 0x000fea0003800000 */
[----:B------:R-:W-:Y:S01]  /*16e0*/  ISETP.NE.AND P0, PT, R8, RZ, PT ;  /* 0x000000ff0800720c */ /* 0x000fe20003f05270 */
[----:B------:R-:W-:-:S03]  /*16f0*/  ULDC UR4, c[0x0][0x9f0] ;  /* 0x00027c0000047ab9 */ /* 0x000fc60000000800 */
[----:B------:R-:W-:-:S04]  /*1700*/  SEL R9, R8, UR4, P0 ;  /* 0x0000000408097c07 */ /* 0x000fc80008000000 */
[-C--:B-1----:R-:W-:Y:S02]  /*1710*/  IABS R6, R9.reuse ;  /* 0x0000000900067213 */ /* 0x082fe40000000000 */
[----:B------:R-:W-:Y:S02]  /*1720*/  IADD3 R0, R26, -0x1, R9 ;  /* 0xffffffff1a007810 */ /* 0x000fe40007ffe009 */
[----:B------:R-:W0:Y:S01]  /*1730*/  I2F.RP R3, R6 ;  /* 0x0000000600037306 */ /* 0x000e220000209400 */
[-C--:B------:R-:W-:Y:S02]  /*1740*/  IABS R11, R9.reuse ;  /* 0x00000009000b7213 */ /* 0x080fe40000000000 */
[----:B------:R-:W-:Y:S02]  /*1750*/  IABS R8, R0 ;  /* 0x0000000000087213 */ /* 0x000fe40000000000 */
[----:B------:R-:W-:-:S04]  /*1760*/  LOP3.LUT R0, R0, R9, RZ, 0x3c, !PT ;  /* 0x0000000900007212 */ /* 0x000fc800078e3cff */
[----:B------:R-:W-:Y:S01]  /*1770*/  ISETP.GE.AND P2, PT, R0, RZ, PT ;  /* 0x000000ff0000720c */ /* 0x000fe20003f46270 */
[----:B0-----:R-:W0:Y:S02]  /*1780*/  MUFU.RCP R3, R3 ;  /* 0x0000000300037308 */ /* 0x001e240000001000 */
[----:B0-----:R-:W-:Y:S01]  /*1790*/  VIADD R4, R3, 0xffffffe ;  /* 0x0ffffffe03047836 */ /* 0x001fe20000000000 */
[----:B------:R-:W-:-:S05]  /*17a0*/  IADD3 R3, RZ, -R11, RZ ;  /* 0x8000000bff037210 */ /* 0x000fca0007ffe0ff */
[----:B------:R0:W1:Y:S02]  /*17b0*/  F2I.FTZ.U32.TRUNC.NTZ R5, R4 ;  /* 0x0000000400057305 */ /* 0x000064000021f000 */
[----:B0-----:R-:W-:Y:S02]  /*17c0*/  IMAD.MOV.U32 R4, RZ, RZ, RZ ;  /* 0x000000ffff047224 */ /* 0x001fe400078e00ff */
[----:B-1----:R-:W-:-:S04]  /*17d0*/  IMAD.MOV R7, RZ, RZ, -R5 ;  /* 0x000000ffff077224 */ /* 0x002fc800078e0a05 */
        /* <DEDUP_REMOVED lines=9> */
[----:B------:R-:W-:-:S05]  /*1870*/  @P0 IADD3 R5, R5, 0x1, RZ ;  /* 0x0000000105050810 */ /* 0x000fca0007ffe0ff */
[----:B------:R-:W-:Y:S01]  /*1880*/  @!P2 IMAD.MOV R5, RZ, RZ, -R5 ;  /* 0x000000ffff05a224 */ /* 0x000fe200078e0a05 */
[----:B------:R-:W-:-:S07]  /*1890*/  @!P1 LOP3.LUT R5, RZ, R9, RZ, 0x33, !PT ;  /* 0x00000009ff059212 */ /* 0x000fce00078e33ff */
.L_x_483:
[----:B------:R-:W-:Y:S05]  /*18a0*/  BSYNC B0 ;  /* 0x0000000000007941 */ /* 0x000fea0003800000 */
.L_x_482:
[----:B------:R-:W-:-:S05]  /*18b0*/  IMAD R0, R12, R5, RZ ;  /* 0x000000050c007224 */ /* 0x000fca00078e02ff */
[C---:B------:R-:W-:Y:S01]  /*18c0*/  VIADDMNMX R5, R0.reuse, R5, R26, PT ;  /* 0x0000000500057246 */ /* 0x040fe2000380011a */
[----:B------:R-:W-:-:S04]  /*18d0*/  IMAD R0, R0, 0x80, -R10 ;  /* 0x0000008000007824 */ /* 0x000fc800078e0a0a */
[----:B------:R-:W-:Y:S01]  /*18e0*/  IMAD R4, R5, 0x80, -R10 ;  /* 0x0000008005047824 */ /* 0x000fe200078e0a0a */
[----:B------:R-:W-:-:S04]  /*18f0*/  VIMNMX R0, RZ, R0, !PT ;  /* 0x00000000ff007248 */ /* 0x000fc80007fe0100 */
[----:B------:R-:W-:Y:S02]  /*1900*/  VIMNMX R3, R4, R27, PT ;  /* 0x0000001b04037248 */ /* 0x000fe40003fe0100 */
[----:B------:R-:W-:Y:S02]  /*1910*/  SHF.R.U32.HI R30, RZ, 0x7, R0 ;  /* 0x00000007ff1e7819 */ /* 0x000fe40000011600 */
[----:B------:R-:W-:-:S03]  /*1920*/  ISETP.GT.AND P0, PT, R3, R0, PT ;  /* 0x000000000300720c */ /* 0x000fc60003f04270 */
[----:B------:R-:W-:-:S10]  /*1930*/  IMAD.MOV.U32 R29, RZ, RZ, R30 ;  /* 0x000000ffff1d7224 */ /* 0x000fd400078e001e */
[----:B------:R-:W-:-:S04]  /*1940*/  @P0 IADD3 R3, R3, 0x7f, RZ ;  /* 0x0000007f03030810 */ /* 0x000fc80007ffe0ff */
[----:B------:R-:W-:-:S04]  /*1950*/  @P0 SHF.R.S32.HI R0, RZ, 0x1f, R3 ;  /* 0x0000001fff000819 */ /* 0x000fc80000011403 */
[----:B------:R-:W-:-:S04]  /*1960*/  @P0 LEA.HI R0, R0, R3, RZ, 0x7 ;  /* 0x0000000300000211 */ /* 0x000fc800078f38ff */
[----:B------:R-:W-:Y:S02]  /*1970*/  @P0 SHF.R.S32.HI R29, RZ, 0x7, R0 ;  /* 0x00000007ff1d0819 */ /* 0x000fe40000011400 */
[----:B------:R-:W-:Y:S02]  /*1980*/  PLOP3.LUT P0, PT, PT, PT, PT, 0x80, 0x0 ;  /* 0x000000000000781c */ /* 0x000fe40003f0f070 */
[----:B------:R-:W-:-:S13]  /*1990*/  ISETP.GT.AND P1, PT, R29, R30, PT ;  /* 0x0000001e1d00720c */ /* 0x000fda0003f24270 */
[----:B------:R-:W-:Y:S05]  /*19a0*/  @!P1 BRA `(.L_x_484) ;  /* 0x0000004000189947 */ /* 0x000fea0003800000 */
[----:B------:R-:W-:Y:S01]  /*19b0*/  VIADD R0, R18, 0xe400 ;  /* 0x0000e40012007836 */ /* 0x000fe20000000000 */
[----:B------:R-:W-:Y:S04]  /*19c0*/  BSSY B6, `(.L_x_485) ;  /* 0x0000013000067945 */ /* 0x000fe80003800000 */
[----:B------:R-:W-:-:S13]  /*19d0*/  LOP3.LUT P0, RZ, R0, 0x3ff, RZ, 0xc0, !PT ;  /* 0x000003ff00ff7812 */ /* 0x000fda000780c0ff */
[----:B------:R-:W-:Y:S05]  /*19e0*/  @!P0 BRA `(.L_x_486) ;  /* 0x0000000000408947 */ /* 0x000fea0003800000 */
[----:B------:R-:W-:Y:S01]  /*19f0*/  MOV R0, 0x0 ;  /* 0x0000000000007802 */ /* 0x000fe20000000f00 */
[----:B------:R-:W-:Y:S01]  /*1a00*/  ULDC.64 UR4, c[0x4][0x88] ;  /* 0x0100220000047ab9 */ /* 0x000fe20000000a00 */
[----:B------:R-:W-:Y:S01]  /*1a10*/  ULDC.64 UR6, c[0x4][0x18] ;  /* 0x0100060000067ab9 */ /* 0x000fe20000000a00 */
[----:B------:R-:W-:Y:S01]  /*1a20*/  IMAD.U32 R4, RZ, RZ, UR4 ;  /* 0x00000004ff047e24 */ /* 0x000fe2000f8e00ff */
[----:B------:R0:W2:Y:S01]  /*1a30*/  LDC.64 R14, c[0x4][R0] ;  /* 0x01000000000e7b82 */ /* 0x0000a20000000a00 */
[----:B------:R-:W-:Y:S01]  /*1a40*/  MOV R5, UR5 ;  /* 0x0000000500057c02 */ /* 0x000fe20008000f00 */
[----:B------:R-:W-:Y:S01]  /*1a50*/  ULDC.64 UR4, c[0x4][0x90] ;  /* 0x0100240000047ab9 */ /* 0x000fe20000000a00 */
[----:B------:R-:W-:Y:S01]  /*1a60*/  IMAD.U32 R10, RZ, RZ, UR6 ;  /* 0x00000006ff0a7e24 */ /* 0x000fe2000f8e00ff */
[----:B------:R-:W-:Y:S01]  /*1a70*/  MOV R11, UR7 ;  /* 0x00000007000b7c02 */ /* 0x000fe20008000f00 */
[----:B-1----:R-:W-:Y:S02]  /*1a80*/  IMAD.U32 R6, RZ, RZ, UR4 ;  /* 0x00000004ff067e24 */ /* 0x002fe4000f8e00ff */
[----:B------:R-:W-:-:S02]  /*1a90*/  IMAD.U32 R7, RZ, RZ, UR5 ;  /* 0x00000005ff077e24 */ /* 0x000fc4000f8e00ff */
[----:B------:R-:W-:Y:S02]  /*1aa0*/  IMAD.MOV.U32 R8, RZ, RZ, 0x70 ;  /* 0x00000070ff087424 */ /* 0x000fe400078e00ff */
[----:B------:R-:W-:Y:S02]  /*1ab0*/  IMAD.MOV.U32 R12, RZ, RZ, 0x1 ;  /* 0x00000001ff0c7424 */ /* 0x000fe400078e00ff */
[----:B0-----:R-:W-:-:S07]  /*1ac0*/  IMAD.MOV.U32 R13, RZ, RZ, RZ ;  /* 0x000000ffff0d7224 */ /* 0x001fce00078e00ff */
[----:B------:R-:W-:-:S07]  /*1ad0*/  LEPC R20, `(.L_x_486) ;  /* 0x000000001014794e */ /* 0x000fce0000000000 */
[----:B--2--5:R-:W-:Y:S05]  /*1ae0*/  CALL.ABS.NOINC R14 ;  /* 0x000000000e007343 */ /* 0x024fea0003c00000 */
.L_x_486:
[----:B------:R-:W-:Y:S05]  /*1af0*/  BSYNC B6 ;  /* 0x0000000000067941 */ /* 0x000fea0003800000 */
.L_x_485:
[----:B------:R-:W-:Y:S01]  /*1b00*/  IADD3 R28, R18, 0x400, RZ ;  /* 0x00000400121c7810 */ /* 0x000fe20007ffe0ff */
[----:B------:R-:W-:Y:S03]  /*1b10*/  BSSY B6, `(.L_x_487) ;  /* 0x0000013000067945 */ /* 0x000fe60003800000 */
[----:B------:R-:W-:-:S13]  /*1b20*/  LOP3.LUT P0, RZ, R28, 0x3ff, RZ, 0xc0, !PT ;  /* 0x000003ff1cff7812 */ /* 0x000fda000780c0ff */
[----:B------:R-:W-:Y:S05]  /*1b30*/  @!P0 BRA `(.L_x_488) ;  /* 0x0000000000408947 */ /* 0x000fea0003800000 */
[----:B------:R-:W-:Y:S01]  /*1b40*/  MOV R0, 0x0 ;  /* 0x0000000000007802 */ /* 0x000fe20000000f00 */
[----:B------:R-:W-:Y:S01]  /*1b50*/  ULDC.64 UR4, c[0x4][0x88] ;  /* 0x0100220000047ab9 */ /* 0x000fe20000000a00 */
[----:B------:R-:W-:Y:S01]  /*1b60*/  ULDC.64 UR6, c[0x4][0x18] ;  /* 0x0100060000067ab9 */ /* 0x000fe20000000a00 */
[----:B------:R-:W-:Y:S01]  /*1b70*/  IMAD.U32 R4, RZ, RZ, UR4 ;  /* 0x00000004ff047e24 */ /* 0x000fe2000f8e00ff */
[----:B------:R0:W2:Y:S01]  /*1b80*/  LDC.64 R14, c[0x4][R0] ;  /* 0x01000000000e7b82 */ /* 0x0000a20000000a00 */
[----:B------:R-:W-:Y:S01]  /*1b90*/  IMAD.U32 R5, RZ, RZ, UR5 ;  /* 0x00000005ff057e24 */ /* 0x000fe2000f8e00ff */
[----:B------:R-:W-:Y:S01]  /*1ba0*/  ULDC.64 UR4, c[0x4][0x90] ;  /* 0x0100240000047ab9 */ /* 0x000fe20000000a00 */
[----:B------:R-:W-:Y:S01]  /*1bb0*/  IMAD.U32 R10, RZ, RZ, UR6 ;  /* 0x00000006ff0a7e24 */ /* 0x000fe2000f8e00ff */
[----:B-1----:R-:W-:Y:S01]  /*1bc0*/  MOV R7, UR5 ;  /* 0x0000000500077c02 */ /* 0x002fe20008000f00 */
[----:B------:R-:W-:Y:S01]  /*1bd0*/  IMAD.U32 R6, RZ, RZ, UR4 ;  /* 0x00000004ff067e24 */ /* 0x000fe2000f8e00ff */
[----:B------:R-:W-:Y:S01]  /*1be0*/  MOV R12, 0x1 ;  /* 0x00000001000c7802 */ /* 0x000fe20000000f00 */
[----:B------:R-:W-:-:S02]  /*1bf0*/  IMAD.U32 R11, RZ, RZ, UR7 ;  /* 0x00000007ff0b7e24 */ /* 0x000fc4000f8e00ff */
[----:B------:R-:W-:Y:S02]  /*1c00*/  IMAD.MOV.U32 R8, RZ, RZ, 0x70 ;  /* 0x00000070ff087424 */ /* 0x000fe400078e00ff */
[----:B0-----:R-:W-:-:S07]  /*1c10*/  IMAD.MOV.U32 R13, RZ, RZ, RZ ;  /* 0x000000ffff0d7224 */ /* 0x001fce00078e00ff */
[----:B------:R-:W-:-:S07]  /*1c20*/  LEPC R20, `(.L_x_488) ;  /* 0x000000001014794e */ /* 0x000fce0000000000 */
[----:B--2--5:R-:W-:Y:S05]  /*1c30*/  CALL.ABS.NOINC R14 ;  /* 0x000000000e007343 */ /* 0x024fea0003c00000 */
.L_x_488:
[----:B------:R-:W-:Y:S05]  /*1c40*/  BSYNC B6 ;  /* 0x0000000000067941 */ /* 0x000fea0003800000 */
.L_x_487:
[----:B------:R-:W-:Y:S01]  /*1c50*/  ULDC.64 UR4, c[0x0][0x9f8] ;  /* 0x00027e0000047ab9 */ /* 0x000fe20000000a00 */
[----:B------:R-:W-:Y:S01]  /*1c60*/  IMAD.MOV.U32 R69, RZ, RZ, R36 ;  /* 0x000000ffff457224 */ /* 0x000fe200078e0024 */
[----:B------:R-:W-:Y:S01]  /*1c70*/  ISETP.NE.U32.AND P0, PT, RZ, UR4, PT ;  /* 0x00000004ff007c0c */ /* 0x000fe2000bf05070 */
[----:B------:R-:W2:Y:S01]  /*1c80*/  LDL R14, [R1+0x24] ;  /* 0x00002400010e7983 */ /* 0x000ea20000100800 */
[----:B------:R-:W0:Y:S02]  /*1c90*/  LDC.64 R4, c[0x0][0x3f8] ;  /* 0x0000fe00ff047b82 */ /* 0x000e240000000a00 */
[----:B------:R-:W-:-:S06]  /*1ca0*/  ISETP.NE.AND.EX P0, PT, RZ, UR5, PT, P0 ;  /* 0x00000005ff007c0c */ /* 0x000fcc000bf05300 */
[----:B------:R-:W3:Y:S07]  /*1cb0*/  LDC R59, c[0x0][0x3f4] ;  /* 0x0000fd00ff3b7b82 */ /* 0x000eee0000000800 */
[----:B-1----:R-:W-:Y:S01]  /*1cc0*/  @P0 IADD3 R6, P1, R38, UR4, RZ ;  /* 0x0000000426060c10 */ /* 0x002fe2000ff3e0ff */
[----:B------:R-:W1:Y:S01]  /*1cd0*/  LDC.64 R62, c[0x0][0x408] ;  /* 0x00010200ff3e7b82 */ /* 0x000e620000000a00 */
[----:B------:R-:W4:Y:S02]  /*1ce0*/  LDL R38, [R1+0x14] ;  /* 0x0000140001267983 */ /* 0x000f240000100800 */
[----:B------:R-:W-:-:S05]  /*1cf0*/  @P0 IADD3.X R7, R37, UR5, RZ, P1, !PT ;  /* 0x0000000525070c10 */ /* 0x000fca0008ffe4ff */
[----:B------:R1:W2:Y:S01]  /*1d00*/  @P0 LDG.E R69, desc[UR42][R6.64] ;  /* 0x0000002a06450981 */ /* 0x0002a2000c1e1900 */
[----:B------:R-:W1:Y:S01]  /*1d10*/  S2R R36, SR_TID.X ;  /* 0x0000000000247919 */ /* 0x000e620000002100 */
[----:B------:R-:W-:Y:S02]  /*1d20*/  SHF.R.S32.HI R3, RZ, 0x1f, R153 ;  /* 0x0000001fff037819 */ /* 0x000fe40000011499 */
[----:B------:R-:W-:-:S03]  /*1d30*/  SHF.R.S32.HI R23, RZ, 0x1f, R22 ;  /* 0x0000001fff177819 */ /* 0x000fc60000011416 */
[-C--:B0-----:R-:W-:Y:S01]  /*1d40*/  IMAD R0, R3, R4.reuse, RZ ;  /* 0x0000000403007224 */ /* 0x081fe200078e02ff */
[----:B---3--:R-:W-:Y:S01]  /*1d50*/  ISETP.GE.AND P0, PT, R16, R59, PT ;  /* 0x0000003b1000720c */ /* 0x008fe20003f06270 */
[----:B------:R-:W-:-:S04]  /*1d60*/  IMAD.WIDE.U32 R8, R153, R4, R22 ;  /* 0x0000000499087225 */ /* 0x000fc800078e0016 */
[----:B------:R-:W-:Y:S02]  /*1d70*/  IMAD R13, R153, R5, R0 ;  /* 0x00000005990d7224 */ /* 0x000fe400078e0200 */
[----:B-1----:R-:W-:Y:S01]  /*1d80*/  IMAD R0, R3, R62, RZ ;  /* 0x0000003e03007224 */ /* 0x002fe200078e02ff */
[----:B------:R-:W-:Y:S01]  /*1d90*/  SEL R3, R59, RZ, P0 ;  /* 0x000000ff3b037207 */ /* 0x000fe20000000000 */
[----:B------:R-:W-:Y:S01]  /*1da0*/  IMAD.WIDE.U32 R10, R153, R4, R16 ;  /* 0x00000004990a7225 */ /* 0x000fe200078e0010 */
[----:B------:R-:W-:-:S03]  /*1db0*/  IADD3 R9, R9, R13, RZ ;  /* 0x0000000d09097210 */ /* 0x000fc60007ffe0ff */
[----:B------:R-:W-:Y:S01]  /*1dc0*/  IMAD.IADD R11, R13, 0x1, R11 ;  /* 0x000000010d0b7824 */ /* 0x000fe200078e020b */
[----:B-----5:R-:W-:Y:S01]  /*1dd0*/  SHF.R.S32.HI R13, RZ, 0x1f, R25 ;  /* 0x0000001fff0d7819 */ /* 0x020fe20000011419 */
[----:B------:R-:W-:Y:S02]  /*1de0*/  IMAD.IADD R3, R16, 0x1, R3 ;  /* 0x0000000110037824 */ /* 0x000fe400078e0203 */
[----:B------:R-:W-:Y:S02]  /*1df0*/  IMAD R15, R153, R63, R0 ;  /* 0x0000003f990f7224 */ /* 0x000fe400078e0200 */
[----:B------:R-:W-:Y:S01]  /*1e00*/  IMAD R12, R13, R4, RZ ;  /* 0x000000040d0c7224 */ /* 0x000fe200078e02ff */
[----:B------:R-:W-:Y:S02]  /*1e10*/  SHF.R.S32.HI R0, RZ, 0x1f, R3 ;  /* 0x0000001fff007819 */ /* 0x000fe40000011403 */
[----:B------:R-:W-:Y:S02]  /*1e20*/  SHF.R.U32.HI R37, RZ, 0x7, R36 ;  /* 0x00000007ff257819 */ /* 0x000fe40000011624 */
[----:B------:R-:W-:Y:S01]  /*1e30*/  LEA.HI R0, R0, R3, RZ, 0x3 ;  /* 0x0000000300007211 */ /* 0x000fe200078f18ff */
[----:B------:R-:W-:Y:S01]  /*1e40*/  IMAD R3, R25, R5, R12 ;  /* 0x0000000519037224 */ /* 0x000fe200078e020c */
[----:B------:R-:W-:Y:S01]  /*1e50*/  ISETP.NE.AND P6, PT, R37, 0x1, PT ;  /* 0x000000012500780c */ /* 0x000fe20003fc5270 */
[----:B------:R-:W-:-:S02]  /*1e60*/  IMAD R12, R13, R62, RZ ;  /* 0x0000003e0d0c7224 */ /* 0x000fc400078e02ff */
[----:B------:R-:W-:Y:S02]  /*1e70*/  VIADD R61, R37, 0x8 ;  /* 0x00000008253d7836 */ /* 0x000fe40000000000 */
[C---:B------:R-:W-:Y:S01]  /*1e80*/  VIADD R37, R153.reuse, 0x60 ;  /* 0x0000006099257836 */ /* 0x040fe20000000000 */
[----:B------:R-:W-:Y:S01]  /*1e90*/  SHF.L.U64.HI R66, R4, 0x7, R5 ;  /* 0x0000000704427819 */ /* 0x000fe20000010205 */
[----:B------:R-:W-:Y:S01]  /*1ea0*/  IMAD.IADD R68, R68, 0x1, R31 ;  /* 0x0000000144447824 */ /* 0x000fe200078e021f */
[----:B------:R-:W-:Y:S01]  /*1eb0*/  SHF.L.U64.HI R64, R62, 0x7, R63 ;  /* 0x000000073e407819 */ /* 0x000fe2000001023f */
[----:B------:R-:W-:-:S04]  /*1ec0*/  IMAD.WIDE.U32 R6, R153, R62, R16 ;  /* 0x0000003e99067225 */ /* 0x000fc800078e0010 */
[----:B------:R-:W-:-:S04]  /*1ed0*/  IMAD.WIDE.U32 R20, R25, R4, R8 ;  /* 0x0000000419147225 */ /* 0x000fc800078e0008 */
[----:B------:R-:W-:-:S04]  /*1ee0*/  IMAD.WIDE.U32 R34, R25, R4, R10 ;  /* 0x0000000419227225 */ /* 0x000fc800078e000a */
[----:B------:R-:W-:Y:S02]  /*1ef0*/  IMAD.SHL.U32 R65, R4, 0x80, RZ ;  /* 0x0000008004417824 */ /* 0x000fe400078e00ff */
[----:B------:R-:W-:Y:S02]  /*1f00*/  IMAD R31, R25, R63, R12 ;  /* 0x0000003f191f7224 */ /* 0x000fe400078e020c */
[----:B------:R-:W-:Y:S01]  /*1f10*/  IMAD.SHL.U32 R37, R37, 0x40, RZ ;  /* 0x0000004025257824 */ /* 0x000fe200078e00ff */
[----:B------:R-:W-:Y:S02]  /*1f20*/  IADD3 R7, R15, R7, RZ ;  /* 0x000000070f077210 */ /* 0x000fe40007ffe0ff */
[----:B------:R-:W-:Y:S02]  /*1f30*/  LOP3.LUT R32, R32, 0xfffffffd, RZ, 0xc0, !PT ;  /* 0xfffffffd20207812 */ /* 0x000fe400078ec0ff */
[----:B------:R-:W-:Y:S01]  /*1f40*/  LOP3.LUT R37, R37, 0x1c0, RZ, 0xc0, !PT ;  /* 0x000001c025257812 */ /* 0x000fe200078ec0ff */
[----:B------:R-:W-:Y:S01]  /*1f50*/  IMAD.WIDE.U32 R54, R25, R62, R6 ;  /* 0x0000003e19367225 */ /* 0x000fe200078e0006 */
[----:B------:R-:W-:-:S02]  /*1f60*/  SHF.R.S32.HI R7, RZ, 0x3, R0 ;  /* 0x00000003ff077819 */ /* 0x000fc40000011400 */
[----:B------:R-:W-:Y:S01]  /*1f70*/  LOP3.LUT R6, R0, 0xfffffff8, RZ, 0xc0, !PT ;  /* 0xfffffff800067812 */ /* 0x000fe200078ec0ff */
[----:B------:R-:W-:Y:S05]  /*1f80*/  @!P6 WARPSYNC.ALL ;  /* 0x000000000000e948 */ /* 0x000fea0003800000 */
[----:B------:R-:W-:Y:S01]  /*1f90*/  IMAD.WIDE.U32 R52, R153, R62, R22 ;  /* 0x0000003e99347225 */ /* 0x000fe200078e0016 */
[----:B------:R-:W-:-:S03]  /*1fa0*/  ULDC UR4, c[0x0][0x2f4] ;  /* 0x0000bd0000047ab9 */ /* 0x000fc60000000800 */
[----:B------:R-:W-:Y:S02]  /*1fb0*/  IMAD.IADD R53, R53, 0x1, R15 ;  /* 0x0000000135357824 */ /* 0x000fe400078e020f */
[----:B------:R-:W-:Y:S02]  /*1fc0*/  IMAD.IADD R57, R21, 0x1, R3 ;  /* 0x0000000115397824 */ /* 0x000fe400078e0203 */
[----:B------:R-:W-:Y:S02]  /*1fd0*/  IMAD.IADD R56, R3, 0x1, R35 ;  /* 0x0000000103387824 */ /* 0x000fe400078e0223 */
[----:B------:R-:W-:Y:S01]  /*1fe0*/  IMAD.WIDE.U32 R52, R25, R62, R52 ;  /* 0x0000003e19347225 */ /* 0x000fe200078e0034 */
[----:B------:R-:W-:Y:S01]  /*1ff0*/  @!P6 BAR.SYNC.DEFER_BLOCKING 0x9, 0x100 ;  /* 0x024400000000eb1d */ /* 0x000fe20000010000 */
[----:B------:R-:W-:Y:S02]  /*2000*/  ISETP.GE.AND P2, PT, R2, UR4, PT ;  /* 0x0000000402007c0c */ /* 0x000fe4000bf46270 */
[----:B------:R-:W-:-:S02]  /*2010*/  IMAD.SHL.U32 R62, R62, 0x80, RZ ;  /* 0x000000803e3e7824 */ /* 0x000fc400078e00ff */
[----:B------:R-:W-:Y:S02]  /*2020*/  IMAD.SHL.U32 R59, R59, 0x2, RZ ;  /* 0x000000023b3b7824 */ /* 0x000fe400078e00ff */
[C---:B----4-:R-:W-:Y:S01]  /*2030*/  IMAD.SHL.U32 R67, R38.reuse, 0x40, RZ ;  /* 0x0000004026437824 */ /* 0x050fe200078e00ff */
[----:B------:R-:W-:Y:S02]  /*2040*/  LOP3.LUT P1, RZ, R38, 0x4, RZ, 0xc0, !PT ;  /* 0x0000000426ff7812 */ /* 0x000fe4000782c0ff */
[----:B------:R-:W-:Y:S02]  /*2050*/  IADD3 R38, R36, -0x80, RZ ;  /* 0xffffff8024267810 */ /* 0x000fe40007ffe0ff */
[----:B------:R-:W-:Y:S02]  /*2060*/  LOP3.LUT R67, R67, 0x1c0, RZ, 0xc0, !PT ;  /* 0x000001c043437812 */ /* 0x000fe400078ec0ff */
[----:B------:R-:W-:Y:S02]  /*2070*/  SHF.R.S32.HI R36, RZ, 0x1f, R38 ;  /* 0x0000001fff247819 */ /* 0x000fe40000011426 */
[----:B------:R-:W-:-:S02]  /*2080*/  SHF.R.U32.HI R63, RZ, 0x3, R67 ;  /* 0x00000003ff3f7819 */ /* 0x000fc40000011643 */
[----:B------:R-:W-:Y:S02]  /*2090*/  LOP3.LUT R4, R67, 0x18, R16, 0xf8, !PT ;  /* 0x0000001843047812 */ /* 0x000fe400078ef810 */
[----:B------:R-:W-:Y:S02]  /*20a0*/  LEA.HI R36, R36, R38, RZ, 0x5 ;  /* 0x0000002624247211 */ /* 0x000fe400078f28ff */
[----:B------:R-:W-:Y:S02]  /*20b0*/  LOP3.LUT R4, R4, R63, RZ, 0x3c, !PT ;  /* 0x0000003f04047212 */ /* 0x000fe400078e3cff */
[----:B------:R-:W-:Y:S02]  /*20c0*/  SHF.R.S32.HI R36, RZ, 0x5, R36 ;  /* 0x00000005ff247819 */ /* 0x000fe40000011424 */
[----:B------:R-:W-:Y:S02]  /*20d0*/  @P1 LOP3.LUT R32, R32, 0x2, RZ, 0xfc, !PT ;  /* 0x0000000220201812 */ /* 0x000fe400078efcff */
[----:B------:R-:W-:-:S02]  /*20e0*/  LEA R58, R36, R4, 0x9 ;  /* 0x00000004243a7211 */ /* 0x000fc400078e48ff */
[--C-:B------:R-:W-:Y:S02]  /*20f0*/  LOP3.LUT R4, R67, 0x38, R0.reuse, 0xf8, !PT ;  /* 0x0000003843047812 */ /* 0x100fe400078ef800 */
[----:B------:R-:W-:Y:S01]  /*2100*/  LOP3.LUT R0, R37, 0x38, R0, 0xf8, !PT ;  /* 0x0000003825007812 */ /* 0x000fe200078ef800 */
[----:B------:R-:W-:Y:S01]  /*2110*/  VIADD R37, R153, 0x60 ;  /* 0x0000006099257836 */ /* 0x000fe20000000000 */
[----:B------:R0:W-:Y:S04]  /*2120*/  STL [R1], R32 ;  /* 0x0000002001007387 */ /* 0x0001e80000100800 */
[----:B------:R-:W-:Y:S02]  /*2130*/  SHF.L.U32 R37, R37, 0x6, RZ ;  /* 0x0000000625257819 */ /* 0x000fe400000006ff */
[----:B0-----:R-:W-:-:S02]  /*2140*/  SHF.R.S32.HI R32, RZ, 0x1f, R38 ;  /* 0x0000001fff207819 */ /* 0x001fc40000011426 */
[----:B------:R-:W-:Y:S02]  /*2150*/  LOP3.LUT R37, R37, 0x1c0, RZ, 0xc0, !PT ;  /* 0x000001c025257812 */ /* 0x000fe400078ec0ff */
[----:B------:R-:W-:Y:S02]  /*2160*/  LEA.HI R32, R32, R38, RZ, 0x2 ;  /* 0x0000002620207211 */ /* 0x000fe400078f10ff */
[----:B------:R-:W-:Y:S02]  /*2170*/  SHF.R.U32.HI R37, RZ, 0x3, R37 ;  /* 0x00000003ff257819 */ /* 0x000fe40000011625 */
[----:B------:R-:W-:Y:S02]  /*2180*/  LOP3.LUT R32, R32, 0xfffffffc, RZ, 0xc0, !PT ;  /* 0xfffffffc20207812 */ /* 0x000fe400078ec0ff */
[----:B------:R-:W-:Y:S02]  /*2190*/  LOP3.LUT R3, R4, R63, RZ, 0x3c, !PT ;  /* 0x0000003f04037212 */ /* 0x000fe400078e3cff */
[----:B------:R-:W-:Y:S01]  /*21a0*/  LOP3.LUT R0, R0, R37, RZ, 0x3c, !PT ;  /* 0x0000002500007212 */ /* 0x000fe200078e3cff */
[----:B------:R-:W-:Y:S01]  /*21b0*/  IMAD.IADD R32, R38, 0x1, -R32 ;  /* 0x0000000126207824 */ /* 0x000fe200078e0a20 */
[----:B------:R-:W-:Y:S01]  /*21c0*/  ISETP.GE.AND P1, PT, R16, UR4, PT ;  /* 0x0000000410007c0c */ /* 0x000fe2000bf26270 */
[----:B------:R-:W-:-:S02]  /*21d0*/  IMAD R3, R36, 0x200, R3 ;  /* 0x0000020024037824 */ /* 0x000fc400078e0203 */
[----:B------:R-:W-:Y:S01]  /*21e0*/  IMAD R60, R32, 0x60, R153 ;  /* 0x00000060203c7824 */ /* 0x000fe200078e0299 */
[----:B--2---:R-:W-:Y:S01]  /*21f0*/  SHF.R.S32.HI R5, RZ, 0x1f, R69 ;  /* 0x0000001fff057819 */ /* 0x004fe20000011445 */
[----:B------:R-:W-:Y:S01]  /*2200*/  IMAD.IADD R32, R53, 0x1, R31 ;  /* 0x0000000135207824 */ /* 0x000fe200078e021f */
[----:B------:R-:W-:Y:S01]  /*2210*/  IADD3 R31, R31, R55, RZ ;  /* 0x000000371f1f7210 */ /* 0x000fe20007ffe0ff */
[----:B------:R-:W-:Y:S01]  /*2220*/  IMAD.IADD R0, R14, 0x1, R0 ;  /* 0x000000010e007824 */ /* 0x000fe200078e0200 */
[----:B------:R-:W-:-:S07]  /*2230*/  SHF.R.S32.HI R4, RZ, 0x1f, R6 ;  /* 0x0000001fff047819 */ /* 0x000fce0000011406 */
.L_x_544:
[----:B--2---:R-:W2:Y:S01]  /*2240*/  LDL R38, [R1+0x14] ;  /* 0x0000140001267983 */ /* 0x004ea20000100800 */
[----:B------:R-:W0:Y:S03]  /*2250*/  LDC R74, c[0x0][0x430] ;  /* 0x00010c00ff4a7b82 */ /* 0x000e260000000800 */
[----:B---3--:R-:W3:Y:S01]  /*2260*/  LDL.LU R36, [R1] ;  /* 0x0000000001247983 */ /* 0x008ee20000300800 */
[----:B------:R-:W-:Y:S01]  /*2270*/  VIADD R29, R29, 0xffffffff ;  /* 0xffffffff1d1d7836 */ /* 0x000fe20000000000 */
[----:B------:R-:W-:-:S03]  /*2280*/  MOV R73, RZ ;  /* 0x000000ff00497202 */ /* 0x000fc60000000f00 */
[----:B------:R-:W1:Y:S01]  /*2290*/  LDC R80, c[0x0][0x3f4] ;  /* 0x0000fd00ff507b82 */ /* 0x000e620000000800 */
[----:B------:R-:W-:-:S05]  /*22a0*/  LEA R10, R29, R60, 0x7 ;  /* 0x0000003c1d0a7211 */ /* 0x000fca00078e38ff */
[----:B----4-:R-:W-:-:S04]  /*22b0*/  IMAD.IADD R37, R68, 0x1, R10 ;  /* 0x0000000144257824 */ /* 0x010fc800078e020a */
[----:B------:R-:W-:Y:S01]  /*22c0*/  IMAD.MOV.U32 R12, RZ, RZ, R37 ;  /* 0x000000ffff0c7224 */ /* 0x000fe200078e0025 */
[----:B0-----:R-:W-:-:S13]  /*22d0*/  ISETP.NE.AND P3, PT, R74, 0x1, PT ;  /* 0x000000014a00780c */ /* 0x001fda0003f65270 */
[----:B------:R-:W0:Y:S08]  /*22e0*/  @P3 LDC R8, c[0x0][0x434] ;  /* 0x00010d00ff083b82 */ /* 0x000e300000000800 */
[----:B------:R-:W4:Y:S01]  /*22f0*/  @P3 LDC R9, c[0x0][0x438] ;  /* 0x00010e00ff093b82 */ /* 0x000f220000000800 */
[----:B0-----:R-:W-:-:S05]  /*2300*/  @P3 IMAD.HI.U32 R8, R37, R8, RZ ;  /* 0x0000000825083227 */ /* 0x001fca00078e00ff */
[----:B----4-:R-:W-:Y:S02]  /*2310*/  @P3 SHF.R.U32.HI R12, RZ, R9, R8 ;  /* 0x00000009ff0c3219 */ /* 0x010fe40000011608 */
[----:B------:R-:W-:-:S04]  /*2320*/  ISETP.GE.AND P3, PT, R10, R27, PT ;  /* 0x0000001b0a00720c */ /* 0x000fc80003f66270 */
[----:B------:R-:W-:-:S13]  /*2330*/  ISETP.GT.OR P3, PT, R60, 0x7f, P3 ;  /* 0x0000007f3c00780c */ /* 0x000fda0001f64670 */
[----:B------:R-:W0:Y:S01]  /*2340*/  @!P3 LDC.64 R10, c[0x0][0x428] ;  /* 0x00010a00ff0abb82 */ /* 0x000e220000000a00 */
[----:B------:R-:W-:-:S07]  /*2350*/  @!P3 SHF.R.S32.HI R13, RZ, 0x1f, R12 ;  /* 0x0000001fff0db819 */ /* 0x000fce000001140c */
[----:B------:R-:W4:Y:S01]  /*2360*/  @!P3 LDC.64 R8, c[0x0][0x418] ;  /* 0x00010600ff08bb82 */ /* 0x000f220000000a00 */
[----:B0-----:R-:W-:-:S04]  /*2370*/  @!P3 IMAD R14, R5, R10, RZ ;  /* 0x0000000a050eb224 */ /* 0x001fc800078e02ff */
[C---:B------:R-:W-:Y:S02]  /*2380*/  @!P3 IMAD R15, R69.reuse, R11, R14 ;  /* 0x0000000b450fb224 */ /* 0x040fe400078e020e */
[----:B------:R-:W-:-:S04]  /*2390*/  @!P3 IMAD.WIDE.U32 R10, R69, R10, R12 ;  /* 0x0000000a450ab225 */ /* 0x000fc800078e000c */
[----:B------:R-:W-:Y:S01]  /*23a0*/  @!P3 IMAD.IADD R11, R11, 0x1, R15 ;  /* 0x000000010b0bb824 */ /* 0x000fe200078e020f */
[----:B----4-:R-:W-:-:S04]  /*23b0*/  @!P3 LEA R8, P4, R10, R8, 0x2 ;  /* 0x000000080a08b211 */ /* 0x010fc800078810ff */
[----:B------:R-:W-:-:S05]  /*23c0*/  @!P3 LEA.HI.X R9, R10, R9, R11, 0x2, P4 ;  /* 0x000000090a09b211 */ /* 0x000fca00020f140b */
[----:B------:R0:W5:Y:S01]  /*23d0*/  @!P3 LDG.E R73, desc[UR42][R8.64] ;  /* 0x0000002a0849b981 */ /* 0x000162000c1e1900 */
[----:B------:R-:W-:Y:S01]  /*23e0*/  ISETP.GT.AND P3, PT, R29, R30, PT ;  /* 0x0000001e1d00720c */ /* 0x000fe20003f64270 */
[----:B------:R-:W-:Y:S01]  /*23f0*/  IMAD R11, R19, 0x2000, R58 ;  /* 0x00002000130b7824 */ /* 0x000fe200078e023a */
[----:B------:R-:W-:Y:S05]  /*2400*/  YIELD ;  /* 0x0000000000007946 */ /* 0x000fea0003800000 */
[----:B------:R-:W-:Y:S01]  /*2410*/  VIADD R71, R11, 0x20 ;  /* 0x000000200b477836 */ /* 0x000fe20000000000 */
[----:B------:R-:W-:Y:S01]  /*2420*/  BSSY B0, `(.L_x_489) ;  /* 0x0000300000007945 */ /* 0x000fe20003800000 */
[----:B------:R-:W-:-:S02]  /*2430*/  IMAD.MOV R13, RZ, RZ, -R12 ;  /* 0x000000ffff0d7224 */ /* 0x000fc400078e0a0c */
[----:B------:R-:W-:Y:S02]  /*2440*/  IMAD R72, R11, 0x2, R28 ;  /* 0x000000020b487824 */ /* 0x000fe400078e021c */
[----:B------:R-:W-:Y:S01]  /*2450*/  IMAD R74, R74, R13, R37 ;  /* 0x0000000d4a4a7224 */ /* 0x000fe200078e0225 */
[----:B--2---:R-:W-:Y:S02]  /*2460*/  LOP3.LUT P5, RZ, R38, 0x4, RZ, 0xc0, !PT ;  /* 0x0000000426ff7812 */ /* 0x004fe400078ac0ff */
[----:B---3--:R-:W-:-:S04]  /*2470*/  LOP3.LUT R36, R36, 0xfffffffe, RZ, 0xc0, !PT ;  /* 0xfffffffe24247812 */ /* 0x008fc800078ec0ff */
[----:B------:R-:W-:Y:S02]  /*2480*/  @P3 LOP3.LUT R36, R36, 0x1, RZ, 0xfc, !PT ;  /* 0x0000000124243812 */ /* 0x000fe400078efcff */
[----:B-1----:R-:W-:-:S03]  /*2490*/  ISETP.GE.AND P3, PT, R80, 0x1, PT ;  /* 0x000000015000780c */ /* 0x002fc60003f66270 */
[----:B------:R0:W-:Y:S02]  /*24a0*/  STL [R1], R36 ;  /* 0x0000002401007387 */ /* 0x0001e40000100800 */
[----:B------:R-:W-:-:S05]  /*24b0*/  @P5 IADD3 R71, R11, -0x20, RZ ;  /* 0xffffffe00b475810 */ /* 0x000fca0007ffe0ff */
[----:B------:R-:W-:-:S03]  /*24c0*/  IMAD R71, R71, 0x2, R28 ;  /* 0x0000000247477824 */ /* 0x000fc600078e021c */
[----:B0-----:R-:W-:Y:S05]  /*24d0*/  @!P3 BRA `(.L_x_490) ;  /* 0x0000002800c4b947 */ /* 0x001fea0003800000 */
[----:B------:R-:W-:Y:S01]  /*24e0*/  SHF.R.S32.HI R75, RZ, 0x1f, R74 ;  /* 0x0000001fff4b7819 */ /* 0x000fe2000001144a */
[----:B------:R-:W-:Y:S01]  /*24f0*/  ULDC.64 UR4, c[0x0][0x300] ;  /* 0x0000c00000047ab9 */ /* 0x000fe20000000a00 */
[----:B-----5:R-:W-:Y:S01]  /*2500*/  SHF.R.S32.HI R76, RZ, 0x1f, R73 ;  /* 0x0000001fff4c7819 */ /* 0x020fe20000011449 */
[----:B------:R-:W-:Y:S01]  /*2510*/  IMAD.WIDE.U32 R8, R74, UR4, RZ ;  /* 0x000000044a087c25 */ /* 0x000fe2000f8e00ff */
[----:B------:R-:W-:-:S03]  /*2520*/  ULDC.64 UR6, c[0x0][0x2e8] ;  /* 0x0000ba0000067ab9 */ /* 0x000fc60000000a00 */
[----:B------:R-:W-:Y:S02]  /*2530*/  IMAD R11, R75, UR4, RZ ;  /* 0x000000044b0b7c24 */ /* 0x000fe4000f8e02ff */
[----:B------:R-:W-:Y:S02]  /*2540*/  IMAD R77, R29, -0x80, R27 ;  /* 0xffffff801d4d7824 */ /* 0x000fe400078e021b */
[----:B------:R-:W-:Y:S01]  /*2550*/  IMAD R11, R74, UR5, R11 ;  /* 0x000000054a0b7c24 */ /* 0x000fe2000f8e020b */
[----:B------:R-:W-:Y:S02]  /*2560*/  ULDC.64 UR4, c[0x0][0x310] ;  /* 0x0000c40000047ab9 */ /* 0x000fe40000000a00 */
[----:B------:R-:W-:Y:S01]  /*2570*/  IMAD R10, R76, UR4, RZ ;  /* 0x000000044c0a7c24 */ /* 0x000fe2000f8e02ff */
[----:B------:R-:W-:Y:S01]  /*2580*/  VIMNMX R77, R77, 0x80, PT ;  /* 0x000000804d4d7848 */ /* 0x000fe20003fe0100 */
[----:B------:R-:W-:Y:S02]  /*2590*/  IMAD.IADD R9, R9, 0x1, R11 ;  /* 0x0000000109097824 */ /* 0x000fe400078e020b */
[----:B------:R-:W-:-:S02]  /*25a0*/  IMAD R11, R73, UR5, R10 ;  /* 0x00000005490b7c24 */ /* 0x000fc4000f8e020a */
[----:B------:R-:W-:Y:S01]  /*25b0*/  IMAD.WIDE.U32 R8, R73, UR4, R8 ;  /* 0x0000000449087c25 */ /* 0x000fe2000f8e0008 */
[----:B------:R-:W-:-:S04]  /*25c0*/  ULDC.64 UR4, c[0x0][0x308] ;  /* 0x0000c20000047ab9 */ /* 0x000fc80000000a00 */
[----:B------:R-:W-:Y:S01]  /*25d0*/  IADD3 R9, R9, R11, RZ ;  /* 0x0000000b09097210 */ /* 0x000fe20007ffe0ff */
[----:B------:R-:W-:Y:S02]  /*25e0*/  IMAD R11, R64, R29, RZ ;  /* 0x0000001d400b7224 */ /* 0x000fe400078e02ff */
[C---:B------:R-:W-:Y:S01]  /*25f0*/  IMAD.WIDE.U32 R84, R152.reuse, UR4, R8 ;  /* 0x0000000498547c25 */ /* 0x040fe2000f8e0008 */
[----:B------:R-:W-:Y:S01]  /*2600*/  ULDC.U8 UR4, c[0x0][0x410] ;  /* 0x0001040000047ab9 */ /* 0x000fe20000000000 */
[----:B------:R-:W-:Y:S02]  /*2610*/  SHF.R.S32.HI R8, RZ, 0x1f, R29 ;  /* 0x0000001fff087819 */ /* 0x000fe4000001141d */
[----:B------:R-:W-:Y:S01]  /*2620*/  IMAD R9, R152, UR5, R85 ;  /* 0x0000000598097c24 */ /* 0x000fe2000f8e0255 */
[----:B------:R-:W-:Y:S02]  /*2630*/  LEA R79, P3, R84, UR6, 0x1 ;  /* 0x00000006544f7c11 */ /* 0x000fe4000f8608ff */
[----:B------:R-:W-:-:S02]  /*2640*/  IMAD R81, R8, R62, R11 ;  /* 0x0000003e08517224 */ /* 0x000fc400078e020b */
[----:B------:R-:W-:Y:S01]  /*2650*/  LEA.HI.X R84, R84, UR7, R9, 0x1, P3 ;  /* 0x0000000754547c11 */ /* 0x000fe200098f0c09 */
[-C--:B------:R-:W-:Y:S01]  /*2660*/  IMAD R9, R66, R29.reuse, RZ ;  /* 0x0000001d42097224 */ /* 0x080fe200078e02ff */
[----:B------:R-:W-:Y:S01]  /*2670*/  ISETP.NE.AND P3, PT, RZ, UR4, PT ;  /* 0x00000004ff007c0c */ /* 0x000fe2000bf65270 */
[----:B------:R-:W-:-:S04]  /*2680*/  IMAD.WIDE.U32 R10, R65, R29, RZ ;  /* 0x0000001d410a7225 */ /* 0x000fc800078e00ff */
[----:B------:R-:W-:Y:S02]  /*2690*/  IMAD R13, R8, R65, R9 ;  /* 0x00000041080d7224 */ /* 0x000fe400078e0209 */
[----:B------:R-:W-:-:S04]  /*26a0*/  IMAD.WIDE.U32 R8, R62, R29, RZ ;  /* 0x0000001d3e087225 */ /* 0x000fc800078e00ff */
[----:B------:R-:W-:Y:S02]  /*26b0*/  IMAD.IADD R83, R11, 0x1, R13 ;  /* 0x000000010b537824 */ /* 0x000fe400078e020d */
[----:B------:R-:W-:Y:S01]  /*26c0*/  IMAD.IADD R81, R9, 0x1, R81 ;  /* 0x0000000109517824 */ /* 0x000fe200078e0251 */
[----:B------:R-:W-:Y:S06]  /*26d0*/  @!P3 BRA `(.L_x_491) ;  /* 0x0000001000f8b947 */ /* 0x000fec0003800000 */
[----:B------:R-:W-:Y:S01]  /*26e0*/  ISETP.GE.AND P3, PT, R153, R77, PT ;  /* 0x0000004d9900720c */ /* 0x000fe20003f66270 */
[----:B------:R-:W-:Y:S01]  /*26f0*/  BSSY B1, `(.L_x_492) ;  /* 0x000001e000017945 */ /* 0x000fe20003800000 */
[----:B------:R-:W-:Y:S02]  /*2700*/  CS2R R36, SRZ ;  /* 0x0000000000247805 */ /* 0x000fe4000001ff00 */
[----:B------:R-:W-:Y:S02]  /*2710*/  CS2R R44, SRZ ;  /* 0x00000000002c7805 */ /* 0x000fe4000001ff00 */
[----:B------:R-:W-:Y:S02]  /*2720*/  CS2R R48, SRZ ;  /* 0x0000000000307805 */ /* 0x000fe4000001ff00 */
[----:B------:R-:W-:Y:S02]  /*2730*/  CS2R R46, SRZ ;  /* 0x00000000002e7805 */ /* 0x000fe4000001ff00 */
[----:B------:R-:W-:-:S02]  /*2740*/  CS2R R50, SRZ ;  /* 0x0000000000327805 */ /* 0x000fc4000001ff00 */
[----:B------:R-:W-:Y:S02]  /*2750*/  CS2R R40, SRZ ;  /* 0x0000000000287805 */ /* 0x000fe4000001ff00 */
[----:B------:R-:W-:Y:S02]  /*2760*/  CS2R R38, SRZ ;  /* 0x0000000000267805 */ /* 0x000fe4000001ff00 */
[----:B------:R-:W-:Y:S01]  /*2770*/  CS2R R42, SRZ ;  /* 0x00000000002a7805 */ /* 0x000fe2000001ff00 */
[----:B------:R-:W-:Y:S06]  /*2780*/  @P3 BRA `(.L_x_493) ;  /* 0x0000000000503947 */ /* 0x000fec0003800000 */
[----:B------:R-:W-:Y:S01]  /*2790*/  IADD3 R13, P4, R20, R10, RZ ;  /* 0x0000000a140d7210 */ /* 0x000fe20007f9e0ff */
[----:B------:R-:W-:Y:S01]  /*27a0*/  ULDC.64 UR4, c[0x0][0x3e8] ;  /* 0x0000fa0000047ab9 */ /* 0x000fe20000000a00 */
[----:B------:R-:W-:Y:S02]  /*27b0*/  CS2R R48, SRZ ;  /* 0x0000000000307805 */ /* 0x000fe4000001ff00 */
[----:B------:R-:W-:Y:S01]  /*27c0*/  CS2R R50, SRZ ;  /* 0x0000000000327805 */ /* 0x000fe2000001ff00 */
[----:B------:R-:W-:Y:S01]  /*27d0*/  IMAD.X R14, R83, 0x1, R57, P4 ;  /* 0x00000001530e7824 */ /* 0x000fe200020e0639 */
[----:B------:R-:W-:-:S04]  /*27e0*/  IADD3 R15, P4, R52, R8, RZ ;  /* 0x00000008340f7210 */ /* 0x000fc80007f9e0ff */
[----:B------:R-:W-:Y:S02]  /*27f0*/  IADD3.X R44, R81, R32, RZ, P4, !PT ;  /* 0x00000020512c7210 */ /* 0x000fe400027fe4ff */
[----:B------:R-:W-:-:S04]  /*2800*/  LEA R12, P4, R13, UR4, 0x1 ;  /* 0x000000040d0c7c11 */ /* 0x000fc8000f8808ff */
[----:B------:R-:W-:Y:S01]  /*2810*/  LEA.HI.X R13, R13, UR5, R14, 0x1, P4 ;  /* 0x000000050d0d7c11 */ /* 0x000fe2000a0f0c0e */
[----:B------:R-:W-:Y:S02]  /*2820*/  ULDC.64 UR4, c[0x0][0x400] ;  /* 0x0001000000047ab9 */ /* 0x000fe40000000a00 */
[----:B------:R-:W-:-:S04]  /*2830*/  LEA R14, P4, R15, UR4, 0x1 ;  /* 0x000000040f0e7c11 */ /* 0x000fc8000f8808ff */
[----:B------:R-:W-:Y:S02]  /*2840*/  LEA.HI.X R15, R15, UR5, R44, 0x1, P4 ;  /* 0x000000050f0f7c11 */ /* 0x000fe4000a0f0c2c */
[----:B------:R-:W-:Y:S02]  /*2850*/  ISETP.GE.AND P4, PT, R22, R80, PT ;  /* 0x000000501600720c */ /* 0x000fe40003f86270 */
[----:B------:R-:W-:Y:S02]  /*2860*/  CS2R R44, SRZ ;  /* 0x00000000002c7805 */ /* 0x000fe4000001ff00 */
[----:B------:R-:W-:-:S09]  /*2870*/  CS2R R46, SRZ ;  /* 0x00000000002e7805 */ /* 0x000fd2000001ff00 */
[----:B------:R0:W5:Y:S04]  /*2880*/  @!P4 LDG.E.64 R48, desc[UR42][R12.64] ;  /* 0x0000002a0c30c981 */ /* 0x000168000c1e1b00 */
[----:B------:R0:W5:Y:S01]  /*2890*/  @!P4 LDG.E.64 R50, desc[UR42][R14.64] ;  /* 0x0000002a0e32c981 */ /* 0x000162000c1e1b00 */
[----:B------:R-:W-:-:S13]  /*28a0*/  ISETP.GE.AND P4, PT, R157, R80, PT ;  /* 0x000000509d00720c */ /* 0x000fda0003f86270 */
[----:B------:R0:W5:Y:S04]  /*28b0*/  @!P4 LDG.E.64 R44, desc[UR42][R12.64+0x20] ;  /* 0x0000202a0c2cc981 */ /* 0x000168000c1e1b00 */
[----:B------:R0:W5:Y:S02]  /*28c0*/  @!P4 LDG.E.64 R46, desc[UR42][R14.64+0x20] ;  /* 0x0000202a0e2ec981 */ /* 0x000164000c1e1b00 */
.L_x_493:
[----:B------:R-:W-:Y:S05]  /*28d0*/  BSYNC B1 ;  /* 0x0000000000017941 */ /* 0x000fea0003800000 */
.L_x_492:
[----:B0-----:R-:W-:Y:S01]  /*28e0*/  VIADD R12, R153, 0x60 ;  /* 0x00000060990c7836 */ /* 0x001fe20000000000 */
[----:B------:R-:W-:Y:S01]  /*28f0*/  BSSY B1, `(.L_x_494) ;  /* 0x0000021000017945 */ /* 0x000fe20003800000 */
[----:B-----5:R-:W-:Y:S02]  /*2900*/  IMAD.MOV.U32 R70, RZ, RZ, R44 ;  /* 0x000000ffff467224 */ /* 0x020fe400078e002c */
[----:B------:R-:W-:Y:S01]  /*2910*/  IMAD.MOV.U32 R78, RZ, RZ, R45 ;  /* 0x000000ffff4e7224 */ /* 0x000fe200078e002d */
[----:B------:R-:W-:-:S13]  /*2920*/  ISETP.GE.AND P4, PT, R12, R77, PT ;  /* 0x0000004d0c00720c */ /* 0x000fda0003f86270 */
[----:B------:R-:W-:Y:S05]  /*2930*/  @P4 BRA `(.L_x_495) ;  /* 0x0000000000704947 */ /* 0x000fea0003800000 */
[----:B------:R-:W0:Y:S01]  /*2940*/  LDC.64 R12, c[0x0][0x3f8] ;  /* 0x0000fe00ff0c7b82 */ /* 0x000e220000000a00 */
[----:B------:R-:W-:Y:S01]  /*2950*/  MOV R11, R83 ;  /* 0x00000053000b7202 */ /* 0x000fe20000000f00 */
[----:B------:R-:W-:Y:S01]  /*2960*/  IMAD.MOV.U32 R9, RZ, RZ, R81 ;  /* 0x000000ffff097224 */ /* 0x000fe200078e0051 */
[----:B------:R-:W-:Y:S01]  /*2970*/  ULDC.64 UR4, c[0x0][0x3e8] ;  /* 0x0000fa0000047ab9 */ /* 0x000fe20000000a00 */
[----:B------:R-:W-:Y:S02]  /*2980*/  CS2R R40, SRZ ;  /* 0x0000000000287805 */ /* 0x000fe4000001ff00 */
[----:B------:R-:W-:Y:S01]  /*2990*/  CS2R R42, SRZ ;  /* 0x00000000002a7805 */ /* 0x000fe2000001ff00 */
[----:B0-----:R-:W-:-:S04]  /*29a0*/  IMAD.WIDE.U32 R10, R12, 0x60, R10 ;  /* 0x000000600c0a7825 */ /* 0x001fc800078e000a */
[----:B------:R-:W-:Y:S01]  /*29b0*/  IMAD R14, R13, 0x60, RZ ;  /* 0x000000600d0e7824 */ /* 0x000fe200078e02ff */
[----:B------:R-:W-:-:S04]  /*29c0*/  IADD3 R13, P5, R20, R10, RZ ;  /* 0x0000000a140d7210 */ /* 0x000fc80007fbe0ff */
[----:B------:R-:W-:Y:S02]  /*29d0*/  IADD3.X R14, R57, R11, R14, P5, !PT ;  /* 0x0000000b390e7210 */ /* 0x000fe40002ffe40e */
[----:B------:R-:W0:Y:S02]  /*29e0*/  LDC.64 R10, c[0x0][0x408] ;  /* 0x00010200ff0a7b82 */ /* 0x000e240000000a00 */
[----:B0-----:R-:W-:-:S04]  /*29f0*/  IMAD.WIDE.U32 R8, R10, 0x60, R8 ;  /* 0x000000600a087825 */ /* 0x001fc800078e0008 */
[----:B------:R-:W-:Y:S01]  /*2a00*/  IMAD R15, R11, 0x60, RZ ;  /* 0x000000600b0f7824 */ /* 0x000fe200078e02ff */
[----:B------:R-:W-:-:S04]  /*2a10*/  IADD3 R11, P5, R52, R8, RZ ;  /* 0x00000008340b7210 */ /* 0x000fc80007fbe0ff */
[----:B------:R-:W-:Y:S02]  /*2a20*/  IADD3.X R12, R32, R9, R15, P5, !PT ;  /* 0x00000009200c7210 */ /* 0x000fe40002ffe40f */
        /* <DEDUP_REMOVED lines=13> */
.L_x_495:
[----:B------:R-:W-:Y:S05]  /*2b00*/  BSYNC B1 ;  /* 0x0000000000017941 */ /* 0x000fea0003800000 */
.L_x_494:
[----:B0-----:R-:W-:Y:S01]  /*2b10*/  IMAD.MOV.U32 R8, RZ, RZ, R48 ;  /* 0x000000ffff087224 */ /* 0x001fe200078e0030 */
[----:B------:R-:W-:Y:S01]  /*2b20*/  UISETP.NE.AND UP0, UPT, UR39, 0x3, UPT ;  /* 0x000000032700788c */ /* 0x000fe2000bf05270 */
[----:B------:R-:W-:Y:S01]  /*2b30*/  IMAD.MOV.U32 R9, RZ, RZ, R49 ;  /* 0x000000ffff097224 */ /* 0x000fe200078e0031 */
[----:B------:R-:W-:Y:S01]  /*2b40*/  PRMT R87, R78, 0x7610, R87 ;  /* 0x000076104e577816 */ /* 0x000fe20000000057 */
[----:B------:R-:W-:Y:S01]  /*2b50*/  IMAD.MOV.U32 R10, RZ, RZ, R50 ;  /* 0x000000ffff0a7224 */ /* 0x000fe200078e0032 */
[----:B------:R-:W-:Y:S01]  /*2b60*/  PRMT R88, R88, 0x5410, R70 ;  /* 0x0000541058587816 */ /* 0x000fe20000000046 */
[----:B------:R-:W-:Y:S01]  /*2b70*/  IMAD.MOV.U32 R11, RZ, RZ, R51 ;  /* 0x000000ffff0b7224 */ /* 0x000fe200078e0033 */
[----:B------:R-:W-:Y:S01]  /*2b80*/  PRMT R97, R8, 0x5410, R9 ;  /* 0x0000541008617816 */ /* 0x000fe20000000009 */
[----:B------:R-:W-:Y:S01]  /*2b90*/  IMAD.MOV.U32 R9, RZ, RZ, R47 ;  /* 0x000000ffff097224 */ /* 0x000fe200078e002f */
[----:B------:R-:W-:Y:S02]  /*2ba0*/  MOV R8, R46 ;  /* 0x0000002e00087202 */ /* 0x000fe40000000f00 */
[----:B------:R-:W-:-:S02]  /*2bb0*/  PLOP3.LUT P5, PT, PT, PT, UP0, 0x80, 0x0 ;  /* 0x000000000000781c */ /* 0x000fc40003faf008 */
[----:B------:R-:W-:Y:S01]  /*2bc0*/  PRMT R87, R87, 0x5410, R9 ;  /* 0x0000541057577816 */ /* 0x000fe20000000009 */
[----:B-----5:R-:W-:Y:S01]  /*2bd0*/  IMAD.MOV.U32 R9, RZ, RZ, R37 ;  /* 0x000000ffff097224 */ /* 0x020fe200078e0025 */
[----:B------:R-:W-:Y:S01]  /*2be0*/  PRMT R98, R10, 0x5410, R11 ;  /* 0x000054100a627816 */ /* 0x000fe2000000000b */
[----:B------:R-:W-:Y:S01]  /*2bf0*/  IMAD.MOV.U32 R10, RZ, RZ, R40 ;  /* 0x000000ffff0a7224 */ /* 0x000fe200078e0028 */
[----:B------:R-:W-:Y:S01]  /*2c00*/  PRMT R88, R8, 0x7610, R88 ;  /* 0x0000761008587816 */ /* 0x000fe20000000058 */
[----:B------:R-:W-:Y:S01]  /*2c10*/  IMAD.MOV.U32 R11, RZ, RZ, R41 ;  /* 0x000000ffff0b7224 */ /* 0x000fe200078e0029 */
[----:B------:R-:W-:-:S04]  /*2c20*/  MOV R8, R36 ;  /* 0x0000002400087202 */ /* 0x000fc80000000f00 */
[----:B------:R-:W-:Y:S01]  /*2c30*/  PRMT R82, R8, 0x5410, R9 ;  /* 0x0000541008527816 */ /* 0x000fe20000000009 */
[----:B------:R-:W-:Y:S01]  /*2c40*/  IMAD.MOV.U32 R9, RZ, RZ, R39 ;  /* 0x000000ffff097224 */ /* 0x000fe200078e0027 */
[----:B------:R-:W-:Y:S01]  /*2c50*/  PRMT R85, R10, 0x5410, R11 ;  /* 0x000054100a557816 */ /* 0x000fe2000000000b */
[----:B------:R-:W-:Y:S01]  /*2c60*/  IMAD.MOV.U32 R10, RZ, RZ, R42 ;  /* 0x000000ffff0a7224 */ /* 0x000fe200078e002a */
[----:B------:R-:W-:Y:S01]  /*2c70*/  MOV R8, R38 ;  /* 0x0000002600087202 */ /* 0x000fe20000000f00 */
[----:B------:R-:W-:-:S03]  /*2c80*/  IMAD.MOV.U32 R11, RZ, RZ, R43 ;  /* 0x000000ffff0b7224 */ /* 0x000fc600078e002b */
[----:B------:R-:W-:Y:S02]  /*2c90*/  PRMT R83, R8, 0x5410, R9 ;  /* 0x0000541008537816 */ /* 0x000fe40000000009 */
[----:B------:R-:W-:Y:S01]  /*2ca0*/  PRMT R86, R10, 0x5410, R11 ;  /* 0x000054100a567816 */ /* 0x000fe2000000000b */
[----:B------:R-:W-:Y:S06]  /*2cb0*/  @!P5 BRA `(.L_x_496) ;  /* 0x000000000004d947 */ /* 0x000fec0003800000 */
[----:B------:R-:W-:Y:S01]  /*2cc0*/  BPT.TRAP 0x1 ;  /* 0x000000040000795c */ /* 0x000fe20000300000 */
.L_x_496:
[----:B------:R-:W-:Y:S01]  /*2cd0*/  LEA R70, R19, R18, 0x3 ;  /* 0x0000001213467211 */ /* 0x000fe200078e18ff */
[----:B------:R-:W-:Y:S01]  /*2ce0*/  BSSY B1, `(.L_x_497) ;  /* 0x0000004000017945 */ /* 0x000fe20003800000 */
[----:B------:R-:W-:-:S04]  /*2cf0*/  SHF.L.U32 R78, R155, 0x1f, RZ ;  /* 0x0000001f9b4e7819 */ /* 0x000fc800000006ff */
[----:B------:R-:W0:Y:S02]  /*2d00*/  SYNCS.PHASECHK.TRANS64.TRYWAIT P6, [R70+URZ+0x16890], R78 ;  /* 0x0168904e460075a7 */ /* 0x000e2400080c017f */
[----:B0-----:R-:W-:Y:S05]  /*2d10*/  @!P6 BRA `(.L_x_498) ;  /* 0x00000144008ce947 */ /* 0x001fea0003800000 */
.L_x_732:
[----:B------:R-:W-:Y:S05]  /*2d20*/  BSYNC B1 ;  /* 0x0000000000017941 */ /* 0x000fea0003800000 */
.L_x_497:
[----:B------:R-:W-:-:S03]  /*2d30*/  UMOV UR4, 0xffffffff ;  /* 0xffffffff00047882 */ /* 0x000fc60000000000 */
[----:B------:R-:W-:Y:S05]  /*2d40*/  BRA.DIV UR4, `(.L_x_499) ;  /* 0x0000014604947947 */ /* 0x000fea000b800000 */
[----:B------:R1:W2:Y:S04]  /*2d50*/  SHFL.IDX PT, R81, R84, RZ, 0x1c1f ;  /* 0x001c1fff54517589 */ /* 0x0002a800000e0000 */
[----:B------:R1:W3:Y:S02]  /*2d60*/  SHFL.IDX PT, R14, R79, RZ, 0x1c1f ;  /* 0x001c1fff4f0e7589 */ /* 0x0002e400000e0000 */
.L_x_736:
[----:B------:R-:W-:Y:S04]  /*2d70*/  BSSY B1, `(.L_x_500) ;  /* 0x0000068000017945 */ /* 0x000fe80003800000 */
[----:B------:R-:W-:Y:S05]  /*2d80*/  @P3 BRA `(.L_x_501) ;  /* 0x0000000400983947 */ /* 0x000fea0003800000 */
[----:B------:R-:W-:Y:S04]  /*2d90*/  BSSY B2, `(.L_x_502) ;  /* 0x0000033000027945 */ /* 0x000fe80003800000 */
[----:B------:R-:W-:Y:S05]  /*2da0*/  @P1 BRA `(.L_x_503) ;  /* 0x0000000000c41947 */ /* 0x000fea0003800000 */
[----:B------:R4:W0:Y:S01]  /*2db0*/  LDS.128 R8, [R72+0xe000] ;  /* 0x00e0000048087984 */ /* 0x0008220000000c00 */
[C---:B---3--:R-:W-:Y:S01]  /*2dc0*/  LEA R12, P3, R16.reuse, R14, 0x1 ;  /* 0x0000000e100c7211 */ /* 0x048fe200078608ff */
[----:B------:R-:W-:Y:S03]  /*2dd0*/  BSSY B3, `(.L_x_504) ;  /* 0x000002d000037945 */ /* 0x000fe60003800000 */
[----:B--2---:R-:W-:Y:S02]  /*2de0*/  LEA.HI.X R13, R16, R81, R17, 0x1, P3 ;  /* 0x00000051100d7211 */ /* 0x004fe400018f0c11 */
[----:B------:R-:W-:-:S13]  /*2df0*/  ISETP.GE.AND P3, PT, R22, R80, PT ;  /* 0x000000501600720c */ /* 0x000fda0003f66270 */
[----:B----4-:R-:W-:Y:S05]  /*2e00*/  @P3 BRA `(.L_x_505) ;  /* 0x0000000000a43947 */ /* 0x010fea0003800000 */
[----:B------:R-:W-:Y:S01]  /*2e10*/  SHF.R.U64 R92, R48, 0x10, R49 ;  /* 0x00000010305c7819 */ /* 0x000fe20000001231 */
[----:B0-----:R-:W-:Y:S01]  /*2e20*/  IMAD.MOV.U32 R15, RZ, RZ, R10 ;  /* 0x000000ffff0f7224 */ /* 0x001fe200078e000a */
[--C-:B------:R-:W-:Y:S01]  /*2e30*/  SHF.R.U64 R48, R50, 0x10, R51.reuse ;  /* 0x0000001032307819 */ /* 0x100fe20000001233 */
[--C-:B------:R-:W-:Y:S01]  /*2e40*/  HADD2.F32 R10, -RZ, R9.reuse.H1_H1 ;  /* 0x30000009ff0a7230 */ /* 0x100fe20000004100 */
[----:B------:R-:W-:Y:S01]  /*2e50*/  SHF.R.U32.HI R90, RZ, 0x10, R51 ;  /* 0x00000010ff5a7819 */ /* 0x000fe20000011633 */
[----:B------:R-:W-:Y:S01]  /*2e60*/  HADD2.F32 R9, -RZ, R9.H0_H0 ;  /* 0x20000009ff097230 */ /* 0x000fe20000004100 */
[----:B------:R-:W-:Y:S01]  /*2e70*/  SHF.R.U32.HI R91, RZ, 0x10, R49 ;  /* 0x00000010ff5b7819 */ /* 0x000fe20000011631 */
[----:B------:R-:W-:Y:S02]  /*2e80*/  HADD2.F32 R51, -RZ, R48.H0_H0 ;  /* 0x20000030ff337230 */ /* 0x000fe40000004100 */
[----:B------:R-:W-:Y:S02]  /*2e90*/  HADD2.F32 R48, -RZ, R11.H1_H1 ;  /* 0x3000000bff307230 */ /* 0x000fe40000004100 */
[----:B------:R-:W-:-:S02]  /*2ea0*/  HADD2.F32 R90, -RZ, R90.H0_H0 ;  /* 0x2000005aff5a7230 */ /* 0x000fc40000004100 */
[----:B------:R-:W-:Y:S02]  /*2eb0*/  HADD2.F32 R11, -RZ, R11.H0_H0 ;  /* 0x2000000bff0b7230 */ /* 0x000fe40000004100 */
[----:B------:R-:W-:Y:S02]  /*2ec0*/  HADD2.F32 R49, -RZ, R92.H0_H0 ;  /* 0x2000005cff317230 */ /* 0x000fe40000004100 */
[-C--:B------:R-:W-:Y:S01]  /*2ed0*/  FMUL.FTZ R92, R10, R51.reuse ;  /* 0x000000330a5c7220 */ /* 0x080fe20000410000 */
[----:B------:R-:W-:Y:S02]  /*2ee0*/  HADD2.F32 R50, -RZ, R91.H0_H0 ;  /* 0x2000005bff327230 */ /* 0x000fe40000004100 */
[----:B------:R-:W-:Y:S01]  /*2ef0*/  FMUL.FTZ R51, R9, R51 ;  /* 0x0000003309337220 */ /* 0x000fe20000410000 */
[-C--:B------:R-:W-:Y:S01]  /*2f00*/  FMUL.FTZ R94, R48, R90.reuse ;  /* 0x0000005a305e7220 */ /* 0x080fe20000410000 */
[----:B------:R-:W-:Y:S01]  /*2f10*/  FMUL.FTZ R95, R11, R90 ;  /* 0x0000005a0b5f7220 */ /* 0x000fe20000410000 */
[-C--:B------:R-:W-:Y:S01]  /*2f20*/  FFMA.FTZ R92, R9, R49.reuse, -R92 ;  /* 0x00000031095c7223 */ /* 0x080fe2000001085c */
[----:B------:R-:W-:Y:S01]  /*2f30*/  FFMA.FTZ R91, R10, R49, R51 ;  /* 0x000000310a5b7223 */ /* 0x000fe20000010033 */
[----:B------:R-:W-:-:S02]  /*2f40*/  HADD2.F32 R9, -RZ, R8.H1_H1 ;  /* 0x30000008ff097230 */ /* 0x000fc40000004100 */
[-C--:B------:R-:W-:Y:S01]  /*2f50*/  FFMA.FTZ R93, R11, R50.reuse, -R94 ;  /* 0x000000320b5d7223 */ /* 0x080fe2000001085e */
[----:B------:R-:W-:Y:S01]  /*2f60*/  FFMA.FTZ R96, R48, R50, R95 ;  /* 0x0000003230607223 */ /* 0x000fe2000001005f */
[----:B------:R-:W-:Y:S02]  /*2f70*/  HADD2.F32 R49, -RZ, R98.H0_H0 ;  /* 0x20000062ff317230 */ /* 0x000fe40000004100 */
[----:B------:R-:W-:Y:S02]  /*2f80*/  HADD2.F32 R8, -RZ, R8.H0_H0 ;  /* 0x20000008ff087230 */ /* 0x000fe40000004100 */
[--C-:B------:R-:W-:Y:S02]  /*2f90*/  HADD2.F32 R10, -RZ, R15.reuse.H1_H1 ;  /* 0x3000000fff0a7230 */ /* 0x100fe40000004100 */
[-C--:B------:R-:W-:Y:S01]  /*2fa0*/  FMUL.FTZ R51, R9, R49.reuse ;  /* 0x0000003109337220 */ /* 0x080fe20000410000 */
[----:B------:R-:W-:Y:S02]  /*2fb0*/  HADD2.F32 R50, -RZ, R98.H1_H1 ;  /* 0x30000062ff327230 */ /* 0x000fe40000004100 */
[----:B------:R-:W-:Y:S01]  /*2fc0*/  FMUL.FTZ R90, R8, R49 ;  /* 0x00000031085a7220 */ /* 0x000fe20000410000 */
[----:B------:R-:W-:-:S02]  /*2fd0*/  HADD2.F32 R15, -RZ, R15.H0_H0 ;  /* 0x2000000fff0f7230 */ /* 0x000fc40000004100 */
[--C-:B------:R-:W-:Y:S02]  /*2fe0*/  HADD2.F32 R11, -RZ, R97.reuse.H0_H0 ;  /* 0x20000061ff0b7230 */ /* 0x100fe40000004100 */
[-C--:B------:R-:W-:Y:S01]  /*2ff0*/  FMUL.FTZ R94, R10, R50.reuse ;  /* 0x000000320a5e7220 */ /* 0x080fe20000410000 */
[----:B------:R-:W-:Y:S02]  /*3000*/  HADD2.F32 R48, -RZ, R97.H1_H1 ;  /* 0x30000061ff307230 */ /* 0x000fe40000004100 */
[----:B------:R-:W-:Y:S01]  /*3010*/  FMUL.FTZ R49, R15, R50 ;  /* 0x000000320f317220 */ /* 0x000fe20000410000 */
[-C--:B------:R-:W-:Y:S01]  /*3020*/  FFMA.FTZ R51, R8, R11.reuse, -R51 ;  /* 0x0000000b08337223 */ /* 0x080fe20000010833 */
[----:B------:R-:W-:Y:S01]  /*3030*/  FFMA.FTZ R90, R9, R11, R90 ;  /* 0x0000000b095a7223 */ /* 0x000fe2000001005a */
[-C--:B------:R-:W-:Y:S01]  /*3040*/  FFMA.FTZ R94, R15, R48.reuse, -R94 ;  /* 0x000000300f5e7223 */ /* 0x080fe2000001085e */
[----:B------:R-:W-:Y:S01]  /*3050*/  FFMA.FTZ R49, R10, R48, R49 ;  /* 0x000000300a317223 */ /* 0x000fe20000010031 */
[----:B------:R-:W-:-:S02]  /*3060*/  F2FP.F16.F32.PACK_AB R9, R91, R92 ;  /* 0x0000005c5b09723e */ /* 0x000fc400000000ff */
[----:B------:R-:W-:Y:S02]  /*3070*/  F2FP.F16.F32.PACK_AB R11, R96, R93 ;  /* 0x0000005d600b723e */ /* 0x000fe400000000ff */
[----:B------:R-:W-:Y:S02]  /*3080*/  F2FP.F16.F32.PACK_AB R8, R90, R51 ;  /* 0x000000335a08723e */ /* 0x000fe400000000ff */
[----:B------:R-:W-:-:S07]  /*3090*/  F2FP.F16.F32.PACK_AB R10, R49, R94 ;  /* 0x0000005e310a723e */ /* 0x000fce00000000ff */
.L_x_505:
[----:B------:R-:W-:Y:S05]  /*30a0*/  BSYNC B3 ;  /* 0x0000000000037941 */ /* 0x000fea0003800000 */
.L_x_504:
[----:B0-----:R4:W-:Y:S02]  /*30b0*/  ST.E.128 desc[UR42][R12.64], R8 ;  /* 0x000000080c007985 */ /* 0x0019e4000c101d2a */
.L_x_503:
[----:B------:R-:W-:Y:S05]  /*30c0*/  BSYNC B2 ;  /* 0x0000000000027941 */ /* 0x000fea0003800000 */
.L_x_502:
[----:B------:R-:W-:Y:S05]  /*30d0*/  @P2 BRA `(.L_x_501) ;  /* 0x0000000000c42947 */ /* 0x000fea0003800000 */
[----:B----4-:R4:W0:Y:S01]  /*30e0*/  LDS.128 R8, [R71+0xe000] ;  /* 0x00e0000047087984 */ /* 0x0108220000000c00 */
[C---:B---3--:R-:W-:Y:S01]  /*30f0*/  LEA R12, P3, R2.reuse, R14, 0x1 ;  /* 0x0000000e020c7211 */ /* 0x048fe200078608ff */
[----:B------:R-:W-:Y:S03]  /*3100*/  BSSY B2, `(.L_x_506) ;  /* 0x000002d000027945 */ /* 0x000fe60003800000 */
[----:B--2---:R-:W-:Y:S02]  /*3110*/  LEA.HI.X R13, R2, R81, R154, 0x1, P3 ;  /* 0x00000051020d7211 */ /* 0x004fe400018f0c9a */
[----:B------:R-:W-:-:S13]  /*3120*/  ISETP.GE.AND P3, PT, R157, R80, PT ;  /* 0x000000509d00720c */ /* 0x000fda0003f66270 */
[----:B----4-:R-:W-:Y:S05]  /*3130*/  @P3 BRA `(.L_x_507) ;  /* 0x0000000000a43947 */ /* 0x010fea0003800000 */
[--C-:B------:R-:W-:Y:S01]  /*3140*/  SHF.R.U64 R44, R44, 0x10, R45.reuse ;  /* 0x000000102c2c7819 */ /* 0x100fe2000000122d */
[----:B0-----:R-:W-:Y:S01]  /*3150*/  IMAD.MOV.U32 R14, RZ, RZ, R10 ;  /* 0x000000ffff0e7224 */ /* 0x001fe200078e000a */
[----:B------:R-:W-:Y:S01]  /*3160*/  SHF.R.U32.HI R49, RZ, 0x10, R45 ;  /* 0x00000010ff317819 */ /* 0x000fe2000001162d */
[----:B------:R-:W-:Y:S01]  /*3170*/  HADD2.F32 R10, -RZ, R9.H1_H1 ;  /* 0x30000009ff0a7230 */ /* 0x000fe20000004100 */
[--C-:B------:R-:W-:Y:S01]  /*3180*/  SHF.R.U64 R45, R46, 0x10, R47.reuse ;  /* 0x000000102e2d7819 */ /* 0x100fe2000000122f */
[----:B------:R-:W-:Y:S01]  /*3190*/  HADD2.F32 R15, -RZ, R11.H1_H1 ;  /* 0x3000000bff0f7230 */ /* 0x000fe20000004100 */
[----:B------:R-:W-:Y:S01]  /*31a0*/  SHF.R.U32.HI R48, RZ, 0x10, R47 ;  /* 0x00000010ff307819 */ /* 0x000fe2000001162f */
[----:B------:R-:W-:Y:S02]  /*31b0*/  HADD2.F32 R9, -RZ, R9.H0_H0 ;  /* 0x20000009ff097230 */ /* 0x000fe40000004100 */
[----:B------:R-:W-:Y:S02]  /*31c0*/  HADD2.F32 R45, -RZ, R45.H0_H0 ;  /* 0x2000002dff2d7230 */ /* 0x000fe40000004100 */
[----:B------:R-:W-:-:S02]  /*31d0*/  HADD2.F32 R48, -RZ, R48.H0_H0 ;  /* 0x20000030ff307230 */ /* 0x000fc40000004100 */
[----:B------:R-:W-:Y:S02]  /*31e0*/  HADD2.F32 R11, -RZ, R11.H0_H0 ;  /* 0x2000000bff0b7230 */ /* 0x000fe40000004100 */
[-C--:B------:R-:W-:Y:S01]  /*31f0*/  FMUL.FTZ R50, R10, R45.reuse ;  /* 0x0000002d0a327220 */ /* 0x080fe20000410000 */
[----:B------:R-:W-:Y:S02]  /*3200*/  HADD2.F32 R46, -RZ, R49.H0_H0 ;  /* 0x20000031ff2e7230 */ /* 0x000fe40000004100 */
[-C--:B------:R-:W-:Y:S01]  /*3210*/  FMUL.FTZ R90, R15, R48.reuse ;  /* 0x000000300f5a7220 */ /* 0x080fe20000410000 */
[----:B------:R-:W-:Y:S02]  /*3220*/  HADD2.F32 R44, -RZ, R44.H0_H0 ;  /* 0x2000002cff2c7230 */ /* 0x000fe40000004100 */
[----:B------:R-:W-:Y:S01]  /*3230*/  FMUL.FTZ R45, R9, R45 ;  /* 0x0000002d092d7220 */ /* 0x000fe20000410000 */
[C---:B------:R-:W-:Y:S01]  /*3240*/  FMUL.FTZ R48, R11.reuse, R48 ;  /* 0x000000300b307220 */ /* 0x040fe20000410000 */
[----:B------:R-:W-:Y:S01]  /*3250*/  FFMA.FTZ R90, R11, R46, -R90 ;  /* 0x0000002e0b5a7223 */ /* 0x000fe2000001085a */
[----:B------:R-:W-:-:S02]  /*3260*/  HADD2.F32 R11, -RZ, R88.H1_H1 ;  /* 0x30000058ff0b7230 */ /* 0x000fc40000004100 */
[-C--:B------:R-:W-:Y:S01]  /*3270*/  FFMA.FTZ R50, R9, R44.reuse, -R50 ;  /* 0x0000002c09327223 */ /* 0x080fe20000010832 */
[----:B------:R-:W-:Y:S01]  /*3280*/  FFMA.FTZ R47, R10, R44, R45 ;  /* 0x0000002c0a2f7223 */ /* 0x000fe2000001002d */
[----:B------:R-:W-:Y:S01]  /*3290*/  FFMA.FTZ R51, R15, R46, R48 ;  /* 0x0000002e0f337223 */ /* 0x000fe20000010030 */
[----:B------:R-:W-:Y:S02]  /*32a0*/  HADD2.F32 R88, -RZ, R88.H0_H0 ;  /* 0x20000058ff587230 */ /* 0x000fe40000004100 */
[----:B------:R-:W-:Y:S02]  /*32b0*/  HADD2.F32 R15, -RZ, R87.H1_H1 ;  /* 0x30000057ff0f7230 */ /* 0x000fe40000004100 */
[----:B------:R-:W-:Y:S02]  /*32c0*/  HADD2.F32 R9, -RZ, R8.H1_H1 ;  /* 0x30000008ff097230 */ /* 0x000fe40000004100 */
[----:B------:R-:W-:Y:S02]  /*32d0*/  HADD2.F32 R10, -RZ, R14.H1_H1 ;  /* 0x3000000eff0a7230 */ /* 0x000fe40000004100 */
[----:B------:R-:W-:-:S02]  /*32e0*/  HADD2.F32 R8, -RZ, R8.H0_H0 ;  /* 0x20000008ff087230 */ /* 0x000fc40000004100 */
[CC--:B------:R-:W-:Y:S01]  /*32f0*/  FMUL.FTZ R45, R9.reuse, R88.reuse ;  /* 0x00000058092d7220 */ /* 0x0c0fe20000410000 */
[----:B------:R-:W-:Y:S02]  /*3300*/  HADD2.F32 R14, -RZ, R14.H0_H0 ;  /* 0x2000000eff0e7230 */ /* 0x000fe40000004100 */
[----:B------:R-:W-:Y:S01]  /*3310*/  FMUL.FTZ R49, R10, R15 ;  /* 0x0000000f0a317220 */ /* 0x000fe20000410000 */
[----:B------:R-:W-:Y:S02]  /*3320*/  HADD2.F32 R87, -RZ, R87.H0_H0 ;  /* 0x20000057ff577230 */ /* 0x000fe40000004100 */
[C---:B------:R-:W-:Y:S01]  /*3330*/  FMUL.FTZ R88, R8.reuse, R88 ;  /* 0x0000005808587220 */ /* 0x040fe20000410000 */
[----:B------:R-:W-:Y:S01]  /*3340*/  FFMA.FTZ R45, R8, R11, -R45 ;  /* 0x0000000b082d7223 */ /* 0x000fe2000001082d */
[C---:B------:R-:W-:Y:S02]  /*3350*/  FMUL.FTZ R15, R14.reuse, R15 ;  /* 0x0000000f0e0f7220 */ /* 0x040fe40000410000 */
[----:B------:R-:W-:Y:S01]  /*3360*/  FFMA.FTZ R88, R9, R11, R88 ;  /* 0x0000000b09587223 */ /* 0x000fe20000010058 */
[-C--:B------:R-:W-:Y:S01]  /*3370*/  FFMA.FTZ R49, R14, R87.reuse, -R49 ;  /* 0x000000570e317223 */ /* 0x080fe20000010831 */
[----:B------:R-:W-:Y:S01]  /*3380*/  FFMA.FTZ R10, R10, R87, R15 ;  /* 0x000000570a0a7223 */ /* 0x000fe2000001000f */
[----:B------:R-:W-:-:S02]  /*3390*/  F2FP.F16.F32.PACK_AB R9, R47, R50 ;  /* 0x000000322f09723e */ /* 0x000fc400000000ff */
[----:B------:R-:W-:Y:S02]  /*33a0*/  F2FP.F16.F32.PACK_AB R11, R51, R90 ;  /* 0x0000005a330b723e */ /* 0x000fe400000000ff */
[----:B------:R-:W-:Y:S02]  /*33b0*/  F2FP.F16.F32.PACK_AB R8, R88, R45 ;  /* 0x0000002d5808723e */ /* 0x000fe400000000ff */
[----:B------:R-:W-:-:S07]  /*33c0*/  F2FP.F16.F32.PACK_AB R10, R10, R49 ;  /* 0x000000310a0a723e */ /* 0x000fce00000000ff */
.L_x_507:
[----:B------:R-:W-:Y:S05]  /*33d0*/  BSYNC B2 ;  /* 0x0000000000027941 */ /* 0x000fea0003800000 */
.L_x_506:
[----:B0-----:R0:W-:Y:S02]  /*33e0*/  ST.E.128 desc[UR42][R12.64], R8 ;  /* 0x000000080c007985 */ /* 0x0011e4000c101d2a */
.L_x_501:
[----:B------:R-:W-:Y:S05]  /*33f0*/  BSYNC B1 ;  /* 0x0000000000017941 */ /* 0x000fea0003800000 */
.L_x_500:
[----:B------:R-:W-:-:S03]  /*3400*/  UMOV UR4, 0xffffffff ;  /* 0xffffffff00047882 */ /* 0x000fc60000000000 */
[----:B------:R-:W-:Y:S05]  /*3410*/  BRA.DIV UR4, `(.L_x_508) ;  /* 0x0000014204287947 */ /* 0x000fea000b800000 */
[----:B------:R0:W0:Y:S04]  /*3420*/  SHFL.IDX PT, R45, R84, 0x1, 0x1c1f ;  /* 0x003c1f00542d7f89 */ /* 0x00002800000e0000 */
[----:B---3--:R3:W0:Y:S02]  /*3430*/  SHFL.IDX PT, R14, R79, 0x1, 0x1c1f ;  /* 0x003c1f004f0e7f89 */ /* 0x00862400000e0000 */
.L_x_740:
[----:B------:R-:W-:Y:S05]  /*3440*/  @P4 BRA `(.L_x_509) ;  /* 0x0000001c00f44947 */ /* 0x000fea0003800000 */
[----:B------:R-:W-:Y:S04]  /*3450*/  BSSY B1, `(.L_x_510) ;  /* 0x0000033000017945 */ /* 0x000fe80003800000 */
[----:B------:R-:W-:Y:S05]  /*3460*/  @P1 BRA `(.L_x_511) ;  /* 0x0000000000c41947 */ /* 0x000fea0003800000 */
[----:B0---4-:R0:W4:Y:S01]  /*3470*/  LDS.128 R8, [R72+0x11000] ;  /* 0x0110000048087984 */ /* 0x0111220000000c00 */
[C---:B------:R-:W-:Y:S01]  /*3480*/  LEA R12, P3, R16.reuse, R14, 0x1 ;  /* 0x0000000e100c7211 */ /* 0x040fe200078608ff */
[----:B------:R-:W-:Y:S03]  /*3490*/  BSSY B2, `(.L_x_512) ;  /* 0x000002d000027945 */ /* 0x000fe60003800000 */
[----:B------:R-:W-:Y:S02]  /*34a0*/  LEA.HI.X R13, R16, R45, R17, 0x1, P3 ;  /* 0x0000002d100d7211 */ /* 0x000fe400018f0c11 */
[----:B------:R-:W-:-:S13]  /*34b0*/  ISETP.GE.AND P3, PT, R22, R80, PT ;  /* 0x000000501600720c */ /* 0x000fda0003f66270 */
[----:B0-----:R-:W-:Y:S05]  /*34c0*/  @P3 BRA `(.L_x_513) ;  /* 0x0000000000a43947 */ /* 0x001fea0003800000 */
[----:B------:R-:W-:Y:S01]  /*34d0*/  SHF.R.U64 R47, R40, 0x10, R41 ;  /* 0x00000010282f7819 */ /* 0x000fe20000001229 */
[----:B----4-:R-:W-:Y:S01]  /*34e0*/  IMAD.MOV.U32 R15, RZ, RZ, R10 ;  /* 0x000000ffff0f7224 */ /* 0x010fe200078e000a */
        /* <DEDUP_REMOVED lines=17> */
[----:B------:R-:W-:Y:S01]  /*3600*/  FFMA.FTZ R49, R40, R42, R47 ;  /* 0x0000002a28317223 */ /* 0x000fe2000001002f */
[----:B------:R-:W-:-:S02]  /*3610*/  HADD2.F32 R40, -RZ, R86.H0_H0 ;  /* 0x20000056ff287230 */ /* 0x000fc40000004100 */
[----:B------:R-:W-:Y:S01]  /*3620*/  FFMA.FTZ R48, R11, R42, -R48 ;  /* 0x0000002a0b307223 */ /* 0x000fe20000010830 */
[----:B------:R-:W-:Y:S02]  /*3630*/  HADD2.F32 R9, -RZ, R8.H1_H1 ;  /* 0x30000008ff097230 */ /* 0x000fe40000004100 */
[--C-:B------:R-:W-:Y:S02]  /*3640*/  HADD2.F32 R10, -RZ, R15.reuse.H1_H1 ;  /* 0x3000000fff0a7230 */ /* 0x100fe40000004100 */
[----:B------:R-:W-:Y:S02]  /*3650*/  HADD2.F32 R86, -RZ, R86.H1_H1 ;  /* 0x30000056ff567230 */ /* 0x000fe40000004100 */
[----:B------:R-:W-:Y:S01]  /*3660*/  FMUL.FTZ R41, R9, R40 ;  /* 0x0000002809297220 */ /* 0x000fe20000410000 */
[----:B------:R-:W-:Y:S02]  /*3670*/  HADD2.F32 R8, -RZ, R8.H0_H0 ;  /* 0x20000008ff087230 */ /* 0x000fe40000004100 */
[----:B------:R-:W-:-:S02]  /*3680*/  HADD2.F32 R15, -RZ, R15.H0_H0 ;  /* 0x2000000fff0f7230 */ /* 0x000fc40000004100 */
[----:B------:R-:W-:Y:S01]  /*3690*/  FMUL.FTZ R42, R10, R86 ;  /* 0x000000560a2a7220 */ /* 0x000fe20000410000 */
[--C-:B------:R-:W-:Y:S02]  /*36a0*/  HADD2.F32 R11, -RZ, R85.reuse.H0_H0 ;  /* 0x20000055ff0b7230 */ /* 0x100fe40000004100 */
[C---:B------:R-:W-:Y:S01]  /*36b0*/  FMUL.FTZ R40, R8.reuse, R40 ;  /* 0x0000002808287220 */ /* 0x040fe20000410000 */
        /* <DEDUP_REMOVED lines=10> */
.L_x_513:
[----:B------:R-:W-:Y:S05]  /*3760*/  BSYNC B2 ;  /* 0x0000000000027941 */ /* 0x000fea0003800000 */
.L_x_512:
[----:B----4-:R0:W-:Y:S02]  /*3770*/  ST.E.128 desc[UR42][R12.64], R8 ;  /* 0x000000080c007985 */ /* 0x0101e4000c101d2a */
.L_x_511:
[----:B------:R-:W-:Y:S05]  /*3780*/  BSYNC B1 ;  /* 0x0000000000017941 */ /* 0x000fea0003800000 */
.L_x_510:
[----:B------:R-:W-:Y:S05]  /*3790*/  @P2 BRA `(.L_x_509) ;  /* 0x0000001c00202947 */ /* 0x000fea0003800000 */
[----:B0---4-:R0:W4:Y:S01]  /*37a0*/  LDS.128 R8, [R71+0x11000] ;  /* 0x0110000047087984 */ /* 0x0111220000000c00 */
[C---:B------:R-:W-:Y:S01]  /*37b0*/  LEA R12, P3, R2.reuse, R14, 0x1 ;  /* 0x0000000e020c7211 */ /* 0x040fe200078608ff */
[----:B------:R-:W-:Y:S03]  /*37c0*/  BSSY B1, `(.L_x_514) ;  /* 0x000002d000017945 */ /* 0x000fe60003800000 */
[----:B------:R-:W-:Y:S02]  /*37d0*/  LEA.HI.X R13, R2, R45, R154, 0x1, P3 ;  /* 0x0000002d020d7211 */ /* 0x000fe400018f0c9a */
[----:B------:R-:W-:-:S13]  /*37e0*/  ISETP.GE.AND P3, PT, R157, R80, PT ;  /* 0x000000509d00720c */ /* 0x000fda0003f66270 */
[----:B0-----:R-:W-:Y:S05]  /*37f0*/  @P3 BRA `(.L_x_515) ;  /* 0x0000000000a43947 */ /* 0x001fea0003800000 */
[--C-:B------:R-:W-:Y:S01]  /*3800*/  SHF.R.U64 R36, R36, 0x10, R37.reuse ;  /* 0x0000001024247819 */ /* 0x100fe20000001225 */
[--C-:B----4-:R-:W-:Y:S01]  /*3810*/  HADD2.F32 R15, -RZ, R11.reuse.H1_H1 ;  /* 0x3000000bff0f7230 */ /* 0x110fe20000004100 */
[----:B------:R-:W-:Y:S01]  /*3820*/  SHF.R.U32.HI R41, RZ, 0x10, R37 ;  /* 0x00000010ff297819 */ /* 0x000fe20000011625 */
[----:B------:R-:W-:Y:S01]  /*3830*/  HADD2.F32 R11, -RZ, R11.H0_H0 ;  /* 0x2000000bff0b7230 */ /* 0x000fe20000004100 */
[--C-:B------:R-:W-:Y:S01]  /*3840*/  SHF.R.U64 R37, R38, 0x10, R39.reuse ;  /* 0x0000001026257819 */ /* 0x100fe20000001227 */
[----:B------:R-:W-:Y:S01]  /*3850*/  HADD2.F32 R36, -RZ, R36.H0_H0 ;  /* 0x20000024ff247230 */ /* 0x000fe20000004100 */
[----:B------:R-:W-:Y:S01]  /*3860*/  MOV R14, R10 ;  /* 0x0000000a000e7202 */ /* 0x000fe20000000f00 */
[----:B------:R-:W-:Y:S01]  /*3870*/  HADD2.F32 R10, -RZ, R9.H1_H1 ;  /* 0x30000009ff0a7230 */ /* 0x000fe20000004100 */
[----:B------:R-:W-:Y:S01]  /*3880*/  SHF.R.U32.HI R40, RZ, 0x10, R39 ;  /* 0x00000010ff287819 */ /* 0x000fe20000011627 */
[----:B------:R-:W-:Y:S02]  /*3890*/  HADD2.F32 R37, -RZ, R37.H0_H0 ;  /* 0x20000025ff257230 */ /* 0x000fe40000004100 */
[----:B------:R-:W-:-:S02]  /*38a0*/  HADD2.F32 R9, -RZ, R9.H0_H0 ;  /* 0x20000009ff097230 */ /* 0x000fc40000004100 */
[----:B------:R-:W-:Y:S02]  /*38b0*/  HADD2.F32 R40, -RZ, R40.H0_H0 ;  /* 0x20000028ff287230 */ /* 0x000fe40000004100 */
[CC--:B------:R-:W-:Y:S01]  /*38c0*/  FMUL.FTZ R42, R10.reuse, R37.reuse ;  /* 0x000000250a2a7220 */ /* 0x0c0fe20000410000 */
[----:B------:R-:W-:Y:S02]  /*38d0*/  HADD2.F32 R38, -RZ, R41.H0_H0 ;  /* 0x20000029ff267230 */ /* 0x000fe40000004100 */
[C---:B------:R-:W-:Y:S01]  /*38e0*/  FMUL.FTZ R37, R9.reuse, R37 ;  /* 0x0000002509257220 */ /* 0x040fe20000410000 */
[----:B------:R-:W-:Y:S01]  /*38f0*/  FFMA.FTZ R42, R9, R36, -R42 ;  /* 0x00000024092a7223 */ /* 0x000fe2000001082a */
[----:B------:R-:W-:Y:S02]  /*3900*/  FMUL.FTZ R44, R15, R40 ;  /* 0x000000280f2c7220 */ /* 0x000fe40000410000 */
[----:B------:R-:W-:Y:S01]  /*3910*/  FFMA.FTZ R39, R10, R36, R37 ;  /* 0x000000240a277223 */ /* 0x000fe20000010025 */
[----:B------:R-:W-:-:S02]  /*3920*/  HADD2.F32 R36, -RZ, R83.H0_H0 ;  /* 0x20000053ff247230 */ /* 0x000fc40000004100 */
[C---:B------:R-:W-:Y:S01]  /*3930*/  FMUL.FTZ R40, R11.reuse, R40 ;  /* 0x000000280b287220 */ /* 0x040fe20000410000 */
[----:B------:R-:W-:Y:S02]  /*3940*/  HADD2.F32 R83, -RZ, R83.H1_H1 ;  /* 0x30000053ff537230 */ /* 0x000fe40000004100 */
[-C--:B------:R-:W-:Y:S01]  /*3950*/  FFMA.FTZ R44, R11, R38.reuse, -R44 ;  /* 0x000000260b2c7223 */ /* 0x080fe2000001082c */
[----:B------:R-:W-:Y:S02]  /*3960*/  HADD2.F32 R9, -RZ, R8.H1_H1 ;  /* 0x30000008ff097230 */ /* 0x000fe40000004100 */
[----:B------:R-:W-:Y:S01]  /*3970*/  FFMA.FTZ R43, R15, R38, R40 ;  /* 0x000000260f2b7223 */ /* 0x000fe20000010028 */
[----:B------:R-:W-:Y:S02]  /*3980*/  HADD2.F32 R10, -RZ, R14.H1_H1 ;  /* 0x3000000eff0a7230 */ /* 0x000fe40000004100 */
[----:B------:R-:W-:Y:S02]  /*3990*/  HADD2.F32 R8, -RZ, R8.H0_H0 ;  /* 0x20000008ff087230 */ /* 0x000fe40000004100 */
[----:B------:R-:W-:Y:S01]  /*39a0*/  FMUL.FTZ R37, R9, R36 ;  /* 0x0000002409257220 */ /* 0x000fe20000410000 */
[----:B------:R-:W-:-:S02]  /*39b0*/  HADD2.F32 R14, -RZ, R14.H0_H0 ;  /* 0x2000000eff0e7230 */ /* 0x000fc40000004100 */
[-C--:B------:R-:W-:Y:S01]  /*39c0*/  FMUL.FTZ R41, R10, R83.reuse ;  /* 0x000000530a297220 */ /* 0x080fe20000410000 */
[--C-:B------:R-:W-:Y:S02]  /*39d0*/  HADD2.F32 R11, -RZ, R82.reuse.H0_H0 ;  /* 0x20000052ff0b7230 */ /* 0x100fe40000004100 */
[----:B------:R-:W-:Y:S01]  /*39e0*/  FMUL.FTZ R36, R8, R36 ;  /* 0x0000002408247220 */ /* 0x000fe20000410000 */
        /* <DEDUP_REMOVED lines=10> */
.L_x_515:
[----:B------:R-:W-:Y:S05]  /*3a90*/  BSYNC B1 ;  /* 0x0000000000017941 */ /* 0x000fea0003800000 */
.L_x_514:
[----:B----4-:R0:W-:Y:S01]  /*3aa0*/  ST.E.128 desc[UR42][R12.64], R8 ;  /* 0x000000080c007985 */ /* 0x0101e2000c101d2a */
[----:B------:R-:W-:Y:S05]  /*3ab0*/  BRA `(.L_x_509) ;  /* 0x0000001800587947 */ /* 0x000fea0003800000 */
.L_x_491:
[C---:B------:R-:W-:Y:S02]  /*3ac0*/  ISETP.GE.AND P3, PT, R153.reuse, R77, PT ;  /* 0x0000004d9900720c */ /* 0x040fe40003f66270 */
[----:B------:R-:W-:Y:S02]  /*3ad0*/  CS2R R38, SRZ ;  /* 0x0000000000267805 */ /* 0x000fe4000001ff00 */
[----:B------:R-:W-:Y:S02]  /*3ae0*/  CS2R R42, SRZ ;  /* 0x00000000002a7805 */ /* 0x000fe4000001ff00 */
[----:B------:R-:W-:Y:S02]  /*3af0*/  CS2R R40, SRZ ;  /* 0x0000000000287805 */ /* 0x000fe4000001ff00 */
[----:B------:R-:W-:Y:S01]  /*3b00*/  ISETP.GE.OR P3, PT, R16, R80, P3 ;  /* 0x000000501000720c */ /* 0x000fe20001f66670 */
[----:B------:R-:W-:-:S12]  /*3b10*/  VIADD R44, R153, 0x60 ;  /* 0x00000060992c7836 */ /* 0x000fd80000000000 */
[----:B------:R-:W0:Y:S01]  /*3b20*/  @!P3 LDC.64 R12, c[0x0][0x3e8] ;  /* 0x0000fa00ff0cbb82 */ /* 0x000e220000000a00 */
[----:B------:R-:W-:-:S05]  /*3b30*/  @!P3 IADD3 R14, P4, R34, R10, RZ ;  /* 0x0000000a220eb210 */ /* 0x000fca0007f9e0ff */
[----:B------:R-:W-:Y:S01]  /*3b40*/  @!P3 IMAD.X R15, R83, 0x1, R56, P4 ;  /* 0x00000001530fb824 */ /* 0x000fe200020e0638 */
[----:B------:R-:W-:-:S05]  /*3b50*/  @!P3 IADD3 R36, P4, R54, R8, RZ ;  /* 0x000000083624b210 */ /* 0x000fca0007f9e0ff */
[----:B------:R-:W-:Y:S01]  /*3b60*/  @!P3 IMAD.X R37, R81, 0x1, R31, P4 ;  /* 0x000000015125b824 */ /* 0x000fe200020e061f */
[----:B0-----:R-:W-:-:S04]  /*3b70*/  @!P3 LEA R12, P4, R14, R12, 0x1 ;  /* 0x0000000c0e0cb211 */ /* 0x001fc800078808ff */
[----:B------:R-:W-:Y:S02]  /*3b80*/  @!P3 LEA.HI.X R13, R14, R13, R15, 0x1, P4 ;  /* 0x0000000d0e0db211 */ /* 0x000fe400020f0c0f */
[----:B------:R-:W0:Y:S02]  /*3b90*/  @!P3 LDC.64 R14, c[0x0][0x400] ;  /* 0x00010000ff0ebb82 */ /* 0x000e240000000a00 */
[----:B0-----:R-:W-:-:S04]  /*3ba0*/  @!P3 LEA R14, P4, R36, R14, 0x1 ;  /* 0x0000000e240eb211 */ /* 0x001fc800078808ff */
[----:B------:R-:W-:Y:S02]  /*3bb0*/  @!P3 LEA.HI.X R15, R36, R15, R37, 0x1, P4 ;  /* 0x0000000f240fb211 */ /* 0x000fe400020f0c25 */
[----:B------:R-:W-:-:S03]  /*3bc0*/  CS2R R36, SRZ ;  /* 0x0000000000247805 */ /* 0x000fc6000001ff00 */
[----:B------:R0:W5:Y:S04]  /*3bd0*/  @!P3 LDG.E.128 R40, desc[UR42][R14.64] ;  /* 0x0000002a0e28b981 */ /* 0x000168000c1e1d00 */
[----:B------:R0:W5:Y:S01]  /*3be0*/  @!P3 LDG.E.128 R36, desc[UR42][R12.64] ;  /* 0x0000002a0c24b981 */ /* 0x000162000c1e1d00 */
[----:B------:R-:W-:-:S04]  /*3bf0*/  ISETP.GE.AND P3, PT, R44, R77, PT ;  /* 0x0000004d2c00720c */ /* 0x000fc80003f66270 */
[----:B------:R-:W-:Y:S01]  /*3c00*/  ISETP.GE.OR P3, PT, R16, R80, P3 ;  /* 0x000000501000720c */ /* 0x000fe20001f66670 */
[----:B------:R-:W-:Y:S01]  /*3c10*/  BSSY B1, `(.L_x_516) ;  /* 0x000001a000017945 */ /* 0x000fe20003800000 */
[----:B------:R-:W-:Y:S02]  /*3c20*/  CS2R R46, SRZ ;  /* 0x00000000002e7805 */ /* 0x000fe4000001ff00 */
[----:B------:R-:W-:Y:S02]  /*3c30*/  CS2R R44, SRZ ;  /* 0x00000000002c7805 */ /* 0x000fe4000001ff00 */
[----:B------:R-:W-:Y:S02]  /*3c40*/  CS2R R50, SRZ ;  /* 0x0000000000327805 */ /* 0x000fe4000001ff00 */
[----:B------:R-:W-:-:S05]  /*3c50*/  CS2R R48, SRZ ;  /* 0x0000000000307805 */ /* 0x000fca000001ff00 */
[----:B0-----:R-:W-:Y:S05]  /*3c60*/  @P3 BRA `(.L_x_517) ;  /* 0x0000000000503947 */ /* 0x001fea0003800000 */
[----:B------:R-:W0:Y:S01]  /*3c70*/  LDC.64 R12, c[0x0][0x3f8] ;  /* 0x0000fe00ff0c7b82 */ /* 0x000e220000000a00 */
[----:B------:R-:W-:Y:S01]  /*3c80*/  MOV R11, R83 ;  /* 0x00000053000b7202 */ /* 0x000fe20000000f00 */
[----:B------:R-:W-:Y:S01]  /*3c90*/  IMAD.MOV.U32 R9, RZ, RZ, R81 ;  /* 0x000000ffff097224 */ /* 0x000fe200078e0051 */
[----:B------:R-:W-:Y:S01]  /*3ca0*/  ULDC.64 UR4, c[0x0][0x3e8] ;  /* 0x0000fa0000047ab9 */ /* 0x000fe20000000a00 */
        /* <DEDUP_REMOVED lines=12> */
[----:B------:R-:W-:-:S03]  /*3d70*/  LEA R48, P3, R8, UR4, 0x1 ;  /* 0x0000000408307c11 */ /* 0x000fc6000f8608ff */
[----:B------:R-:W5:Y:S01]  /*3d80*/  LDG.E.128 R44, desc[UR42][R44.64] ;  /* 0x0000002a2c2c7981 */ /* 0x000f62000c1e1d00 */
[----:B------:R-:W-:-:S06]  /*3d90*/  LEA.HI.X R49, R8, UR5, R9, 0x1, P3 ;  /* 0x0000000508317c11 */ /* 0x000fcc00098f0c09 */
[----:B------:R-:W5:Y:S03]  /*3da0*/  LDG.E.128 R48, desc[UR42][R48.64] ;  /* 0x0000002a30307981 */ /* 0x000f66000c1e1d00 */
.L_x_517:
[----:B------:R-:W-:Y:S05]  /*3db0*/  BSYNC B1 ;  /* 0x0000000000017941 */ /* 0x000fea0003800000 */
.L_x_516:
[----:B-----5:R-:W-:Y:S01]  /*3dc0*/  IMAD.MOV.U32 R8, RZ, RZ, R46 ;  /* 0x000000ffff087224 */ /* 0x020fe200078e002e */
[----:B------:R-:W-:Y:S01]  /*3dd0*/  MOV R10, R44 ;  /* 0x0000002c000a7202 */ /* 0x000fe20000000f00 */
[----:B------:R-:W-:Y:S01]  /*3de0*/  IMAD.MOV.U32 R9, RZ, RZ, R47 ;  /* 0x000000ffff097224 */ /* 0x000fe200078e002f */
        /* <DEDUP_REMOVED lines=8> */
[----:B------:R-:W-:-:S02]  /*3e70*/  MOV R10, R48 ;  /* 0x00000030000a7202 */ /* 0x000fc40000000f00 */
[----:B------:R-:W-:Y:S02]  /*3e80*/  PLOP3.LUT P5, PT, PT, PT, UP0, 0x80, 0x0 ;  /* 0x000000000000781c */ /* 0x000fe40003faf008 */
[----:B------:R-:W-:Y:S01]  /*3e90*/  PRMT R90, R8, 0x5410, R10 ;  /* 0x00005410085a7816 */ /* 0x000fe2000000000a */
[----:B------:R-:W-:Y:S01]  /*3ea0*/  IMAD.MOV.U32 R8, RZ, RZ, R38 ;  /* 0x000000ffff087224 */ /* 0x000fe200078e0026 */
[----:B------:R-:W-:Y:S01]  /*3eb0*/  PRMT R91, R9, 0x7610, R91 ;  /* 0x00007610095b7816 */ /* 0x000fe2000000005b */
[----:B------:R-:W-:Y:S01]  /*3ec0*/  IMAD.MOV.U32 R9, RZ, RZ, R39 ;  /* 0x000000ffff097224 */ /* 0x000fe200078e0027 */
[----:B------:R-:W-:Y:S01]  /*3ed0*/  PRMT R92, R11, 0x7610, R92 ;  /* 0x000076100b5c7816 */ /* 0x000fe2000000005c */
[----:B------:R-:W-:Y:S01]  /*3ee0*/  IMAD.MOV.U32 R11, RZ, RZ, R37 ;  /* 0x000000ffff0b7224 */ /* 0x000fe200078e0025 */
[----:B------:R-:W-:Y:S02]  /*3ef0*/  MOV R10, R36 ;  /* 0x00000024000a7202 */ /* 0x000fe40000000f00 */
[----:B------:R-:W-:Y:S01]  /*3f00*/  PRMT R93, R8, 0x7610, R93 ;  /* 0x00007610085d7816 */ /* 0x000fe2000000005d */
[----:B------:R-:W-:Y:S01]  /*3f10*/  IMAD.MOV.U32 R8, RZ, RZ, R42 ;  /* 0x000000ffff087224 */ /* 0x000fe200078e002a */
[----:B------:R-:W-:Y:S01]  /*3f20*/  PRMT R96, R96, 0x5410, R9 ;  /* 0x0000541060607816 */ /* 0x000fe20000000009 */
[----:B------:R-:W-:Y:S01]  /*3f30*/  IMAD.MOV.U32 R9, RZ, RZ, R43 ;  /* 0x000000ffff097224 */ /* 0x000fe200078e002b */
[----:B------:R-:W-:Y:S01]  /*3f40*/  PRMT R98, R11, 0x7610, R98 ;  /* 0x000076100b627816 */ /* 0x000fe20000000062 */
[----:B------:R-:W-:Y:S01]  /*3f50*/  IMAD.MOV.U32 R11, RZ, RZ, R41 ;  /* 0x000000ffff0b7224 */ /* 0x000fe200078e0029 */
[----:B------:R-:W-:-:S02]  /*3f60*/  PRMT R95, R95, 0x5410, R10 ;  /* 0x000054105f5f7816 */ /* 0x000fc4000000000a */
[----:B------:R-:W-:Y:S02]  /*3f70*/  MOV R10, R40 ;  /* 0x00000028000a7202 */ /* 0x000fe40000000f00 */
[----:B------:R-:W-:Y:S02]  /*3f80*/  PRMT R93, R93, 0x5410, R8 ;  /* 0x000054105d5d7816 */ /* 0x000fe40000000008 */
[----:B------:R-:W-:Y:S02]  /*3f90*/  PRMT R96, R9, 0x7610, R96 ;  /* 0x0000761009607816 */ /* 0x000fe40000000060 */
[----:B------:R-:W-:Y:S02]  /*3fa0*/  PRMT R95, R10, 0x7610, R95 ;  /* 0x000076100a5f7816 */ /* 0x000fe4000000005f */
[----:B------:R-:W-:Y:S02]  /*3fb0*/  PRMT R100, R11, 0x7610, R100 ;  /* 0x000076100b647816 */ /* 0x000fe40000000064 */
[----:B------:R-:W-:Y:S01]  /*3fc0*/  ISETP.GE.AND P3, PT, R16, R80, PT ;  /* 0x000000501000720c */ /* 0x000fe20003f66270 */
[----:B------:R-:W-:-:S12]  /*3fd0*/  @!P5 BRA `(.L_x_518) ;  /* 0x000000000004d947 */ /* 0x000fd80003800000 */
[----:B------:R-:W-:Y:S01]  /*3fe0*/  BPT.TRAP 0x1 ;  /* 0x000000040000795c */ /* 0x000fe20000300000 */
.L_x_518:
[----:B------:R-:W-:Y:S01]  /*3ff0*/  IMAD R70, R19, 0x8, R18 ;  /* 0x0000000813467824 */ /* 0x000fe200078e0212 */
[----:B------:R-:W-:Y:S01]  /*4000*/  SHF.L.U32 R78, R155, 0x1f, RZ ;  /* 0x0000001f9b4e7819 */ /* 0x000fe200000006ff */
[----:B------:R-:W0:Y:S01]  /*4010*/  LDC R86, c[0x0][0x2f4] ;  /* 0x0000bd00ff567b82 */ /* 0x000e220000000800 */
[----:B------:R-:W-:Y:S02]  /*4020*/  BSSY B1, `(.L_x_519) ;  /* 0x0000003000017945 */ /* 0x000fe40003800000 */
[----:B------:R-:W1:Y:S02]  /*4030*/  SYNCS.PHASECHK.TRANS64.TRYWAIT P4, [R70+URZ+0x16890], R78 ;  /* 0x0168904e460075a7 */ /* 0x000e64000808017f */
[----:B-1----:R-:W-:Y:S05]  /*4040*/  @!P4 BRA `(.L_x_520) ;  /* 0x000001340064c947 */ /* 0x002fea0003800000 */
.L_x_741:
[----:B------:R-:W-:Y:S05]  /*4050*/  BSYNC B1 ;  /* 0x0000000000017941 */ /* 0x000fea0003800000 */
.L_x_519:
[----:B------:R-:W-:Y:S01]  /*4060*/  UMOV UR4, 0xffffffff ;  /* 0xffffffff00047882 */ /* 0x000fe20000000000 */
[----:B0-----:R-:W-:Y:S02]  /*4070*/  IMAD.IADD R88, R86, 0x1, -R59 ;  /* 0x0000000156587824 */ /* 0x001fe400078e0a3b */
[----:B------:R-:W-:Y:S05]  /*4080*/  BRA.DIV UR4, `(.L_x_521) ;  /* 0x0000013604687947 */ /* 0x000fea000b800000 */
[----:B------:R0:W2:Y:S04]  /*4090*/  SHFL.IDX PT, R83, R84, RZ, 0x1c1f ;  /* 0x001c1fff54537589 */ /* 0x0000a800000e0000 */
[----:B------:R0:W3:Y:S02]  /*40a0*/  SHFL.IDX PT, R82, R79, RZ, 0x1c1f ;  /* 0x001c1fff4f527589 */ /* 0x0000e400000e0000 */
.L_x_745:
[----:B------:R-:W-:Y:S01]  /*40b0*/  ISETP.GE.OR P4, PT, R153, R77, P1 ;  /* 0x0000004d9900720c */ /* 0x000fe20000f86670 */
[----:B------:R-:W-:-:S12]  /*40c0*/  BSSY B1, `(.L_x_522) ;  /* 0x0000071000017945 */ /* 0x000fd80003800000 */
[----:B------:R-:W-:Y:S05]  /*40d0*/  @P4 BRA `(.L_x_523) ;  /* 0x0000000400bc4947 */ /* 0x000fea0003800000 */
[----:B------:R-:W4:Y:S01]  /*40e0*/  S2R R9, SR_TID.X ;  /* 0x0000000000097919 */ /* 0x000f220000002100 */
[----:B------:R-:W-:Y:S01]  /*40f0*/  SEL R8, R59, R88, !P0 ;  /* 0x000000583b087207 */ /* 0x000fe20004000000 */
[----:B------:R-:W-:Y:S01]  /*4100*/  BSSY B2, `(.L_x_524) ;  /* 0x0000068000027945 */ /* 0x000fe20003800000 */
[----:B---3--:R-:W-:-:S04]  /*4110*/  LEA R80, P4, R6, R82, 0x1 ;  /* 0x0000005206507211 */ /* 0x008fc800078808ff */
[----:B--2---:R-:W-:Y:S02]  /*4120*/  LEA.HI.X R81, R6, R83, R4, 0x1, P4 ;  /* 0x0000005306517211 */ /* 0x004fe400020f0c04 */
[----:B----4-:R-:W-:Y:S02]  /*4130*/  IADD3 R11, R9, -0x80, RZ ;  /* 0xffffff80090b7810 */ /* 0x010fe40007ffe0ff */
[----:B------:R-:W-:Y:S02]  /*4140*/  SHF.R.S32.HI R9, RZ, 0x1f, R8 ;  /* 0x0000001fff097819 */ /* 0x000fe40000011408 */
[----:B------:R-:W-:Y:S02]  /*4150*/  SHF.R.S32.HI R10, RZ, 0x1f, R11 ;  /* 0x0000001fff0a7819 */ /* 0x000fe4000001140b */
[----:B------:R-:W-:Y:S01]  /*4160*/  LEA.HI R8, R9, R8, RZ, 0x4 ;  /* 0x0000000809087211 */ /* 0x000fe200078f20ff */
[----:B------:R-:W-:Y:S01]  /*4170*/  IMAD R9, R19, 0x2000, R3 ;  /* 0x0000200013097824 */ /* 0x000fe200078e0203 */
[----:B------:R-:W-:-:S02]  /*4180*/  LEA.HI R10, R10, R11, RZ, 0x5 ;  /* 0x0000000b0a0a7211 */ /* 0x000fc400078f28ff */
[----:B------:R-:W-:Y:S01]  /*4190*/  LEA.HI.SX32 R8, R8, R7, 0x1c ;  /* 0x0000000708087211 */ /* 0x000fe200078fe2ff */
[----:B------:R-:W-:Y:S01]  /*41a0*/  IMAD R9, R9, 0x2, R18 ;  /* 0x0000000209097824 */ /* 0x000fe200078e0212 */
[----:B------:R-:W-:-:S03]  /*41b0*/  SHF.R.S32.HI R10, RZ, 0x5, R10 ;  /* 0x00000005ff0a7819 */ /* 0x000fc6000001140a */
[----:B------:R-:W-:-:S05]  /*41c0*/  IMAD.SHL.U32 R85, R8, 0x8, RZ ;  /* 0x0000000808557824 */ /* 0x000fca00078e00ff */
[----:B------:R-:W-:-:S04]  /*41d0*/  LOP3.LUT R8, R67, 0x38, R85, 0xf8, !PT ;  /* 0x0000003843087812 */ /* 0x000fc800078ef855 */
[----:B------:R-:W-:-:S05]  /*41e0*/  LOP3.LUT R8, R8, R63, RZ, 0x3c, !PT ;  /* 0x0000003f08087212 */ /* 0x000fca00078e3cff */
[----:B------:R-:W-:-:S05]  /*41f0*/  IMAD R8, R10, 0x200, R8 ;  /* 0x000002000a087824 */ /* 0x000fca00078e0208 */
[----:B------:R-:W-:-:S05]  /*4200*/  LEA R11, R19, R8, 0xd ;  /* 0x00000008130b7211 */ /* 0x000fca00078e68ff */
[----:B------:R-:W-:Y:S02]  /*4210*/  IMAD R12, R11, 0x2, R18 ;  /* 0x000000020b0c7824 */ /* 0x000fe400078e0212 */
[----:B------:R-:W2:Y:S04]  /*4220*/  LDS.128 R8, [R9+0xe400] ;  /* 0x00e4000009087984 */ /* 0x000ea80000000c00 */
[----:B------:R-:W3:Y:S01]  /*4230*/  LDS.128 R12, [R12+0xe400] ;  /* 0x00e400000c0c7984 */ /* 0x000ee20000000c00 */
[----:B------:R-:W-:Y:S05]  /*4240*/  @P3 BRA `(.L_x_525) ;  /* 0x00000004004c3947 */ /* 0x000fea0003800000 */
[--C-:B------:R-:W-:Y:S01]  /*4250*/  SHF.R.U64 R36, R36, 0x10, R37.reuse ;  /* 0x0000001024247819 */ /* 0x100fe20000001225 */
[----:B------:R-:W-:Y:S01]  /*4260*/  HADD2.F32 R100, -RZ, R100.H0_H0 ;  /* 0x20000064ff647230 */ /* 0x000fe20000004100 */
[----:B------:R-:W-:Y:S01]  /*4270*/  SHF.R.U32.HI R94, RZ, 0x10, R37 ;  /* 0x00000010ff5e7819 */ /* 0x000fe20000011625 */
[----:B------:R-:W-:Y:S01]  /*4280*/  HADD2.F32 R98, -RZ, R98.H0_H0 ;  /* 0x20000062ff627230 */ /* 0x000fe20000004100 */
[--C-:B------:R-:W-:Y:S01]  /*4290*/  SHF.R.U64 R37, R40, 0x10, R41.reuse ;  /* 0x0000001028257819 */ /* 0x100fe20000001229 */
[----:B------:R-:W-:Y:S01]  /*42a0*/  HADD2.F32 R36, -RZ, R36.H0_H0 ;  /* 0x20000024ff247230 */ /* 0x000fe20000004100 */
[----:B------:R-:W-:Y:S01]  /*42b0*/  SHF.R.U32.HI R99, RZ, 0x10, R41 ;  /* 0x00000010ff637819 */ /* 0x000fe20000011629 */
[----:B---3--:R-:W-:Y:S01]  /*42c0*/  IMAD.MOV.U32 R41, RZ, RZ, R13 ;  /* 0x000000ffff297224 */ /* 0x008fe200078e000d */
[----:B--2---:R-:W-:Y:S01]  /*42d0*/  MOV R13, R11 ;  /* 0x0000000b000d7202 */ /* 0x004fe20000000f00 */
[----:B------:R-:W-:Y:S01]  /*42e0*/  HADD2.F32 R11, -RZ, R9.H0_H0 ;  /* 0x20000009ff0b7230 */ /* 0x000fe20000004100 */
[--C-:B------:R-:W-:Y:S01]  /*42f0*/  SHF.R.U64 R38, R38, 0x10, R39.reuse ;  /* 0x0000001026267819 */ /* 0x100fe20000001227 */
[----:B------:R-:W-:Y:S01]  /*4300*/  HADD2.F32 R99, -RZ, R99.H0_H0 ;  /* 0x20000063ff637230 */ /* 0x000fe20000004100 */
[----:B------:R-:W-:Y:S01]  /*4310*/  SHF.R.U32.HI R40, RZ, 0x10, R39 ;  /* 0x00000010ff287819 */ /* 0x000fe20000011627 */
[--C-:B------:R-:W-:Y:S01]  /*4320*/  HADD2.F32 R97, -RZ, R41.reuse.H0_H0 ;  /* 0x20000029ff617230 */ /* 0x100fe20000004100 */
[--C-:B------:R-:W-:Y:S01]  /*4330*/  SHF.R.U64 R39, R42, 0x10, R43.reuse ;  /* 0x000000102a277819 */ /* 0x100fe2000000122b */
[----:B------:R-:W-:Y:S01]  /*4340*/  HADD2.F32 R41, -RZ, R41.H1_H1 ;  /* 0x30000029ff297230 */ /* 0x000fe20000004100 */
[----:B------:R-:W-:Y:S01]  /*4350*/  SHF.R.U32.HI R43, RZ, 0x10, R43 ;  /* 0x00000010ff2b7819 */ /* 0x000fe2000001162b */
[----:B------:R-:W-:-:S02]  /*4360*/  HADD2.F32 R42, -RZ, R9.H1_H1 ;  /* 0x30000009ff2a7230 */ /* 0x000fc40000004100 */
[-C--:B------:R-:W-:Y:S01]  /*4370*/  FMUL.FTZ R102, R97, R100.reuse ;  /* 0x0000006461667220 */ /* 0x080fe20000410000 */
[----:B------:R-:W-:Y:S01]  /*4380*/  FMUL.FTZ R100, R11, R100 ;  /* 0x000000640b647220 */ /* 0x000fe20000410000 */
[----:B------:R-:W-:Y:S02]  /*4390*/  HADD2.F32 R94, -RZ, R94.H0_H0 ;  /* 0x2000005eff5e7230 */ /* 0x000fe40000004100 */
[-C--:B------:R-:W-:Y:S01]  /*43a0*/  FMUL.FTZ R101, R41, R99.reuse ;  /* 0x0000006329657220 */ /* 0x080fe20000410000 */
[C---:B------:R-:W-:Y:S01]  /*43b0*/  FMUL.FTZ R104, R42.reuse, R99 ;  /* 0x000000632a687220 */ /* 0x040fe20000410000 */
[-C--:B------:R-:W-:Y:S01]  /*43c0*/  FFMA.FTZ R9, R11, R98.reuse, -R102 ;  /* 0x000000620b097223 */ /* 0x080fe20000010866 */
[----:B------:R-:W-:Y:S01]  /*43d0*/  FFMA.FTZ R11, R97, R98, R100 ;  /* 0x00000062610b7223 */ /* 0x000fe20000010064 */
[--C-:B------:R-:W-:Y:S02]  /*43e0*/  HADD2.F32 R98, -RZ, R96.reuse.H1_H1 ;  /* 0x30000060ff627230 */ /* 0x100fe40000004100 */
[----:B------:R-:W-:Y:S01]  /*43f0*/  FFMA.FTZ R42, R42, R94, -R101 ;  /* 0x0000005e2a2a7223 */ /* 0x000fe20000010865 */
[----:B------:R-:W-:-:S02]  /*4400*/  HADD2.F32 R99, -RZ, R96.H0_H0 ;  /* 0x20000060ff637230 */ /* 0x000fc40000004100 */
[----:B------:R-:W-:Y:S01]  /*4410*/  FFMA.FTZ R94, R41, R94, R104 ;  /* 0x0000005e295e7223 */ /* 0x000fe20000010068 */
[--C-:B------:R-:W-:Y:S02]  /*4420*/  HADD2.F32 R96, -RZ, R15.reuse.H0_H0 ;  /* 0x2000000fff607230 */ /* 0x100fe40000004100 */
[----:B------:R-:W-:Y:S01]  /*4430*/  HADD2.F32 R97, -RZ, R15.H1_H1 ;  /* 0x3000000fff617230 */ /* 0x000fe20000004100 */
[----:B------:R-:W-:Y:S01]  /*4440*/  F2FP.F16.F32.PACK_AB R9, R42, R9 ;  /* 0x000000092a09723e */ /* 0x000fe200000000ff */
[----:B------:R-:W-:Y:S02]  /*4450*/  HADD2.F32 R15, -RZ, R13.H0_H0 ;  /* 0x2000000dff0f7230 */ /* 0x000fe40000004100 */
[----:B------:R-:W-:Y:S02]  /*4460*/  HADD2.F32 R102, -RZ, R43.H0_H0 ;  /* 0x2000002bff667230 */ /* 0x000fe40000004100 */
[----:B------:R-:W-:Y:S02]  /*4470*/  HADD2.F32 R41, -RZ, R13.H1_H1 ;  /* 0x3000000dff297230 */ /* 0x000fe40000004100 */
[----:B------:R-:W-:-:S02]  /*4480*/  HADD2.F32 R100, -RZ, R40.H0_H0 ;  /* 0x20000028ff647230 */ /* 0x000fc40000004100 */
[CC--:B------:R-:W-:Y:S01]  /*4490*/  FMUL.FTZ R40, R96.reuse, R99.reuse ;  /* 0x0000006360287220 */ /* 0x0c0fe20000410000 */
[----:B------:R-:W-:Y:S01]  /*44a0*/  FMUL.FTZ R99, R15, R99 ;  /* 0x000000630f637220 */ /* 0x000fe20000410000 */
[-C--:B------:R-:W-:Y:S01]  /*44b0*/  FMUL.FTZ R104, R97, R102.reuse ;  /* 0x0000006661687220 */ /* 0x080fe20000410000 */
[----:B------:R-:W-:Y:S01]  /*44c0*/  FMUL.FTZ R102, R41, R102 ;  /* 0x0000006629667220 */ /* 0x000fe20000410000 */
[-C--:B------:R-:W-:Y:S01]  /*44d0*/  FFMA.FTZ R13, R15, R98.reuse, -R40 ;  /* 0x000000620f0d7223 */ /* 0x080fe20000010828 */
[----:B------:R-:W-:Y:S01]  /*44e0*/  FFMA.FTZ R15, R96, R98, R99 ;  /* 0x00000062600f7223 */ /* 0x000fe20000010063 */
[-C--:B------:R-:W-:Y:S01]  /*44f0*/  FFMA.FTZ R40, R41, R100.reuse, -R104 ;  /* 0x0000006429287223 */ /* 0x080fe20000010868 */
[----:B------:R-:W-:Y:S01]  /*4500*/  FFMA.FTZ R96, R97, R100, R102 ;  /* 0x0000006461607223 */ /* 0x000fe20000010066 */
[----:B------:R-:W-:Y:S02]  /*4510*/  HADD2.F32 R102, -RZ, R37.H0_H0 ;  /* 0x20000025ff667230 */ /* 0x000fe40000004100 */
[--C-:B------:R-:W-:Y:S01]  /*4520*/  HADD2.F32 R98, -RZ, R95.reuse.H1_H1 ;  /* 0x3000005fff627230 */ /* 0x100fe20000004100 */
[----:B------:R-:W-:Y:S01]  /*4530*/  F2FP.F16.F32.PACK_AB R40, R40, R13 ;  /* 0x0000000d2828723e */ /* 0x000fe200000000ff */
[----:B------:R-:W-:Y:S01]  /*4540*/  HADD2.F32 R100, -RZ, R95.H0_H0 ;  /* 0x2000005fff647230 */ /* 0x000fe20000004100 */
[----:B------:R-:W-:Y:S01]  /*4550*/  F2FP.F16.F32.PACK_AB R13, R94, R11 ;  /* 0x0000000b5e0d723e */ /* 0x000fe200000000ff */
[----:B------:R-:W-:Y:S01]  /*4560*/  HADD2.F32 R43, -RZ, R12.H0_H0 ;  /* 0x2000000cff2b7230 */ /* 0x000fe20000004100 */
[----:B------:R-:W-:Y:S01]  /*4570*/  F2FP.F16.F32.PACK_AB R15, R96, R15 ;  /* 0x0000000f600f723e */ /* 0x000fe200000000ff */
[----:B------:R-:W-:-:S02]  /*4580*/  HADD2.F32 R37, -RZ, R8.H0_H0 ;  /* 0x20000008ff257230 */ /* 0x000fc40000004100 */
[----:B------:R-:W-:Y:S02]  /*4590*/  HADD2.F32 R95, -RZ, R12.H1_H1 ;  /* 0x3000000cff5f7230 */ /* 0x000fe40000004100 */
[----:B------:R-:W-:Y:S02]  /*45a0*/  HADD2.F32 R41, -RZ, R8.H1_H1 ;  /* 0x30000008ff297230 */ /* 0x000fe40000004100 */
[-C--:B------:R-:W-:Y:S01]  /*45b0*/  FMUL.FTZ R8, R43, R100.reuse ;  /* 0x000000642b087220 */ /* 0x080fe20000410000 */
[----:B------:R-:W-:Y:S01]  /*45c0*/  FMUL.FTZ R12, R37, R100 ;  /* 0x00000064250c7220 */ /* 0x000fe20000410000 */
[-C--:B------:R-:W-:Y:S01]  /*45d0*/  FMUL.FTZ R100, R95, R102.reuse ;  /* 0x000000665f647220 */ /* 0x080fe20000410000 */
[----:B------:R-:W-:Y:S02]  /*45e0*/  IMAD.MOV.U32 R11, RZ, RZ, R40 ;  /* 0x000000ffff0b7224 */ /* 0x000fe400078e0028 */
[----:B------:R-:W-:Y:S01]  /*45f0*/  FMUL.FTZ R102, R41, R102 ;  /* 0x0000006629667220 */ /* 0x000fe20000410000 */
[----:B------:R-:W-:Y:S01]  /*4600*/  FFMA.FTZ R8, R37, R98, -R8 ;  /* 0x0000006225087223 */ /* 0x000fe20000010808 */
[----:B------:R-:W-:Y:S01]  /*4610*/  FFMA.FTZ R97, R41, R36, -R100 ;  /* 0x0000002429617223 */ /* 0x000fe20000010864 */
[----:B------:R-:W-:-:S02]  /*4620*/  HADD2.F32 R41, -RZ, R93.H0_H0 ;  /* 0x2000005dff297230 */ /* 0x000fc40000004100 */
[----:B------:R-:W-:Y:S01]  /*4630*/  FFMA.FTZ R95, R95, R36, R102 ;  /* 0x000000245f5f7223 */ /* 0x000fe20000010066 */
[----:B------:R-:W-:Y:S01]  /*4640*/  FFMA.FTZ R12, R43, R98, R12 ;  /* 0x000000622b0c7223 */ /* 0x000fe2000001000c */
[----:B------:R-:W-:Y:S01]  /*4650*/  HADD2.F32 R93, -RZ, R93.H1_H1 ;  /* 0x3000005dff5d7230 */ /* 0x000fe20000004100 */
[----:B------:R-:W-:Y:S01]  /*4660*/  F2FP.F16.F32.PACK_AB R8, R97, R8 ;  /* 0x000000086108723e */ /* 0x000fe200000000ff */
[----:B------:R-:W-:Y:S02]  /*4670*/  HADD2.F32 R37, -RZ, R14.H0_H0 ;  /* 0x2000000eff257230 */ /* 0x000fe40000004100 */
[----:B------:R-:W-:Y:S01]  /*4680*/  HADD2.F32 R36, -RZ, R10.H0_H0 ;  /* 0x2000000aff247230 */ /* 0x000fe20000004100 */
[----:B------:R-:W-:Y:S01]  /*4690*/  F2FP.F16.F32.PACK_AB R12, R95, R12 ;  /* 0x0000000c5f0c723e */ /* 0x000fe200000000ff */
[----:B------:R-:W-:Y:S02]  /*46a0*/  HADD2.F32 R43, -RZ, R39.H0_H0 ;  /* 0x20000027ff2b7230 */ /* 0x000fe40000004100 */
[----:B------:R-:W-:Y:S01]  /*46b0*/  FMUL.FTZ R99, R37, R93 ;  /* 0x0000005d25637220 */ /* 0x000fe20000410000 */
[----:B------:R-:W-:-:S02]  /*46c0*/  HADD2.F32 R14, -RZ, R14.H1_H1 ;  /* 0x3000000eff0e7230 */ /* 0x000fc40000004100 */
[----:B------:R-:W-:Y:S02]  /*46d0*/  HADD2.F32 R10, -RZ, R10.H1_H1 ;  /* 0x3000000aff0a7230 */ /* 0x000fe40000004100 */
[C---:B------:R-:W-:Y:S01]  /*46e0*/  FFMA.FTZ R99, R36.reuse, R41, -R99 ;  /* 0x0000002924637223 */ /* 0x040fe20000010863 */
[----:B------:R-:W-:Y:S02]  /*46f0*/  HADD2.F32 R39, -RZ, R38.H0_H0 ;  /* 0x20000026ff277230 */ /* 0x000fe40000004100 */
[----:B------:R-:W-:Y:S01]  /*4700*/  FMUL.FTZ R38, R36, R93 ;  /* 0x0000005d24267220 */ /* 0x000fe20000410000 */
[-C--:B------:R-:W-:Y:S01]  /*4710*/  FMUL.FTZ R93, R14, R43.reuse ;  /* 0x0000002b0e5d7220 */ /* 0x080fe20000410000 */
[C---:B------:R-:W-:Y:S02]  /*4720*/  FMUL.FTZ R43, R10.reuse, R43 ;  /* 0x0000002b0a2b7220 */ /* 0x040fe40000410000 */
[----:B------:R-:W-:Y:S01]  /*4730*/  FFMA.FTZ R38, R37, R41, R38 ;  /* 0x0000002925267223 */ /* 0x000fe20000010026 */
[-C--:B------:R-:W-:Y:S01]  /*4740*/  FFMA.FTZ R10, R10, R39.reuse, -R93 ;  /* 0x000000270a0a7223 */ /* 0x080fe2000001085d */
[----:B------:R-:W-:-:S04]  /*4750*/  FFMA.FTZ R43, R14, R39, R43 ;  /* 0x000000270e2b7223 */ /* 0x000fc8000001002b */
[----:B------:R-:W-:Y:S02]  /*4760*/  F2FP.F16.F32.PACK_AB R10, R10, R99 ;  /* 0x000000630a0a723e */ /* 0x000fe400000000ff */
[----:B------:R-:W-:-:S07]  /*4770*/  F2FP.F16.F32.PACK_AB R14, R43, R38 ;  /* 0x000000262b0e723e */ /* 0x000fce00000000ff */
.L_x_525:
[----:B------:R-:W-:Y:S05]  /*4780*/  BSYNC B2 ;  /* 0x0000000000027941 */ /* 0x000fea0003800000 */
.L_x_524:
[----:B------:R-:W-:Y:S01]  /*4790*/  ISETP.GE.AND P4, PT, R85, R86, PT ;  /* 0x000000565500720c */ /* 0x000fe20003f86270 */
[----:B--2---:R4:W-:-:S12]  /*47a0*/  ST.E.128 desc[UR42][R80.64], R8 ;  /* 0x0000000850007985 */ /* 0x0049d8000c101d2a */
[----:B------:R-:W-:-:S05]  /*47b0*/  @!P4 IMAD.WIDE R82, R85, 0x2, R82 ;  /* 0x000000025552c825 */ /* 0x000fca00078e0252 */
[----:B---3--:R4:W-:Y:S02]  /*47c0*/  @!P4 ST.E.128 desc[UR42][R82.64], R12 ;  /* 0x0000000c5200c985 */ /* 0x0089e4000c101d2a */
.L_x_523:
[----:B------:R-:W-:Y:S05]  /*47d0*/  BSYNC B1 ;  /* 0x0000000000017941 */ /* 0x000fea0003800000 */
.L_x_522:
[----:B------:R-:W-:-:S03]  /*47e0*/  UMOV UR4, 0xffffffff ;  /* 0xffffffff00047882 */ /* 0x000fc60000000000 */
[----:B------:R-:W-:Y:S05]  /*47f0*/  BRA.DIV UR4, `(.L_x_526) ;  /* 0x0000012e04d87947 */ /* 0x000fea000b800000 */
[----:B------:R0:W0:Y:S04]  /*4800*/  SHFL.IDX PT, R39, R84, 0x1, 0x1c1f ;  /* 0x003c1f0054277f89 */ /* 0x00002800000e0000 */
[----:B------:R0:W0:Y:S02]  /*4810*/  SHFL.IDX PT, R38, R79, 0x1, 0x1c1f ;  /* 0x003c1f004f267f89 */ /* 0x00002400000e0000 */
.L_x_749:
[----:B----4-:R-:W-:-:S05]  /*4820*/  VIADD R8, R153, 0x60 ;  /* 0x0000006099087836 */ /* 0x010fca0000000000 */
[----:B------:R-:W-:-:S13]  /*4830*/  ISETP.GE.OR P4, PT, R8, R77, P1 ;  /* 0x0000004d0800720c */ /* 0x000fda0000f86670 */
[----:B------:R-:W-:Y:S05]  /*4840*/  @P4 BRA `(.L_x_509) ;  /* 0x0000000800f44947 */ /* 0x000fea0003800000 */
[----:B------:R-:W4:Y:S01]  /*4850*/  LDL R10, [R1+0x24] ;  /* 0x00002400010a7983 */ /* 0x000f220000100800 */
[----:B------:R-:W-:Y:S01]  /*4860*/  SEL R88, R59, R88, !P0 ;  /* 0x000000583b587207 */ /* 0x000fe20004000000 */
[C---:B------:R-:W-:Y:S01]  /*4870*/  VIADD R11, R153.reuse, 0x60 ;  /* 0x00000060990b7836 */ /* 0x040fe20000000000 */
[----:B0-----:R-:W-:Y:S01]  /*4880*/  LEA R36, P4, R6, R38, 0x1 ;  /* 0x0000002606247211 */ /* 0x001fe200078808ff */
[----:B------:R-:W-:Y:S01]  /*4890*/  VIADD R8, R153, 0x60 ;  /* 0x0000006099087836 */ /* 0x000fe20000000000 */
[----:B------:R-:W-:Y:S01]  /*48a0*/  SHF.R.S32.HI R9, RZ, 0x1f, R88 ;  /* 0x0000001fff097819 */ /* 0x000fe20000011458 */
[----:B------:R-:W-:Y:S01]  /*48b0*/  BSSY B1, `(.L_x_527) ;  /* 0x000006b000017945 */ /* 0x000fe20003800000 */
[----:B------:R-:W-:Y:S01]  /*48c0*/  SHF.L.U32 R11, R11, 0x6, RZ ;  /* 0x000000060b0b7819 */ /* 0x000fe200000006ff */
[----:B------:R-:W-:Y:S01]  /*48d0*/  IMAD.SHL.U32 R8, R8, 0x40, RZ ;  /* 0x0000004008087824 */ /* 0x000fe200078e00ff */
[----:B------:R-:W-:Y:S01]  /*48e0*/  LEA.HI R88, R9, R88, RZ, 0x4 ;  /* 0x0000005809587211 */ /* 0x000fe200078f20ff */
[----:B------:R-:W-:Y:S01]  /*48f0*/  IMAD R9, R19, 0x2000, R0 ;  /* 0x0000200013097824 */ /* 0x000fe200078e0200 */
[----:B------:R-:W-:-:S02]  /*4900*/  LOP3.LUT R11, R11, 0x1c0, RZ, 0xc0, !PT ;  /* 0x000001c00b0b7812 */ /* 0x000fc400078ec0ff */
[----:B------:R-:W-:Y:S01]  /*4910*/  LEA.HI.SX32 R41, R88, R7, 0x1c ;  /* 0x0000000758297211 */ /* 0x000fe200078fe2ff */
[----:B------:R-:W-:Y:S01]  /*4920*/  IMAD R9, R9, 0x2, R18 ;  /* 0x0000000209097824 */ /* 0x000fe200078e0212 */
[----:B------:R-:W-:Y:S02]  /*4930*/  LOP3.LUT R8, R8, 0x1c0, RZ, 0xc0, !PT ;  /* 0x000001c008087812 */ /* 0x000fe400078ec0ff */
[----:B------:R-:W-:Y:S01]  /*4940*/  SHF.R.U32.HI R11, RZ, 0x3, R11 ;  /* 0x00000003ff0b7819 */ /* 0x000fe2000001160b */
[----:B------:R-:W-:Y:S01]  /*4950*/  IMAD.SHL.U32 R41, R41, 0x8, RZ ;  /* 0x0000000829297824 */ /* 0x000fe200078e00ff */
[----:B------:R-:W-:-:S04]  /*4960*/  LEA.HI.X R37, R6, R39, R4, 0x1, P4 ;  /* 0x0000002706257211 */ /* 0x000fc800020f0c04 */
[----:B------:R-:W-:-:S04]  /*4970*/  LOP3.LUT R8, R8, 0x38, R41, 0xf8, !PT ;  /* 0x0000003808087812 */ /* 0x000fc800078ef829 */
[----:B------:R-:W-:-:S04]  /*4980*/  LOP3.LUT R8, R8, R11, RZ, 0x3c, !PT ;  /* 0x0000000b08087212 */ /* 0x000fc800078e3cff */
[----:B----4-:R-:W-:-:S05]  /*4990*/  IADD3 R8, R10, R8, RZ ;  /* 0x000000080a087210 */ /* 0x010fca0007ffe0ff */
[----:B------:R-:W-:-:S05]  /*49a0*/  IMAD R11, R19, 0x2000, R8 ;  /* 0x00002000130b7824 */ /* 0x000fca00078e0208 */
[----:B------:R-:W-:Y:S02]  /*49b0*/  LEA R12, R11, R18, 0x1 ;  /* 0x000000120b0c7211 */ /* 0x000fe400078e08ff */
[----:B------:R-:W0:Y:S04]  /*49c0*/  LDS.128 R8, [R9+0xe400] ;  /* 0x00e4000009087984 */ /* 0x000e280000000c00 */
[----:B------:R-:W4:Y:S01]  /*49d0*/  LDS.128 R12, [R12+0xe400] ;  /* 0x00e400000c0c7984 */ /* 0x000f220000000c00 */
[----:B------:R-:W-:Y:S05]  /*49e0*/  @P3 BRA `(.L_x_528) ;  /* 0x00000004005c3947 */ /* 0x000fea0003800000 */
[--C-:B------:R-:W-:Y:S02]  /*49f0*/  SHF.R.U64 R42, R44, 0x10, R45.reuse ;  /* 0x000000102c2a7819 */ /* 0x100fe4000000122d */
[----:B------:R-:W-:Y:S01]  /*4a00*/  SHF.R.U32.HI R80, RZ, 0x10, R45 ;  /* 0x00000010ff507819 */ /* 0x000fe2000001162d */
[----:B0-----:R-:W-:Y:S01]  /*4a10*/  IMAD.MOV.U32 R45, RZ, RZ, R8 ;  /* 0x000000ffff2d7224 */ /* 0x001fe200078e0008 */
[----:B------:R-:W-:Y:S01]  /*4a20*/  SHF.R.U64 R44, R48, 0x10, R49 ;  /* 0x00000010302c7819 */ /* 0x000fe20000001231 */
[----:B----4-:R-:W-:Y:S01]  /*4a30*/  IMAD.MOV.U32 R8, RZ, RZ, R13 ;  /* 0x000000ffff087224 */ /* 0x010fe200078e000d */
[----:B------:R-:W-:Y:S01]  /*4a40*/  SHF.R.U32.HI R48, RZ, 0x10, R49 ;  /* 0x00000010ff307819 */ /* 0x000fe20000011631 */
[----:B------:R-:W-:Y:S01]  /*4a50*/  HADD2.F32 R49, -RZ, R92.H1_H1 ;  /* 0x3000005cff317230 */ /* 0x000fe20000004100 */
[--C-:B------:R-:W-:Y:S01]  /*4a60*/  SHF.R.U64 R40, R46, 0x10, R47.reuse ;  /* 0x000000102e287819 */ /* 0x100fe2000000122f */
[----:B------:R-:W-:Y:S01]  /*4a70*/  IMAD.MOV.U32 R46, RZ, RZ, R12 ;  /* 0x000000ffff2e7224 */ /* 0x000fe200078e000c */
[----:B------:R-:W-:Y:S01]  /*4a80*/  SHF.R.U32.HI R79, RZ, 0x10, R47 ;  /* 0x00000010ff4f7819 */ /* 0x000fe2000001162f */
[----:B------:R-:W-:Y:S01]  /*4a90*/  IMAD.MOV.U32 R47, RZ, RZ, R15 ;  /* 0x000000ffff2f7224 */ /* 0x000fe200078e000f */
[--C-:B------:R-:W-:Y:S01]  /*4aa0*/  SHF.R.U64 R43, R50, 0x10, R51.reuse ;  /* 0x00000010322b7819 */ /* 0x100fe20000001233 */
[----:B------:R-:W-:Y:S01]  /*4ab0*/  HADD2.F32 R12, -RZ, R8.H0_H0 ;  /* 0x20000008ff0c7230 */ /* 0x000fe20000004100 */
[----:B---3--:R-:W-:Y:S01]  /*4ac0*/  SHF.R.U32.HI R82, RZ, 0x10, R51 ;  /* 0x00000010ff527819 */ /* 0x008fe20000011633 */
[----:B------:R-:W-:Y:S01]  /*4ad0*/  HADD2.F32 R51, -RZ, R92.H0_H0 ;  /* 0x2000005cff337230 */ /* 0x000fe20000004100 */
[----:B------:R-:W-:Y:S01]  /*4ae0*/  MOV R13, R11 ;  /* 0x0000000b000d7202 */ /* 0x000fe20000000f00 */
[----:B------:R-:W-:-:S02]  /*4af0*/  HADD2.F32 R15, -RZ, R8.H1_H1 ;  /* 0x30000008ff0f7230 */ /* 0x000fc40000004100 */
[--C-:B------:R-:W-:Y:S02]  /*4b00*/  HADD2.F32 R8, -RZ, R9.reuse.H0_H0 ;  /* 0x20000009ff087230 */ /* 0x100fe40000004100 */
[----:B------:R-:W-:Y:S02]  /*4b10*/  HADD2.F32 R50, -RZ, R48.H0_H0 ;  /* 0x20000030ff327230 */ /* 0x000fe40000004100 */
[----:B------:R-:W-:Y:S02]  /*4b20*/  HADD2.F32 R11, -RZ, R9.H1_H1 ;  /* 0x30000009ff0b7230 */ /* 0x000fe40000004100 */
[-C--:B------:R-:W-:Y:S01]  /*4b30*/  FMUL.FTZ R9, R12, R51.reuse ;  /* 0x000000330c097220 */ /* 0x080fe20000410000 */
[----:B------:R-:W-:Y:S02]  /*4b40*/  HADD2.F32 R48, -RZ, R80.H0_H0 ;  /* 0x20000050ff307230 */ /* 0x000fe40000004100 */
[C---:B------:R-:W-:Y:S01]  /*4b50*/  FMUL.FTZ R51, R8.reuse, R51 ;  /* 0x0000003308337220 */ /* 0x040fe20000410000 */
[-C--:B------:R-:W-:Y:S01]  /*4b60*/  FMUL.FTZ R80, R15, R50.reuse ;  /* 0x000000320f507220 */ /* 0x080fe20000410000 */
[C---:B------:R-:W-:Y:S01]  /*4b70*/  FMUL.FTZ R50, R11.reuse, R50 ;  /* 0x000000320b327220 */ /* 0x040fe20000410000 */
[-C--:B------:R-:W-:Y:S01]  /*4b80*/  FFMA.FTZ R8, R8, R49.reuse, -R9 ;  /* 0x0000003108087223 */ /* 0x080fe20000010809 */
[----:B------:R-:W-:Y:S01]  /*4b90*/  FFMA.FTZ R9, R12, R49, R51 ;  /* 0x000000310c097223 */ /* 0x000fe20000010033 */
[-C--:B------:R-:W-:Y:S01]  /*4ba0*/  FFMA.FTZ R11, R11, R48.reuse, -R80 ;  /* 0x000000300b0b7223 */ /* 0x080fe20000010850 */
[----:B------:R-:W-:Y:S01]  /*4bb0*/  FFMA.FTZ R12, R15, R48, R50 ;  /* 0x000000300f0c7223 */ /* 0x000fe20000010032 */
[----:B------:R-:W-:-:S02]  /*4bc0*/  HADD2.F32 R50, -RZ, R91.H1_H1 ;  /* 0x3000005bff327230 */ /* 0x000fc40000004100 */
[--C-:B------:R-:W-:Y:S01]  /*4bd0*/  HADD2.F32 R48, -RZ, R47.reuse.H0_H0 ;  /* 0x2000002fff307230 */ /* 0x100fe20000004100 */
[----:B------:R-:W-:Y:S01]  /*4be0*/  F2FP.F16.F32.PACK_AB R11, R11, R8 ;  /* 0x000000080b0b723e */ /* 0x000fe200000000ff */
[----:B------:R-:W-:Y:S02]  /*4bf0*/  HADD2.F32 R49, -RZ, R47.H1_H1 ;  /* 0x3000002fff317230 */ /* 0x000fe40000004100 */
[----:B------:R-:W-:Y:S02]  /*4c00*/  HADD2.F32 R82, -RZ, R82.H0_H0 ;  /* 0x20000052ff527230 */ /* 0x000fe40000004100 */
[----:B------:R-:W-:Y:S02]  /*4c10*/  HADD2.F32 R91, -RZ, R91.H0_H0 ;  /* 0x2000005bff5b7230 */ /* 0x000fe40000004100 */
[--C-:B------:R-:W-:Y:S02]  /*4c20*/  HADD2.F32 R47, -RZ, R13.reuse.H1_H1 ;  /* 0x3000000dff2f7230 */ /* 0x100fe40000004100 */
[----:B------:R-:W-:Y:S01]  /*4c30*/  FMUL.FTZ R88, R49, R82 ;  /* 0x0000005231587220 */ /* 0x000fe20000410000 */
[----:B------:R-:W-:-:S02]  /*4c40*/  HADD2.F32 R15, -RZ, R13.H0_H0 ;  /* 0x2000000dff0f7230 */ /* 0x000fc40000004100 */
[CC--:B------:R-:W-:Y:S01]  /*4c50*/  FMUL.FTZ R84, R48.reuse, R91.reuse ;  /* 0x0000005b30547220 */ /* 0x0c0fe20000410000 */
[----:B------:R-:W-:Y:S02]  /*4c60*/  HADD2.F32 R80, -RZ, R79.H0_H0 ;  /* 0x2000004fff507230 */ /* 0x000fe40000004100 */
[----:B------:R-:W-:Y:S01]  /*4c70*/  FMUL.FTZ R82, R47, R82 ;  /* 0x000000522f527220 */ /* 0x000fe20000410000 */
[----:B------:R-:W-:Y:S02]  /*4c80*/  HADD2.F32 R42, -RZ, R42.H0_H0 ;  /* 0x2000002aff2a7230 */ /* 0x000fe40000004100 */
[C---:B------:R-:W-:Y:S01]  /*4c90*/  FMUL.FTZ R91, R15.reuse, R91 ;  /* 0x0000005b0f5b7220 */ /* 0x040fe20000410000 */
[----:B------:R-:W-:Y:S01]  /*4ca0*/  FFMA.FTZ R13, R15, R50, -R84 ;  /* 0x000000320f0d7223 */ /* 0x000fe20000010854 */
[----:B------:R-:W-:Y:S01]  /*4cb0*/  FFMA.FTZ R82, R49, R80, R82 ;  /* 0x0000005031527223 */ /* 0x000fe20000010052 */
[----:B------:R-:W-:Y:S02]  /*4cc0*/  HADD2.F32 R49, -RZ, R44.H0_H0 ;  /* 0x2000002cff317230 */ /* 0x000fe40000004100 */
[----:B------:R-:W-:Y:S01]  /*4cd0*/  FFMA.FTZ R91, R48, R50, R91 ;  /* 0x00000032305b7223 */ /* 0x000fe2000001005b */
[----:B------:R-:W-:-:S02]  /*4ce0*/  HADD2.F32 R48, -RZ, R90.H1_H1 ;  /* 0x3000005aff307230 */ /* 0x000fc40000004100 */
[----:B------:R-:W-:Y:S01]  /*4cf0*/  FFMA.FTZ R88, R47, R80, -R88 ;  /* 0x000000502f587223 */ /* 0x000fe20000010858 */
[--C-:B------:R-:W-:Y:S02]  /*4d00*/  HADD2.F32 R44, -RZ, R46.reuse.H0_H0 ;  /* 0x2000002eff2c7230 */ /* 0x100fe40000004100 */
[--C-:B------:R-:W-:Y:S02]  /*4d10*/  HADD2.F32 R15, -RZ, R45.reuse.H0_H0 ;  /* 0x2000002dff0f7230 */ /* 0x100fe40000004100 */
[----:B------:R-:W-:Y:S02]  /*4d20*/  HADD2.F32 R46, -RZ, R46.H1_H1 ;  /* 0x3000002eff2e7230 */ /* 0x000fe40000004100 */
[-C--:B------:R-:W-:Y:S01]  /*4d30*/  FMUL.FTZ R50, R44, R48.reuse ;  /* 0x000000302c327220 */ /* 0x080fe20000410000 */
[----:B------:R-:W-:Y:S02]  /*4d40*/  HADD2.F32 R45, -RZ, R45.H1_H1 ;  /* 0x3000002dff2d7230 */ /* 0x000fe40000004100 */
[----:B------:R-:W-:Y:S01]  /*4d50*/  FMUL.FTZ R51, R15, R48 ;  /* 0x000000300f337220 */ /* 0x000fe20000410000 */
[----:B------:R-:W-:-:S02]  /*4d60*/  HADD2.F32 R47, -RZ, R87.H0_H0 ;  /* 0x20000057ff2f7230 */ /* 0x000fc40000004100 */
[-C--:B------:R-:W-:Y:S01]  /*4d70*/  FMUL.FTZ R48, R46, R49.reuse ;  /* 0x000000312e307220 */ /* 0x080fe20000410000 */
[----:B------:R-:W-:Y:S02]  /*4d80*/  HADD2.F32 R90, -RZ, R90.H0_H0 ;  /* 0x2000005aff5a7230 */ /* 0x000fe40000004100 */
[----:B------:R-:W-:Y:S01]  /*4d90*/  FMUL.FTZ R49, R45, R49 ;  /* 0x000000312d317220 */ /* 0x000fe20000410000 */
[----:B------:R-:W-:Y:S02]  /*4da0*/  HADD2.F32 R87, -RZ, R87.H1_H1 ;  /* 0x30000057ff577230 */ /* 0x000fe40000004100 */
[-C--:B------:R-:W-:Y:S01]  /*4db0*/  FFMA.FTZ R50, R15, R47.reuse, -R50 ;  /* 0x0000002f0f327223 */ /* 0x080fe20000010832 */
[----:B------:R-:W-:Y:S01]  /*4dc0*/  FFMA.FTZ R51, R44, R47, R51 ;  /* 0x0000002f2c337223 */ /* 0x000fe20000010033 */
[-C--:B------:R-:W-:Y:S01]  /*4dd0*/  FFMA.FTZ R47, R45, R42.reuse, -R48 ;  /* 0x0000002a2d2f7223 */ /* 0x080fe20000010830 */
[----:B------:R-:W-:Y:S01]  /*4de0*/  FFMA.FTZ R46, R46, R42, R49 ;  /* 0x0000002a2e2e7223 */ /* 0x000fe20000010031 */
[----:B------:R-:W-:Y:S01]  /*4df0*/  HADD2.F32 R42, -RZ, R14.H0_H0 ;  /* 0x2000000eff2a7230 */ /* 0x000fe20000004100 */
[----:B------:R-:W-:Y:S01]  /*4e00*/  F2FP.F16.F32.PACK_AB R88, R88, R13 ;  /* 0x0000000d5858723e */ /* 0x000fe200000000ff */
[----:B------:R-:W-:Y:S01]  /*4e10*/  HADD2.F32 R45, -RZ, R43.H0_H0 ;  /* 0x2000002bff2d7230 */ /* 0x000fe20000004100 */
[----:B------:R-:W-:Y:S01]  /*4e20*/  F2FP.F16.F32.PACK_AB R13, R12, R9 ;  /* 0x000000090c0d723e */ /* 0x000fe200000000ff */
[----:B------:R-:W-:Y:S01]  /*4e30*/  HADD2.F32 R15, -RZ, R10.H0_H0 ;  /* 0x2000000aff0f7230 */ /* 0x000fe20000004100 */
[----:B------:R-:W-:Y:S01]  /*4e40*/  F2FP.F16.F32.PACK_AB R8, R47, R50 ;  /* 0x000000322f08723e */ /* 0x000fe200000000ff */
[----:B------:R-:W-:Y:S01]  /*4e50*/  HADD2.F32 R14, -RZ, R14.H1_H1 ;  /* 0x3000000eff0e7230 */ /* 0x000fe20000004100 */
[----:B------:R-:W-:Y:S01]  /*4e60*/  F2FP.F16.F32.PACK_AB R12, R46, R51 ;  /* 0x000000332e0c723e */ /* 0x000fe200000000ff */
[----:B------:R-:W-:-:S02]  /*4e70*/  HADD2.F32 R10, -RZ, R10.H1_H1 ;  /* 0x3000000aff0a7230 */ /* 0x000fc40000004100 */
[CC--:B------:R-:W-:Y:S01]  /*4e80*/  FMUL.FTZ R49, R15.reuse, R90.reuse ;  /* 0x0000005a0f317220 */ /* 0x0c0fe20000410000 */
[----:B------:R-:W-:Y:S02]  /*4e90*/  HADD2.F32 R43, -RZ, R40.H0_H0 ;  /* 0x20000028ff2b7230 */ /* 0x000fe40000004100 */
[-C--:B------:R-:W-:Y:S01]  /*4ea0*/  FMUL.FTZ R79, R14, R45.reuse ;  /* 0x0000002d0e4f7220 */ /* 0x080fe20000410000 */
[----:B------:R-:W-:Y:S01]  /*4eb0*/  FMUL.FTZ R40, R42, R90 ;  /* 0x0000005a2a287220 */ /* 0x000fe20000410000 */
[----:B------:R-:W-:Y:S01]  /*4ec0*/  FMUL.FTZ R45, R10, R45 ;  /* 0x0000002d0a2d7220 */ /* 0x000fe20000410000 */
[----:B------:R-:W-:Y:S01]  /*4ed0*/  FFMA.FTZ R49, R42, R87, R49 ;  /* 0x000000572a317223 */ /* 0x000fe20000010031 */
[----:B------:R-:W-:Y:S01]  /*4ee0*/  FFMA.FTZ R79, R10, R43, -R79 ;  /* 0x0000002b0a4f7223 */ /* 0x000fe2000001084f */
[----:B------:R-:W-:Y:S01]  /*4ef0*/  FFMA.FTZ R40, R15, R87, -R40 ;  /* 0x000000570f287223 */ /* 0x000fe20000010828 */
[----:B------:R-:W-:Y:S01]  /*4f00*/  FFMA.FTZ R14, R14, R43, R45 ;  /* 0x0000002b0e0e7223 */ /* 0x000fe2000001002d */
[----:B------:R-:W-:Y:S01]  /*4f10*/  IMAD.MOV.U32 R9, RZ, RZ, R11 ;  /* 0x000000ffff097224 */ /* 0x000fe200078e000b */
[----:B------:R-:W-:Y:S01]  /*4f20*/  F2FP.F16.F32.PACK_AB R15, R82, R91 ;  /* 0x0000005b520f723e */ /* 0x000fe200000000ff */
[----:B------:R-:W-:Y:S01]  /*4f30*/  IMAD.MOV.U32 R11, RZ, RZ, R88 ;  /* 0x000000ffff0b7224 */ /* 0x000fe200078e0058 */
[----:B------:R-:W-:-:S02]  /*4f40*/  F2FP.F16.F32.PACK_AB R10, R79, R40 ;  /* 0x000000284f0a723e */ /* 0x000fc400000000ff */
[----:B------:R-:W-:-:S07]  /*4f50*/  F2FP.F16.F32.PACK_AB R14, R14, R49 ;  /* 0x000000310e0e723e */ /* 0x000fce00000000ff */
.L_x_528:
[----:B------:R-:W-:Y:S05]  /*4f60*/  BSYNC B1 ;  /* 0x0000000000017941 */ /* 0x000fea0003800000 */
.L_x_527:
[----:B------:R-:W-:Y:S01]  /*4f70*/  ISETP.GE.AND P3, PT, R41, R86, PT ;  /* 0x000000562900720c */ /* 0x000fe20003f66270 */
[----:B0-----:R0:W-:Y:S02]  /*4f80*/  ST.E.128 desc[UR42][R36.64], R8 ;  /* 0x0000000824007985 */ /* 0x0011e4000c101d2a */
[----:B0-----:R-:W-:Y:S01]  /*4f90*/  MOV R8, R38 ;  /* 0x0000002600087202 */ /* 0x001fe20000000f00 */
[----:B------:R-:W-:-:S09]  /*4fa0*/  IMAD.MOV.U32 R9, RZ, RZ, R39 ;  /* 0x000000ffff097224 */ /* 0x000fd200078e0027 */
[----:B------:R-:W-:Y:S05]  /*4fb0*/  @P3 BRA `(.L_x_509) ;  /* 0x0000000400183947 */ /* 0x000fea0003800000 */
[----:B------:R-:W-:-:S05]  /*4fc0*/  IMAD.WIDE R8, R41, 0x2, R8 ;  /* 0x0000000229087825 */ /* 0x000fca00078e0208 */
[----:B----4-:R0:W-:Y:S01]  /*4fd0*/  ST.E.128 desc[UR42][R8.64], R12 ;  /* 0x0000000c08007985 */ /* 0x0101e2000c101d2a */
[----:B------:R-:W-:Y:S05]  /*4fe0*/  BRA `(.L_x_509) ;  /* 0x00000004000c7947 */ /* 0x000fea0003800000 */
.L_x_490:
[----:B------:R-:W-:-:S06]  /*4ff0*/  UISETP.NE.AND UP0, UPT, UR39, 0x3, UPT ;  /* 0x000000032700788c */ /* 0x000fcc000bf05270 */
[----:B------:R-:W-:-:S13]  /*5000*/  PLOP3.LUT P5, PT, PT, PT, UP0, 0x80, 0x0 ;  /* 0x000000000000781c */ /* 0x000fda0003faf008 */
[----:B------:R-:W-:Y:S05]  /*5010*/  @!P5 BRA `(.L_x_529) ;  /* 0x000000000004d947 */ /* 0x000fea0003800000 */
[----:B------:R-:W-:Y:S01]  /*5020*/  BPT.TRAP 0x1 ;  /* 0x000000040000795c */ /* 0x000fe20000300000 */
.L_x_529:
[----:B------:R-:W-:Y:S01]  /*5030*/  IMAD R70, R19, 0x8, R18 ;  /* 0x0000000813467824 */ /* 0x000fe200078e0212 */
[----:B------:R-:W-:Y:S01]  /*5040*/  SHF.L.U32 R78, R155, 0x1f, RZ ;  /* 0x0000001f9b4e7819 */ /* 0x000fe200000006ff */
[----:B------:R-:W-:Y:S01]  /*5050*/  BSSY B1, `(.L_x_530) ;  /* 0x0000004000017945 */ /* 0x000fe20003800000 */
[----:B------:R-:W-:Y:S02]  /*5060*/  SHF.R.S32.HI R75, RZ, 0x1f, R74 ;  /* 0x0000001fff4b7819 */ /* 0x000fe4000001144a */
[----:B------:R-:W0:Y:S02]  /*5070*/  SYNCS.PHASECHK.TRANS64.TRYWAIT P3, [R70+URZ+0x16890], R78 ;  /* 0x0168904e460075a7 */ /* 0x000e24000806017f */
[----:B0-----:R-:W-:Y:S05]  /*5080*/  @!P3 BRA `(.L_x_531) ;  /* 0x000001280000b947 */ /* 0x001fea0003800000 */
.L_x_750:
[----:B------:R-:W-:Y:S05]  /*5090*/  BSYNC B1 ;  /* 0x0000000000017941 */ /* 0x000fea0003800000 */
.L_x_530:
[----:B------:R-:W-:Y:S01]  /*50a0*/  ULDC.64 UR4, c[0x0][0x300] ;  /* 0x0000c00000047ab9 */ /* 0x000fe20000000a00 */
[----:B-----5:R-:W-:Y:S01]  /*50b0*/  SHF.R.S32.HI R76, RZ, 0x1f, R73 ;  /* 0x0000001fff4c7819 */ /* 0x020fe20000011449 */
[----:B------:R-:W-:Y:S01]  /*50c0*/  IMAD R11, R75, UR4, RZ ;  /* 0x000000044b0b7c24 */ /* 0x000fe2000f8e02ff */
[----:B------:R-:W-:Y:S01]  /*50d0*/  ULDC.64 UR6, c[0x0][0x2e8] ;  /* 0x0000ba0000067ab9 */ /* 0x000fe20000000a00 */
[----:B------:R-:W-:-:S04]  /*50e0*/  IMAD.WIDE.U32 R8, R74, UR4, RZ ;  /* 0x000000044a087c25 */ /* 0x000fc8000f8e00ff */
[----:B------:R-:W-:Y:S01]  /*50f0*/  IMAD R11, R74, UR5, R11 ;  /* 0x000000054a0b7c24 */ /* 0x000fe2000f8e020b */
[----:B------:R-:W-:Y:S01]  /*5100*/  ULDC.64 UR4, c[0x0][0x310] ;  /* 0x0000c40000047ab9 */ /* 0x000fe20000000a00 */
[----:B------:R-:W-:Y:S02]  /*5110*/  IMAD R77, R29, -0x80, R27 ;  /* 0xffffff801d4d7824 */ /* 0x000fe400078e021b */
[----:B------:R-:W-:Y:S02]  /*5120*/  IMAD R10, R76, UR4, RZ ;  /* 0x000000044c0a7c24 */ /* 0x000fe4000f8e02ff */
[----:B------:R-:W-:Y:S01]  /*5130*/  IMAD.IADD R9, R9, 0x1, R11 ;  /* 0x0000000109097824 */ /* 0x000fe200078e020b */
[----:B------:R-:W-:Y:S01]  /*5140*/  VIMNMX R77, R77, 0x80, PT ;  /* 0x000000804d4d7848 */ /* 0x000fe20003fe0100 */
[C---:B------:R-:W-:Y:S02]  /*5150*/  IMAD R11, R73.reuse, UR5, R10 ;  /* 0x00000005490b7c24 */ /* 0x040fe4000f8e020a */
[----:B------:R-:W-:Y:S01]  /*5160*/  IMAD.WIDE.U32 R8, R73, UR4, R8 ;  /* 0x0000000449087c25 */ /* 0x000fe2000f8e0008 */
[----:B------:R-:W-:-:S03]  /*5170*/  ULDC.64 UR4, c[0x0][0x308] ;  /* 0x0000c20000047ab9 */ /* 0x000fc60000000a00 */
[----:B------:R-:W-:Y:S01]  /*5180*/  IMAD.IADD R39, R77, 0x1, -R153 ;  /* 0x000000014d277824 */ /* 0x000fe200078e0a99 */
[----:B------:R-:W-:-:S03]  /*5190*/  IADD3 R9, R9, R11, RZ ;  /* 0x0000000b09097210 */ /* 0x000fc60007ffe0ff */
[----:B------:R-:W-:Y:S01]  /*51a0*/  IMAD.WIDE.U32 R8, R152, UR4, R8 ;  /* 0x0000000498087c25 */ /* 0x000fe2000f8e0008 */
[----:B------:R-:W-:-:S03]  /*51b0*/  UMOV UR4, 0xffffffff ;  /* 0xffffffff00047882 */ /* 0x000fc60000000000 */
[----:B------:R-:W-:Y:S01]  /*51c0*/  IMAD R9, R152, UR5, R9 ;  /* 0x0000000598097c24 */ /* 0x000fe2000f8e0209 */
[----:B------:R-:W-:-:S04]  /*51d0*/  LEA R36, P3, R8, UR6, 0x1 ;  /* 0x0000000608247c11 */ /* 0x000fc8000f8608ff */
[----:B------:R-:W-:Y:S02]  /*51e0*/  LEA.HI.X R38, R8, UR7, R9, 0x1, P3 ;  /* 0x0000000708267c11 */ /* 0x000fe400098f0c09 */
[----:B------:R-:W-:Y:S01]  /*51f0*/  ISETP.GE.AND P3, PT, R39, 0x1, PT ;  /* 0x000000012700780c */ /* 0x000fe20003f66270 */
[----:B------:R-:W-:-:S12]  /*5200*/  BRA.DIV UR4, `(.L_x_532) ;  /* 0x0000012604b47947 */ /* 0x000fd8000b800000 */
[----:B------:R1:W2:Y:S04]  /*5210*/  SHFL.IDX PT, R9, R38, RZ, 0x1c1f ;  /* 0x001c1fff26097589 */ /* 0x0002a800000e0000 */
[----:B------:R1:W3:Y:S02]  /*5220*/  SHFL.IDX PT, R37, R36, RZ, 0x1c1f ;  /* 0x001c1fff24257589 */ /* 0x0002e400000e0000 */
.L_x_754:
[----:B------:R-:W-:Y:S04]  /*5230*/  BSSY B1, `(.L_x_533) ;  /* 0x000000d000017945 */ /* 0x000fe80003800000 */
[----:B------:R-:W-:Y:S05]  /*5240*/  @!P3 BRA `(.L_x_534) ;  /* 0x00000000002cb947 */ /* 0x000fea0003800000 */
[----:B------:R-:W-:Y:S02]  /*5250*/  ULDC UR4, c[0x0][0x2f4] ;  /* 0x0000bd0000047ab9 */ /* 0x000fe40000000800 */
[----:B------:R-:W-:-:S13]  /*5260*/  ISETP.GE.AND P3, PT, R16, UR4, PT ;  /* 0x0000000410007c0c */ /* 0x000fda000bf66270 */
[----:B---3--:R-:W-:-:S04]  /*5270*/  @!P3 LEA R14, P4, R16, R37, 0x1 ;  /* 0x00000025100eb211 */ /* 0x008fc800078808ff */
[----:B--2---:R-:W-:Y:S02]  /*5280*/  @!P3 LEA.HI.X R15, R16, R9, R17, 0x1, P4 ;  /* 0x00000009100fb211 */ /* 0x004fe400020f0c11 */
[----:B------:R-:W-:-:S13]  /*5290*/  ISETP.GE.AND P4, PT, R2, UR4, PT ;  /* 0x0000000402007c0c */ /* 0x000fda000bf86270 */
[----:B------:R-:W-:-:S04]  /*52a0*/  @!P4 LEA R12, P6, R2, R37, 0x1 ;  /* 0x00000025020cc211 */ /* 0x000fc800078c08ff */
[----:B------:R-:W-:Y:S02]  /*52b0*/  @!P4 LEA.HI.X R13, R2, R9, R154, 0x1, P6 ;  /* 0x00000009020dc211 */ /* 0x000fe400030f0c9a */
[----:B------:R-:W2:Y:S04]  /*52c0*/  @!P3 LDS.128 R8, [R72+0xe000] ;  /* 0x00e000004808b984 */ /* 0x000ea80000000c00 */
[----:B--2---:R-:W-:Y:S04]  /*52d0*/  @!P3 ST.E.128 desc[UR42][R14.64], R8 ;  /* 0x000000080e00b985 */ /* 0x004fe8000c101d2a */
[----:B------:R-:W2:Y:S04]  /*52e0*/  @!P4 LDS.128 R8, [R71+0xe000] ;  /* 0x00e000004708c984 */ /* 0x000ea80000000c00 */
[----:B--2---:R4:W-:Y:S02]  /*52f0*/  @!P4 ST.E.128 desc[UR42][R12.64], R8 ;  /* 0x000000080c00c985 */ /* 0x0049e4000c101d2a */
.L_x_534:
[----:B------:R-:W-:Y:S05]  /*5300*/  BSYNC B1 ;  /* 0x0000000000017941 */ /* 0x000fea0003800000 */
.L_x_533:
[----:B------:R-:W-:-:S03]  /*5310*/  UMOV UR4, 0xffffffff ;  /* 0xffffffff00047882 */ /* 0x000fc60000000000 */
[----:B------:R-:W-:Y:S05]  /*5320*/  BRA.DIV UR4, `(.L_x_535) ;  /* 0x0000012604b87947 */ /* 0x000fea000b800000 */
[----:B--2-4-:R2:W4:Y:S04]  /*5330*/  SHFL.IDX PT, R9, R38, 0x1, 0x1c1f ;  /* 0x003c1f0026097f89 */ /* 0x01452800000e0000 */
[----:B---3--:R2:W3:Y:S02]  /*5340*/  SHFL.IDX PT, R37, R36, 0x1, 0x1c1f ;  /* 0x003c1f0024257f89 */ /* 0x0084e400000e0000 */
.L_x_758:
[----:B------:R-:W-:-:S13]  /*5350*/  ISETP.GE.AND P3, PT, R39, 0x61, PT ;  /* 0x000000612700780c */ /* 0x000fda0003f66270 */
[----:B------:R-:W-:Y:S05]  /*5360*/  @!P3 BRA `(.L_x_509) ;  /* 0x00000000002cb947 */ /* 0x000fea0003800000 */
[----:B------:R-:W-:Y:S02]  /*5370*/  ULDC UR4, c[0x0][0x2f4] ;  /* 0x0000bd0000047ab9 */ /* 0x000fe40000000800 */
[----:B------:R-:W-:-:S13]  /*5380*/  ISETP.GE.AND P3, PT, R16, UR4, PT ;  /* 0x0000000410007c0c */ /* 0x000fda000bf66270 */
[----:B---3--:R-:W-:-:S04]  /*5390*/  @!P3 LEA R14, P4, R16, R37, 0x1 ;  /* 0x00000025100eb211 */ /* 0x008fc800078808ff */
[----:B----4-:R-:W-:Y:S02]  /*53a0*/  @!P3 LEA.HI.X R15, R16, R9, R17, 0x1, P4 ;  /* 0x00000009100fb211 */ /* 0x010fe400020f0c11 */
[----:B------:R-:W-:-:S13]  /*53b0*/  ISETP.GE.AND P4, PT, R2, UR4, PT ;  /* 0x0000000402007c0c */ /* 0x000fda000bf86270 */
[----:B------:R-:W-:-:S04]  /*53c0*/  @!P4 LEA R12, P6, R2, R37, 0x1 ;  /* 0x00000025020cc211 */ /* 0x000fc800078c08ff */
[----:B------:R-:W-:Y:S02]  /*53d0*/  @!P4 LEA.HI.X R13, R2, R9, R154, 0x1, P6 ;  /* 0x00000009020dc211 */ /* 0x000fe400030f0c9a */
[----:B------:R-:W3:Y:S04]  /*53e0*/  @!P3 LDS.128 R8, [R72+0x11000] ;  /* 0x011000004808b984 */ /* 0x000ee80000000c00 */
[----:B---3--:R-:W-:Y:S04]  /*53f0*/  @!P3 ST.E.128 desc[UR42][R14.64], R8 ;  /* 0x000000080e00b985 */ /* 0x008fe8000c101d2a */
[----:B------:R-:W3:Y:S04]  /*5400*/  @!P4 LDS.128 R8, [R71+0x11000] ;  /* 0x011000004708c984 */ /* 0x000ee80000000c00 */
[----:B---3--:R3:W-:Y:S02]  /*5410*/  @!P4 ST.E.128 desc[UR42][R12.64], R8 ;  /* 0x000000080c00c985 */ /* 0x0087e4000c101d2a */
.L_x_509:
[----:B------:R-:W-:Y:S05]  /*5420*/  BSYNC B0 ;  /* 0x0000000000007941 */ /* 0x000fea0003800000 */
.L_x_489:
[----:B0--34-:R-:W0:Y:S01]  /*5430*/  S2R R8, SR_TID.X ;  /* 0x0000000000087919 */ /* 0x019e220000002100 */
[----:B------:R-:W-:Y:S01]  /*5440*/  @!PT LDS RZ, [RZ] ;  /* 0x00000000fffff984 */ /* 0x000fe20000000800 */
[----:B------:R-:W-:Y:S01]  /*5450*/  @!PT LDS RZ, [RZ] ;  /* 0x00000000fffff984 */ /* 0x000fe20000000800 */
[----:B------:R-:W-:Y:S01]  /*5460*/  @!PT LDS RZ, [RZ] ;  /* 0x00000000fffff984 */ /* 0x000fe20000000800 */
[----:B------:R-:W-:Y:S01]  /*5470*/  @!PT LDS RZ, [RZ] ;  /* 0x00000000fffff984 */ /* 0x000fe20000000800 */
[----:B------:R3:W-:Y:S06]  /*5480*/  MEMBAR.ALL.CTA ;  /* 0x0000000000007992 */ /* 0x0007ec0000008000 */
[----:B---3--:R-:W3:Y:S01]  /*5490*/  FENCE.VIEW.ASYNC.S ;  /* 0x00000000000073c6 */ /* 0x008ee20000000000 */
[----:B------:R-:W-:Y:S05]  /*54a0*/  WARPSYNC.ALL ;  /* 0x0000000000007948 */ /* 0x000fea0003800000 */
[----:B------:R-:W-:Y:S01]  /*54b0*/  BSSY B0, `(.L_x_536) ;  /* 0x0000008000007945 */ /* 0x000fe20003800000 */
[----:B---3--:R3:W-:Y:S01]  /*54c0*/  BAR.SYNC.DEFER_BLOCKING R61, 0x80 ;  /* 0x0002003d0000751d */ /* 0x0087e20000010000 */
[----:B0-----:R-:W-:-:S13]  /*54d0*/  LOP3.LUT P3, RZ, R8, 0x7f, RZ, 0xc0, !PT ;  /* 0x0000007f08ff7812 */ /* 0x001fda000786c0ff */
[----:B------:R-:W-:-:S05]  /*54e0*/  @!P3 VIADD R8, R70, 0x168a0 ;  /* 0x000168a04608b836 */ /* 0x000fca0000000000 */
[----:B------:R-:W-:-:S04]  /*54f0*/  @!P3 PRMT R8, RZ, 0x654, R8 ;  /* 0x00000654ff08b816 */ /* 0x000fc80000000008 */
[----:B------:R3:W-:Y:S01]  /*5500*/  @!P3 SYNCS.ARRIVE.TRANS64.RED.A1T0 RZ, [R8+URZ], RZ ;  /* 0x000000ff08ffb9a7 */ /* 0x0007e2000810043f */
[----:B------:R-:W-:Y:S05]  /*5510*/  @!P5 BRA `(.L_x_537) ;  /* 0x000000000004d947 */ /* 0x000fea0003800000 */
[----:B------:R-:W-:Y:S01]  /*5520*/  BPT.TRAP 0x1 ;  /* 0x000000040000795c */ /* 0x000fe20000300000 */
.L_x_537:
[----:B------:R-:W-:Y:S05]  /*5530*/  BSYNC B0 ;  /* 0x0000000000007941 */ /* 0x000fea0003800000 */
.L_x_536:
[----:B------:R-:W0:Y:S01]  /*5540*/  SYNCS.PHASECHK.TRANS64.TRYWAIT P4, [R70+URZ+0x168b0], R78 ;  /* 0x0168b04e460075a7 */ /* 0x000e22000808017f */
[----:B------:R-:W-:Y:S01]  /*5550*/  ULDC UR40, c[0x0][0x2f4] ;  /* 0x0000bd0000287ab9 */ /* 0x000fe20000000800 */
[----:B------:R-:W-:Y:S04]  /*5560*/  BSSY B0, `(.L_x_538) ;  /* 0x0000002000007945 */ /* 0x000fe80003800000 */
[----:B0-----:R-:W-:Y:S05]  /*5570*/  @!P4 BRA `(.L_x_539) ;  /* 0x000001240070c947 */ /* 0x001fea0003800000 */
.L_x_759:
[----:B------:R-:W-:Y:S05]  /*5580*/  BSYNC B0 ;  /* 0x0000000000007941 */ /* 0x000fea0003800000 */
.L_x_538:
[----:B------:R-:W-:Y:S01]  /*5590*/  ULDC.64 UR4, c[0x0][0x328] ;  /* 0x0000ca0000047ab9 */ /* 0x000fe20000000a00 */
[----:B------:R-:W-:Y:S01]  /*55a0*/  ULDC.64 UR6, c[0x0][0x318] ;  /* 0x0000c60000067ab9 */ /* 0x000fe20000000a00 */
[----:B------:R-:W-:Y:S01]  /*55b0*/  IMAD R75, R75, UR4, RZ ;  /* 0x000000044b4b7c24 */ /* 0x000fe2000f8e02ff */
[----:B------:R-:W-:Y:S01]  /*55c0*/  BSSY B0, `(.L_x_540) ;  /* 0x000001d000007945 */ /* 0x000fe20003800000 */
[----:B---3--:R-:W-:-:S04]  /*55d0*/  IMAD.WIDE.U32 R8, R74, UR4, RZ ;  /* 0x000000044a087c25 */ /* 0x008fc8000f8e00ff */
[----:B------:R-:W-:Y:S01]  /*55e0*/  IMAD R75, R74, UR5, R75 ;  /* 0x000000054a4b7c24 */ /* 0x000fe2000f8e024b */
[----:B------:R-:W-:Y:S01]  /*55f0*/  ULDC.64 UR4, c[0x0][0x338] ;  /* 0x0000ce0000047ab9 */ /* 0x000fe20000000a00 */
[----:B------:R-:W-:Y:S02]  /*5600*/  IMAD.IADD R77, R77, 0x1, -R153 ;  /* 0x000000014d4d7824 */ /* 0x000fe400078e0a99 */
[----:B------:R-:W-:Y:S02]  /*5610*/  IMAD R76, R76, UR4, RZ ;  /* 0x000000044c4c7c24 */ /* 0x000fe4000f8e02ff */
[----:B------:R-:W-:Y:S02]  /*5620*/  IMAD.IADD R9, R9, 0x1, R75 ;  /* 0x0000000109097824 */ /* 0x000fe400078e024b */
[C---:B------:R-:W-:Y:S02]  /*5630*/  IMAD R11, R73.reuse, UR5, R76 ;  /* 0x00000005490b7c24 */ /* 0x040fe4000f8e024c */
[----:B------:R-:W-:Y:S01]  /*5640*/  IMAD.WIDE.U32 R8, R73, UR4, R8 ;  /* 0x0000000449087c25 */ /* 0x000fe2000f8e0008 */
[----:B------:R-:W-:-:S04]  /*5650*/  ULDC.64 UR4, c[0x0][0x330] ;  /* 0x0000cc0000047ab9 */ /* 0x000fc80000000a00 */
[----:B------:R-:W-:-:S03]  /*5660*/  IADD3 R9, R9, R11, RZ ;  /* 0x0000000b09097210 */ /* 0x000fc60007ffe0ff */
[----:B------:R-:W-:-:S04]  /*5670*/  IMAD.WIDE.U32 R8, R152, UR4, R8 ;  /* 0x0000000498087c25 */ /* 0x000fc8000f8e0008 */
[----:B------:R-:W-:Y:S01]  /*5680*/  IMAD R9, R152, UR5, R9 ;  /* 0x0000000598097c24 */ /* 0x000fe2000f8e0209 */
[----:B-12---:R-:W-:-:S04]  /*5690*/  LEA R36, P4, R8, UR6, 0x1 ;  /* 0x0000000608247c11 */ /* 0x006fc8000f8808ff */
[----:B------:R-:W-:Y:S01]  /*56a0*/  LEA.HI.X R37, R8, UR7, R9, 0x1, P4 ;  /* 0x0000000708257c11 */ /* 0x000fe2000a0f0c09 */
[----:B------:R1:W2:Y:S01]  /*56b0*/  SHFL.IDX PT, R13, R36, RZ, 0x1c1f ;  /* 0x001c1fff240d7589 */ /* 0x0002a200000e0000 */
[----:B------:R-:W-:-:S03]  /*56c0*/  ISETP.GE.AND P4, PT, R77, 0x1, PT ;  /* 0x000000014d00780c */ /* 0x000fc60003f86270 */
[----:B------:R1:W3:Y:S10]  /*56d0*/  SHFL.IDX PT, R9, R37, RZ, 0x1c1f ;  /* 0x001c1fff25097589 */ /* 0x0002f400000e0000 */
[----:B-1----:R-:W-:Y:S05]  /*56e0*/  @!P4 BRA `(.L_x_541) ;  /* 0x000000000028c947 */ /* 0x002fea0003800000 */
[----:B------:R-:W-:-:S13]  /*56f0*/  ISETP.GE.AND P4, PT, R16, UR40, PT ;  /* 0x0000002810007c0c */ /* 0x000fda000bf86270 */
[----:B--2---:R-:W-:-:S04]  /*5700*/  @!P4 LEA R14, P5, R16, R13, 0x1 ;  /* 0x0000000d100ec211 */ /* 0x004fc800078a08ff */
[----:B---3--:R-:W-:Y:S02]  /*5710*/  @!P4 LEA.HI.X R15, R16, R9, R17, 0x1, P5 ;  /* 0x00000009100fc211 */ /* 0x008fe400028f0c11 */
[----:B------:R-:W-:-:S13]  /*5720*/  ISETP.GE.AND P5, PT, R2, UR40, PT ;  /* 0x0000002802007c0c */ /* 0x000fda000bfa6270 */
[----:B------:R-:W-:-:S04]  /*5730*/  @!P5 LEA R12, P6, R2, R13, 0x1 ;  /* 0x0000000d020cd211 */ /* 0x000fc800078c08ff */
[----:B------:R-:W-:Y:S02]  /*5740*/  @!P5 LEA.HI.X R13, R2, R9, R154, 0x1, P6 ;  /* 0x00000009020dd211 */ /* 0x000fe400030f0c9a */
[----:B------:R-:W1:Y:S04]  /*5750*/  @!P4 LDS.128 R8, [R72] ;  /* 0x000000004808c984 */ /* 0x000e680000000c00 */
[----:B-1----:R-:W-:Y:S04]  /*5760*/  @!P4 ST.E.128 desc[UR42][R14.64], R8 ;  /* 0x000000080e00c985 */ /* 0x002fe8000c101d2a */
[----:B------:R-:W1:Y:S04]  /*5770*/  @!P5 LDS.128 R8, [R71] ;  /* 0x000000004708d984 */ /* 0x000e680000000c00 */
[----:B-1----:R1:W-:Y:S02]  /*5780*/  @!P5 ST.E.128 desc[UR42][R12.64], R8 ;  /* 0x000000080c00d985 */ /* 0x0023e4000c101d2a */
.L_x_541:
[----:B------:R-:W-:Y:S05]  /*5790*/  BSYNC B0 ;  /* 0x0000000000007941 */ /* 0x000fea0003800000 */
.L_x_540:
[----:B------:R-:W-:Y:S01]  /*57a0*/  ISETP.GE.AND P4, PT, R77, 0x61, PT ;  /* 0x000000614d00780c */ /* 0x000fe20003f86270 */
[----:B------:R-:W4:Y:S01]  /*57b0*/  SHFL.IDX PT, R37, R37, 0x1, 0x1c1f ;  /* 0x003c1f0025257f89 */ /* 0x000f2200000e0000 */
[----:B------:R-:W-:Y:S03]  /*57c0*/  BSSY B0, `(.L_x_542) ;  /* 0x000000d000007945 */ /* 0x000fe60003800000 */
[----:B-12---:R1:W2:Y:S08]  /*57d0*/  SHFL.IDX PT, R13, R36, 0x1, 0x1c1f ;  /* 0x003c1f00240d7f89 */ /* 0x0062b000000e0000 */
[----:B-1----:R-:W-:Y:S05]  /*57e0*/  @!P4 BRA `(.L_x_543) ;  /* 0x000000000028c947 */ /* 0x002fea0003800000 */
[----:B------:R-:W-:-:S13]  /*57f0*/  ISETP.GE.AND P4, PT, R16, UR40, PT ;  /* 0x0000002810007c0c */ /* 0x000fda000bf86270 */
[----:B---3--:R-:W1:Y:S01]  /*5800*/  @!P4 LDS.128 R8, [R72+0x3000] ;  /* 0x003000004808c984 */ /* 0x008e620000000c00 */
[----:B--2---:R-:W-:-:S04]  /*5810*/  @!P4 LEA R14, P5, R16, R13, 0x1 ;  /* 0x0000000d100ec211 */ /* 0x004fc800078a08ff */
[----:B----4-:R-:W-:Y:S02]  /*5820*/  @!P4 LEA.HI.X R15, R16, R37, R17, 0x1, P5 ;  /* 0x00000025100fc211 */ /* 0x010fe400028f0c11 */
[----:B------:R-:W-:-:S13]  /*5830*/  ISETP.GE.AND P5, PT, R2, UR40, PT ;  /* 0x0000002802007c0c */ /* 0x000fda000bfa6270 */
[----:B------:R-:W-:-:S04]  /*5840*/  @!P5 LEA R12, P6, R2, R13, 0x1 ;  /* 0x0000000d020cd211 */ /* 0x000fc800078c08ff */
[----:B------:R-:W-:Y:S01]  /*5850*/  @!P5 LEA.HI.X R13, R2, R37, R154, 0x1, P6 ;  /* 0x00000025020dd211 */ /* 0x000fe200030f0c9a */
[----:B-1----:R-:W-:Y:S04]  /*5860*/  @!P4 ST.E.128 desc[UR42][R14.64], R8 ;  /* 0x000000080e00c985 */ /* 0x002fe8000c101d2a */
[----:B------:R-:W1:Y:S04]  /*5870*/  @!P5 LDS.128 R8, [R71+0x3000] ;  /* 0x003000004708d984 */ /* 0x000e680000000c00 */
[----:B-1----:R1:W-:Y:S02]  /*5880*/  @!P5 ST.E.128 desc[UR42][R12.64], R8 ;  /* 0x000000080c00d985 */ /* 0x0023e4000c101d2a */
.L_x_543:
[----:B------:R-:W-:Y:S05]  /*5890*/  BSYNC B0 ;  /* 0x0000000000007941 */ /* 0x000fea0003800000 */
.L_x_542:
[----:B-1----:R-:W5:Y:S01]  /*58a0*/  LDL R8, [R1] ;  /* 0x0000000001087983 */ /* 0x002f620000100800 */
[----:B0-----:R-:W-:Y:S02]  /*58b0*/  @!P3 VIADD R70, R70, 0x168c0 ;  /* 0x000168c04646b836 */ /* 0x001fe40000000000 */
[----:B------:R-:W-:Y:S01]  /*58c0*/  VIADD R19, R19, 0x1 ;  /* 0x0000000113137836 */ /* 0x000fe20000000000 */
[----:B------:R-:W-:Y:S01]  /*58d0*/  @!PT LDS RZ, [RZ] ;  /* 0x00000000fffff984 */ /* 0x000fe20000000800 */
[----:B------:R-:W-:Y:S01]  /*58e0*/  @!PT LDS RZ, [RZ] ;  /* 0x00000000fffff984 */ /* 0x000fe20000000800 */
[----:B------:R-:W-:Y:S01]  /*58f0*/  @!PT LDS RZ, [RZ] ;  /* 0x00000000fffff984 */ /* 0x000fe20000000800 */
[----:B------:R-:W-:Y:S01]  /*5900*/  @!PT LDS RZ, [RZ] ;  /* 0x00000000fffff984 */ /* 0x000fe20000000800 */
[----:B------:R0:W-:Y:S06]  /*5910*/  MEMBAR.ALL.CTA ;  /* 0x0000000000007992 */ /* 0x0001ec0000008000 */
[----:B0-----:R-:W0:Y:S01]  /*5920*/  FENCE.VIEW.ASYNC.S ;  /* 0x00000000000073c6 */ /* 0x001e220000000000 */
[----:B------:R-:W-:Y:S01]  /*5930*/  @!P3 PRMT R70, RZ, 0x654, R70 ;  /* 0x00000654ff46b816 */ /* 0x000fe20000000046 */
[----:B0-----:R0:W-:Y:S06]  /*5940*/  BAR.SYNC.DEFER_BLOCKING R61, 0x80 ;  /* 0x0002003d0000751d */ /* 0x0011ec0000010000 */
[----:B------:R0:W-:Y:S01]  /*5950*/  @!P3 SYNCS.ARRIVE.TRANS64.RED.A1T0 RZ, [R70+URZ], RZ ;  /* 0x000000ff46ffb9a7 */ /* 0x0001e2000810043f */
[----:B------:R-:W-:-:S04]  /*5960*/  ISETP.NE.AND P3, PT, R19, 0x2, PT ;  /* 0x000000021300780c */ /* 0x000fc80003f65270 */
[----:B------:R-:W-:Y:S02]  /*5970*/  SEL R19, R19, RZ, P3 ;  /* 0x000000ff13137207 */ /* 0x000fe40001800000 */
[----:B-----5:R-:W-:Y:S02]  /*5980*/  LOP3.LUT P4, RZ, R8, 0x1, RZ, 0xc0, !PT ;  /* 0x0000000108ff7812 */ /* 0x020fe4000788c0ff */
[----:B------:R-:W-:-:S04]  /*5990*/  SEL R8, RZ, 0x1, P3 ;  /* 0x00000001ff087807 */ /* 0x000fc80001800000 */
[----:B------:R-:W-:-:S07]  /*59a0*/  LOP3.LUT R155, R155, R8, RZ, 0x3c, !PT ;  /* 0x000000089b9b7212 */ /* 0x000fce00078e3cff */
[----:B0-----:R-:W-:Y:S05]  /*59b0*/  @P4 BRA `(.L_x_544) ;  /* 0xffffffc800204947 */ /* 0x001fea000383ffff */
[----:B---3--:R-:W0:Y:S01]  /*59c0*/  S2R R9, SR_TID.X ;  /* 0x0000000000097919 */ /* 0x008e220000002100 */
[----:B------:R-:W-:Y:S02]  /*59d0*/  PLOP3.LUT P0, PT, PT, PT, PT, 0x8, 0x0 ;  /* 0x000000000000781c */ /* 0x000fe40003f0e170 */
[----:B0-----:R-:W-:-:S04]  /*59e0*/  SHF.R.U32.HI R9, RZ, 0x7, R9 ;  /* 0x00000007ff097819 */ /* 0x001fc80000011609 */
[----:B------:R-:W-:-:S13]  /*59f0*/  ISETP.NE.AND P4, PT, R9, 0x1, PT ;  /* 0x000000010900780c */ /* 0x000fda0003f85270 */
[----:B------:R-:W-:Y:S06]  /*5a00*/  @!P4 BAR.ARV 0x9, 0x100 ;  /* 0x024400000000cb1d */ /* 0x000fec0000002000 */
.L_x_484:
[----:B------:R-:W-:Y:S01]  /*5a10*/  MOV R3, RZ ;  /* 0x000000ff00037202 */ /* 0x000fe20000000f00 */
[----:B------:R-:W-:Y:S06]  /*5a20*/  @P0 BRA `(.L_x_545) ;  /* 0x00000000000c0947 */ /* 0x000fec0003800000 */
[----:B------:R-:W0:Y:S01]  /*5a30*/  FENCE.VIEW.ASYNC.G ;  /* 0x00000000000073c6 */ /* 0x000e220000000100 */
[----:B------:R-:W-:Y:S05]  /*5a40*/  WARPSYNC.ALL ;  /* 0x0000000000007948 */ /* 0x000fea0003800000 */
[----:B0-----:R-:W-:Y:S06]  /*5a50*/  BAR.ARV 0xc, 0x200 ;  /* 0x0308000000007b1d */ /* 0x001fec0000002000 */
.L_x_545:
[----:B------:R-:W3:Y:S01]  /*5a60*/  LDL R0, [R1] ;  /* 0x0000000001007983 */ /* 0x000ee20000100800 */
[----:B------:R-:W-:Y:S01]  /*5a70*/  BSSY B0, `(.L_x_546) ;  /* 0x0000021000007945 */ /* 0x000fe20003800000 */
[----:B---3--:R-:W-:-:S13]  /*5a80*/  LOP3.LUT P0, RZ, R0, 0x4, RZ, 0xc0, !PT ;  /* 0x0000000400ff7812 */ /* 0x008fda000780c0ff */
[----:B------:R-:W-:Y:S05]  /*5a90*/  @!P0 BRA `(.L_x_547) ;  /* 0x0000000000788947 */ /* 0x000fea0003800000 */
[----:B------:R-:W3:Y:S01]  /*5aa0*/  LDL R0, [R1+0x30] ;  /* 0x0000300001007983 */ /* 0x000ee20000100800 */
[----:B------:R-:W-:Y:S01]  /*5ab0*/  ULDC UR4, c[0x0][0x9f0] ;  /* 0x00027c0000047ab9 */ /* 0x000fe20000000800 */
[----:B---3--:R-:W-:-:S04]  /*5ac0*/  ISETP.NE.AND P0, PT, R0, RZ, PT ;  /* 0x000000ff0000720c */ /* 0x008fc80003f05270 */
        /* <DEDUP_REMOVED lines=9> */
[----:B0-----:R-:W-:Y:S02]  /*5b60*/  VIADD R4, R3, 0xffffffe ;  /* 0x0ffffffe03047836 */ /* 0x001fe40000000000 */
[----:B------:R-:W-:-:S04]  /*5b70*/  IMAD.MOV R3, RZ, RZ, -R10 ;  /* 0x000000ffff037224 */ /* 0x000fc800078e0a0a */
[----:B------:R0:W1:Y:S02]  /*5b80*/  F2I.FTZ.U32.TRUNC.NTZ R5, R4 ;  /* 0x0000000400057305 */ /* 0x000064000021f000 */
[----:B0-----:R-:W-:Y:S01]  /*5b90*/  MOV R4, RZ ;  /* 0x000000ff00047202 */ /* 0x001fe20000000f00 */
        /* <DEDUP_REMOVED lines=11> */
[----:B------:R-:W-:-:S05]  /*5c50*/  MOV R3, R5 ;  /* 0x0000000500037202 */ /* 0x000fca0000000f00 */
[----:B------:R-:W-:Y:S01]  /*5c60*/  @!P2 IMAD.MOV R3, RZ, RZ, -R3 ;  /* 0x000000ffff03a224 */ /* 0x000fe200078e0a03 */
[----:B------:R-:W-:-:S07]  /*5c70*/  @!P1 LOP3.LUT R3, RZ, R9, RZ, 0x33, !PT ;  /* 0x00000009ff039212 */ /* 0x000fce00078e33ff */
.L_x_547:
[----:B------:R-:W-:Y:S05]  /*5c80*/  BSYNC B0 ;  /* 0x0000000000007941 */ /* 0x000fea0003800000 */
.L_x_546:
[----:B------:R-:W3:Y:S01]  /*5c90*/  LDL R0, [R1+0x48] ;  /* 0x0000480001007983 */ /* 0x000ee20000100800 */
[----:B------:R-:W-:Y:S02]  /*5ca0*/  PLOP3.LUT P0, PT, PT, PT, PT, 0x80, 0x0 ;  /* 0x000000000000781c */ /* 0x000fe40003f0f070 */
[----:B------:R-:W-:Y:S02]  /*5cb0*/  CS2R R118, SRZ ;  /* 0x0000000000767805 */ /* 0x000fe4000001ff00 */
[----:B------:R-:W-:Y:S02]  /*5cc0*/  CS2R R42, SRZ ;  /* 0x00000000002a7805 */ /* 0x000fe4000001ff00 */
[----:B------:R-:W-:Y:S02]  /*5cd0*/  CS2R R56, SRZ ;  /* 0x0000000000387805 */ /* 0x000fe4000001ff00 */
[----:B------:R-:W-:Y:S02]  /*5ce0*/  CS2R R40, SRZ ;  /* 0x0000000000287805 */ /* 0x000fe4000001ff00 */
[----:B------:R-:W-:-:S02]  /*5cf0*/  CS2R R54, SRZ ;  /* 0x0000000000367805 */ /* 0x000fc4000001ff00 */
[----:B------:R-:W-:Y:S02]  /*5d00*/  CS2R R38, SRZ ;  /* 0x0000000000267805 */ /* 0x000fe4000001ff00 */
[----:B------:R-:W-:Y:S02]  /*5d10*/  CS2R R52, SRZ ;  /* 0x0000000000347805 */ /* 0x000fe4000001ff00 */
[----:B----4-:R-:W-:Y:S02]  /*5d20*/  CS2R R36, SRZ ;  /* 0x0000000000247805 */ /* 0x010fe4000001ff00 */
[----:B------:R-:W-:Y:S02]  /*5d30*/  CS2R R50, SRZ ;  /* 0x0000000000327805 */ /* 0x000fe4000001ff00 */
[----:B------:R-:W-:Y:S02]  /*5d40*/  CS2R R30, SRZ ;  /* 0x00000000001e7805 */ /* 0x000fe4000001ff00 */
[----:B------:R-:W-:-:S02]  /*5d50*/  CS2R R48, SRZ ;  /* 0x0000000000307805 */ /* 0x000fc4000001ff00 */
[----:B------:R-:W-:Y:S02]  /*5d60*/  CS2R R28, SRZ ;  /* 0x00000000001c7805 */ /* 0x000fe4000001ff00 */
[----:B------:R-:W-:Y:S02]  /*5d70*/  CS2R R46, SRZ ;  /* 0x00000000002e7805 */ /* 0x000fe4000001ff00 */
[----:B------:R-:W-:Y:S02]  /*5d80*/  CS2R R44, SRZ ;  /* 0x00000000002c7805 */ /* 0x000fe4000001ff00 */
[----:B------:R-:W-:Y:S01]  /*5d90*/  CS2R R20, SRZ ;  /* 0x0000000000147805 */ /* 0x000fe2000001ff00 */
[----:B---3--:R-:W-:Y:S02]  /*5da0*/  IMAD R4, R0, R3, RZ ;  /* 0x0000000300047224 */ /* 0x008fe400078e02ff */
[----:B------:R-:W-:-:S03]  /*5db0*/  IMAD.MOV.U32 R0, RZ, RZ, RZ ;  /* 0x000000ffff007224 */ /* 0x000fc600078e00ff */
[----:B------:R0:W-:Y:S01]  /*5dc0*/  STL [R1+0x18], R4 ;  /* 0x0000180401007387 */ /* 0x0001e20000100800 */
[----:B------:R-:W-:Y:S01]  /*5dd0*/  VIADDMNMX R88, R4, R3, R26, PT ;  /* 0x0000000304587246 */ /* 0x000fe2000380011a */
[----:B------:R-:W-:Y:S01]  /*5de0*/  IMAD.MOV.U32 R3, RZ, RZ, RZ ;  /* 0x000000ffff037224 */ /* 0x000fe200078e00ff */
[----:B------:R-:W-:Y:S02]  /*5df0*/  CS2R R26, SRZ ;  /* 0x00000000001a7805 */ /* 0x000fe4000001ff00 */
[----:B------:R-:W-:-:S13]  /*5e00*/  ISETP.GT.AND P1, PT, R88, R4, PT ;  /* 0x000000045800720c */ /* 0x000fda0003f24270 */
[----:B0-----:R-:W-:Y:S05]  /*5e10*/  @!P1 BRA `(.L_x_548) ;  /* 0x0000008000389947 */ /* 0x001fea0003800000 */
[----:B------:R-:W-:-:S03]  /*5e20*/  UMOV UR4, 0xffffffff ;  /* 0xffffffff00047882 */ /* 0x000fc60000000000 */
[----:B------:R-:W-:Y:S05]  /*5e30*/  BRA.DIV UR4, `(.L_x_549) ;  /* 0x0000011e04547947 */ /* 0x000fea000b800000 */
[----:B------:R-:W0:Y:S02]  /*5e40*/  S2R R0, SR_TID.X ;  /* 0x0000000000007919 */ /* 0x000e240000002100 */
[----:B0-----:R-:W-:-:S04]  /*5e50*/  IADD3 R3, R0, -0x80, RZ ;  /* 0xffffff8000037810 */ /* 0x001fc80007ffe0ff */
[----:B------:R-:W-:-:S04]  /*5e60*/  SHF.R.S32.HI R0, RZ, 0x1f, R3 ;  /* 0x0000001fff007819 */ /* 0x000fc80000011403 */
[----:B------:R-:W-:-:S04]  /*5e70*/  LEA.HI R0, R0, R3, RZ, 0x7 ;  /* 0x0000000300007211 */ /* 0x000fc800078f38ff */
[----:B------:R-:W-:-:S06]  /*5e80*/  SHF.R.S32.HI R0, RZ, 0x7, R0 ;  /* 0x00000007ff007819 */ /* 0x000fcc0000011400 */
[----:B------:R-:W0:Y:S04]  /*5e90*/  SHFL.IDX PT, R0, R0, RZ, 0x1f ;  /* 0x00001fff00007589 */ /* 0x000e2800000e0000 */
[----:B0-----:R0:W-:Y:S02]  /*5ea0*/  STL [R1+0x1c], R0 ;  /* 0x00001c0001007387 */ /* 0x0011e40000100800 */
.L_x_762:
[----:B------:R-:W0:Y:S01]  /*5eb0*/  LDL R3, [R1+0x1c] ;  /* 0x00001c0001037983 */ /* 0x000e220000100800 */
[----:B------:R-:W-:Y:S01]  /*5ec0*/  BSSY B6, `(.L_x_550) ;  /* 0x000001b000067945 */ /* 0x000fe20003800000 */
[----:B0-----:R-:W-:-:S05]  /*5ed0*/  IMAD.HI R0, R3, 0x55555556, RZ ;  /* 0x5555555603007827 */ /* 0x001fca00078e02ff */
[----:B------:R-:W-:-:S05]  /*5ee0*/  LEA.HI R0, R0, R0, RZ, 0x1 ;  /* 0x0000000000007211 */ /* 0x000fca00078f08ff */
[----:B------:R-:W-:Y:S02]  /*5ef0*/  IMAD R0, R0, -0x3, R3 ;  /* 0xfffffffd00007824 */ /* 0x000fe400078e0203 */
[----:B------:R-:W-:-:S04]  /*5f00*/  VIADD R3, R18, 0x8400 ;  /* 0x0000840012037836 */ /* 0x000fc80000000000 */
[----:B------:R-:W-:Y:S01]  /*5f10*/  IMAD R0, R0, 0x2000, R3 ;  /* 0x0000200000007824 */ /* 0x000fe200078e0203 */
[----:B------:R-:W-:-:S04]  /*5f20*/  LOP3.LUT P0, RZ, R3, 0x3ff, RZ, 0xc0, !PT ;  /* 0x000003ff03ff7812 */ /* 0x000fc8000780c0ff */
[----:B------:R-:W-:Y:S02]  /*5f30*/  SHF.R.U32.HI R0, RZ, 0x4, R0 ;  /* 0x00000004ff007819 */ /* 0x000fe40000011600 */
[----:B------:R-:W-:Y:S02]  /*5f40*/  P2R R26, PR, RZ, 0x1 ;  /* 0x00000001ff1a7803 */ /* 0x000fe40000000000 */
[----:B------:R-:W-:-:S05]  /*5f50*/  LOP3.LUT R29, R0, 0x3fff, RZ, 0xc0, !PT ;  /* 0x00003fff001d7812 */ /* 0x000fca00078ec0ff */
[----:B------:R-:W-:Y:S05]  /*5f60*/  @!P0 BRA `(.L_x_551) ;  /* 0x0000000000408947 */ /* 0x000fea0003800000 */
[----:B------:R-:W-:Y:S01]  /*5f70*/  MOV R0, 0x0 ;  /* 0x0000000000007802 */ /* 0x000fe20000000f00 */
[----:B------:R-:W-:Y:S01]  /*5f80*/  ULDC.64 UR4, c[0x4][0x88] ;  /* 0x0100220000047ab9 */ /* 0x000fe20000000a00 */
[----:B------:R-:W-:Y:S01]  /*5f90*/  ULDC.64 UR6, c[0x4][0x90] ;  /* 0x0100240000067ab9 */ /* 0x000fe20000000a00 */
[----:B------:R-:W-:Y:S01]  /*5fa0*/  IMAD.U32 R4, RZ, RZ, UR4 ;  /* 0x00000004ff047e24 */ /* 0x000fe2000f8e00ff */
[----:B---3--:R0:W3:Y:S01]  /*5fb0*/  LDC.64 R14, c[0x4][R0] ;  /* 0x01000000000e7b82 */ /* 0x0080e20000000a00 */
[----:B------:R-:W-:Y:S01]  /*5fc0*/  MOV R5, UR5 ;  /* 0x0000000500057c02 */ /* 0x000fe20008000f00 */
[----:B------:R-:W-:Y:S01]  /*5fd0*/  ULDC.64 UR4, c[0x4][0x28] ;  /* 0x01000a0000047ab9 */ /* 0x000fe20000000a00 */
[----:B-1----:R-:W-:Y:S01]  /*5fe0*/  IMAD.U32 R6, RZ, RZ, UR6 ;  /* 0x00000006ff067e24 */ /* 0x002fe2000f8e00ff */
[----:B------:R-:W-:Y:S01]  /*5ff0*/  MOV R11, UR5 ;  /* 0x00000005000b7c02 */ /* 0x000fe20008000f00 */
[----:B------:R-:W-:Y:S02]  /*6000*/  IMAD.U32 R7, RZ, RZ, UR7 ;  /* 0x00000007ff077e24 */ /* 0x000fe4000f8e00ff */
[----:B------:R-:W-:-:S02]  /*6010*/  IMAD.U32 R10, RZ, RZ, UR4 ;  /* 0x00000004ff0a7e24 */ /* 0x000fc4000f8e00ff */
[----:B------:R-:W-:Y:S02]  /*6020*/  IMAD.MOV.U32 R8, RZ, RZ, 0x70 ;  /* 0x00000070ff087424 */ /* 0x000fe400078e00ff */
[----:B------:R-:W-:Y:S02]  /*6030*/  IMAD.MOV.U32 R12, RZ, RZ, 0x1 ;  /* 0x00000001ff0c7424 */ /* 0x000fe400078e00ff */
[----:B0-2---:R-:W-:-:S07]  /*6040*/  IMAD.MOV.U32 R13, RZ, RZ, RZ ;  /* 0x000000ffff0d7224 */ /* 0x005fce00078e00ff */
[----:B------:R-:W-:-:S07]  /*6050*/  LEPC R20, `(.L_x_551) ;  /* 0x000000001014794e */ /* 0x000fce0000000000 */
[----:B---3-5:R-:W-:Y:S05]  /*6060*/  CALL.ABS.NOINC R14 ;  /* 0x000000000e007343 */ /* 0x028fea0003c00000 */
.L_x_551:
[----:B------:R-:W-:Y:S05]  /*6070*/  BSYNC B6 ;  /* 0x0000000000067941 */ /* 0x000fea0003800000 */
.L_x_550:
[----:B------:R-:W-:Y:S02]  /*6080*/  ULDC UR4, c[0x0][0x3f4] ;  /* 0x0000fd0000047ab9 */ /* 0x000fe40000000800 */
[----:B------:R-:W-:-:S13]  /*6090*/  ISETP.LT.AND P0, PT, RZ, UR4, PT ;  /* 0x00000004ff007c0c */ /* 0x000fda000bf01270 */
[----:B------:R-:W-:Y:S05]  /*60a0*/  @P0 BRA `(.L_x_552) ;  /* 0x0000000000400947 */ /* 0x000fea0003800000 */
[----:B------:R-:W-:-:S04]  /*60b0*/  ULEA.HI UR4, UR37, UR37, URZ, 0x1 ;  /* 0x0000002525047291 */ /* 0x000fc8000f8f083f */
[----:B------:R-:W-:-:S04]  /*60c0*/  ULOP3.LUT UR4, UR4, 0xfffffffe, URZ, 0xc0, !UPT ;  /* 0xfffffffe04047892 */ /* 0x000fc8000f8ec03f */
[----:B------:R-:W-:-:S06]  /*60d0*/  UIADD3 UR4, UR37, -UR4, URZ ;  /* 0x8000000425047290 */ /* 0x000fcc000fffe03f */
[----:B------:R-:W-:-:S04]  /*60e0*/  MOV R3, UR4 ;  /* 0x0000000400037c02 */ /* 0x000fc80008000f00 */
[----:B------:R-:W-:-:S04]  /*60f0*/  SHF.L.U32 R3, R3, 0x1f, RZ ;  /* 0x0000001f03037819 */ /* 0x000fc800000006ff */
[----:B------:R0:W4:Y:S03]  /*6100*/  SYNCS.PHASECHK.TRANS64.TRYWAIT P0, [R18+URZ+0x16800], R3 ;  /* 0x01680003120075a7 */ /* 0x000126000800017f */
[----:B----4-:R-:W-:Y:S05]  /*6110*/  @!P0 NANOSLEEP.SYNCS 0x989680 ;  /* 0x009896800000895d */ /* 0x010fea0003900000 */
[----:B------:R-:W4:Y:S01]  /*6120*/  @!P0 SYNCS.PHASECHK.TRANS64 P0, [R18+URZ+0x16800], R3 ;  /* 0x01680003120085a7 */ /* 0x000f22000800007f */
[----:B------:R-:W-:Y:S04]  /*6130*/  BSSY B0, `(.L_x_553) ;  /* 0x0000006000007945 */ /* 0x000fe80003800000 */
[----:B----4-:R-:W-:Y:S05]  /*6140*/  @P0 BRA `(.L_x_554) ;  /* 0x0000000000100947 */ /* 0x010fea0003800000 */
.L_x_555:
[----:B----4-:R4:W0:Y:S02]  /*6150*/  SYNCS.PHASECHK.TRANS64.TRYWAIT P0, [R18+URZ+0x16800], R3 ;  /* 0x01680003120075a7 */ /* 0x010824000800017f */
[----:B0-----:R-:W-:Y:S05]  /*6160*/  @!P0 NANOSLEEP.SYNCS 0x989680 ;  /* 0x009896800000895d */ /* 0x001fea0003900000 */
[----:B------:R-:W0:Y:S02]  /*6170*/  @!P0 SYNCS.PHASECHK.TRANS64 P0, [R18+URZ+0x16800], R3 ;  /* 0x01680003120085a7 */ /* 0x000e24000800007f */
[----:B0-----:R-:W-:Y:S05]  /*6180*/  @!P0 BRA `(.L_x_555) ;  /* 0xfffffffc00f08947 */ /* 0x001fea000383ffff */
.L_x_554:
[----:B------:R-:W-:Y:S05]  /*6190*/  BSYNC B0 ;  /* 0x0000000000007941 */ /* 0x000fea0003800000 */
.L_x_553:
[----:B------:R-:W-:Y:S05]  /*61a0*/  BRA `(.L_x_556) ;  /* 0x0000002000ec7947 */ /* 0x000fea0003800000 */
.L_x_552:
[----:B-----5:R-:W-:Y:S01]  /*61b0*/  SHF.R.S32.HI R0, RZ, 0x1f, R25 ;  /* 0x0000001fff007819 */ /* 0x020fe20000011419 */
[----:B------:R-:W-:Y:S01]  /*61c0*/  ULDC.64 UR4, c[0x0][0x3f8] ;  /* 0x0000fe0000047ab9 */ /* 0x000fe20000000a00 */
[----:B------:R-:W-:Y:S01]  /*61d0*/  ULDC.64 UR6, c[0x0][0x408] ;  /* 0x0001020000067ab9 */ /* 0x000fe20000000a00 */
[----:B------:R-:W-:Y:S01]  /*61e0*/  ISETP.NE.AND P2, PT, R26, RZ, PT ;  /* 0x000000ff1a00720c */ /* 0x000fe20003f45270 */
[----:B------:R-:W-:Y:S01]  /*61f0*/  IMAD.WIDE.U32 R4, R25, UR4, RZ ;  /* 0x0000000419047c25 */ /* 0x000fe2000f8e00ff */
[----:B------:R-:W-:Y:S03]  /*6200*/  BSSY B6, `(.L_x_557) ;  /* 0x000001f000067945 */ /* 0x000fe60003800000 */
[C---:B-1----:R-:W-:Y:S02]  /*6210*/  IMAD R6, R0.reuse, UR4, RZ ;  /* 0x0000000400067c24 */ /* 0x042fe4000f8e02ff */
[----:B------:R-:W-:-:S02]  /*6220*/  IMAD R0, R0, UR6, RZ ;  /* 0x0000000600007c24 */ /* 0x000fc4000f8e02ff */
[C---:B------:R-:W-:Y:S01]  /*6230*/  IMAD R3, R25.reuse, UR5, R6 ;  /* 0x0000000519037c24 */ /* 0x040fe2000f8e0206 */
[----:B------:R-:W-:Y:S01]  /*6240*/  ULDC.64 UR4, c[0x0][0x3e8] ;  /* 0x0000fa0000047ab9 */ /* 0x000fe20000000a00 */
[----:B------:R-:W-:-:S04]  /*6250*/  IMAD.WIDE.U32 R6, R25, UR6, RZ ;  /* 0x0000000619067c25 */ /* 0x000fc8000f8e00ff */
[----:B------:R-:W-:Y:S01]  /*6260*/  IMAD R9, R25, UR7, R0 ;  /* 0x0000000719097c24 */ /* 0x000fe2000f8e0200 */
[----:B------:R-:W-:Y:S01]  /*6270*/  ULDC.64 UR6, c[0x0][0x400] ;  /* 0x0001000000067ab9 */ /* 0x000fe20000000a00 */
[----:B------:R-:W-:Y:S01]  /*6280*/  IMAD.IADD R5, R3, 0x1, R5 ;  /* 0x0000000103057824 */ /* 0x000fe200078e0205 */
[----:B------:R-:W-:Y:S01]  /*6290*/  LEA R25, P0, R4, UR4, 0x1 ;  /* 0x0000000404197c11 */ /* 0x000fe2000f8008ff */
[----:B------:R-:W-:Y:S01]  /*62a0*/  IMAD.IADD R3, R9, 0x1, R7 ;  /* 0x0000000109037824 */ /* 0x000fe200078e0207 */
[----:B------:R-:W-:Y:S02]  /*62b0*/  LEA R27, P1, R6, UR6, 0x1 ;  /* 0x00000006061b7c11 */ /* 0x000fe4000f8208ff */
[----:B------:R-:W-:Y:S02]  /*62c0*/  LEA.HI.X R26, R4, UR5, R5, 0x1, P0 ;  /* 0x00000005041a7c11 */ /* 0x000fe400080f0c05 */
[----:B------:R-:W-:Y:S01]  /*62d0*/  LEA.HI.X R28, R6, UR7, R3, 0x1, P1 ;  /* 0x00000007061c7c11 */ /* 0x000fe200088f0c03 */
[----:B------:R-:W-:Y:S08]  /*62e0*/  @!P2 BRA `(.L_x_558) ;  /* 0x000000000040a947 */ /* 0x000ff00003800000 */
[----:B------:R-:W-:Y:S01]  /*62f0*/  MOV R0, 0x0 ;  /* 0x0000000000007802 */ /* 0x000fe20000000f00 */
[----:B------:R-:W-:Y:S01]  /*6300*/  ULDC.64 UR4, c[0x4][0x88] ;  /* 0x0100220000047ab9 */ /* 0x000fe20000000a00 */
[----:B------:R-:W-:Y:S01]  /*6310*/  ULDC.64 UR6, c[0x4][0x90] ;  /* 0x0100240000067ab9 */ /* 0x000fe20000000a00 */
[----:B------:R-:W-:Y:S01]  /*6320*/  IMAD.U32 R4, RZ, RZ, UR4 ;  /* 0x00000004ff047e24 */ /* 0x000fe2000f8e00ff */
[----:B---3--:R0:W1:Y:S01]  /*6330*/  LDC.64 R14, c[0x4][R0] ;  /* 0x01000000000e7b82 */ /* 0x0080620000000a00 */
[----:B------:R-:W-:Y:S01]  /*6340*/  MOV R5, UR5 ;  /* 0x0000000500057c02 */ /* 0x000fe20008000f00 */
[----:B------:R-:W-:Y:S01]  /*6350*/  ULDC.64 UR4, c[0x4][0x20] ;  /* 0x0100080000047ab9 */ /* 0x000fe20000000a00 */
[----:B------:R-:W-:Y:S01]  /*6360*/  IMAD.U32 R6, RZ, RZ, UR6 ;  /* 0x00000006ff067e24 */ /* 0x000fe2000f8e00ff */
[----:B------:R-:W-:Y:S01]  /*6370*/  MOV R11, UR5 ;  /* 0x00000005000b7c02 */ /* 0x000fe20008000f00 */
[----:B------:R-:W-:Y:S02]  /*6380*/  IMAD.U32 R7, RZ, RZ, UR7 ;  /* 0x00000007ff077e24 */ /* 0x000fe4000f8e00ff */
[----:B------:R-:W-:-:S02]  /*6390*/  IMAD.U32 R10, RZ, RZ, UR4 ;  /* 0x00000004ff0a7e24 */ /* 0x000fc4000f8e00ff */
[----:B------:R-:W-:Y:S02]  /*63a0*/  IMAD.MOV.U32 R8, RZ, RZ, 0x70 ;  /* 0x00000070ff087424 */ /* 0x000fe400078e00ff */
[----:B------:R-:W-:Y:S02]  /*63b0*/  IMAD.MOV.U32 R12, RZ, RZ, 0x1 ;  /* 0x00000001ff0c7424 */ /* 0x000fe400078e00ff */
[----:B0-2---:R-:W-:-:S07]  /*63c0*/  IMAD.MOV.U32 R13, RZ, RZ, RZ ;  /* 0x000000ffff0d7224 */ /* 0x005fce00078e00ff */
[----:B------:R-:W-:-:S07]  /*63d0*/  LEPC R20, `(.L_x_558) ;  /* 0x000000001014794e */ /* 0x000fce0000000000 */
[----:B-1----:R-:W-:Y:S05]  /*63e0*/  CALL.ABS.NOINC R14 ;  /* 0x000000000e007343 */ /* 0x002fea0003c00000 */
.L_x_558:
[----:B------:R-:W-:Y:S05]  /*63f0*/  BSYNC B6 ;  /* 0x0000000000067941 */ /* 0x000fea0003800000 */
.L_x_557:
[----:B------:R-:W-:Y:S01]  /*6400*/  ULDC.U8 UR4, c[0x0][0x410] ;  /* 0x0001040000047ab9 */ /* 0x000fe20000000000 */
[----:B------:R-:W-:Y:S01]  /*6410*/  BSSY B0, `(.L_x_559) ;  /* 0x000020c000007945 */ /* 0x000fe20003800000 */
[----:B------:R-:W-:Y:S01]  /*6420*/  ISETP.NE.AND P0, PT, RZ, UR4, PT ;  /* 0x00000004ff007c0c */ /* 0x000fe2000bf05270 */
[----:B------:R-:W-:-:S12]  /*6430*/  IMAD R4, R33, 0xc0, R153 ;  /* 0x000000c021047824 */ /* 0x000fd800078e0299 */
[----:B------:R-:W-:Y:S05]  /*6440*/  @!P0 BRA `(.L_x_560) ;  /* 0x0000001000288947 */ /* 0x000fea0003800000 */
[----:B------:R-:W-:-:S03]  /*6450*/  UMOV UR4, 0xffffffff ;  /* 0xffffffff00047882 */ /* 0x000fc60000000000 */
[----:B------:R-:W-:Y:S05]  /*6460*/  BRA.DIV UR4, `(.L_x_561) ;  /* 0x0000011a04087947 */ /* 0x000fea000b800000 */
[----:B------:R0:W1:Y:S04]  /*6470*/  SHFL.IDX PT, R3, R26, RZ, 0x1c1f ;  /* 0x001c1fff1a037589 */ /* 0x00006800000e0000 */
[----:B------:R0:W4:Y:S04]  /*6480*/  SHFL.IDX PT, R0, R25, RZ, 0x1c1f ;  /* 0x001c1fff19007589 */ /* 0x00012800000e0000 */
[----:B------:R0:W0:Y:S04]  /*6490*/  SHFL.IDX PT, R5, R28, RZ, 0x1c1f ;  /* 0x001c1fff1c057589 */ /* 0x00002800000e0000 */
[----:B---3--:R3:W0:Y:S02]  /*64a0*/  SHFL.IDX PT, R14, R27, RZ, 0x1c1f ;  /* 0x001c1fff1b0e7589 */ /* 0x00862400000e0000 */
.L_x_768:
[----:B------:R-:W-:Y:S01]  /*64b0*/  ULDC UR4, c[0x0][0x448] ;  /* 0x0001120000047ab9 */ /* 0x000fe20000000800 */
[----:B------:R-:W-:Y:S01]  /*64c0*/  BSSY B1, `(.L_x_562) ;  /* 0x000001e000017945 */ /* 0x000fe20003800000 */
[----:B0-----:R-:W-:Y:S01]  /*64d0*/  IMAD R26, R24, UR4, RZ ;  /* 0x00000004181a7c24 */ /* 0x001fe2000f8e02ff */
[----:B------:R-:W-:Y:S02]  /*64e0*/  CS2R R8, SRZ ;  /* 0x0000000000087805 */ /* 0x000fe4000001ff00 */
[----:B------:R-:W-:Y:S02]  /*64f0*/  CS2R R6, SRZ ;  /* 0x0000000000067805 */ /* 0x000fe4000001ff00 */
[----:B------:R-:W-:Y:S02]  /*6500*/  CS2R R10, SRZ ;  /* 0x00000000000a7805 */ /* 0x000fe4000001ff00 */
[----:B--2---:R-:W-:Y:S02]  /*6510*/  CS2R R12, SRZ ;  /* 0x00000000000c7805 */ /* 0x004fe4000001ff00 */
[----:B------:R-:W-:-:S13]  /*6520*/  ISETP.GE.AND P0, PT, R4, R26, PT ;  /* 0x0000001a0400720c */ /* 0x000fda0003f06270 */
[----:B------:R-:W-:Y:S05]  /*6530*/  @P0 BRA `(.L_x_563) ;  /* 0x0000000000580947 */ /* 0x000fea0003800000 */
[----:B------:R-:W2:Y:S01]  /*6540*/  LDL R28, [R1+0x54] ;  /* 0x00005400011c7983 */ /* 0x000ea20000100800 */
[----:B------:R-:W-:-:S03]  /*6550*/  ULDC UR4, c[0x0][0x3f4] ;  /* 0x0000fd0000047ab9 */ /* 0x000fc60000000800 */
[----:B---3--:R-:W3:Y:S01]  /*6560*/  LDL R27, [R1+0x50] ;  /* 0x00005000011b7983 */ /* 0x008ee20000100800 */
[----:B------:R-:W-:Y:S01]  /*6570*/  ISETP.GE.AND P3, PT, R157, UR4, PT ;  /* 0x000000049d007c0c */ /* 0x000fe2000bf66270 */
[----:B-1----:R-:W-:Y:S01]  /*6580*/  IMAD.MOV.U32 R7, RZ, RZ, R3 ;  /* 0x000000ffff077224 */ /* 0x002fe200078e0003 */
[----:B------:R-:W-:Y:S01]  /*6590*/  ISETP.GE.AND P2, PT, R22, UR4, PT ;  /* 0x0000000416007c0c */ /* 0x000fe2000bf46270 */
[----:B------:R-:W-:Y:S01]  /*65a0*/  IMAD.MOV.U32 R15, RZ, RZ, R5 ;  /* 0x000000ffff0f7224 */ /* 0x000fe200078e0005 */
[----:B----4-:R-:W-:Y:S02]  /*65b0*/  MOV R6, R0 ;  /* 0x0000000000067202 */ /* 0x010fe40000000f00 */
[----:B------:R-:W-:Y:S02]  /*65c0*/  CS2R R10, SRZ ;  /* 0x00000000000a7805 */ /* 0x000fe4000001ff00 */
[----:B------:R-:W-:Y:S02]  /*65d0*/  CS2R R8, SRZ ;  /* 0x0000000000087805 */ /* 0x000fe4000001ff00 */
[----:B------:R-:W-:-:S05]  /*65e0*/  CS2R R12, SRZ ;  /* 0x00000000000c7805 */ /* 0x000fca000001ff00 */
[----:B------:R-:W-:Y:S01]  /*65f0*/  @!P2 IMAD.WIDE R20, R22, 0x2, R6 ;  /* 0x000000021614a825 */ /* 0x000fe200078e0206 */
[----:B------:R-:W-:-:S04]  /*6600*/  CS2R R6, SRZ ;  /* 0x0000000000067805 */ /* 0x000fc8000001ff00 */
[----:B------:R0:W5:Y:S01]  /*6610*/  @!P2 LD.E.64 R10, desc[UR42][R20.64] ;  /* 0x0000002a140aa980 */ /* 0x000162000c101b00 */
[-C--:B--2---:R-:W-:Y:S02]  /*6620*/  @!P3 IADD3 R24, P0, R0, R28.reuse, RZ ;  /* 0x0000001c0018b210 */ /* 0x084fe40007f1e0ff */
[----:B------:R-:W-:Y:S01]  /*6630*/  @!P3 IADD3 R4, P1, R14, R28, RZ ;  /* 0x0000001c0e04b210 */ /* 0x000fe20007f3e0ff */
[----:B------:R-:W-:-:S03]  /*6640*/  @!P2 IMAD.WIDE R14, R22, 0x2, R14 ;  /* 0x00000002160ea825 */ /* 0x000fc600078e020e */
[----:B---3--:R-:W-:Y:S01]  /*6650*/  @!P3 IADD3.X R5, R5, R27, RZ, P1, !PT ;  /* 0x0000001b0505b210 */ /* 0x008fe20000ffe4ff */
[----:B------:R-:W-:Y:S01]  /*6660*/  @!P3 IMAD.X R25, R3, 0x1, R27, P0 ;  /* 0x000000010319b824 */ /* 0x000fe200000e061b */
[----:B------:R0:W5:Y:S04]  /*6670*/  @!P2 LD.E.64 R8, desc[UR42][R14.64] ;  /* 0x0000002a0e08a980 */ /* 0x000168000c101b00 */
[----:B------:R0:W5:Y:S04]  /*6680*/  @!P3 LD.E.64 R12, desc[UR42][R24.64] ;  /* 0x0000002a180cb980 */ /* 0x000168000c101b00 */
[----:B------:R0:W5:Y:S02]  /*6690*/  @!P3 LD.E.64 R6, desc[UR42][R4.64] ;  /* 0x0000002a0406b980 */ /* 0x000164000c101b00 */
.L_x_563:
[----:B------:R-:W-:Y:S05]  /*66a0*/  BSYNC B1 ;  /* 0x0000000000017941 */ /* 0x000fea0003800000 */
.L_x_562:
[----:B0-----:R-:W4:Y:S01]  /*66b0*/  LDL R14, [R1+0x14] ;  /* 0x00001400010e7983 */ /* 0x001f220000100800 */
[----:B------:R-:W-:Y:S01]  /*66c0*/  ULEA.HI UR4, UR37, UR37, URZ, 0x1 ;  /* 0x0000002525047291 */ /* 0x000fe2000f8f083f */
[----:B------:R-:W-:Y:S01]  /*66d0*/  IMAD R4, R33, -0xc0, R26 ;  /* 0xffffff4021047824 */ /* 0x000fe200078e021a */
[--C-:B-----5:R-:W-:Y:S01]  /*66e0*/  SHF.R.U64 R34, R10, 0x10, R11.reuse ;  /* 0x000000100a227819 */ /* 0x120fe2000000120b */
[----:B------:R-:W0:Y:S01]  /*66f0*/  S2R R5, SR_TID.X ;  /* 0x0000000000057919 */ /* 0x000e220000002100 */
[----:B------:R-:W-:Y:S01]  /*6700*/  ULOP3.LUT UR4, UR4, 0xfffffffe, URZ, 0xc0, !UPT ;  /* 0xfffffffe04047892 */ /* 0x000fe2000f8ec03f */
[----:B------:R-:W-:Y:S01]  /*6710*/  IMAD.MOV.U32 R33, RZ, RZ, R10 ;  /* 0x000000ffff217224 */ /* 0x000fe200078e000a */
[----:B------:R-:W-:Y:S01]  /*6720*/  MOV R10, R13 ;  /* 0x0000000d000a7202 */ /* 0x000fe20000000f00 */
[----:B------:R-:W-:Y:S01]  /*6730*/  IMAD.MOV.U32 R20, RZ, RZ, R11 ;  /* 0x000000ffff147224 */ /* 0x000fe200078e000b */
[----:B------:R-:W-:Y:S01]  /*6740*/  UIADD3 UR4, UR37, -UR4, URZ ;  /* 0x8000000425047290 */ /* 0x000fe2000fffe03f */
[--C-:B------:R-:W-:Y:S01]  /*6750*/  SHF.R.U64 R24, R12, 0x10, R13.reuse ;  /* 0x000000100c187819 */ /* 0x100fe2000000120d */
[----:B------:R-:W-:Y:S01]  /*6760*/  IMAD.MOV.U32 R32, RZ, RZ, R8 ;  /* 0x000000ffff207224 */ /* 0x000fe200078e0008 */
[----:B------:R-:W-:Y:S01]  /*6770*/  SHF.R.U32.HI R25, RZ, 0x10, R13 ;  /* 0x00000010ff197819 */ /* 0x000fe2000001160d */
[--C-:B------:R-:W-:Y:S01]  /*6780*/  IMAD.MOV.U32 R13, RZ, RZ, R9.reuse ;  /* 0x000000ffff0d7224 */ /* 0x100fe200078e0009 */
[--C-:B------:R-:W-:Y:S01]  /*6790*/  SHF.R.U64 R35, R8, 0x10, R9.reuse ;  /* 0x0000001008237819 */ /* 0x100fe20000001209 */
[----:B------:R-:W-:Y:S01]  /*67a0*/  IMAD.U32 R15, RZ, RZ, UR4 ;  /* 0x00000004ff0f7e24 */ /* 0x000fe2000f8e00ff */
[----:B------:R-:W-:Y:S01]  /*67b0*/  SHF.R.U32.HI R26, RZ, 0x10, R9 ;  /* 0x00000010ff1a7819 */ /* 0x000fe20000011609 */
[----:B------:R-:W-:Y:S01]  /*67c0*/  BSSY B1, `(.L_x_564) ;  /* 0x0000023000017945 */ /* 0x000fe20003800000 */
[----:B------:R-:W-:-:S02]  /*67d0*/  MOV R9, R6 ;  /* 0x0000000600097202 */ /* 0x000fc40000000f00 */
[----:B------:R-:W-:Y:S02]  /*67e0*/  SHF.L.U32 R15, R15, 0x1f, RZ ;  /* 0x0000001f0f0f7819 */ /* 0x000fe400000006ff */
[----:B------:R-:W-:Y:S02]  /*67f0*/  SHF.R.U64 R6, R6, 0x10, R7 ;  /* 0x0000001006067819 */ /* 0x000fe40000001207 */
[----:B------:R-:W2:Y:S01]  /*6800*/  SYNCS.PHASECHK.TRANS64.TRYWAIT P0, [R18+URZ+0x16800], R15 ;  /* 0x0168000f120075a7 */ /* 0x000ea2000800017f */
[----:B------:R-:W-:Y:S02]  /*6810*/  PRMT R8, R10, 0x5410, R25 ;  /* 0x000054100a087816 */ /* 0x000fe40000000019 */
[----:B------:R-:W-:Y:S02]  /*6820*/  PRMT R33, R33, 0x5410, R20 ;  /* 0x0000541021217816 */ /* 0x000fe40000000014 */
[----:B------:R-:W-:Y:S02]  /*6830*/  PRMT R10, R24, 0x7610, R10 ;  /* 0x00007610180a7816 */ /* 0x000fe4000000000a */
[----:B------:R-:W-:-:S02]  /*6840*/  PRMT R32, R32, 0x5410, R13 ;  /* 0x0000541020207816 */ /* 0x000fc4000000000d */
[----:B------:R-:W-:Y:S02]  /*6850*/  PRMT R35, R35, 0x5410, R26 ;  /* 0x0000541023237816 */ /* 0x000fe4000000001a */
[----:B0-----:R-:W-:-:S04]  /*6860*/  IADD3 R21, R5, -0x80, RZ ;  /* 0xffffff8005157810 */ /* 0x001fc80007ffe0ff */
[----:B------:R-:W-:-:S04]  /*6870*/  SHF.R.S32.HI R5, RZ, 0x1f, R21 ;  /* 0x0000001fff057819 */ /* 0x000fc80000011415 */
[----:B------:R-:W-:Y:S02]  /*6880*/  LEA.HI R5, R5, R21, RZ, 0x5 ;  /* 0x0000001505057211 */ /* 0x000fe400078f28ff */
[----:B------:R-:W-:Y:S01]  /*6890*/  SHF.R.U32.HI R21, RZ, 0x10, R11 ;  /* 0x00000010ff157819 */ /* 0x000fe2000001160b */
[----:B------:R-:W-:Y:S01]  /*68a0*/  IMAD.MOV.U32 R11, RZ, RZ, R12 ;  /* 0x000000ffff0b7224 */ /* 0x000fe200078e000c */
[----:B------:R-:W-:Y:S02]  /*68b0*/  SHF.R.S32.HI R5, RZ, 0x5, R5 ;  /* 0x00000005ff057819 */ /* 0x000fe40000011405 */
[----:B------:R-:W-:Y:S02]  /*68c0*/  VIMNMX R12, R4, 0xc0, PT ;  /* 0x000000c0040c7848 */ /* 0x000fe40003fe0100 */
[----:B------:R-:W-:Y:S02]  /*68d0*/  PRMT R11, R11, 0x5410, R9 ;  /* 0x000054100b0b7816 */ /* 0x000fe40000000009 */
[----:B------:R-:W-:Y:S01]  /*68e0*/  PRMT R34, R34, 0x5410, R21 ;  /* 0x0000541022227816 */ /* 0x000fe20000000015 */
[C---:B----4-:R-:W-:Y:S01]  /*68f0*/  IMAD.SHL.U32 R0, R14.reuse, 0x40, RZ ;  /* 0x000000400e007824 */ /* 0x050fe200078e00ff */
[----:B------:R-:W-:Y:S01]  /*6900*/  LOP3.LUT P1, RZ, R14, 0x4, RZ, 0xc0, !PT ;  /* 0x000000040eff7812 */ /* 0x000fe2000782c0ff */
[--C-:B------:R-:W-:Y:S01]  /*6910*/  IMAD.MOV.U32 R14, RZ, RZ, R7.reuse ;  /* 0x000000ffff0e7224 */ /* 0x100fe200078e0007 */
[----:B------:R-:W-:-:S02]  /*6920*/  SHF.R.U32.HI R7, RZ, 0x10, R7 ;  /* 0x00000010ff077819 */ /* 0x000fc40000011607 */
[----:B-1----:R-:W-:Y:S02]  /*6930*/  LOP3.LUT R3, R0, 0x1c0, RZ, 0xc0, !PT ;  /* 0x000001c000037812 */ /* 0x002fe400078ec0ff */
[----:B------:R-:W-:Y:S02]  /*6940*/  PRMT R9, R14, 0x7610, R9 ;  /* 0x000076100e097816 */ /* 0x000fe40000000009 */
[----:B------:R-:W-:Y:S02]  /*6950*/  LOP3.LUT R0, R3, 0x18, R16, 0xf8, !PT ;  /* 0x0000001803007812 */ /* 0x000fe400078ef810 */
[----:B------:R-:W-:-:S04]  /*6960*/  SHF.R.U32.HI R3, RZ, 0x3, R3 ;  /* 0x00000003ff037819 */ /* 0x000fc80000011603 */
[----:B------:R-:W-:-:S05]  /*6970*/  LOP3.LUT R0, R0, R3, RZ, 0x3c, !PT ;  /* 0x0000000300007212 */ /* 0x000fca00078e3cff */
[----:B------:R-:W-:-:S04]  /*6980*/  IMAD R3, R5, 0x200, R0 ;  /* 0x0000020005037824 */ /* 0x000fc800078e0200 */
[----:B------:R-:W-:-:S04]  /*6990*/  IMAD R3, R3, 0x2, R18 ;  /* 0x0000000203037824 */ /* 0x000fc800078e0212 */
[C---:B------:R-:W-:Y:S02]  /*69a0*/  VIADD R5, R3.reuse, 0x8400 ;  /* 0x0000840003057836 */ /* 0x040fe40000000000 */
[----:B------:R-:W-:-:S03]  /*69b0*/  VIADD R0, R3, 0x8440 ;  /* 0x0000844003007836 */ /* 0x000fc60000000000 */
[----:B------:R-:W-:Y:S02]  /*69c0*/  @P1 IADD3 R0, R5, -0x40, RZ ;  /* 0xffffffc005001810 */ /* 0x000fe40007ffe0ff */
[----:B------:R-:W-:Y:S01]  /*69d0*/  ISETP.GE.AND P1, PT, R153, R12, PT ;  /* 0x0000000c9900720c */ /* 0x000fe20003f26270 */
[----:B--2---:R-:W-:-:S12]  /*69e0*/  @!P0 BRA `(.L_x_565) ;  /* 0x0000011400188947 */ /* 0x004fd80003800000 */
.L_x_769:
[----:B------:R-:W-:Y:S05]  /*69f0*/  BSYNC B1 ;  /* 0x0000000000017941 */ /* 0x000fea0003800000 */
.L_x_564:
[----:B------:R-:W-:Y:S01]  /*6a00*/  BSSY B1, `(.L_x_566) ;  /* 0x0000057000017945 */ /* 0x000fe20003800000 */
[----:B------:R-:W-:Y:S02]  /*6a10*/  PRMT R10, R10, 0x5410, R6 ;  /* 0x000054100a0a7816 */ /* 0x000fe40000000006 */
[----:B------:R-:W-:Y:S01]  /*6a20*/  PRMT R9, R9, 0x5410, R7 ;  /* 0x0000541009097816 */ /* 0x000fe20000000007 */
[----:B------:R-:W-:Y:S06]  /*6a30*/  @P1 BRA `(.L_x_567) ;  /* 0x00000004004c1947 */ /* 0x000fec0003800000 */
[----:B------:R-:W1:Y:S01]  /*6a40*/  LDC R4, c[0x0][0x3f4] ;  /* 0x0000fd00ff047b82 */ /* 0x000e620000000800 */
[----:B------:R-:W-:Y:S01]  /*6a50*/  BSSY B2, `(.L_x_568) ;  /* 0x000002a000027945 */ /* 0x000fe20003800000 */
[-C--:B-1----:R-:W-:Y:S02]  /*6a60*/  ISETP.GE.AND P0, PT, R22, R4.reuse, PT ;  /* 0x000000041600720c */ /* 0x082fe40003f06270 */
[----:B------:R-:W-:-:S11]  /*6a70*/  ISETP.GE.AND P1, PT, R157, R4, PT ;  /* 0x000000049d00720c */ /* 0x000fd60003f26270 */
[----:B------:R-:W-:Y:S05]  /*6a80*/  @P0 BRA `(.L_x_569) ;  /* 0x0000000000980947 */ /* 0x000fea0003800000 */
[----:B------:R-:W1:Y:S01]  /*6a90*/  LDS.128 R4, [R3+0x8400] ;  /* 0x0084000003047984 */ /* 0x000e620000000c00 */
[----:B------:R-:W-:Y:S02]  /*6aa0*/  HADD2.F32 R25, -RZ, R32.H0_H0 ;  /* 0x20000020ff197230 */ /* 0x000fe40000004100 */
[----:B------:R-:W-:Y:S02]  /*6ab0*/  HADD2.F32 R21, -RZ, R33.H0_H0 ;  /* 0x20000021ff157230 */ /* 0x000fe40000004100 */
[----:B------:R-:W-:Y:S02]  /*6ac0*/  HADD2.F32 R24, -RZ, R34.H0_H0 ;  /* 0x20000022ff187230 */ /* 0x000fe40000004100 */
[----:B------:R-:W-:Y:S02]  /*6ad0*/  HADD2.F32 R26, -RZ, R35.H0_H0 ;  /* 0x20000023ff1a7230 */ /* 0x000fe40000004100 */
[--C-:B-1----:R-:W-:Y:S02]  /*6ae0*/  HADD2.F32 R13, -RZ, R4.reuse.H0_H0 ;  /* 0x20000004ff0d7230 */ /* 0x102fe40000004100 */
[----:B------:R-:W-:-:S02]  /*6af0*/  HADD2.F32 R4, -RZ, R4.H1_H1 ;  /* 0x30000004ff047230 */ /* 0x000fc40000004100 */
[--C-:B------:R-:W-:Y:S02]  /*6b00*/  HADD2.F32 R14, -RZ, R5.reuse.H0_H0 ;  /* 0x20000005ff0e7230 */ /* 0x100fe40000004100 */
[----:B------:R-:W-:Y:S02]  /*6b10*/  HADD2.F32 R5, -RZ, R5.H1_H1 ;  /* 0x30000005ff057230 */ /* 0x000fe40000004100 */
[C---:B------:R-:W-:Y:S01]  /*6b20*/  FMUL.FTZ R28, R4.reuse, R25 ;  /* 0x00000019041c7220 */ /* 0x040fe20000410000 */
[-C--:B------:R-:W-:Y:S01]  /*6b30*/  FMUL.FTZ R4, R4, R21.reuse ;  /* 0x0000001504047220 */ /* 0x080fe20000410000 */
[--C-:B0-----:R-:W-:Y:S02]  /*6b40*/  HADD2.F32 R15, -RZ, R6.reuse.H0_H0 ;  /* 0x20000006ff0f7230 */ /* 0x101fe40000004100 */
[----:B------:R-:W-:Y:S02]  /*6b50*/  HADD2.F32 R20, -RZ, R7.H0_H0 ;  /* 0x20000007ff147230 */ /* 0x000fe40000004100 */
[----:B---3--:R-:W-:Y:S01]  /*6b60*/  FMUL.FTZ R27, R5, R26 ;  /* 0x0000001a051b7220 */ /* 0x008fe20000410000 */
[C---:B------:R-:W-:Y:S01]  /*6b70*/  FFMA.FTZ R28, R13.reuse, R21, -R28 ;  /* 0x000000150d1c7223 */ /* 0x040fe2000001081c */
[----:B------:R-:W-:Y:S01]  /*6b80*/  FFMA.FTZ R25, R13, R25, R4 ;  /* 0x000000190d197223 */ /* 0x000fe20000010004 */
[----:B------:R-:W-:Y:S01]  /*6b90*/  FMUL.FTZ R31, R5, R24 ;  /* 0x00000018051f7220 */ /* 0x000fe20000410000 */
[----:B------:R-:W-:-:S02]  /*6ba0*/  HADD2.F32 R6, -RZ, R6.H1_H1 ;  /* 0x30000006ff067230 */ /* 0x000fc40000004100 */
[C---:B------:R-:W-:Y:S01]  /*6bb0*/  FFMA.FTZ R27, R14.reuse, R24, -R27 ;  /* 0x000000180e1b7223 */ /* 0x040fe2000001081b */
[----:B------:R-:W-:Y:S02]  /*6bc0*/  HADD2.F32 R7, -RZ, R7.H1_H1 ;  /* 0x30000007ff077230 */ /* 0x000fe40000004100 */
[----:B------:R-:W-:Y:S01]  /*6bd0*/  FFMA.FTZ R14, R14, R26, R31 ;  /* 0x0000001a0e0e7223 */ /* 0x000fe2000001001f */
[----:B------:R-:W-:Y:S02]  /*6be0*/  HADD2.F32 R13, -RZ, R32.H1_H1 ;  /* 0x30000020ff0d7230 */ /* 0x000fe40000004100 */
[----:B------:R-:W-:Y:S02]  /*6bf0*/  HADD2.F32 R4, -RZ, R33.H1_H1 ;  /* 0x30000021ff047230 */ /* 0x000fe40000004100 */
[----:B------:R-:W-:Y:S02]  /*6c00*/  HADD2.F32 R21, -RZ, R35.H1_H1 ;  /* 0x30000023ff157230 */ /* 0x000fe40000004100 */
[----:B------:R-:W-:Y:S01]  /*6c10*/  FMUL.FTZ R24, R6, R13 ;  /* 0x0000000d06187220 */ /* 0x000fe20000410000 */
[----:B------:R-:W-:-:S02]  /*6c20*/  HADD2.F32 R5, -RZ, R34.H1_H1 ;  /* 0x30000022ff057230 */ /* 0x000fc40000004100 */
[-C--:B------:R-:W-:Y:S01]  /*6c30*/  FMUL.FTZ R26, R6, R4.reuse ;  /* 0x00000004061a7220 */ /* 0x080fe20000410000 */
[----:B------:R-:W-:Y:S01]  /*6c40*/  FMUL.FTZ R31, R7, R21 ;  /* 0x00000015071f7220 */ /* 0x000fe20000410000 */
[----:B------:R-:W-:Y:S01]  /*6c50*/  FFMA.FTZ R6, R15, R4, -R24 ;  /* 0x000000040f067223 */ /* 0x000fe20000010818 */
[----:B------:R-:W-:Y:S01]  /*6c60*/  FMUL.FTZ R30, R7, R5 ;  /* 0x00000005071e7220 */ /* 0x000fe20000410000 */
[----:B------:R-:W-:Y:S01]  /*6c70*/  FFMA.FTZ R13, R15, R13, R26 ;  /* 0x0000000d0f0d7223 */ /* 0x000fe2000001001a */
[C---:B------:R-:W-:Y:S01]  /*6c80*/  FFMA.FTZ R7, R20.reuse, R5, -R31 ;  /* 0x0000000514077223 */ /* 0x040fe2000001081f */
[----:B------:R-:W-:Y:S01]  /*6c90*/  F2FP.F16.F32.PACK_AB R4, R25, R28 ;  /* 0x0000001c1904723e */ /* 0x000fe200000000ff */
[----:B------:R-:W-:Y:S01]  /*6ca0*/  FFMA.FTZ R30, R20, R21, R30 ;  /* 0x00000015141e7223 */ /* 0x000fe2000001001e */
[----:B------:R-:W-:Y:S02]  /*6cb0*/  F2FP.F16.F32.PACK_AB R5, R14, R27 ;  /* 0x0000001b0e05723e */ /* 0x000fe400000000ff */
[----:B------:R-:W-:-:S02]  /*6cc0*/  F2FP.F16.F32.PACK_AB R6, R13, R6 ;  /* 0x000000060d06723e */ /* 0x000fc400000000ff */
[----:B------:R-:W-:-:S05]  /*6cd0*/  F2FP.F16.F32.PACK_AB R7, R30, R7 ;  /* 0x000000071e07723e */ /* 0x000fca00000000ff */
[----:B------:R1:W-:Y:S02]  /*6ce0*/  STS.128 [R3+0x8400], R4 ;  /* 0x0084000403007388 */ /* 0x0003e40000000c00 */
.L_x_569:
[----:B------:R-:W-:Y:S05]  /*6cf0*/  BSYNC B2 ;  /* 0x0000000000027941 */ /* 0x000fea0003800000 */
.L_x_568:
[----:B------:R-:W-:Y:S05]  /*6d00*/  @P1 BRA `(.L_x_567) ;  /* 0x0000000000981947 */ /* 0x000fea0003800000 */
[----:B-1----:R-:W1:Y:S01]  /*6d10*/  LDS.128 R4, [R0] ;  /* 0x0000000000047984 */ /* 0x002e620000000c00 */
[--C-:B------:R-:W-:Y:S02]  /*6d20*/  HADD2.F32 R25, -RZ, R11.reuse.H1_H1 ;  /* 0x3000000bff197230 */ /* 0x100fe40000004100 */
[----:B------:R-:W-:Y:S02]  /*6d30*/  HADD2.F32 R21, -RZ, R11.H0_H0 ;  /* 0x2000000bff157230 */ /* 0x000fe40000004100 */
[--C-:B------:R-:W-:Y:S02]  /*6d40*/  HADD2.F32 R24, -RZ, R10.reuse.H0_H0 ;  /* 0x2000000aff187230 */ /* 0x100fe40000004100 */
[----:B------:R-:W-:Y:S02]  /*6d50*/  HADD2.F32 R26, -RZ, R10.H1_H1 ;  /* 0x3000000aff1a7230 */ /* 0x000fe40000004100 */
        /* <DEDUP_REMOVED lines=16> */
[--C-:B------:R-:W-:Y:S02]  /*6e60*/  HADD2.F32 R13, -RZ, R9.reuse.H0_H0 ;  /* 0x20000009ff0d7230 */ /* 0x100fe40000004100 */
[--C-:B------:R-:W-:Y:S02]  /*6e70*/  HADD2.F32 R4, -RZ, R8.reuse.H0_H0 ;  /* 0x20000008ff047230 */ /* 0x100fe40000004100 */
        /* <DEDUP_REMOVED lines=14> */
[----:B------:R2:W-:Y:S02]  /*6f60*/  STS.128 [R0], R4 ;  /* 0x0000000400007388 */ /* 0x0005e40000000c00 */
.L_x_567:
[----:B------:R-:W-:Y:S05]  /*6f70*/  BSYNC B1 ;  /* 0x0000000000017941 */ /* 0x000fea0003800000 */
.L_x_566:
[----:B-12---:R-:W-:-:S05]  /*6f80*/  VIADD R4, R153, 0x60 ;  /* 0x0000006099047836 */ /* 0x006fca0000000000 */
[----:B------:R-:W-:-:S13]  /*6f90*/  ISETP.GE.AND P0, PT, R4, R12, PT ;  /* 0x0000000c0400720c */ /* 0x000fda0003f06270 */
[----:B------:R-:W-:Y:S05]  /*6fa0*/  @P0 BRA `(.L_x_570) ;  /* 0x0000001400480947 */ /* 0x000fea0003800000 */
        /* <DEDUP_REMOVED lines=9> */
[----:B---3--:R-:W-:Y:S02]  /*7040*/  HADD2.F32 R27, -RZ, R34.H0_H0 ;  /* 0x20000022ff1b7230 */ /* 0x008fe40000004100 */
[----:B------:R-:W-:Y:S02]  /*7050*/  HADD2.F32 R28, -RZ, R32.H1_H1 ;  /* 0x30000020ff1c7230 */ /* 0x000fe40000004100 */
[----:B-1----:R-:W-:-:S02]  /*7060*/  HADD2.F32 R12, -RZ, R4.H0_H0 ;  /* 0x20000004ff0c7230 */ /* 0x002fc40000004100 */
[----:B------:R-:W-:Y:S02]  /*7070*/  HADD2.F32 R4, -RZ, R4.H1_H1 ;  /* 0x30000004ff047230 */ /* 0x000fe40000004100 */
[--C-:B------:R-:W-:Y:S02]  /*7080*/  HADD2.F32 R13, -RZ, R5.reuse.H0_H0 ;  /* 0x20000005ff0d7230 */ /* 0x100fe40000004100 */
[----:B------:R-:W-:Y:S02]  /*7090*/  HADD2.F32 R5, -RZ, R5.H1_H1 ;  /* 0x30000005ff057230 */ /* 0x000fe40000004100 */
[-C--:B------:R-:W-:Y:S01]  /*70a0*/  FMUL.FTZ R21, R26, R4.reuse ;  /* 0x000000041a157220 */ /* 0x080fe20000410000 */
[C---:B------:R-:W-:Y:S01]  /*70b0*/  FMUL.FTZ R25, R24.reuse, R4 ;  /* 0x0000000418197220 */ /* 0x040fe20000410000 */
[----:B------:R-:W-:Y:S02]  /*70c0*/  HADD2.F32 R14, -RZ, R6.H0_H0 ;  /* 0x20000006ff0e7230 */ /* 0x000fe40000004100 */
[-C--:B------:R-:W-:Y:S01]  /*70d0*/  FMUL.FTZ R20, R31, R5.reuse ;  /* 0x000000051f147220 */ /* 0x080fe20000410000 */
[-C--:B------:R-:W-:Y:S01]  /*70e0*/  FFMA.FTZ R4, R24, R12.reuse, -R21 ;  /* 0x0000000c18047223 */ /* 0x080fe20000010815 */
[----:B------:R-:W-:Y:S01]  /*70f0*/  FFMA.FTZ R25, R26, R12, R25 ;  /* 0x0000000c1a197223 */ /* 0x000fe20000010019 */
[----:B------:R-:W-:Y:S01]  /*7100*/  FMUL.FTZ R12, R27, R5 ;  /* 0x000000051b0c7220 */ /* 0x000fe20000410000 */
[----:B0-----:R-:W-:-:S02]  /*7110*/  HADD2.F32 R15, -RZ, R7.H0_H0 ;  /* 0x20000007ff0f7230 */ /* 0x001fc40000004100 */
[-C--:B------:R-:W-:Y:S01]  /*7120*/  FFMA.FTZ R5, R27, R13.reuse, -R20 ;  /* 0x0000000d1b057223 */ /* 0x080fe20000010814 */
[----:B------:R-:W-:Y:S02]  /*7130*/  HADD2.F32 R26, -RZ, R33.H1_H1 ;  /* 0x30000021ff1a7230 */ /* 0x000fe40000004100 */
[----:B------:R-:W-:Y:S01]  /*7140*/  FFMA.FTZ R12, R31, R13, R12 ;  /* 0x0000000d1f0c7223 */ /* 0x000fe2000001000c */
[----:B------:R-:W-:Y:S01]  /*7150*/  HADD2.F32 R6, -RZ, R6.H1_H1 ;  /* 0x30000006ff067230 */ /* 0x000fe20000004100 */
[----:B------:R-:W-:Y:S01]  /*7160*/  F2FP.F16.F32.PACK_AB R4, R25, R4 ;  /* 0x000000041904723e */ /* 0x000fe200000000ff */
[----:B------:R-:W-:Y:S02]  /*7170*/  HADD2.F32 R7, -RZ, R7.H1_H1 ;  /* 0x30000007ff077230 */ /* 0x000fe40000004100 */
[----:B------:R-:W-:Y:S02]  /*7180*/  HADD2.F32 R33, -RZ, R35.H1_H1 ;  /* 0x30000023ff217230 */ /* 0x000fe40000004100 */
[----:B------:R-:W-:Y:S01]  /*7190*/  FMUL.FTZ R13, R28, R6 ;  /* 0x000000061c0d7220 */ /* 0x000fe20000410000 */
[----:B------:R-:W-:-:S02]  /*71a0*/  HADD2.F32 R27, -RZ, R34.H1_H1 ;  /* 0x30000022ff1b7230 */ /* 0x000fc40000004100 */
[----:B------:R-:W-:Y:S01]  /*71b0*/  FMUL.FTZ R21, R26, R6 ;  /* 0x000000061a157220 */ /* 0x000fe20000410000 */
[----:B------:R-:W-:Y:S01]  /*71c0*/  F2FP.F16.F32.PACK_AB R5, R12, R5 ;  /* 0x000000050c05723e */ /* 0x000fe200000000ff */
[-C--:B------:R-:W-:Y:S01]  /*71d0*/  FMUL.FTZ R20, R33, R7.reuse ;  /* 0x0000000721147220 */ /* 0x080fe20000410000 */
[-C--:B------:R-:W-:Y:S01]  /*71e0*/  FFMA.FTZ R6, R26, R14.reuse, -R13 ;  /* 0x0000000e1a067223 */ /* 0x080fe2000001080d */
[C---:B------:R-:W-:Y:S01]  /*71f0*/  FMUL.FTZ R24, R27.reuse, R7 ;  /* 0x000000071b187220 */ /* 0x040fe20000410000 */
[----:B------:R-:W-:Y:S01]  /*7200*/  FFMA.FTZ R21, R28, R14, R21 ;  /* 0x0000000e1c157223 */ /* 0x000fe20000010015 */
[-C--:B------:R-:W-:Y:S02]  /*7210*/  FFMA.FTZ R7, R27, R15.reuse, -R20 ;  /* 0x0000000f1b077223 */ /* 0x080fe40000010814 */
[----:B------:R-:W-:Y:S02]  /*7220*/  FFMA.FTZ R24, R33, R15, R24 ;  /* 0x0000000f21187223 */ /* 0x000fe40000010018 */
[----:B------:R-:W-:-:S03]  /*7230*/  F2FP.F16.F32.PACK_AB R6, R21, R6 ;  /* 0x000000061506723e */ /* 0x000fc600000000ff */
[----:B------:R-:W-:-:S05]  /*7240*/  F2FP.F16.F32.PACK_AB R7, R24, R7 ;  /* 0x000000071807723e */ /* 0x000fca00000000ff */
[----:B------:R1:W-:Y:S02]  /*7250*/  STS.128 [R3+0xb400], R4 ;  /* 0x00b4000403007388 */ /* 0x0003e40000000c00 */
.L_x_572:
[----:B------:R-:W-:Y:S05]  /*7260*/  BSYNC B1 ;  /* 0x0000000000017941 */ /* 0x000fea0003800000 */
.L_x_571:
[----:B------:R-:W-:Y:S05]  /*7270*/  @P1 BRA `(.L_x_570) ;  /* 0x0000001000941947 */ /* 0x000fea0003800000 */
[----:B-1----:R-:W1:Y:S01]  /*7280*/  LDS.128 R4, [R0+0x3000] ;  /* 0x0030000000047984 */ /* 0x002e620000000c00 */
[--C-:B------:R-:W-:Y:S02]  /*7290*/  HADD2.F32 R21, -RZ, R11.reuse.H1_H1 ;  /* 0x3000000bff157230 */ /* 0x100fe40000004100 */
[--C-:B------:R-:W-:Y:S02]  /*72a0*/  HADD2.F32 R24, -RZ, R10.reuse.H0_H0 ;  /* 0x2000000aff187230 */ /* 0x100fe40000004100 */
[----:B------:R-:W-:Y:S02]  /*72b0*/  HADD2.F32 R26, -RZ, R10.H1_H1 ;  /* 0x3000000aff1a7230 */ /* 0x000fe40000004100 */
[----:B0-----:R-:W-:Y:S02]  /*72c0*/  HADD2.F32 R15, -RZ, R11.H0_H0 ;  /* 0x2000000bff0f7230 */ /* 0x001fe40000004100 */
[----:B------:R-:W-:Y:S02]  /*72d0*/  HADD2.F32 R25, -RZ, R9.H0_H0 ;  /* 0x20000009ff197230 */ /* 0x000fe40000004100 */
[----:B-1----:R-:W-:-:S02]  /*72e0*/  HADD2.F32 R3, -RZ, R4.H0_H0 ;  /* 0x20000004ff037230 */ /* 0x002fc40000004100 */
[----:B------:R-:W-:Y:S02]  /*72f0*/  HADD2.F32 R4, -RZ, R4.H1_H1 ;  /* 0x30000004ff047230 */ /* 0x000fe40000004100 */
[--C-:B------:R-:W-:Y:S02]  /*7300*/  HADD2.F32 R10, -RZ, R5.reuse.H0_H0 ;  /* 0x20000005ff0a7230 */ /* 0x100fe40000004100 */
[----:B------:R-:W-:Y:S02]  /*7310*/  HADD2.F32 R5, -RZ, R5.H1_H1 ;  /* 0x30000005ff057230 */ /* 0x000fe40000004100 */
[-C--:B------:R-:W-:Y:S01]  /*7320*/  FMUL.FTZ R14, R21, R4.reuse ;  /* 0x00000004150e7220 */ /* 0x080fe20000410000 */
[C---:B------:R-:W-:Y:S01]  /*7330*/  FMUL.FTZ R20, R15.reuse, R4 ;  /* 0x000000040f147220 */ /* 0x040fe20000410000 */
[----:B------:R-:W-:Y:S02]  /*7340*/  HADD2.F32 R11, -RZ, R6.H0_H0 ;  /* 0x20000006ff0b7230 */ /* 0x000fe40000004100 */
[----:B------:R-:W-:Y:S01]  /*7350*/  FMUL.FTZ R13, R26, R5 ;  /* 0x000000051a0d7220 */ /* 0x000fe20000410000 */
[----:B------:R-:W-:Y:S01]  /*7360*/  FFMA.FTZ R4, R15, R3, -R14 ;  /* 0x000000030f047223 */ /* 0x000fe2000001080e */
[----:B------:R-:W-:Y:S01]  /*7370*/  FMUL.FTZ R15, R24, R5 ;  /* 0x00000005180f7220 */ /* 0x000fe20000410000 */
[----:B------:R-:W-:-:S02]  /*7380*/  HADD2.F32 R12, -RZ, R7.H0_H0 ;  /* 0x20000007ff0c7230 */ /* 0x000fc40000004100 */
[-C--:B------:R-:W-:Y:S01]  /*7390*/  FFMA.FTZ R5, R24, R10.reuse, -R13 ;  /* 0x0000000a18057223 */ /* 0x080fe2000001080d */
[----:B------:R-:W-:Y:S02]  /*73a0*/  HADD2.F32 R6, -RZ, R6.H1_H1 ;  /* 0x30000006ff067230 */ /* 0x000fe40000004100 */
[----:B------:R-:W-:Y:S01]  /*73b0*/  FFMA.FTZ R3, R21, R3, R20 ;  /* 0x0000000315037223 */ /* 0x000fe20000010014 */
[----:B------:R-:W-:Y:S02]  /*73c0*/  HADD2.F32 R7, -RZ, R7.H1_H1 ;  /* 0x30000007ff077230 */ /* 0x000fe40000004100 */
[----:B------:R-:W-:Y:S01]  /*73d0*/  FFMA.FTZ R10, R26, R10, R15 ;  /* 0x0000000a1a0a7223 */ /* 0x000fe2000001000f */
[----:B------:R-:W-:Y:S02]  /*73e0*/  HADD2.F32 R24, -RZ, R9.H1_H1 ;  /* 0x30000009ff187230 */ /* 0x000fe40000004100 */
[--C-:B------:R-:W-:Y:S01]  /*73f0*/  HADD2.F32 R21, -RZ, R8.reuse.H0_H0 ;  /* 0x20000008ff157230 */ /* 0x100fe20000004100 */
[----:B------:R-:W-:Y:S01]  /*7400*/  F2FP.F16.F32.PACK_AB R4, R3, R4 ;  /* 0x000000040304723e */ /* 0x000fe200000000ff */
[----:B------:R-:W-:-:S02]  /*7410*/  HADD2.F32 R20, -RZ, R8.H1_H1 ;  /* 0x30000008ff147230 */ /* 0x000fc40000004100 */
[-C--:B------:R-:W-:Y:S01]  /*7420*/  FMUL.FTZ R8, R25, R6.reuse ;  /* 0x0000000619087220 */ /* 0x080fe20000410000 */
[----:B------:R-:W-:Y:S01]  /*7430*/  FMUL.FTZ R9, R24, R7 ;  /* 0x0000000718097220 */ /* 0x000fe20000410000 */
[C---:B------:R-:W-:Y:S01]  /*7440*/  FMUL.FTZ R14, R21.reuse, R6 ;  /* 0x00000006150e7220 */ /* 0x040fe20000410000 */
[----:B------:R-:W-:Y:S01]  /*7450*/  F2FP.F16.F32.PACK_AB R5, R10, R5 ;  /* 0x000000050a05723e */ /* 0x000fe200000000ff */
[C---:B------:R-:W-:Y:S01]  /*7460*/  FMUL.FTZ R13, R20.reuse, R7 ;  /* 0x00000007140d7220 */ /* 0x040fe20000410000 */
[-C--:B------:R-:W-:Y:S01]  /*7470*/  FFMA.FTZ R6, R21, R11.reuse, -R8 ;  /* 0x0000000b15067223 */ /* 0x080fe20000010808 */
[-C--:B------:R-:W-:Y:S01]  /*7480*/  FFMA.FTZ R7, R20, R12.reuse, -R9 ;  /* 0x0000000c14077223 */ /* 0x080fe20000010809 */
[----:B------:R-:W-:Y:S01]  /*7490*/  FFMA.FTZ R11, R25, R11, R14 ;  /* 0x0000000b190b7223 */ /* 0x000fe2000001000e */
[----:B------:R-:W-:-:S04]  /*74a0*/  FFMA.FTZ R12, R24, R12, R13 ;  /* 0x0000000c180c7223 */ /* 0x000fc8000001000d */
[----:B------:R-:W-:Y:S02]  /*74b0*/  F2FP.F16.F32.PACK_AB R6, R11, R6 ;  /* 0x000000060b06723e */ /* 0x000fe400000000ff */
[----:B------:R-:W-:-:S05]  /*74c0*/  F2FP.F16.F32.PACK_AB R7, R12, R7 ;  /* 0x000000070c07723e */ /* 0x000fca00000000ff */
[----:B------:R4:W-:Y:S01]  /*74d0*/  STS.128 [R0+0x3000], R4 ;  /* 0x0030000400007388 */ /* 0x0009e20000000c00 */
[----:B------:R-:W-:Y:S05]  /*74e0*/  BRA `(.L_x_570) ;  /* 0x0000000c00f87947 */ /* 0x000fea0003800000 */
.L_x_560:
[----:B------:R-:W-:-:S03]  /*74f0*/  UMOV UR4, 0xffffffff ;  /* 0xffffffff00047882 */ /* 0x000fc60000000000 */
[----:B------:R-:W-:Y:S05]  /*7500*/  BRA.DIV UR4, `(.L_x_573) ;  /* 0x0000010a04647947 */ /* 0x000fea000b800000 */
[----:B------:R0:W1:Y:S04]  /*7510*/  SHFL.IDX PT, R0, R26, RZ, 0x1c1f ;  /* 0x001c1fff1a007589 */ /* 0x00006800000e0000 */
[----:B------:R0:W4:Y:S04]  /*7520*/  SHFL.IDX PT, R3, R25, RZ, 0x1c1f ;  /* 0x001c1fff19037589 */ /* 0x00012800000e0000 */
[----:B------:R0:W0:Y:S04]  /*7530*/  SHFL.IDX PT, R20, R28, RZ, 0x1c1f ;  /* 0x001c1fff1c147589 */ /* 0x00002800000e0000 */
[----:B---3--:R3:W0:Y:S02]  /*7540*/  SHFL.IDX PT, R14, R27, RZ, 0x1c1f ;  /* 0x001c1fff1b0e7589 */ /* 0x00862400000e0000 */
.L_x_775:
[----:B------:R-:W-:Y:S01]  /*7550*/  ULDC UR4, c[0x0][0x448] ;  /* 0x0001120000047ab9 */ /* 0x000fe20000000800 */
[----:B------:R-:W-:Y:S01]  /*7560*/  BSSY B1, `(.L_x_574) ;  /* 0x0000014000017945 */ /* 0x000fe20003800000 */
[----:B------:R-:W-:Y:S01]  /*7570*/  IMAD R24, R24, UR4, RZ ;  /* 0x0000000418187c24 */ /* 0x000fe2000f8e02ff */
[----:B------:R-:W-:Y:S02]  /*7580*/  CS2R R8, SRZ ;  /* 0x0000000000087805 */ /* 0x000fe4000001ff00 */
[----:B------:R-:W-:Y:S02]  /*7590*/  CS2R R6, SRZ ;  /* 0x0000000000067805 */ /* 0x000fe4000001ff00 */
[----:B------:R-:W-:Y:S02]  /*75a0*/  CS2R R10, SRZ ;  /* 0x00000000000a7805 */ /* 0x000fe4000001ff00 */
[----:B------:R-:W-:Y:S02]  /*75b0*/  ISETP.GE.AND P0, PT, R4, R24, PT ;  /* 0x000000180400720c */ /* 0x000fe40003f06270 */
[----:B------:R-:W-:-:S11]  /*75c0*/  CS2R R4, SRZ ;  /* 0x0000000000047805 */ /* 0x000fd6000001ff00 */
[----:B------:R-:W-:Y:S05]  /*75d0*/  @P0 BRA `(.L_x_575) ;  /* 0x0000000000300947 */ /* 0x000fea0003800000 */
[----:B------:R-:W-:Y:S01]  /*75e0*/  ULDC UR4, c[0x0][0x3f4] ;  /* 0x0000fd0000047ab9 */ /* 0x000fe20000000800 */
[C---:B------:R-:W-:Y:S01]  /*75f0*/  IMAD.SHL.U32 R15, R16.reuse, 0x2, RZ ;  /* 0x00000002100f7824 */ /* 0x040fe200078e00ff */
[C---:B------:R-:W-:Y:S02]  /*7600*/  ISETP.GE.AND P2, PT, R16.reuse, UR4, PT ;  /* 0x0000000410007c0c */ /* 0x040fe4000bf46270 */
[----:B------:R-:W-:Y:S02]  /*7610*/  SHF.L.U64.HI R9, R16, 0x1, R17 ;  /* 0x0000000110097819 */ /* 0x000fe40000010211 */
[-C--:B----4-:R-:W-:Y:S02]  /*7620*/  IADD3 R12, P0, R3, R15.reuse, RZ ;  /* 0x0000000f030c7210 */ /* 0x090fe40007f1e0ff */
[----:B0-----:R-:W-:-:S03]  /*7630*/  IADD3 R14, P1, R14, R15, RZ ;  /* 0x0000000f0e0e7210 */ /* 0x001fc60007f3e0ff */
[----:B-12---:R-:W-:Y:S01]  /*7640*/  IMAD.X R13, R0, 0x1, R9, P0 ;  /* 0x00000001000d7824 */ /* 0x006fe200000e0609 */
[----:B------:R-:W-:Y:S02]  /*7650*/  IADD3.X R15, R20, R9, RZ, P1, !PT ;  /* 0x00000009140f7210 */ /* 0x000fe40000ffe4ff */
[----:B------:R-:W-:Y:S01]  /*7660*/  CS2R R8, SRZ ;  /* 0x0000000000087805 */ /* 0x000fe2000001ff00 */
[----:B------:R-:W-:Y:S06]  /*7670*/  @P2 BRA `(.L_x_575) ;  /* 0x0000000000082947 */ /* 0x000fec0003800000 */
[----:B------:R0:W5:Y:S04]  /*7680*/  LD.E.128 R4, desc[UR42][R12.64] ;  /* 0x0000002a0c047980 */ /* 0x000168000c101d00 */
[----:B------:R0:W5:Y:S02]  /*7690*/  LD.E.128 R8, desc[UR42][R14.64] ;  /* 0x0000002a0e087980 */ /* 0x000164000c101d00 */
.L_x_575:
[----:B------:R-:W-:Y:S05]  /*76a0*/  BSYNC B1 ;  /* 0x0000000000017941 */ /* 0x000fea0003800000 */
.L_x_574:
[----:B------:R-:W-:Y:S01]  /*76b0*/  ULEA.HI UR4, UR37, UR37, URZ, 0x1 ;  /* 0x0000002525047291 */ /* 0x000fe2000f8f083f */
[----:B---3--:R-:W3:Y:S01]  /*76c0*/  LDC R27, c[0x0][0x3f4] ;  /* 0x0000fd00ff1b7b82 */ /* 0x008ee20000000800 */
[----:B0-----:R-:W-:Y:S01]  /*76d0*/  IMAD R12, R33, -0xc0, R24 ;  /* 0xffffff40210c7824 */ /* 0x001fe200078e0218 */
[--C-:B----45:R-:W-:Y:S01]  /*76e0*/  SHF.R.U64 R3, R4, 0x10, R5.reuse ;  /* 0x0000001004037819 */ /* 0x130fe20000001205 */
[----:B------:R-:W-:Y:S01]  /*76f0*/  ULOP3.LUT UR4, UR4, 0xfffffffe, URZ, 0xc0, !UPT ;  /* 0xfffffffe04047892 */ /* 0x000fe2000f8ec03f */
[----:B------:R-:W-:Y:S01]  /*7700*/  IMAD.MOV.U32 R21, RZ, RZ, R4 ;  /* 0x000000ffff157224 */ /* 0x000fe200078e0004 */
[--C-:B------:R-:W-:Y:S01]  /*7710*/  SHF.R.U32.HI R14, RZ, 0x10, R5.reuse ;  /* 0x00000010ff0e7819 */ /* 0x100fe20000011605 */
[----:B------:R-:W-:Y:S01]  /*7720*/  IMAD.MOV.U32 R15, RZ, RZ, R5 ;  /* 0x000000ffff0f7224 */ /* 0x000fe200078e0005 */
[----:B------:R-:W-:Y:S01]  /*7730*/  UIADD3 UR4, UR37, -UR4, URZ ;  /* 0x8000000425047290 */ /* 0x000fe2000fffe03f */
[----:B--2---:R-:W-:Y:S01]  /*7740*/  MOV R13, R6 ;  /* 0x00000006000d7202 */ /* 0x004fe20000000f00 */
[----:B------:R-:W-:Y:S01]  /*7750*/  IMAD.MOV.U32 R4, RZ, RZ, R8 ;  /* 0x000000ffff047224 */ /* 0x000fe200078e0008 */
[--C-:B------:R-:W-:Y:S01]  /*7760*/  SHF.R.U64 R24, R6, 0x10, R7.reuse ;  /* 0x0000001006187819 */ /* 0x100fe20000001207 */
[----:B------:R-:W-:Y:S01]  /*7770*/  VIADD R26, R153, 0x60 ;  /* 0x00000060991a7836 */ /* 0x000fe20000000000 */
[----:B------:R-:W-:Y:S01]  /*7780*/  MOV R5, R10 ;  /* 0x0000000a00057202 */ /* 0x000fe20000000f00 */
[----:B------:R-:W-:Y:S01]  /*7790*/  IMAD.U32 R25, RZ, RZ, UR4 ;  /* 0x00000004ff197e24 */ /* 0x000fe2000f8e00ff */
[----:B------:R-:W-:Y:S01]  /*77a0*/  VIMNMX R12, R12, 0xc0, PT ;  /* 0x000000c00c0c7848 */ /* 0x000fe20003fe0100 */
[----:B-1----:R-:W-:Y:S01]  /*77b0*/  IMAD.MOV.U32 R0, RZ, RZ, R7 ;  /* 0x000000ffff007224 */ /* 0x002fe200078e0007 */
[--C-:B------:R-:W-:Y:S01]  /*77c0*/  SHF.R.U64 R8, R8, 0x10, R9.reuse ;  /* 0x0000001008087819 */ /* 0x100fe20000001209 */
[----:B------:R-:W-:Y:S01]  /*77d0*/  IMAD.MOV.U32 R20, RZ, RZ, R9 ;  /* 0x000000ffff147224 */ /* 0x000fe200078e0009 */
[----:B------:R-:W-:Y:S01]  /*77e0*/  SHF.L.U32 R25, R25, 0x1f, RZ ;  /* 0x0000001f19197819 */ /* 0x000fe200000006ff */
[--C-:B------:R-:W-:Y:S01]  /*77f0*/  IMAD.MOV.U32 R6, RZ, RZ, R11.reuse ;  /* 0x000000ffff067224 */ /* 0x100fe200078e000b */
[----:B------:R-:W-:Y:S01]  /*7800*/  SHF.R.U64 R10, R10, 0x10, R11 ;  /* 0x000000100a0a7819 */ /* 0x000fe2000000120b */
[----:B------:R-:W-:Y:S01]  /*7810*/  BSSY B1, `(.L_x_576) ;  /* 0x0000012000017945 */ /* 0x000fe20003800000 */
[----:B------:R-:W0:Y:S01]  /*7820*/  SYNCS.PHASECHK.TRANS64.TRYWAIT P1, [R18+URZ+0x16800], R25 ;  /* 0x01680019120075a7 */ /* 0x000e22000802017f */
[----:B------:R-:W-:-:S02]  /*7830*/  SHF.R.U32.HI R7, RZ, 0x10, R7 ;  /* 0x00000010ff077819 */ /* 0x000fc40000011607 */
[C---:B---3--:R-:W-:Y:S02]  /*7840*/  ISETP.GE.AND P0, PT, R16.reuse, R27, PT ;  /* 0x0000001b1000720c */ /* 0x048fe40003f06270 */
[----:B------:R-:W-:Y:S02]  /*7850*/  SHF.R.U32.HI R9, RZ, 0x10, R9 ;  /* 0x00000010ff097819 */ /* 0x000fe40000011609 */
[----:B------:R-:W-:Y:S02]  /*7860*/  SHF.R.U32.HI R11, RZ, 0x10, R11 ;  /* 0x00000010ff0b7819 */ /* 0x000fe4000001160b */
[-C--:B------:R-:W-:Y:S02]  /*7870*/  ISETP.GE.OR P2, PT, R153, R12.reuse, P0 ;  /* 0x0000000c9900720c */ /* 0x080fe40000746670 */
[----:B------:R-:W-:Y:S02]  /*7880*/  PRMT R15, R15, 0x5410, R3 ;  /* 0x000054100f0f7816 */ /* 0x000fe40000000003 */
[----:B------:R-:W-:Y:S01]  /*7890*/  PRMT R21, R21, 0x5410, R4 ;  /* 0x0000541015157816 */ /* 0x000fe20000000004 */
[----:B------:R-:W-:Y:S01]  /*78a0*/  IMAD.IADD R4, R16, 0x1, R27 ;  /* 0x0000000110047824 */ /* 0x000fe200078e021b */
[----:B------:R-:W-:-:S02]  /*78b0*/  ISETP.GE.OR P0, PT, R26, R12, P0 ;  /* 0x0000000c1a00720c */ /* 0x000fc40000706670 */
[----:B------:R-:W-:Y:S02]  /*78c0*/  PRMT R0, R7, 0x5410, R0 ;  /* 0x0000541007007816 */ /* 0x000fe40000000000 */
[----:B------:R-:W-:Y:S02]  /*78d0*/  PRMT R3, R24, 0x5410, R10 ;  /* 0x0000541018037816 */ /* 0x000fe4000000000a */
[----:B------:R-:W-:Y:S02]  /*78e0*/  PRMT R20, R20, 0x5410, R8 ;  /* 0x0000541014147816 */ /* 0x000fe40000000008 */
[----:B------:R-:W-:Y:S02]  /*78f0*/  PRMT R14, R14, 0x5410, R9 ;  /* 0x000054100e0e7816 */ /* 0x000fe40000000009 */
[----:B------:R-:W-:Y:S02]  /*7900*/  PRMT R13, R13, 0x5410, R5 ;  /* 0x000054100d0d7816 */ /* 0x000fe40000000005 */
[----:B------:R-:W-:Y:S01]  /*7910*/  PRMT R12, R6, 0x5410, R11 ;  /* 0x00005410060c7816 */ /* 0x000fe2000000000b */
[----:B0-----:R-:W-:Y:S06]  /*7920*/  @!P1 BRA `(.L_x_577) ;  /* 0x0000010400cc9947 */ /* 0x001fec0003800000 */
.L_x_776:
[----:B------:R-:W-:Y:S05]  /*7930*/  BSYNC B1 ;  /* 0x0000000000017941 */ /* 0x000fea0003800000 */
.L_x_576:
[----:B------:R-:W-:Y:S01]  /*7940*/  BSSY B1, `(.L_x_578) ;  /* 0x000005f000017945 */ /* 0x000fe20003800000 */
[----:B------:R-:W-:-:S03]  /*7950*/  LOP3.LUT R24, R4, 0x38, RZ, 0xc0, !PT ;  /* 0x0000003804187812 */ /* 0x000fc600078ec0ff */
[----:B------:R-:W-:Y:S05]  /*7960*/  @P2 BRA `(.L_x_579) ;  /* 0x0000000400702947 */ /* 0x000fea0003800000 */
[----:B------:R-:W2:Y:S01]  /*7970*/  LDL R6, [R1+0x14] ;  /* 0x0000140001067983 */ /* 0x000ea20000100800 */
[----:B------:R-:W1:Y:S02]  /*7980*/  S2R R5, SR_TID.X ;  /* 0x0000000000057919 */ /* 0x000e640000002100 */
[----:B-1----:R-:W-:-:S04]  /*7990*/  IADD3 R5, R5, -0x80, RZ ;  /* 0xffffff8005057810 */ /* 0x002fc80007ffe0ff */
[----:B------:R-:W-:-:S04]  /*79a0*/  SHF.R.S32.HI R10, RZ, 0x1f, R5 ;  /* 0x0000001fff0a7819 */ /* 0x000fc80000011405 */
[----:B------:R-:W-:-:S04]  /*79b0*/  LEA.HI R10, R10, R5, RZ, 0x5 ;  /* 0x000000050a0a7211 */ /* 0x000fc800078f28ff */
[----:B------:R-:W-:Y:S01]  /*79c0*/  SHF.R.S32.HI R10, RZ, 0x5, R10 ;  /* 0x00000005ff0a7819 */ /* 0x000fe2000001140a */
[--C-:B------:R-:W-:Y:S02]  /*79d0*/  HADD2.F32 R34, -RZ, R21.reuse.H0_H0 ;  /* 0x20000015ff227230 */ /* 0x100fe40000004100 */
[----:B------:R-:W-:Y:S02]  /*79e0*/  HADD2.F32 R36, -RZ, R21.H1_H1 ;  /* 0x30000015ff247230 */ /* 0x000fe40000004100 */
[----:B------:R-:W-:Y:S02]  /*79f0*/  HADD2.F32 R37, -RZ, R20.H1_H1 ;  /* 0x30000014ff257230 */ /* 0x000fe40000004100 */
[----:B------:R-:W-:Y:S02]  /*7a00*/  HADD2.F32 R35, -RZ, R15.H1_H1 ;  /* 0x3000000fff237230 */ /* 0x000fe40000004100 */
[----:B--2---:R-:W-:-:S05]  /*7a10*/  IMAD.SHL.U32 R4, R6, 0x40, RZ ;  /* 0x0000004006047824 */ /* 0x004fca00078e00ff */
[----:B------:R-:W-:-:S04]  /*7a20*/  LOP3.LUT R7, R4, 0x1c0, RZ, 0xc0, !PT ;  /* 0x000001c004077812 */ /* 0x000fc800078ec0ff */
[--C-:B------:R-:W-:Y:S02]  /*7a30*/  SHF.R.U32.HI R9, RZ, 0x3, R7.reuse ;  /* 0x00000003ff097819 */ /* 0x100fe40000011607 */
[----:B------:R-:W-:Y:S02]  /*7a40*/  LOP3.LUT R4, R7, 0x38, R16, 0xf8, !PT ;  /* 0x0000003807047812 */ /* 0x000fe400078ef810 */
[----:B------:R-:W-:Y:S02]  /*7a50*/  LOP3.LUT R8, R9, R24, R7, 0x1e, !PT ;  /* 0x0000001809087212 */ /* 0x000fe400078e1e07 */
[----:B------:R-:W-:Y:S02]  /*7a60*/  LOP3.LUT R4, R4, R9, RZ, 0x3c, !PT ;  /* 0x0000000904047212 */ /* 0x000fe400078e3cff */
[----:B------:R-:W-:-:S03]  /*7a70*/  LEA R9, R10, R8, 0x9 ;  /* 0x000000080a097211 */ /* 0x000fc600078e48ff */
[----:B------:R-:W-:Y:S02]  /*7a80*/  IMAD R5, R10, 0x200, R4 ;  /* 0x000002000a057824 */ /* 0x000fe400078e0204 */
[--C-:B------:R-:W-:Y:S02]  /*7a90*/  IMAD R44, R9, 0x2, R18.reuse ;  /* 0x00000002092c7824 */ /* 0x100fe400078e0212 */
[----:B------:R-:W-:-:S03]  /*7aa0*/  IMAD R43, R5, 0x2, R18 ;  /* 0x00000002052b7824 */ /* 0x000fc600078e0212 */
[----:B------:R-:W1:Y:S04]  /*7ab0*/  LDS.128 R8, [R44+0x8400] ;  /* 0x008400002c087984 */ /* 0x000e680000000c00 */
[----:B------:R-:W0:Y:S01]  /*7ac0*/  LDS.128 R4, [R43+0x8400] ;  /* 0x008400002b047984 */ /* 0x000e220000000c00 */
[--C-:B-1----:R-:W-:Y:S02]  /*7ad0*/  HADD2.F32 R30, -RZ, R8.reuse.H0_H0 ;  /* 0x20000008ff1e7230 */ /* 0x102fe40000004100 */
[----:B------:R-:W-:Y:S02]  /*7ae0*/  HADD2.F32 R8, -RZ, R8.H1_H1 ;  /* 0x30000008ff087230 */ /* 0x000fe40000004100 */
[--C-:B0-----:R-:W-:Y:S02]  /*7af0*/  HADD2.F32 R25, -RZ, R4.reuse.H0_H0 ;  /* 0x20000004ff197230 */ /* 0x101fe40000004100 */
[C---:B------:R-:W-:Y:S01]  /*7b00*/  FMUL.FTZ R38, R30.reuse, R36 ;  /* 0x000000241e267220 */ /* 0x040fe20000410000 */
[----:B------:R-:W-:Y:S01]  /*7b10*/  FMUL.FTZ R40, R30, R34 ;  /* 0x000000221e287220 */ /* 0x000fe20000410000 */
[----:B------:R-:W-:-:S02]  /*7b20*/  HADD2.F32 R4, -RZ, R4.H1_H1 ;  /* 0x30000004ff047230 */ /* 0x000fc40000004100 */
[C---:B------:R-:W-:Y:S01]  /*7b30*/  FMUL.FTZ R39, R8.reuse, R37 ;  /* 0x0000002508277220 */ /* 0x040fe20000410000 */
[----:B------:R-:W-:Y:S02]  /*7b40*/  HADD2.F32 R31, -RZ, R9.H0_H0 ;  /* 0x20000009ff1f7230 */ /* 0x000fe40000004100 */
[C---:B------:R-:W-:Y:S01]  /*7b50*/  FFMA.FTZ R38, R25.reuse, R34, -R38 ;  /* 0x0000002219267223 */ /* 0x040fe20000010826 */
[----:B------:R-:W-:Y:S02]  /*7b60*/  HADD2.F32 R30, -RZ, R20.H0_H0 ;  /* 0x20000014ff1e7230 */ /* 0x000fe40000004100 */
[----:B------:R-:W-:Y:S01]  /*7b70*/  FFMA.FTZ R40, R25, R36, R40 ;  /* 0x0000002419287223 */ /* 0x000fe20000010028 */
[----:B------:R-:W-:Y:S02]  /*7b80*/  HADD2.F32 R25, -RZ, R15.H0_H0 ;  /* 0x2000000fff197230 */ /* 0x000fe40000004100 */
[----:B------:R-:W-:Y:S01]  /*7b90*/  FMUL.FTZ R41, R8, R35 ;  /* 0x0000002308297220 */ /* 0x000fe20000410000 */
[----:B------:R-:W-:-:S02]  /*7ba0*/  HADD2.F32 R26, -RZ, R5.H0_H0 ;  /* 0x20000005ff1a7230 */ /* 0x000fc40000004100 */
[C---:B------:R-:W-:Y:S01]  /*7bb0*/  FFMA.FTZ R39, R4.reuse, R35, -R39 ;  /* 0x0000002304277223 */ /* 0x040fe20000010827 */
[C---:B------:R-:W-:Y:S01]  /*7bc0*/  FMUL.FTZ R35, R31.reuse, R30 ;  /* 0x0000001e1f237220 */ /* 0x040fe20000410000 */
[----:B------:R-:W-:Y:S02]  /*7bd0*/  HADD2.F32 R9, -RZ, R9.H1_H1 ;  /* 0x30000009ff097230 */ /* 0x000fe40000004100 */
[----:B------:R-:W-:Y:S01]  /*7be0*/  FMUL.FTZ R31, R31, R25 ;  /* 0x000000191f1f7220 */ /* 0x000fe20000410000 */
[--C-:B------:R-:W-:Y:S02]  /*7bf0*/  HADD2.F32 R34, -RZ, R14.reuse.H1_H1 ;  /* 0x3000000eff227230 */ /* 0x100fe40000004100 */
[----:B------:R-:W-:Y:S01]  /*7c00*/  FFMA.FTZ R41, R4, R37, R41 ;  /* 0x0000002504297223 */ /* 0x000fe20000010029 */
[----:B------:R-:W-:Y:S02]  /*7c10*/  HADD2.F32 R4, -RZ, R14.H0_H0 ;  /* 0x2000000eff047230 */ /* 0x000fe40000004100 */
[----:B------:R-:W-:Y:S01]  /*7c20*/  FFMA.FTZ R35, R26, R25, -R35 ;  /* 0x000000191a237223 */ /* 0x000fe20000010823 */
[----:B------:R-:W-:-:S02]  /*7c30*/  HADD2.F32 R5, -RZ, R5.H1_H1 ;  /* 0x30000005ff057230 */ /* 0x000fc40000004100 */
[----:B------:R-:W-:Y:S01]  /*7c40*/  FFMA.FTZ R26, R26, R30, R31 ;  /* 0x0000001e1a1a7223 */ /* 0x000fe2000001001f */
[--C-:B------:R-:W-:Y:S02]  /*7c50*/  HADD2.F32 R32, -RZ, R10.reuse.H0_H0 ;  /* 0x2000000aff207230 */ /* 0x100fe40000004100 */
[C---:B------:R-:W-:Y:S01]  /*7c60*/  FMUL.FTZ R30, R9.reuse, R34 ;  /* 0x00000022091e7220 */ /* 0x040fe20000410000 */
[--C-:B------:R-:W-:Y:S02]  /*7c70*/  HADD2.F32 R8, -RZ, R13.reuse.H0_H0 ;  /* 0x2000000dff087230 */ /* 0x100fe40000004100 */
[----:B------:R-:W-:Y:S01]  /*7c80*/  FMUL.FTZ R36, R9, R4 ;  /* 0x0000000409247220 */ /* 0x000fe20000410000 */
[----:B------:R-:W-:Y:S02]  /*7c90*/  HADD2.F32 R25, -RZ, R13.H1_H1 ;  /* 0x3000000dff197230 */ /* 0x000fe40000004100 */
[----:B------:R-:W-:Y:S02]  /*7ca0*/  HADD2.F32 R10, -RZ, R10.H1_H1 ;  /* 0x3000000aff0a7230 */ /* 0x000fe40000004100 */
[----:B------:R-:W-:-:S02]  /*7cb0*/  HADD2.F32 R31, -RZ, R3.H1_H1 ;  /* 0x30000003ff1f7230 */ /* 0x000fc40000004100 */
[C---:B------:R-:W-:Y:S01]  /*7cc0*/  FFMA.FTZ R30, R5.reuse, R4, -R30 ;  /* 0x00000004051e7223 */ /* 0x040fe2000001081e */
[--C-:B------:R-:W-:Y:S02]  /*7cd0*/  HADD2.F32 R27, -RZ, R6.reuse.H0_H0 ;  /* 0x20000006ff1b7230 */ /* 0x100fe40000004100 */
[C---:B------:R-:W-:Y:S01]  /*7ce0*/  FMUL.FTZ R4, R32.reuse, R25 ;  /* 0x0000001920047220 */ /* 0x040fe20000410000 */
[----:B------:R-:W-:Y:S02]  /*7cf0*/  HADD2.F32 R6, -RZ, R6.H1_H1 ;  /* 0x30000006ff067230 */ /* 0x000fe40000004100 */
[----:B------:R-:W-:Y:S01]  /*7d00*/  FMUL.FTZ R42, R32, R8 ;  /* 0x00000008202a7220 */ /* 0x000fe20000410000 */
[----:B------:R-:W-:Y:S02]  /*7d10*/  HADD2.F32 R9, -RZ, R3.H0_H0 ;  /* 0x20000003ff097230 */ /* 0x000fe40000004100 */
[----:B------:R-:W-:Y:S01]  /*7d20*/  FFMA.FTZ R37, R5, R34, R36 ;  /* 0x0000002205257223 */ /* 0x000fe20000010024 */
[----:B------:R-:W-:Y:S01]  /*7d30*/  FMUL.FTZ R5, R10, R31 ;  /* 0x0000001f0a057220 */ /* 0x000fe20000410000 */
[C---:B------:R-:W-:Y:S01]  /*7d40*/  FFMA.FTZ R32, R27.reuse, R8, -R4 ;  /* 0x000000081b207223 */ /* 0x040fe20000010804 */
[----:B------:R-:W-:Y:S01]  /*7d50*/  FFMA.FTZ R42, R27, R25, R42 ;  /* 0x000000191b2a7223 */ /* 0x000fe2000001002a */
[----:B------:R-:W-:-:S02]  /*7d60*/  HADD2.F32 R33, -RZ, R11.H0_H0 ;  /* 0x2000000bff217230 */ /* 0x000fc40000004100 */
[-C--:B------:R-:W-:Y:S01]  /*7d70*/  FMUL.FTZ R27, R10, R9.reuse ;  /* 0x000000090a1b7220 */ /* 0x080fe20000410000 */
[----:B------:R-:W-:Y:S01]  /*7d80*/  FFMA.FTZ R25, R6, R9, -R5 ;  /* 0x0000000906197223 */ /* 0x000fe20000010805 */
[----:B------:R-:W-:Y:S02]  /*7d90*/  HADD2.F32 R11, -RZ, R11.H1_H1 ;  /* 0x3000000bff0b7230 */ /* 0x000fe40000004100 */
[--C-:B------:R-:W-:Y:S02]  /*7da0*/  HADD2.F32 R5, -RZ, R12.reuse.H0_H0 ;  /* 0x2000000cff057230 */ /* 0x100fe40000004100 */
[----:B------:R-:W-:Y:S02]  /*7db0*/  HADD2.F32 R10, -RZ, R12.H1_H1 ;  /* 0x3000000cff0a7230 */ /* 0x000fe40000004100 */
[--C-:B------:R-:W-:Y:S02]  /*7dc0*/  HADD2.F32 R4, -RZ, R0.reuse.H1_H1 ;  /* 0x30000000ff047230 */ /* 0x100fe40000004100 */
[----:B------:R-:W-:-:S02]  /*7dd0*/  HADD2.F32 R8, -RZ, R0.H0_H0 ;  /* 0x20000000ff087230 */ /* 0x000fc40000004100 */
[--C-:B------:R-:W-:Y:S02]  /*7de0*/  HADD2.F32 R28, -RZ, R7.reuse.H0_H0 ;  /* 0x20000007ff1c7230 */ /* 0x100fe40000004100 */
[----:B------:R-:W-:Y:S01]  /*7df0*/  FFMA.FTZ R27, R6, R31, R27 ;  /* 0x0000001f061b7223 */ /* 0x000fe2000001001b */
[----:B------:R-:W-:Y:S02]  /*7e00*/  HADD2.F32 R7, -RZ, R7.H1_H1 ;  /* 0x30000007ff077230 */ /* 0x000fe40000004100 */
[-C--:B------:R-:W-:Y:S01]  /*7e10*/  FMUL.FTZ R9, R33, R5.reuse ;  /* 0x0000000521097220 */ /* 0x080fe20000410000 */
[----:B------:R-:W-:Y:S01]  /*7e20*/  FMUL.FTZ R34, R11, R10 ;  /* 0x0000000a0b227220 */ /* 0x000fe20000410000 */
[----:B------:R-:W-:Y:S01]  /*7e30*/  FMUL.FTZ R6, R33, R4 ;  /* 0x0000000421067220 */ /* 0x000fe20000410000 */
[----:B------:R-:W-:Y:S01]  /*7e40*/  FMUL.FTZ R31, R11, R8 ;  /* 0x000000080b1f7220 */ /* 0x000fe20000410000 */
[C---:B------:R-:W-:Y:S01]  /*7e50*/  FFMA.FTZ R11, R28.reuse, R4, -R9 ;  /* 0x000000041c0b7223 */ /* 0x040fe20000010809 */
[C---:B------:R-:W-:Y:S01]  /*7e60*/  FFMA.FTZ R34, R7.reuse, R8, -R34 ;  /* 0x0000000807227223 */ /* 0x040fe20000010822 */
[----:B------:R-:W-:Y:S01]  /*7e70*/  FFMA.FTZ R28, R28, R5, R6 ;  /* 0x000000051c1c7223 */ /* 0x000fe20000010006 */
[----:B------:R-:W-:Y:S01]  /*7e80*/  FFMA.FTZ R31, R7, R10, R31 ;  /* 0x0000000a071f7223 */ /* 0x000fe2000001001f */
[----:B------:R-:W-:-:S02]  /*7e90*/  F2FP.F16.F32.PACK_AB R4, R39, R38 ;  /* 0x000000262704723e */ /* 0x000fc400000000ff */
[----:B------:R-:W-:Y:S02]  /*7ea0*/  F2FP.F16.F32.PACK_AB R5, R30, R35 ;  /* 0x000000231e05723e */ /* 0x000fe400000000ff */
[----:B------:R-:W-:Y:S02]  /*7eb0*/  F2FP.F16.F32.PACK_AB R6, R25, R32 ;  /* 0x000000201906723e */ /* 0x000fe400000000ff */
[----:B------:R-:W-:Y:S02]  /*7ec0*/  F2FP.F16.F32.PACK_AB R7, R34, R11 ;  /* 0x0000000b2207723e */ /* 0x000fe400000000ff */
[----:B------:R-:W-:Y:S02]  /*7ed0*/  F2FP.F16.F32.PACK_AB R8, R41, R40 ;  /* 0x000000282908723e */ /* 0x000fe400000000ff */
[----:B------:R-:W-:Y:S02]  /*7ee0*/  F2FP.F16.F32.PACK_AB R9, R37, R26 ;  /* 0x0000001a2509723e */ /* 0x000fe400000000ff */
[----:B------:R-:W-:-:S02]  /*7ef0*/  F2FP.F16.F32.PACK_AB R10, R27, R42 ;  /* 0x0000002a1b0a723e */ /* 0x000fc400000000ff */
[----:B------:R-:W-:Y:S01]  /*7f00*/  F2FP.F16.F32.PACK_AB R11, R31, R28 ;  /* 0x0000001c1f0b723e */ /* 0x000fe200000000ff */
[----:B------:R1:W-:Y:S04]  /*7f10*/  STS.128 [R43+0x8400], R4 ;  /* 0x008400042b007388 */ /* 0x0003e80000000c00 */
[----:B------:R1:W-:Y:S02]  /*7f20*/  STS.128 [R44+0x8400], R8 ;  /* 0x008400082c007388 */ /* 0x0003e40000000c00 */
.L_x_579:
[----:B------:R-:W-:Y:S05]  /*7f30*/  BSYNC B1 ;  /* 0x0000000000017941 */ /* 0x000fea0003800000 */
.L_x_578:
[----:B------:R-:W-:Y:S05]  /*7f40*/  @P0 BRA `(.L_x_570) ;  /* 0x0000000400600947 */ /* 0x000fea0003800000 */
[----:B-1----:R-:W2:Y:S01]  /*7f50*/  LDL R8, [R1+0x24] ;  /* 0x0000240001087983 */ /* 0x002ea20000100800 */
[C---:B------:R-:W-:Y:S01]  /*7f60*/  VIADD R4, R153.reuse, 0x60 ;  /* 0x0000006099047836 */ /* 0x040fe20000000000 */
[----:B------:R-:W-:Y:S02]  /*7f70*/  IADD3 R5, R153, 0x60, RZ ;  /* 0x0000006099057810 */ /* 0x000fe40007ffe0ff */
[----:B------:R-:W3:Y:S01]  /*7f80*/  LDL R41, [R1+0x58] ;  /* 0x0000580001297983 */ /* 0x000ee20000100800 */
[----:B------:R-:W-:Y:S02]  /*7f90*/  IMAD.SHL.U32 R4, R4, 0x40, RZ ;  /* 0x0000004004047824 */ /* 0x000fe400078e00ff */
[----:B------:R-:W-:-:S03]  /*7fa0*/  IMAD.SHL.U32 R5, R5, 0x40, RZ ;  /* 0x0000004005057824 */ /* 0x000fc600078e00ff */
[----:B------:R-:W-:Y:S02]  /*7fb0*/  LOP3.LUT R4, R4, 0x1c0, RZ, 0xc0, !PT ;  /* 0x000001c004047812 */ /* 0x000fe400078ec0ff */
[----:B------:R-:W-:Y:S02]  /*7fc0*/  LOP3.LUT R5, R5, 0x1c0, RZ, 0xc0, !PT ;  /* 0x000001c005057812 */ /* 0x000fe400078ec0ff */
[----:B------:R-:W-:-:S04]  /*7fd0*/  SHF.R.U32.HI R4, RZ, 0x3, R4 ;  /* 0x00000003ff047819 */ /* 0x000fc80000011604 */
[----:B------:R-:W-:Y:S01]  /*7fe0*/  LOP3.LUT R24, R4, R24, R5, 0x1e, !PT ;  /* 0x0000001804187212 */ /* 0x000fe200078e1e05 */
[--C-:B------:R-:W-:Y:S02]  /*7ff0*/  HADD2.F32 R33, -RZ, R21.reuse.H0_H0 ;  /* 0x20000015ff217230 */ /* 0x100fe40000004100 */
[----:B------:R-:W-:Y:S02]  /*8000*/  HADD2.F32 R35, -RZ, R21.H1_H1 ;  /* 0x30000015ff237230 */ /* 0x000fe40000004100 */
[--C-:B------:R-:W-:Y:S02]  /*8010*/  HADD2.F32 R40, -RZ, R20.reuse.H1_H1 ;  /* 0x30000014ff287230 */ /* 0x100fe40000004100 */
[--C-:B------:R-:W-:Y:S02]  /*8020*/  HADD2.F32 R38, -RZ, R15.reuse.H1_H1 ;  /* 0x3000000fff267230 */ /* 0x100fe40000004100 */
[----:B------:R-:W-:Y:S02]  /*8030*/  HADD2.F32 R42, -RZ, R20.H0_H0 ;  /* 0x20000014ff2a7230 */ /* 0x000fe40000004100 */
[----:B------:R-:W-:-:S02]  /*8040*/  HADD2.F32 R20, -RZ, R15.H0_H0 ;  /* 0x2000000fff147230 */ /* 0x000fc40000004100 */
[----:B------:R-:W-:Y:S02]  /*8050*/  HADD2.F32 R39, -RZ, R14.H1_H1 ;  /* 0x3000000eff277230 */ /* 0x000fe40000004100 */
[--C-:B------:R-:W-:Y:S02]  /*8060*/  HADD2.F32 R37, -RZ, R13.reuse.H0_H0 ;  /* 0x2000000dff257230 */ /* 0x100fe40000004100 */
[----:B------:R-:W-:Y:S02]  /*8070*/  HADD2.F32 R13, -RZ, R13.H1_H1 ;  /* 0x3000000dff0d7230 */ /* 0x000fe40000004100 */
[----:B--2---:R-:W-:-:S04]  /*8080*/  IMAD.IADD R9, R8, 0x1, R24 ;  /* 0x0000000108097824 */ /* 0x004fc800078e0218 */
[----:B------:R-:W-:Y:S01]  /*8090*/  IMAD R24, R9, 0x2, R18 ;  /* 0x0000000209187824 */ /* 0x000fe200078e0212 */
[----:B---3--:R-:W0:Y:S04]  /*80a0*/  LDS.128 R4, [R41+0x8400] ;  /* 0x0084000029047984 */ /* 0x008e280000000c00 */
[----:B------:R-:W1:Y:S01]  /*80b0*/  LDS.128 R8, [R24+0x8400] ;  /* 0x0084000018087984 */ /* 0x000e620000000c00 */
[----:B0-----:R-:W-:Y:S02]  /*80c0*/  HADD2.F32 R25, -RZ, R4.H0_H0 ;  /* 0x20000004ff197230 */ /* 0x001fe40000004100 */
[--C-:B-1----:R-:W-:Y:S02]  /*80d0*/  HADD2.F32 R21, -RZ, R8.reuse.H0_H0 ;  /* 0x20000008ff157230 */ /* 0x102fe40000004100 */
[----:B------:R-:W-:-:S03]  /*80e0*/  HADD2.F32 R8, -RZ, R8.H1_H1 ;  /* 0x30000008ff087230 */ /* 0x000fc60000004100 */
[-C--:B------:R-:W-:Y:S01]  /*80f0*/  FMUL.FTZ R36, R33, R21.reuse ;  /* 0x0000001521247220 */ /* 0x080fe20000410000 */
[----:B------:R-:W-:Y:S02]  /*8100*/  HADD2.F32 R4, -RZ, R4.H1_H1 ;  /* 0x30000004ff047230 */ /* 0x000fe40000004100 */
[C---:B------:R-:W-:Y:S01]  /*8110*/  FMUL.FTZ R34, R35.reuse, R21 ;  /* 0x0000001523227220 */ /* 0x040fe20000410000 */
[--C-:B------:R-:W-:Y:S02]  /*8120*/  HADD2.F32 R30, -RZ, R9.reuse.H0_H0 ;  /* 0x20000009ff1e7230 */ /* 0x100fe40000004100 */
[----:B------:R-:W-:Y:S01]  /*8130*/  FFMA.FTZ R36, R35, R25, R36 ;  /* 0x0000001923247223 */ /* 0x000fe20000010024 */
[----:B------:R-:W-:Y:S02]  /*8140*/  HADD2.F32 R9, -RZ, R9.H1_H1 ;  /* 0x30000009ff097230 */ /* 0x000fe40000004100 */
[-C--:B------:R-:W-:Y:S01]  /*8150*/  FMUL.FTZ R21, R40, R8.reuse ;  /* 0x0000000828157220 */ /* 0x080fe20000410000 */
[----:B------:R-:W-:Y:S01]  /*8160*/  FMUL.FTZ R15, R38, R8 ;  /* 0x00000008260f7220 */ /* 0x000fe20000410000 */
[----:B------:R-:W-:-:S02]  /*8170*/  HADD2.F32 R35, -RZ, R14.H0_H0 ;  /* 0x2000000eff237230 */ /* 0x000fc40000004100 */
[----:B------:R-:W-:Y:S01]  /*8180*/  FFMA.FTZ R34, R33, R25, -R34 ;  /* 0x0000001921227223 */ /* 0x000fe20000010822 */
[--C-:B------:R-:W-:Y:S02]  /*8190*/  HADD2.F32 R26, -RZ, R5.reuse.H0_H0 ;  /* 0x20000005ff1a7230 */ /* 0x100fe40000004100 */
[----:B------:R-:W-:Y:S01]  /*81a0*/  FFMA.FTZ R21, R38, R4, -R21 ;  /* 0x0000000426157223 */ /* 0x000fe20000010815 */
[----:B------:R-:W-:Y:S02]  /*81b0*/  HADD2.F32 R5, -RZ, R5.H1_H1 ;  /* 0x30000005ff057230 */ /* 0x000fe40000004100 */
[----:B------:R-:W-:Y:S01]  /*81c0*/  FMUL.FTZ R25, R42, R30 ;  /* 0x0000001e2a197220 */ /* 0x000fe20000410000 */
[--C-:B------:R-:W-:Y:S02]  /*81d0*/  HADD2.F32 R31, -RZ, R10.reuse.H0_H0 ;  /* 0x2000000aff1f7230 */ /* 0x100fe40000004100 */
[----:B------:R-:W-:Y:S01]  /*81e0*/  FFMA.FTZ R15, R40, R4, R15 ;  /* 0x00000004280f7223 */ /* 0x000fe2000001000f */
[----:B------:R-:W-:-:S02]  /*81f0*/  HADD2.F32 R10, -RZ, R10.H1_H1 ;  /* 0x3000000aff0a7230 */ /* 0x000fc40000004100 */
[-C--:B------:R-:W-:Y:S01]  /*8200*/  FMUL.FTZ R4, R39, R9.reuse ;  /* 0x0000000927047220 */ /* 0x080fe20000410000 */
[C---:B------:R-:W-:Y:S01]  /*8210*/  FMUL.FTZ R8, R35.reuse, R9 ;  /* 0x0000000923087220 */ /* 0x040fe20000410000 */
[--C-:B------:R-:W-:Y:S02]  /*8220*/  HADD2.F32 R38, -RZ, R3.reuse.H1_H1 ;  /* 0x30000003ff267230 */ /* 0x100fe40000004100 */
[C---:B------:R-:W-:Y:S01]  /*8230*/  FMUL.FTZ R33, R20.reuse, R30 ;  /* 0x0000001e14217220 */ /* 0x040fe20000410000 */
[--C-:B------:R-:W-:Y:S02]  /*8240*/  HADD2.F32 R27, -RZ, R6.reuse.H0_H0 ;  /* 0x20000006ff1b7230 */ /* 0x100fe40000004100 */
[----:B------:R-:W-:Y:S01]  /*8250*/  FFMA.FTZ R25, R20, R26, -R25 ;  /* 0x0000001a14197223 */ /* 0x000fe20000010819 */
[----:B------:R-:W-:Y:S02]  /*8260*/  HADD2.F32 R30, -RZ, R3.H0_H0 ;  /* 0x20000003ff1e7230 */ /* 0x000fe40000004100 */
[----:B------:R-:W-:Y:S01]  /*8270*/  FFMA.FTZ R14, R35, R5, -R4 ;  /* 0x00000005230e7223 */ /* 0x000fe20000010804 */
[----:B------:R-:W-:-:S02]  /*8280*/  HADD2.F32 R6, -RZ, R6.H1_H1 ;  /* 0x30000006ff067230 */ /* 0x000fc40000004100 */
[----:B------:R-:W-:Y:S01]  /*8290*/  FFMA.FTZ R20, R39, R5, R8 ;  /* 0x0000000527147223 */ /* 0x000fe20000010008 */
[----:B------:R-:W-:Y:S01]  /*82a0*/  FFMA.FTZ R33, R42, R26, R33 ;  /* 0x0000001a2a217223 */ /* 0x000fe20000010021 */
[-C--:B------:R-:W-:Y:S01]  /*82b0*/  FMUL.FTZ R5, R38, R10.reuse ;  /* 0x0000000a26057220 */ /* 0x080fe20000410000 */
[-C--:B------:R-:W-:Y:S01]  /*82c0*/  FMUL.FTZ R4, R13, R31.reuse ;  /* 0x0000001f0d047220 */ /* 0x080fe20000410000 */
[C---:B------:R-:W-:Y:S01]  /*82d0*/  FMUL.FTZ R26, R37.reuse, R31 ;  /* 0x0000001f251a7220 */ /* 0x040fe20000410000 */
[C---:B------:R-:W-:Y:S01]  /*82e0*/  FMUL.FTZ R9, R30.reuse, R10 ;  /* 0x0000000a1e097220 */ /* 0x040fe20000410000 */
[--C-:B------:R-:W-:Y:S02]  /*82f0*/  HADD2.F32 R32, -RZ, R11.reuse.H0_H0 ;  /* 0x2000000bff207230 */ /* 0x100fe40000004100 */
[----:B------:R-:W-:Y:S01]  /*8300*/  FFMA.FTZ R10, R30, R6, -R5 ;  /* 0x000000061e0a7223 */ /* 0x000fe20000010805 */
[----:B------:R-:W-:Y:S02]  /*8310*/  HADD2.F32 R11, -RZ, R11.H1_H1 ;  /* 0x3000000bff0b7230 */ /* 0x000fe40000004100 */
[-C--:B------:R-:W-:Y:S01]  /*8320*/  FFMA.FTZ R3, R37, R27.reuse, -R4 ;  /* 0x0000001b25037223 */ /* 0x080fe20000010804 */
[----:B------:R-:W-:Y:S01]  /*8330*/  FFMA.FTZ R26, R13, R27, R26 ;  /* 0x0000001b0d1a7223 */ /* 0x000fe2000001001a */
[----:B------:R-:W-:-:S02]  /*8340*/  HADD2.F32 R30, -RZ, R12.H0_H0 ;  /* 0x2000000cff1e7230 */ /* 0x000fc40000004100 */
[----:B------:R-:W-:Y:S02]  /*8350*/  HADD2.F32 R31, -RZ, R12.H1_H1 ;  /* 0x3000000cff1f7230 */ /* 0x000fe40000004100 */
[--C-:B------:R-:W-:Y:S02]  /*8360*/  HADD2.F32 R8, -RZ, R0.reuse.H1_H1 ;  /* 0x30000000ff087230 */ /* 0x100fe40000004100 */
[----:B------:R-:W-:Y:S02]  /*8370*/  HADD2.F32 R27, -RZ, R0.H0_H0 ;  /* 0x20000000ff1b7230 */ /* 0x000fe40000004100 */
[--C-:B------:R-:W-:Y:S02]  /*8380*/  HADD2.F32 R28, -RZ, R7.reuse.H0_H0 ;  /* 0x20000007ff1c7230 */ /* 0x100fe40000004100 */
[----:B------:R-:W-:Y:S01]  /*8390*/  FFMA.FTZ R13, R38, R6, R9 ;  /* 0x00000006260d7223 */ /* 0x000fe20000010009 */
[----:B------:R-:W-:Y:S02]  /*83a0*/  HADD2.F32 R7, -RZ, R7.H1_H1 ;  /* 0x30000007ff077230 */ /* 0x000fe40000004100 */
[-C--:B------:R-:W-:Y:S01]  /*83b0*/  FMUL.FTZ R5, R30, R32.reuse ;  /* 0x000000201e057220 */ /* 0x080fe20000410000 */
[-C--:B------:R-:W-:Y:S01]  /*83c0*/  FMUL.FTZ R4, R31, R11.reuse ;  /* 0x0000000b1f047220 */ /* 0x080fe20000410000 */
[C---:B------:R-:W-:Y:S01]  /*83d0*/  FMUL.FTZ R9, R8.reuse, R32 ;  /* 0x0000002008097220 */ /* 0x040fe20000410000 */
[C---:B------:R-:W-:Y:S01]  /*83e0*/  FMUL.FTZ R6, R27.reuse, R11 ;  /* 0x0000000b1b067220 */ /* 0x040fe20000410000 */
[-C--:B------:R-:W-:Y:S01]  /*83f0*/  FFMA.FTZ R0, R8, R28.reuse, -R5 ;  /* 0x0000001c08007223 */ /* 0x080fe20000010805 */
[-C--:B------:R-:W-:Y:S01]  /*8400*/  FFMA.FTZ R27, R27, R7.reuse, -R4 ;  /* 0x000000071b1b7223 */ /* 0x080fe20000010804 */
        /* <DEDUP_REMOVED lines=12> */
.L_x_570:
[----:B------:R-:W-:Y:S05]  /*84d0*/  BSYNC B0 ;  /* 0x0000000000007941 */ /* 0x000fea0003800000 */
.L_x_559:
[----:B------:R-:W-:Y:S01]  /*84e0*/  @!PT LDS RZ, [RZ] ;  /* 0x00000000fffff984 */ /* 0x000fe20000000800 */
[----:B------:R-:W-:Y:S01]  /*84f0*/  @!PT LDS RZ, [RZ] ;  /* 0x00000000fffff984 */ /* 0x000fe20000000800 */
[----:B------:R-:W-:Y:S01]  /*8500*/  @!PT LDS RZ, [RZ] ;  /* 0x00000000fffff984 */ /* 0x000fe20000000800 */
[----:B------:R-:W-:Y:S01]  /*8510*/  @!PT LDS RZ, [RZ] ;  /* 0x00000000fffff984 */ /* 0x000fe20000000800 */
[----:B------:R5:W-:Y:S06]  /*8520*/  MEMBAR.ALL.CTA ;  /* 0x0000000000007992 */ /* 0x000bec0000008000 */
[----:B-----5:R-:W5:Y:S01]  /*8530*/  FENCE.VIEW.ASYNC.S ;  /* 0x00000000000073c6 */ /* 0x020f620000000000 */
[----:B------:R-:W-:Y:S05]  /*8540*/  WARPSYNC.ALL ;  /* 0x0000000000007948 */ /* 0x000fea0003800000 */
[----:B-----5:R-:W-:Y:S06]  /*8550*/  BAR.SYNC.DEFER_BLOCKING 0xd, 0x180 ;  /* 0x0346000000007b1d */ /* 0x020fec0000010000 */
.L_x_556:
[----:B----4-:R-:W-:-:S04]  /*8560*/  MOV R0, UR39 ;  /* 0x0000002700007c02 */ /* 0x010fc80008000f00 */
[----:B------:R-:W-:-:S13]  /*8570*/  ISETP.NE.AND P0, PT, R0, 0x3, PT ;  /* 0x000000030000780c */ /* 0x000fda0003f05270 */
[----:B------:R-:W-:Y:S05]  /*8580*/  @!P0 BRA `(.L_x_580) ;  /* 0x0000000000048947 */ /* 0x000fea0003800000 */
[----:B------:R-:W-:Y:S01]  /*8590*/  BPT.TRAP 0x1 ;  /* 0x000000040000795c */ /* 0x000fe20000300000 */
.L_x_580:
[----:B01----:R-:W2:Y:S01]  /*85a0*/  LDL R3, [R1+0x4] ;  /* 0x0000040001037983 */ /* 0x003ea20000100800 */
[----:B------:R-:W-:Y:S01]  /*85b0*/  IMAD R0, R156, 0x8, R18 ;  /* 0x000000089c007824 */ /* 0x000fe200078e0212 */
[----:B--2---:R-:W-:-:S04]  /*85c0*/  SHF.L.U32 R5, R3, 0x1f, RZ ;  /* 0x0000001f03057819 */ /* 0x004fc800000006ff */
[----:B------:R0:W1:Y:S01]  /*85d0*/  SYNCS.PHASECHK.TRANS64.TRYWAIT P1, [R0+URZ+0x16830], R5 ;  /* 0x01683005000075a7 */ /* 0x000062000802017f */
[----:B------:R-:W-:Y:S05]  /*85e0*/  @!P0 BRA `(.L_x_581) ;  /* 0x0000000000048947 */ /* 0x000fea0003800000 */
[----:B------:R-:W-:Y:S01]  /*85f0*/  BPT.TRAP 0x1 ;  /* 0x000000040000795c */ /* 0x000fe20000300000 */
.L_x_581:
[----:B------:R-:W-:Y:S01]  /*8600*/  VIADD R3, R18, 0xe400 ;  /* 0x0000e40012037836 */ /* 0x000fe20000000000 */
[----:B------:R-:W-:Y:S01]  /*8610*/  LOP3.LUT R12, R29, 0x10000, RZ, 0xfc, !PT ;  /* 0x000100001d0c7812 */ /* 0x000fe200078efcff */
[----:B------:R-:W-:-:S03]  /*8620*/  IMAD.MOV.U32 R13, RZ, RZ, 0x40000040 ;  /* 0x40000040ff0d7424 */ /* 0x000fc600078e00ff */
[----:B------:R-:W-:-:S04]  /*8630*/  SHF.R.U32.HI R3, RZ, 0x4, R3 ;  /* 0x00000004ff037819 */ /* 0x000fc80000011603 */
[----:B------:R-:W-:-:S04]  /*8640*/  LOP3.LUT R3, R3, 0x3fff, RZ, 0xc0, !PT ;  /* 0x00003fff03037812 */ /* 0x000fc800078ec0ff */
[----:B------:R-:W-:-:S05]  /*8650*/  LOP3.LUT R3, R3, 0x10000, RZ, 0xfc, !PT ;  /* 0x0001000003037812 */ /* 0x000fca00078efcff */
[----:B------:R2:W-:Y:S01]  /*8660*/  STL [R1+0x20], R3 ;  /* 0x0000200301007387 */ /* 0x0005e20000100800 */
[----:B-1----:R-:W-:Y:S05]  /*8670*/  @P1 BRA `(.L_x_582) ;  /* 0x0000000000081947 */ /* 0x002fea0003800000 */
[----:B------:R-:W1:Y:S02]  /*8680*/  SYNCS.PHASECHK.TRANS64.TRYWAIT P1, [R0+URZ+0x16830], R5 ;  /* 0x01683005000075a7 */ /* 0x000e64000802017f */
[----:B-1----:R-:W-:Y:S05]  /*8690*/  @!P1 BRA `(.L_x_583) ;  /* 0x000000f800849947 */ /* 0x002fea0003800000 */
.L_x_582:
[----:B--2---:R-:W2:Y:S01]  /*86a0*/  LDL R3, [R1+0x20] ;  /* 0x0000200001037983 */ /* 0x004ea20000100800 */
[----:B01----:R-:W-:Y:S01]  /*86b0*/  IMAD.MOV.U32 R5, RZ, RZ, 0x40000040 ;  /* 0x40000040ff057424 */ /* 0x003fe200078e00ff */
[----:B------:R-:W-:Y:S05]  /*86c0*/  WARPSYNC.ALL ;  /* 0x0000000000007948 */ /* 0x000fea0003800000 */
[C---:B------:R-:W-:Y:S01]  /*86d0*/  R2UR UR4, R12.reuse ;  /* 0x000000000c0472ca */ /* 0x040fe200000e0000 */
[----:B---3-5:R-:W-:Y:S01]  /*86e0*/  WARPGROUP.ARRIVE ;  /* 0x00000000000079c5 */ /* 0x028fe20000000000 */
[----:B------:R-:W-:Y:S01]  /*86f0*/  R2UR UR5, R13 ;  /* 0x000000000d0572ca */ /* 0x000fe200000e0000 */
[C---:B------:R-:W-:Y:S01]  /*8700*/  VIADD R8, R12.reuse, 0x2 ;  /* 0x000000020c087836 */ /* 0x040fe20000000000 */
[----:B------:R-:W-:Y:S01]  /*8710*/  R2UR UR7, R5 ;  /* 0x00000000050772ca */ /* 0x000fe200000e0000 */
[----:B------:R-:W-:Y:S01]  /*8720*/  IMAD.MOV.U32 R7, RZ, RZ, 0x40000040 ;  /* 0x40000040ff077424 */ /* 0x000fe200078e00ff */
[----:B------:R-:W-:Y:S01]  /*8730*/  MOV R9, 0x40000040 ;  /* 0x4000004000097802 */ /* 0x000fe20000000f00 */
[C---:B------:R-:W-:Y:S01]  /*8740*/  VIADD R20, R12.reuse, 0x4 ;  /* 0x000000040c147836 */ /* 0x040fe20000000000 */
[----:B------:R-:W-:Y:S01]  /*8750*/  MOV R21, 0x40000040 ;  /* 0x4000004000157802 */ /* 0x000fe20000000f00 */
[----:B------:R-:W-:Y:S01]  /*8760*/  VIADD R14, R12, 0x6 ;  /* 0x000000060c0e7836 */ /* 0x000fe20000000000 */
[----:B------:R-:W-:Y:S01]  /*8770*/  MOV R15, 0x40000040 ;  /* 0x40000040000f7802 */ /* 0x000fe20000000f00 */
[----:B------:R-:W-:Y:S01]  /*8780*/  IMAD.MOV.U32 R5, RZ, RZ, 0x40000040 ;  /* 0x40000040ff057424 */ /* 0x000fe200078e00ff */
[----:B------:R0:W-:Y:S01]  /*8790*/  STL.64 [R1+0x8], R8 ;  /* 0x0000080801007387 */ /* 0x0001e20000100a00 */
[----:B------:R-:W-:Y:S01]  /*87a0*/  IMAD.MOV.U32 R119, RZ, RZ, RZ ;  /* 0x000000ffff777224 */ /* 0x000fe200078e00ff */
[----:B--2---:R-:W-:-:S04]  /*87b0*/  LEA R4, R156, R3, 0xa ;  /* 0x000000039c047211 */ /* 0x004fc800078e50ff */
[C---:B------:R-:W-:Y:S01]  /*87c0*/  R2UR UR6, R4.reuse ;  /* 0x00000000040672ca */ /* 0x040fe200000e0000 */
[----:B------:R-:W-:-:S12]  /*87d0*/  VIADD R6, R4, 0x2 ;  /* 0x0000000204067836 */ /* 0x000fd80000000000 */
[----:B------:R-:W-:Y:S01]  /*87e0*/  HGMMA.64x128x16.F32 R24, gdesc[UR4], RZ, !UPT, gsb0 ;  /* 0x01e00000041879f0 */ /* 0x000fe2000c0008ff */
[----:B------:R-:W-:Y:S02]  /*87f0*/  R2UR UR4, R8 ;  /* 0x00000000080472ca */ /* 0x000fe400000e0000 */
[----:B------:R-:W-:Y:S02]  /*8800*/  R2UR UR5, R9 ;  /* 0x00000000090572ca */ /* 0x000fe400000e0000 */
[----:B------:R-:W-:Y:S01]  /*8810*/  R2UR UR6, R6 ;  /* 0x00000000060672ca */ /* 0x000fe200000e0000 */
[C---:B------:R-:W-:Y:S01]  /*8820*/  VIADD R6, R4.reuse, 0x4 ;  /* 0x0000000404067836 */ /* 0x040fe20000000000 */
[----:B------:R-:W-:Y:S01]  /*8830*/  R2UR UR7, R7 ;  /* 0x00000000070772ca */ /* 0x000fe200000e0000 */
[----:B------:R-:W-:Y:S02]  /*8840*/  IMAD.MOV.U32 R7, RZ, RZ, 0x40000040 ;  /* 0x40000040ff077424 */ /* 0x000fe400078e00ff */
[----:B------:R-:W-:Y:S01]  /*8850*/  VIADD R4, R4, 0x6 ;  /* 0x0000000604047836 */ /* 0x000fe20000000000 */
[----:B------:R-:W-:-:S02]  /*8860*/  WARPGROUP.DEPBAR.LE gsb0, 0x0 ;  /* 0x00008000000079c5 */ /* 0x000fc40000010000 */
[----:B------:R-:W-:-:S07]  /*8870*/  WARPGROUP.ARRIVE ;  /* 0x00000000000079c5 */ /* 0x000fce0000000000 */
[----:B------:R-:W-:Y:S01]  /*8880*/  HGMMA.64x128x16.F32 R24, gdesc[UR4], R24, gsb0 ;  /* 0x01e00000041879f0 */ /* 0x000fe20008000818 */
[----:B------:R-:W-:Y:S02]  /*8890*/  R2UR UR4, R20 ;  /* 0x00000000140472ca */ /* 0x000fe400000e0000 */
[----:B------:R-:W-:Y:S02]  /*88a0*/  R2UR UR5, R21 ;  /* 0x00000000150572ca */ /* 0x000fe400000e0000 */
[----:B------:R-:W-:Y:S02]  /*88b0*/  R2UR UR6, R6 ;  /* 0x00000000060672ca */ /* 0x000fe400000e0000 */
[----:B------:R-:W-:Y:S01]  /*88c0*/  R2UR UR7, R7 ;  /* 0x00000000070772ca */ /* 0x000fe200000e0000 */
[----:B------:R-:W-:Y:S02]  /*88d0*/  WARPGROUP.DEPBAR.LE gsb0, 0x0 ;  /* 0x00008000000079c5 */ /* 0x000fe40000010000 */
[----:B------:R-:W-:-:S10]  /*88e0*/  WARPGROUP.ARRIVE ;  /* 0x00000000000079c5 */ /* 0x000fd40000000000 */
[----:B------:R-:W-:Y:S01]  /*88f0*/  HGMMA.64x128x16.F32 R24, gdesc[UR4], R24, gsb0 ;  /* 0x01e00000041879f0 */ /* 0x000fe20008000818 */
[----:B------:R-:W-:Y:S02]  /*8900*/  R2UR UR4, R14 ;  /* 0x000000000e0472ca */ /* 0x000fe400000e0000 */
[----:B------:R-:W-:Y:S02]  /*8910*/  R2UR UR5, R15 ;  /* 0x000000000f0572ca */ /* 0x000fe400000e0000 */
[----:B------:R-:W-:Y:S02]  /*8920*/  R2UR UR6, R4 ;  /* 0x00000000040672ca */ /* 0x000fe400000e0000 */
[----:B------:R-:W-:Y:S01]  /*8930*/  R2UR UR7, R5 ;  /* 0x00000000050772ca */ /* 0x000fe200000e0000 */
[----:B------:R-:W-:Y:S02]  /*8940*/  WARPGROUP.DEPBAR.LE gsb0, 0x0 ;  /* 0x00008000000079c5 */ /* 0x000fe40000010000 */
[----:B------:R-:W-:-:S10]  /*8950*/  WARPGROUP.ARRIVE ;  /* 0x00000000000079c5 */ /* 0x000fd40000000000 */
[----:B------:R-:W-:Y:S03]  /*8960*/  HGMMA.64x128x16.F32 R24, gdesc[UR4], R24, gsb0 ;  /* 0x01e00000041879f0 */ /* 0x000fe60008000818 */
[----:B------:R-:W-:Y:S02]  /*8970*/  WARPGROUP.DEPBAR.LE gsb0, 0x0 ;  /* 0x00008000000079c5 */ /* 0x000fe40000010000 */
[----:B0-----:R-:W-:Y:S05]  /*8980*/  @!P0 BRA `(.L_x_584) ;  /* 0x0000000000048947 */ /* 0x001fea0003800000 */
[----:B------:R-:W-:Y:S01]  /*8990*/  BPT.TRAP 0x1 ;  /* 0x000000040000795c */ /* 0x000fe20000300000 */
.L_x_584:
[----:B------:R-:W2:Y:S01]  /*89a0*/  LDL R90, [R1+0x28] ;  /* 0x00002800015a7983 */ /* 0x000ea20000100800 */
[----:B------:R-:W-:Y:S01]  /*89b0*/  ULDC UR5, c[0x0][0x9d8] ;  /* 0x0002760000057ab9 */ /* 0x000fe20000000800 */
[----:B------:R-:W-:Y:S01]  /*89c0*/  ULDC UR4, c[0x0][0x988] ;  /* 0x0002620000047ab9 */ /* 0x000fe20000000800 */
[----:B------:R-:W-:Y:S01]  /*89d0*/  FMUL.FTZ R3, R24, UR5 ;  /* 0x0000000518037c20 */ /* 0x000fe20008410000 */
        /* <DEDUP_REMOVED lines=21> */
[----:B------:R-:W3:Y:S01]  /*8b30*/  MUFU.TANH R7, R7 ;  /* 0x0000000700077308 */ /* 0x000ee20000002400 */
        /* <DEDUP_REMOVED lines=41> */
[----:B------:R-:W-:Y:S01]  /*8dd0*/  VIADD R0, R0, 0x16840 ;  /* 0x0001684000007836 */ /* 0x000fe20000000000 */
[----:B------:R-:W-:-:S05]  /*8de0*/  ULDC UR6, c[0x0][0x9d8] ;  /* 0x0002760000067ab9 */ /* 0x000fca0000000800 */
        /* <DEDUP_REMOVED lines=29> */
[----:B--2---:R-:W-:-:S07]  /*8fc0*/  IADD3 R89, R89, 0x80, -R90 ;  /* 0x0000008059597810 */ /* 0x004fce0007ffe85a */
[----:B------:R-:W2:Y:S01]  /*8fd0*/  MUFU.TANH R55, R55 ;  /* 0x0000003700377308 */ /* 0x000ea20000002400 */
[----:B------:R-:W-:-:S07]  /*8fe0*/  IMAD R72, R88, -0x80, R89 ;  /* 0xffffff8058487824 */ /* 0x000fce00078e0259 */
[----:B------:R-:W2:Y:S01]  /*8ff0*/  MUFU.TANH R50, R50 ;  /* 0x0000003200327308 */ /* 0x000ea20000002400 */
[----:B------:R-:W-:-:S07]  /*9000*/  ISETP.GT.AND P4, PT, R72, RZ, PT ;  /* 0x000000ff4800720c */ /* 0x000fce0003f84270 */
[----:B------:R-:W2:Y:S01]  /*9010*/  MUFU.TANH R56, R56 ;  /* 0x0000003800387308 */ /* 0x000ea20000002400 */
[----:B------:R-:W-:-:S07]  /*9020*/  ISETP.GT.AND P5, PT, R72, 0x1, PT ;  /* 0x000000014800780c */ /* 0x000fce0003fa4270 */
[----:B------:R-:W2:Y:S01]  /*9030*/  MUFU.TANH R53, R53 ;  /* 0x0000003500357308 */ /* 0x000ea20000002400 */
[----:B------:R-:W-:-:S07]  /*9040*/  ISETP.GT.AND P1, PT, R72, 0x8, PT ;  /* 0x000000084800780c */ /* 0x000fce0003f24270 */
[----:B------:R-:W2:Y:S01]  /*9050*/  MUFU.TANH R59, R59 ;  /* 0x0000003b003b7308 */ /* 0x000ea20000002400 */
[----:B0-----:R-:W-:-:S07]  /*9060*/  FSEL R3, R3, -INF , P4 ;  /* 0xff80000003037808 */ /* 0x001fce0002000000 */
[----:B------:R-:W0:Y:S01]  /*9070*/  MUFU.TANH R54, R54 ;  /* 0x0000003600367308 */ /* 0x000e220000002400 */
[----:B-1----:R-:W-:-:S07]  /*9080*/  FSEL R4, R4, -INF , P5 ;  /* 0xff80000004047808 */ /* 0x002fce0002800000 */
[----:B------:R-:W1:Y:S01]  /*9090*/  MUFU.TANH R60, R60 ;  /* 0x0000003c003c7308 */ /* 0x000e620000002400 */
[----:B------:R-:W-:-:S07]  /*90a0*/  ISETP.GT.AND P2, PT, R72, 0x9, PT ;  /* 0x000000094800780c */ /* 0x000fce0003f44270 */
[----:B------:R-:W1:Y:S01]  /*90b0*/  MUFU.TANH R57, R57 ;  /* 0x0000003900397308 */ /* 0x000e620000002400 */
[----:B---3--:R-:W-:-:S07]  /*90c0*/  FSEL R7, R7, -INF , P1 ;  /* 0xff80000007077808 */ /* 0x008fce0000800000 */
[----:B------:R-:W3:Y:S01]  /*90d0*/  MUFU.TANH R63, R63 ;  /* 0x0000003f003f7308 */ /* 0x000ee20000002400 */
[----:B------:R-:W-:-:S07]  /*90e0*/  FMNMX.FTZ R76, R3, R4, !PT ;  /* 0x00000004034c7209 */ /* 0x000fce0007810000 */
[----:B------:R-:W3:Y:S01]  /*90f0*/  MUFU.TANH R58, R58 ;  /* 0x0000003a003a7308 */ /* 0x000ee20000002400 */
[----:B------:R-:W-:-:S07]  /*9100*/  ISETP.GT.AND P3, PT, R72, 0x10, PT ;  /* 0x000000104800780c */ /* 0x000fce0003f64270 */
[----:B------:R-:W3:Y:S01]  /*9110*/  MUFU.TANH R64, R64 ;  /* 0x0000004000407308 */ /* 0x000ee20000002400 */
[----:B----4-:R-:W-:-:S07]  /*9120*/  FSEL R8, R8, -INF , P2 ;  /* 0xff80000008087808 */ /* 0x010fce0001000000 */
[----:B------:R-:W4:Y:S01]  /*9130*/  MUFU.TANH R61, R61 ;  /* 0x0000003d003d7308 */ /* 0x000f220000002400 */
[----:B------:R-:W-:Y:S01]  /*9140*/  FMNMX.FTZ R75, R7, R76, !PT ;  /* 0x0000004c074b7209 */ /* 0x000fe20007810000 */
[----:B------:R-:W-:Y:S01]  /*9150*/  FMUL.FTZ R71, R81, UR5 ;  /* 0x0000000551477c20 */ /* 0x000fe20008410000 */
[----:B-----5:R-:W-:-:S05]  /*9160*/  FSEL R5, R5, -INF , P4 ;  /* 0xff80000005057808 */ /* 0x020fca0002000000 */
[----:B------:R-:W5:Y:S01]  /*9170*/  MUFU.TANH R67, R67 ;  /* 0x0000004300437308 */ /* 0x000f620000002400 */
[----:B------:R-:W-:-:S07]  /*9180*/  ISETP.GT.AND P4, PT, R72, 0x11, PT ;  /* 0x000000114800780c */ /* 0x000fce0003f84270 */
[----:B------:R-:W5:Y:S01]  /*9190*/  MUFU.TANH R62, R62 ;  /* 0x0000003e003e7308 */ /* 0x000f620000002400 */
[----:B------:R-:W-:Y:S01]  /*91a0*/  FSEL R11, R11, -INF , P3 ;  /* 0xff8000000b0b7808 */ /* 0x000fe20001800000 */
[----:B------:R-:W-:Y:S01]  /*91b0*/  FMUL.FTZ R73, R84, UR5 ;  /* 0x0000000554497c20 */ /* 0x000fe20008410000 */
[----:B------:R-:W-:-:S05]  /*91c0*/  FMNMX.FTZ R76, R8, R75, !PT ;  /* 0x0000004b084c7209 */ /* 0x000fca0007810000 */
[----:B------:R-:W5:Y:S01]  /*91d0*/  MUFU.TANH R68, R68 ;  /* 0x0000004400447308 */ /* 0x000f620000002400 */
[----:B------:R-:W-:Y:S01]  /*91e0*/  FSEL R6, R6, -INF , P5 ;  /* 0xff80000006067808 */ /* 0x000fe20002800000 */
[----:B------:R-:W-:Y:S01]  /*91f0*/  FMUL.FTZ R74, R85, UR5 ;  /* 0x00000005554a7c20 */ /* 0x000fe20008410000 */
[----:B------:R-:W-:Y:S01]  /*9200*/  ISETP.GT.AND P5, PT, R72, 0x18, PT ;  /* 0x000000184800780c */ /* 0x000fe20003fa4270 */
[----:B------:R-:W5:Y:S01]  /*9210*/  LDL R90, [R1+0x18] ;  /* 0x00001800015a7983 */ /* 0x000f620000100800 */
[----:B------:R-:W-:Y:S02]  /*9220*/  FSEL R24, R24, -INF , P4 ;  /* 0xff80000018187808 */ /* 0x000fe40002000000 */
[----:B------:R-:W-:Y:S01]  /*9230*/  FMNMX.FTZ R75, R11, R76, !PT ;  /* 0x0000004c0b4b7209 */ /* 0x000fe20007810000 */
[----:B------:R-:W5:Y:S01]  /*9240*/  MUFU.TANH R65, R65 ;  /* 0x0000004100417308 */ /* 0x000f620000002400 */
[----:B------:R-:W-:Y:S02]  /*9250*/  FSEL R9, R9, -INF , P1 ;  /* 0xff80000009097808 */ /* 0x000fe40000800000 */
[----:B------:R-:W-:-:S02]  /*9260*/  ISETP.GT.AND P1, PT, R72, 0x19, PT ;  /* 0x000000194800780c */ /* 0x000fc40003f24270 */
[----:B------:R-:W-:Y:S02]  /*9270*/  FSEL R27, R27, -INF , P5 ;  /* 0xff8000001b1b7808 */ /* 0x000fe40002800000 */
[----:B------:R-:W-:Y:S01]  /*9280*/  FMNMX.FTZ R76, R24, R75, !PT ;  /* 0x0000004b184c7209 */ /* 0x000fe20007810000 */
[----:B------:R-:W5:Y:S01]  /*9290*/  MUFU.TANH R70, R70 ;  /* 0x0000004600467308 */ /* 0x000f620000002400 */
[----:B------:R-:W-:Y:S02]  /*92a0*/  FSEL R10, R10, -INF , P2 ;  /* 0xff8000000a0a7808 */ /* 0x000fe40001000000 */
[----:B------:R-:W-:Y:S02]  /*92b0*/  ISETP.GT.AND P2, PT, R72, 0x20, PT ;  /* 0x000000204800780c */ /* 0x000fe40003f44270 */
[----:B------:R-:W-:Y:S02]  /*92c0*/  FSEL R28, R28, -INF , P1 ;  /* 0xff8000001c1c7808 */ /* 0x000fe40000800000 */
[----:B------:R-:W-:Y:S01]  /*92d0*/  FMNMX.FTZ R77, R27, R76, !PT ;  /* 0x0000004c1b4d7209 */ /* 0x000fe20007810000 */
[----:B------:R-:W5:Y:S01]  /*92e0*/  MUFU.TANH R66, R66 ;  /* 0x0000004200427308 */ /* 0x000f620000002400 */
[----:B------:R-:W-:-:S02]  /*92f0*/  FSEL R25, R25, -INF , P3 ;  /* 0xff80000019197808 */ /* 0x000fc40001800000 */
[----:B------:R-:W-:Y:S02]  /*9300*/  ISETP.GT.AND P3, PT, R72, 0x21, PT ;  /* 0x000000214800780c */ /* 0x000fe40003f64270 */
[----:B------:R-:W-:Y:S02]  /*9310*/  FSEL R75, R31, -INF , P2 ;  /* 0xff8000001f4b7808 */ /* 0x000fe40001000000 */
[----:B------:R-:W-:Y:S01]  /*9320*/  FMNMX.FTZ R76, R28, R77, !PT ;  /* 0x0000004d1c4c7209 */ /* 0x000fe20007810000 */
[----:B------:R-:W-:Y:S01]  /*9330*/  MUFU.TANH R69, R69 ;  /* 0x0000004500457308 */ /* 0x000fe20000002400 */
[----:B------:R-:W-:Y:S02]  /*9340*/  FSEL R26, R26, -INF , P4 ;  /* 0xff8000001a1a7808 */ /* 0x000fe40002000000 */
[----:B------:R-:W-:Y:S02]  /*9350*/  ISETP.GT.AND P4, PT, R72, 0x28, PT ;  /* 0x000000284800780c */ /* 0x000fe40003f84270 */
[----:B------:R-:W-:-:S02]  /*9360*/  FSEL R32, R32, -INF , P3 ;  /* 0xff80000020207808 */ /* 0x000fc40001800000 */
[----:B------:R-:W-:Y:S02]  /*9370*/  FMNMX.FTZ R31, R75, R76, !PT ;  /* 0x0000004c4b1f7209 */ /* 0x000fe40007810000 */
[----:B------:R-:W-:Y:S02]  /*9380*/  FSEL R29, R29, -INF , P5 ;  /* 0xff8000001d1d7808 */ /* 0x000fe40002800000 */
[----:B------:R-:W-:Y:S02]  /*9390*/  ISETP.GT.AND P5, PT, R72, 0x29, PT ;  /* 0x000000294800780c */ /* 0x000fe40003fa4270 */
[----:B------:R-:W-:Y:S02]  /*93a0*/  FSEL R35, R35, -INF , P4 ;  /* 0xff80000023237808 */ /* 0x000fe40002000000 */
[----:B------:R-:W-:Y:S02]  /*93b0*/  FMNMX.FTZ R76, R32, R31, !PT ;  /* 0x0000001f204c7209 */ /* 0x000fe40007810000 */
[----:B------:R-:W-:-:S02]  /*93c0*/  FSEL R30, R30, -INF , P1 ;  /* 0xff8000001e1e7808 */ /* 0x000fc40000800000 */
[----:B------:R-:W-:Y:S02]  /*93d0*/  ISETP.GT.AND P1, PT, R72, 0x30, PT ;  /* 0x000000304800780c */ /* 0x000fe40003f24270 */
[----:B------:R-:W-:Y:S02]  /*93e0*/  FSEL R36, R36, -INF , P5 ;  /* 0xff80000024247808 */ /* 0x000fe40002800000 */
[----:B------:R-:W-:Y:S02]  /*93f0*/  FMNMX.FTZ R31, R35, R76, !PT ;  /* 0x0000004c231f7209 */ /* 0x000fe40007810000 */
        /* <DEDUP_REMOVED lines=34> */
[----:B--2---:R-:W-:Y:S02]  /*9620*/  FSEL R55, R55, -INF , P4 ;  /* 0xff80000037377808 */ /* 0x004fe40002000000 */
        /* <DEDUP_REMOVED lines=9> */
[----:B0-----:R-:W-:-:S02]  /*96c0*/  FSEL R54, R54, -INF , P3 ;  /* 0xff80000036367808 */ /* 0x001fc40001800000 */
[----:B------:R-:W-:Y:S02]  /*96d0*/  ISETP.GT.AND P3, PT, R72, 0x60, PT ;  /* 0x000000604800780c */ /* 0x000fe40003f64270 */
[----:B-1----:R-:W-:Y:S02]  /*96e0*/  FSEL R60, R60, -INF , P2 ;  /* 0xff8000003c3c7808 */ /* 0x002fe40001000000 */
[----:B------:R-:W-:Y:S02]  /*96f0*/  FMNMX.FTZ R31, R59, R38, !PT ;  /* 0x000000263b1f7209 */ /* 0x000fe40007810000 */
[----:B------:R-:W-:Y:S02]  /*9700*/  FSEL R57, R57, -INF , P4 ;  /* 0xff80000039397808 */ /* 0x000fe40002000000 */
[----:B------:R-:W-:Y:S02]  /*9710*/  ISETP.GT.AND P4, PT, R72, 0x61, PT ;  /* 0x000000614800780c */ /* 0x000fe40003f84270 */
[----:B---3--:R-:W-:-:S02]  /*9720*/  FSEL R63, R63, -INF , P3 ;  /* 0xff8000003f3f7808 */ /* 0x008fc40001800000 */
[----:B------:R-:W-:Y:S01]  /*9730*/  FMNMX.FTZ R38, R60, R31, !PT ;  /* 0x0000001f3c267209 */ /* 0x000fe20007810000 */
[----:B------:R-:W0:Y:S01]  /*9740*/  MUFU.TANH R71, R71 ;  /* 0x0000004700477308 */ /* 0x000e220000002400 */
[----:B------:R-:W-:Y:S02]  /*9750*/  FSEL R58, R58, -INF , P5 ;  /* 0xff8000003a3a7808 */ /* 0x000fe40002800000 */
[----:B------:R-:W-:Y:S02]  /*9760*/  ISETP.GT.AND P5, PT, R72, 0x68, PT ;  /* 0x000000684800780c */ /* 0x000fe40003fa4270 */
[----:B------:R-:W-:Y:S02]  /*9770*/  FSEL R64, R64, -INF , P4 ;  /* 0xff80000040407808 */ /* 0x000fe40002000000 */
[----:B------:R-:W-:Y:S01]  /*9780*/  FMNMX.FTZ R31, R63, R38, !PT ;  /* 0x000000263f1f7209 */ /* 0x000fe20007810000 */
[----:B------:R-:W1:Y:S01]  /*9790*/  MUFU.TANH R73, R73 ;  /* 0x0000004900497308 */ /* 0x000e620000002400 */
[----:B----4-:R-:W-:-:S02]  /*97a0*/  FSEL R61, R61, -INF , P1 ;  /* 0xff8000003d3d7808 */ /* 0x010fc40000800000 */
[----:B------:R-:W-:Y:S02]  /*97b0*/  ISETP.GT.AND P1, PT, R72, 0x69, PT ;  /* 0x000000694800780c */ /* 0x000fe40003f24270 */
[----:B-----5:R-:W-:Y:S02]  /*97c0*/  FSEL R67, R67, -INF , P5 ;  /* 0xff80000043437808 */ /* 0x020fe40002800000 */
[----:B------:R-:W-:Y:S01]  /*97d0*/  FMNMX.FTZ R38, R64, R31, !PT ;  /* 0x0000001f40267209 */ /* 0x000fe20007810000 */
[----:B------:R-:W2:Y:S01]  /*97e0*/  MUFU.TANH R74, R74 ;  /* 0x0000004a004a7308 */ /* 0x000ea20000002400 */
        /* <DEDUP_REMOVED lines=10> */
[----:B0-----:R-:W-:Y:S02]  /*9890*/  FSEL R71, R71, -INF , P3 ;  /* 0xff80000047477808 */ /* 0x001fe40001800000 */
[----:B------:R-:W-:Y:S02]  /*98a0*/  FMNMX.FTZ R38, R70, R31, !PT ;  /* 0x0000001f46267209 */ /* 0x000fe40007810000 */
[----:B------:R-:W-:Y:S02]  /*98b0*/  FSEL R69, R69, -INF , P5 ;  /* 0xff80000045457808 */ /* 0x000fe40002800000 */
[----:B------:R-:W-:Y:S02]  /*98c0*/  ISETP.GT.AND P5, PT, R72, 0x79, PT ;  /* 0x000000794800780c */ /* 0x000fe40003fa4270 */
[----:B-1----:R-:W-:-:S02]  /*98d0*/  FSEL R73, R73, -INF , P4 ;  /* 0xff80000049497808 */ /* 0x002fc40002000000 */
[----:B------:R-:W-:Y:S02]  /*98e0*/  FMNMX.FTZ R38, R71, R38, !PT ;  /* 0x0000002647267209 */ /* 0x000fe40007810000 */
[----:B--2---:R-:W-:Y:S02]  /*98f0*/  FSEL R74, R74, -INF , P5 ;  /* 0xff8000004a4a7808 */ /* 0x004fe40002800000 */
[----:B------:R-:W-:-:S04]  /*9900*/  FMNMX.FTZ R31, R73, R38, !PT ;  /* 0x00000026491f7209 */ /* 0x000fc80007810000 */
[----:B------:R-:W-:-:S05]  /*9910*/  FMNMX.FTZ R78, R74, R31, !PT ;  /* 0x0000001f4a4e7209 */ /* 0x000fca0007810000 */
[----:B------:R-:W0:Y:S02]  /*9920*/  SHFL.BFLY PT, R31, R78, 0x2, 0x1f ;  /* 0x0c401f004e1f7f89 */ /* 0x000e2400000e0000 */
[----:B0-----:R-:W-:-:S05]  /*9930*/  FMNMX.FTZ R81, R78, R31, !PT ;  /* 0x0000001f4e517209 */ /* 0x001fca0007810000 */
[----:B------:R-:W0:Y:S02]  /*9940*/  SHFL.BFLY PT, R38, R81, 0x1, 0x1f ;  /* 0x0c201f0051267f89 */ /* 0x000e2400000e0000 */
[----:B0-----:R-:W-:-:S04]  /*9950*/  FMNMX.FTZ R31, R81, R38, !PT ;  /* 0x00000026511f7209 */ /* 0x001fc80007810000 */
[C---:B------:R-:W-:Y:S01]  /*9960*/  FSETP.NEU.FTZ.AND P6, PT, R31.reuse, -INF , PT ;  /* 0xff8000001f00780b */ /* 0x040fe20003fdd000 */
[----:B------:R-:W-:-:S05]  /*9970*/  FMUL.FTZ R77, R31, UR4 ;  /* 0x000000041f4d7c20 */ /* 0x000fca0008410000 */
[----:B------:R-:W-:-:S05]  /*9980*/  FSEL R77, R77, RZ, P6 ;  /* 0x000000ff4d4d7208 */ /* 0x000fca0003000000 */
[--C-:B------:R-:W-:Y:S01]  /*9990*/  FFMA.FTZ R148, R3, UR4, -R77.reuse ;  /* 0x0000000403947c23 */ /* 0x100fe2000801084d */
[----:B------:R-:W-:Y:S01]  /*99a0*/  FFMA.FTZ R3, R4, UR4, -R77 ;  /* 0x0000000404037c23 */ /* 0x000fe2000801084d */
[----:B------:R-:W-:Y:S01]  /*99b0*/  FMNMX.FTZ R4, R5, R6, !PT ;  /* 0x0000000605047209 */ /* 0x000fe20007810000 */
[----:B------:R-:W-:-:S03]  /*99c0*/  FMUL.FTZ R38, R79, UR5 ;  /* 0x000000054f267c20 */ /* 0x000fc60008410000 */
[----:B------:R-:W-:Y:S01]  /*99d0*/  FMNMX.FTZ R79, R9, R4, !PT ;  /* 0x00000004094f7209 */ /* 0x000fe20007810000 */
[----:B------:R-:W-:-:S03]  /*99e0*/  FFMA.FTZ R120, R11, UR4, -R77 ;  /* 0x000000040b787c23 */ /* 0x000fc6000801084d */
[----:B------:R-:W-:-:S04]  /*99f0*/  FMNMX.FTZ R4, R10, R79, !PT ;  /* 0x0000004f0a047209 */ /* 0x000fc80007810000 */
[----:B------:R-:W-:-:S04]  /*9a00*/  FMNMX.FTZ R11, R25, R4, !PT ;  /* 0x00000004190b7209 */ /* 0x000fc80007810000 */
[----:B------:R-:W-:-:S04]  /*9a10*/  FMNMX.FTZ R4, R26, R11, !PT ;  /* 0x0000000b1a047209 */ /* 0x000fc80007810000 */
        /* <DEDUP_REMOVED lines=18> */
[----:B------:R-:W-:Y:S01]  /*9b40*/  FMNMX.FTZ R39, R57, R4, !PT ;  /* 0x0000000439277209 */ /* 0x000fe20007810000 */
[----:B------:R-:W-:-:S03]  /*9b50*/  FMUL.FTZ R72, R82, UR5 ;  /* 0x0000000552487c20 */ /* 0x000fc60008410000 */
[----:B------:R-:W-:Y:S01]  /*9b60*/  FMNMX.FTZ R4, R58, R39, !PT ;  /* 0x000000273a047209 */ /* 0x000fe20007810000 */
[----:B------:R-:W0:Y:S01]  /*9b70*/  MUFU.TANH R38, R38 ;  /* 0x0000002600267308 */ /* 0x000e220000002400 */
[----:B------:R-:W-:Y:S02]  /*9b80*/  FMUL.FTZ R80, R83, UR5 ;  /* 0x0000000553507c20 */ /* 0x000fe40008410000 */
[----:B------:R-:W-:Y:S01]  /*9b90*/  FMNMX.FTZ R79, R61, R4, !PT ;  /* 0x000000043d4f7209 */ /* 0x000fe20007810000 */
[----:B------:R-:W-:-:S03]  /*9ba0*/  FMUL.FTZ R78, R86, UR5 ;  /* 0x00000005564e7c20 */ /* 0x000fc60008410000 */
[----:B------:R-:W-:Y:S01]  /*9bb0*/  FMNMX.FTZ R4, R62, R79, !PT ;  /* 0x0000004f3e047209 */ /* 0x000fe20007810000 */
[----:B------:R-:W1:Y:S01]  /*9bc0*/  MUFU.TANH R72, R72 ;  /* 0x0000004800487308 */ /* 0x000e620000002400 */
[----:B------:R-:W-:Y:S01]  /*9bd0*/  FMUL.FTZ R81, R87, UR5 ;  /* 0x0000000557517c20 */ /* 0x000fe20008410000 */
[--C-:B------:R-:W-:Y:S01]  /*9be0*/  FFMA.FTZ R150, R7, UR4, -R77.reuse ;  /* 0x0000000407967c23 */ /* 0x100fe2000801084d */
[----:B------:R-:W-:Y:S01]  /*9bf0*/  FMNMX.FTZ R79, R65, R4, !PT ;  /* 0x00000004414f7209 */ /* 0x000fe20007810000 */
[--C-:B------:R-:W-:Y:S01]  /*9c00*/  FFMA.FTZ R7, R8, UR4, -R77.reuse ;  /* 0x0000000408077c23 */ /* 0x100fe2000801084d */
[--C-:B------:R-:W-:Y:S01]  /*9c10*/  FFMA.FTZ R28, R28, UR4, -R77.reuse ;  /* 0x000000041c1c7c23 */ /* 0x100fe2000801084d */
[--C-:B------:R-:W-:Y:S02]  /*9c20*/  FFMA.FTZ R24, R24, UR4, -R77.reuse ;  /* 0x0000000418187c23 */ /* 0x100fe4000801084d */
[----:B------:R-:W2:Y:S01]  /*9c30*/  MUFU.TANH R80, R80 ;  /* 0x0000005000507308 */ /* 0x000ea20000002400 */
[----:B------:R-:W-:Y:S01]  /*9c40*/  FMNMX.FTZ R8, R66, R79, !PT ;  /* 0x0000004f42087209 */ /* 0x000fe20007810000 */
[--C-:B------:R-:W-:Y:S01]  /*9c50*/  FFMA.FTZ R32, R32, UR4, -R77.reuse ;  /* 0x0000000420207c23 */ /* 0x100fe2000801084d */
[----:B0-----:R-:W-:Y:S01]  /*9c60*/  FSEL R4, R38, -INF , P1 ;  /* 0xff80000026047808 */ /* 0x001fe20000800000 */
[----:B------:R-:W-:-:S04]  /*9c70*/  FFMA.FTZ R36, R36, UR4, -R77 ;  /* 0x0000000424247c23 */ /* 0x000fc8000801084d */
[----:B------:R-:W0:Y:S01]  /*9c80*/  MUFU.TANH R78, R78 ;  /* 0x0000004e004e7308 */ /* 0x000e220000002400 */
[----:B------:R-:W-:Y:S01]  /*9c90*/  FMNMX.FTZ R83, R69, R8, !PT ;  /* 0x0000000845537209 */ /* 0x000fe20007810000 */
[--C-:B------:R-:W-:Y:S01]  /*9ca0*/  FFMA.FTZ R132, R47, UR4, -R77.reuse ;  /* 0x000000042f847c23 */ /* 0x100fe2000801084d */
[----:B-1----:R-:W-:Y:S01]  /*9cb0*/  FSEL R8, R72, -INF , P2 ;  /* 0xff80000048087808 */ /* 0x002fe20001000000 */
[--C-:B------:R-:W-:Y:S01]  /*9cc0*/  FFMA.FTZ R134, R51, UR4, -R77.reuse ;  /* 0x0000000433867c23 */ /* 0x100fe2000801084d */
[--C-:B------:R-:W-:Y:S01]  /*9cd0*/  FFMA.FTZ R136, R55, UR4, -R77.reuse ;  /* 0x0000000437887c23 */ /* 0x100fe2000801084d */
[--C-:B------:R-:W-:Y:S01]  /*9ce0*/  FFMA.FTZ R138, R59, UR4, -R77.reuse ;  /* 0x000000043b8a7c23 */ /* 0x100fe2000801084d */
[--C-:B------:R-:W-:Y:S01]  /*9cf0*/  FFMA.FTZ R140, R63, UR4, -R77.reuse ;  /* 0x000000043f8c7c23 */ /* 0x100fe2000801084d */
[----:B------:R-:W1:Y:S01]  /*9d00*/  MUFU.TANH R81, R81 ;  /* 0x0000005100517308 */ /* 0x000e620000002400 */
[----:B------:R-:W-:Y:S01]  /*9d10*/  FMNMX.FTZ R83, R4, R83, !PT ;  /* 0x0000005304537209 */ /* 0x000fe20007810000 */
[--C-:B------:R-:W-:Y:S01]  /*9d20*/  FFMA.FTZ R142, R67, UR4, -R77.reuse ;  /* 0x00000004438e7c23 */ /* 0x100fe2000801084d */
[--C-:B------:R-:W-:Y:S01]  /*9d30*/  FFMA.FTZ R146, R73, UR4, -R77.reuse ;  /* 0x0000000449927c23 */ /* 0x100fe2000801084d */
[--C-:B------:R-:W-:Y:S01]  /*9d40*/  FFMA.FTZ R40, R40, UR4, -R77.reuse ;  /* 0x0000000428287c23 */ /* 0x100fe2000801084d */
[----:B------:R-:W-:Y:S01]  /*9d50*/  FMNMX.FTZ R83, R8, R83, !PT ;  /* 0x0000005308537209 */ /* 0x000fe20007810000 */
[--C-:B------:R-:W-:Y:S01]  /*9d60*/  FFMA.FTZ R130, R76, UR4, -R77.reuse ;  /* 0x000000044c827c23 */ /* 0x100fe2000801084d */
[--C-:B------:R-:W-:Y:S01]  /*9d70*/  FFMA.FTZ R44, R44, UR4, -R77.reuse ;  /* 0x000000042c2c7c23 */ /* 0x100fe2000801084d */
[----:B------:R2:W-:Y:S01]  /*9d80*/  MUFU.EX2 R27, R28 ;  /* 0x0000001c001b7308 */ /* 0x0005e20000000800 */
[--C-:B------:R-:W-:Y:S01]  /*9d90*/  FFMA.FTZ R144, R70, UR4, -R77.reuse ;  /* 0x0000000446907c23 */ /* 0x100fe2000801084d */
[----:B------:R-:W-:Y:S01]  /*9da0*/  FFMA.FTZ R71, R71, UR4, -R77 ;  /* 0x0000000447477c23 */ /* 0x000fe2000801084d */
[----:B------:R-:W-:Y:S01]  /*9db0*/  ULDC UR5, c[0x0][0x988] ;  /* 0x0002620000057ab9 */ /* 0x000fe20000000800 */
[----:B--2---:R-:W-:-:S04]  /*9dc0*/  FSEL R28, R80, -INF , P3 ;  /* 0xff800000501c7808 */ /* 0x004fc80001800000 */
[----:B------:R0:W-:Y:S01]  /*9dd0*/  MUFU.EX2 R11, R24 ;  /* 0x00000018000b7308 */ /* 0x0001e20000000800 */
[----:B------:R-:W-:Y:S02]  /*9de0*/  FMNMX.FTZ R83, R28, R83, !PT ;  /* 0x000000531c537209 */ /* 0x000fe40007810000 */
[----:B0-----:R-:W-:-:S05]  /*9df0*/  FSEL R24, R78, -INF , P4 ;  /* 0xff8000004e187808 */ /* 0x001fca0002000000 */
[----:B------:R1:W-:Y:S01]  /*9e00*/  MUFU.EX2 R75, R32 ;  /* 0x00000020004b7308 */ /* 0x0003e20000000800 */
[----:B------:R-:W-:Y:S02]  /*9e10*/  FMNMX.FTZ R83, R24, R83, !PT ;  /* 0x0000005318537209 */ /* 0x000fe40007810000 */
[----:B-1----:R-:W-:-:S04]  /*9e20*/  FSEL R32, R81, -INF , P5 ;  /* 0xff80000051207808 */ /* 0x002fc80002800000 */
[----:B------:R-:W-:Y:S01]  /*9e30*/  FMNMX.FTZ R83, R32, R83, !PT ;  /* 0x0000005320537209 */ /* 0x000fe20007810000 */
[----:B------:R0:W-:Y:S04]  /*9e40*/  MUFU.EX2 R35, R36 ;  /* 0x0000002400237308 */ /* 0x0001e80000000800 */
[----:B0-----:R-:W0:Y:S02]  /*9e50*/  SHFL.BFLY PT, R36, R83, 0x2, 0x1f ;  /* 0x0c401f0053247f89 */ /* 0x001e2400000e0000 */
[----:B0-----:R-:W-:-:S05]  /*9e60*/  FMNMX.FTZ R36, R83, R36, !PT ;  /* 0x0000002453247209 */ /* 0x001fca0007810000 */
[----:B------:R-:W0:Y:S01]  /*9e70*/  SHFL.BFLY PT, R81, R36, 0x1, 0x1f ;  /* 0x0c201f0024517f89 */ /* 0x000e2200000e0000 */
[----:B------:R-:W-:Y:S01]  /*9e80*/  MUFU.EX2 R148, R148 ;  /* 0x0000009400947308 */ /* 0x000fe20000000800 */
[--C-:B------:R-:W-:Y:S01]  /*9e90*/  FFMA.FTZ R47, R48, UR4, -R77.reuse ;  /* 0x00000004302f7c23 */ /* 0x100fe2000801084d */
[----:B------:R-:W-:-:S06]  /*9ea0*/  FFMA.FTZ R51, R52, UR4, -R77 ;  /* 0x0000000434337c23 */ /* 0x000fcc000801084d */
[----:B------:R-:W1:Y:S01]  /*9eb0*/  MUFU.EX2 R3, R3 ;  /* 0x0000000300037308 */ /* 0x000e620000000800 */
[--C-:B------:R-:W-:Y:S01]  /*9ec0*/  FFMA.FTZ R55, R56, UR4, -R77.reuse ;  /* 0x0000000438377c23 */ /* 0x100fe2000801084d */
[--C-:B------:R-:W-:Y:S01]  /*9ed0*/  FFMA.FTZ R59, R60, UR4, -R77.reuse ;  /* 0x000000043c3b7c23 */ /* 0x100fe2000801084d */
[--C-:B------:R-:W-:Y:S01]  /*9ee0*/  FFMA.FTZ R63, R64, UR4, -R77.reuse ;  /* 0x00000004403f7c23 */ /* 0x100fe2000801084d */
[--C-:B------:R-:W-:Y:S01]  /*9ef0*/  FFMA.FTZ R67, R68, UR4, -R77.reuse ;  /* 0x0000000444437c23 */ /* 0x100fe2000801084d */
[----:B------:R-:W-:-:S03]  /*9f00*/  FFMA.FTZ R73, R74, UR4, -R77 ;  /* 0x000000044a497c23 */ /* 0x000fc6000801084d */
[----:B------:R-:W2:Y:S01]  /*9f10*/  MUFU.EX2 R150, R150 ;  /* 0x0000009600967308 */ /* 0x000ea20000000800 */
[----:B0-----:R-:W-:-:S04]  /*9f20*/  FMNMX.FTZ R38, R36, R81, !PT ;  /* 0x0000005124267209 */ /* 0x001fc80007810000 */
[C---:B------:R-:W-:Y:S01]  /*9f30*/  FSETP.NEU.FTZ.AND P1, PT, R38.reuse, -INF , PT ;  /* 0xff8000002600780b */ /* 0x040fe20003f3d000 */
[----:B------:R-:W-:Y:S02]  /*9f40*/  FMUL.FTZ R36, R38, UR4 ;  /* 0x0000000426247c20 */ /* 0x000fe40008410000 */
[----:B------:R-:W0:Y:S03]  /*9f50*/  MUFU.EX2 R7, R7 ;  /* 0x0000000700077308 */ /* 0x000e260000000800 */
[----:B------:R-:W-:-:S05]  /*9f60*/  FSEL R77, R36, RZ, P1 ;  /* 0x000000ff244d7208 */ /* 0x000fca0000800000 */
[----:B------:R-:W3:Y:S01]  /*9f70*/  MUFU.EX2 R120, R120 ;  /* 0x0000007800787308 */ /* 0x000ee20000000800 */
[--C-:B------:R-:W-:Y:S01]  /*9f80*/  FFMA.FTZ R149, R5, UR4, -R77.reuse ;  /* 0x0000000405957c23 */ /* 0x100fe2000801084d */
[--C-:B------:R-:W-:Y:S01]  /*9f90*/  FFMA.FTZ R6, R6, UR4, -R77.reuse ;  /* 0x0000000406067c23 */ /* 0x100fe2000801084d */
[----:B------:R-:W-:Y:S01]  /*9fa0*/  FFMA.FTZ R151, R9, UR4, -R77 ;  /* 0x0000000409977c23 */ /* 0x000fe2000801084d */
[----:B-1----:R-:W-:Y:S01]  /*9fb0*/  FADD.FTZ R5, R148, R3 ;  /* 0x0000000394057221 */ /* 0x002fe20000010000 */
[----:B------:R-:W-:-:S03]  /*9fc0*/  FFMA.FTZ R10, R10, UR4, -R77 ;  /* 0x000000040a0a7c23 */ /* 0x000fc6000801084d */
[----:B------:R-:W-:Y:S01]  /*9fd0*/  MUFU.EX2 R149, R149 ;  /* 0x0000009500957308 */ /* 0x000fe20000000800 */
[----:B------:R-:W-:-:S07]  /*9fe0*/  FFMA.FTZ R121, R25, UR4, -R77 ;  /* 0x0000000419797c23 */ /* 0x000fce000801084d */
[----:B------:R-:W1:Y:S08]  /*9ff0*/  MUFU.EX2 R6, R6 ;  /* 0x0000000600067308 */ /* 0x000e700000000800 */
[----:B------:R-:W4:Y:S08]  /*a000*/  MUFU.EX2 R122, R122 ;  /* 0x0000007a007a7308 */ /* 0x000f300000000800 */
[----:B------:R2:W-:Y:S01]  /*a010*/  MUFU.EX2 R79, R44 ;  /* 0x0000002c004f7308 */ /* 0x0005e20000000800 */
[----:B------:R-:W-:-:S07]  /*a020*/  FFMA.FTZ R26, R26, UR4, -R77 ;  /* 0x000000041a1a7c23 */ /* 0x000fce000801084d */
[----:B------:R-:W5:Y:S01]  /*a030*/  MUFU.EX2 R151, R151 ;  /* 0x0000009700977308 */ /* 0x000f620000000800 */
[----:B--2---:R-:W-:-:S04]  /*a040*/  FADD.FTZ R44, R150, R5 ;  /* 0x00000005962c7221 */ /* 0x004fc80000010000 */
[----:B0-----:R-:W-:-:S03]  /*a050*/  FADD.FTZ R5, R7, R44 ;  /* 0x0000002c07057221 */ /* 0x001fc60000010000 */
[----:B------:R0:W-:Y:S01]  /*a060*/  MUFU.EX2 R39, R40 ;  /* 0x0000002800277308 */ /* 0x0001e20000000800 */
[----:B------:R-:W-:-:S07]  /*a070*/  FFMA.FTZ R123, R29, UR4, -R77 ;  /* 0x000000041d7b7c23 */ /* 0x000fce000801084d */
[----:B------:R-:W2:Y:S01]  /*a080*/  MUFU.EX2 R10, R10 ;  /* 0x0000000a000a7308 */ /* 0x000ea20000000800 */
[--C-:B0-----:R-:W-:Y:S01]  /*a090*/  FFMA.FTZ R40, R42, UR4, -R77.reuse ;  /* 0x000000042a287c23 */ /* 0x101fe2000801084d */
[----:B------:R-:W-:Y:S01]  /*a0a0*/  FFMA.FTZ R42, R46, UR4, -R77 ;  /* 0x000000042e2a7c23 */ /* 0x000fe2000801084d */
[----:B---3--:R-:W-:-:S05]  /*a0b0*/  FADD.FTZ R46, R120, R5 ;  /* 0x00000005782e7221 */ /* 0x008fca0000010000 */
[----:B------:R-:W0:Y:S01]  /*a0c0*/  MUFU.EX2 R124, R124 ;  /* 0x0000007c007c7308 */ /* 0x000e220000000800 */
[----:B------:R-:W-:Y:S01]  /*a0d0*/  FADD.FTZ R5, R11, R46 ;  /* 0x0000002e0b057221 */ /* 0x000fe20000010000 */
[----:B-1----:R-:W-:-:S06]  /*a0e0*/  FADD.FTZ R48, R149, R6 ;  /* 0x0000000695307221 */ /* 0x002fcc0000010000 */
[----:B------:R-:W1:Y:S01]  /*a0f0*/  MUFU.EX2 R121, R121 ;  /* 0x0000007900797308 */ /* 0x000e620000000800 */
[----:B------:R-:W-:Y:S01]  /*a100*/  FFMA.FTZ R30, R30, UR4, -R77 ;  /* 0x000000041e1e7c23 */ /* 0x000fe2000801084d */
[----:B----4-:R-:W-:Y:S01]  /*a110*/  FADD.FTZ R46, R122, R5 ;  /* 0x000000057a2e7221 */ /* 0x010fe20000010000 */
[----:B-----5:R-:W-:-:S05]  /*a120*/  FADD.FTZ R5, R151, R48 ;  /* 0x0000003097057221 */ /* 0x020fca0000010000 */
[----:B------:R-:W3:Y:S01]  /*a130*/  MUFU.EX2 R26, R26 ;  /* 0x0000001a001a7308 */ /* 0x000ee20000000800 */
[----:B------:R-:W-:Y:S01]  /*a140*/  FFMA.FTZ R125, R33, UR4, -R77 ;  /* 0x00000004217d7c23 */ /* 0x000fe2000801084d */
[----:B------:R-:W-:-:S06]  /*a150*/  FADD.FTZ R9, R27, R46 ;  /* 0x0000002e1b097221 */ /* 0x000fcc0000010000 */
[----:B------:R-:W4:Y:S01]  /*a160*/  MUFU.EX2 R126, R126 ;  /* 0x0000007e007e7308 */ /* 0x000f220000000800 */
[----:B--2---:R-:W-:Y:S01]  /*a170*/  FADD.FTZ R48, R10, R5 ;  /* 0x000000050a307221 */ /* 0x004fe20000010000 */
[----:B------:R-:W-:-:S06]  /*a180*/  FFMA.FTZ R34, R34, UR4, -R77 ;  /* 0x0000000422227c23 */ /* 0x000fcc000801084d */
[----:B------:R-:W2:Y:S01]  /*a190*/  MUFU.EX2 R123, R123 ;  /* 0x0000007b007b7308 */ /* 0x000ea20000000800 */
[----:B------:R-:W-:Y:S01]  /*a1a0*/  FFMA.FTZ R44, R50, UR4, -R77 ;  /* 0x00000004322c7c23 */ /* 0x000fe2000801084d */
[----:B0-----:R-:W-:Y:S01]  /*a1b0*/  FADD.FTZ R50, R124, R9 ;  /* 0x000000097c327221 */ /* 0x001fe20000010000 */
[----:B-1----:R-:W-:-:S05]  /*a1c0*/  FADD.FTZ R5, R121, R48 ;  /* 0x0000003079057221 */ /* 0x002fca0000010000 */
[----:B------:R-:W0:Y:S01]  /*a1d0*/  MUFU.EX2 R30, R30 ;  /* 0x0000001e001e7308 */ /* 0x000e220000000800 */
[----:B------:R-:W-:Y:S01]  /*a1e0*/  FFMA.FTZ R127, R37, UR4, -R77 ;  /* 0x00000004257f7c23 */ /* 0x000fe2000801084d */
[----:B------:R-:W-:-:S06]  /*a1f0*/  FADD.FTZ R9, R75, R50 ;  /* 0x000000324b097221 */ /* 0x000fcc0000010000 */
[----:B------:R-:W1:Y:S01]  /*a200*/  MUFU.EX2 R128, R128 ;  /* 0x0000008000807308 */ /* 0x000e620000000800 */
[----:B---3--:R-:W-:Y:S01]  /*a210*/  FADD.FTZ R50, R26, R5 ;  /* 0x000000051a327221 */ /* 0x008fe20000010000 */
[----:B------:R-:W-:-:S06]  /*a220*/  FFMA.FTZ R36, R43, UR4, -R77 ;  /* 0x000000042b247c23 */ /* 0x000fcc000801084d */
[----:B------:R-:W3:Y:S01]  /*a230*/  MUFU.EX2 R125, R125 ;  /* 0x0000007d007d7308 */ /* 0x000ee20000000800 */
[----:B----4-:R-:W-:Y:S01]  /*a240*/  FADD.FTZ R48, R126, R9 ;  /* 0x000000097e307221 */ /* 0x010fe20000010000 */
[----:B--2---:R-:W-:-:S06]  /*a250*/  FADD.FTZ R5, R123, R50 ;  /* 0x000000327b057221 */ /* 0x004fcc0000010000 */
[----:B------:R-:W-:Y:S01]  /*a260*/  MUFU.EX2 R34, R34 ;  /* 0x0000002200227308 */ /* 0x000fe20000000800 */
[----:B------:R-:W-:Y:S01]  /*a270*/  FFMA.FTZ R129, R41, UR4, -R77 ;  /* 0x0000000429817c23 */ /* 0x000fe2000801084d */
[----:B------:R-:W-:-:S06]  /*a280*/  FADD.FTZ R9, R35, R48 ;  /* 0x0000003023097221 */ /* 0x000fcc0000010000 */
[----:B------:R-:W2:Y:S01]  /*a290*/  MUFU.EX2 R130, R130 ;  /* 0x0000008200827308 */ /* 0x000ea20000000800 */
[----:B------:R-:W-:Y:S01]  /*a2a0*/  MOV R25, UR38 ;  /* 0x0000002600197c02 */ /* 0x000fe20008000f00 */
[----:B0-----:R-:W-:-:S06]  /*a2b0*/  FADD.FTZ R50, R30, R5 ;  /* 0x000000051e327221 */ /* 0x001fcc0000010000 */
[----:B------:R-:W0:Y:S01]  /*a2c0*/  MUFU.EX2 R127, R127 ;  /* 0x0000007f007f7308 */ /* 0x000e220000000800 */
[----:B-1----:R-:W-:Y:S01]  /*a2d0*/  FADD.FTZ R52, R128, R9 ;  /* 0x0000000980347221 */ /* 0x002fe20000010000 */
[----:B------:R-:W-:Y:S01]  /*a2e0*/  PRMT R0, R25, 0x654, R0 ;  /* 0x0000065419007816 */ /* 0x000fe20000000000 */
[----:B---3--:R-:W-:-:S05]  /*a2f0*/  FADD.FTZ R5, R125, R50 ;  /* 0x000000327d057221 */ /* 0x008fca0000010000 */
[----:B------:R-:W1:Y:S01]  /*a300*/  MUFU.EX2 R36, R36 ;  /* 0x0000002400247308 */ /* 0x000e620000000800 */
[----:B------:R-:W-:Y:S01]  /*a310*/  FFMA.FTZ R131, R45, UR4, -R77 ;  /* 0x000000042d837c23 */ /* 0x000fe2000801084d */
[----:B------:R-:W-:Y:S01]  /*a320*/  FADD.FTZ R9, R39, R52 ;  /* 0x0000003427097221 */ /* 0x000fe20000010000 */
[----:B------:R3:W-:Y:S05]  /*a330*/  SYNCS.ARRIVE.TRANS64.RED.A1T0 RZ, [R0+URZ], RZ ;  /* 0x000000ff00ff79a7 */ /* 0x0007ea000810043f */
[----:B------:R-:W4:Y:S01]  /*a340*/  MUFU.EX2 R132, R132 ;  /* 0x0000008400847308 */ /* 0x000f220000000800 */
[----:B--2---:R-:W-:Y:S01]  /*a350*/  FADD.FTZ R50, R130, R9 ;  /* 0x0000000982327221 */ /* 0x004fe20000010000 */
[----:B---3--:R-:W-:-:S06]  /*a360*/  FADD.FTZ R0, R34, R5 ;  /* 0x0000000522007221 */ /* 0x008fcc0000010000 */
[----:B------:R-:W2:Y:S01]  /*a370*/  MUFU.EX2 R129, R129 ;  /* 0x0000008100817308 */ /* 0x000ea20000000800 */
[----:B0-----:R-:W-:-:S07]  /*a380*/  FADD.FTZ R5, R127, R0 ;  /* 0x000000007f057221 */ /* 0x001fce0000010000 */
[----:B------:R-:W0:Y:S01]  /*a390*/  MUFU.EX2 R47, R47 ;  /* 0x0000002f002f7308 */ /* 0x000e220000000800 */
[----:B------:R-:W-:-:S07]  /*a3a0*/  FFMA.FTZ R133, R49, UR4, -R77 ;  /* 0x0000000431857c23 */ /* 0x000fce000801084d */
[----:B------:R-:W3:Y:S01]  /*a3b0*/  MUFU.EX2 R40, R40 ;  /* 0x0000002800287308 */ /* 0x000ee20000000800 */
[----:B------:R-:W-:Y:S01]  /*a3c0*/  FADD.FTZ R9, R79, R50 ;  /* 0x000000324f097221 */ /* 0x000fe20000010000 */
[----:B-1----:R-:W-:-:S06]  /*a3d0*/  FADD.FTZ R52, R36, R5 ;  /* 0x0000000524347221 */ /* 0x002fcc0000010000 */
[----:B------:R-:W1:Y:S01]  /*a3e0*/  MUFU.EX2 R134, R134 ;  /* 0x0000008600867308 */ /* 0x000e620000000800 */
[----:B----4-:R-:W-:-:S07]  /*a3f0*/  FADD.FTZ R0, R132, R9 ;  /* 0x0000000984007221 */ /* 0x010fce0000010000 */
[----:B------:R-:W4:Y:S01]  /*a400*/  MUFU.EX2 R131, R131 ;  /* 0x0000008300837308 */ /* 0x000f220000000800 */
[----:B--2---:R-:W-:-:S07]  /*a410*/  FADD.FTZ R9, R129, R52 ;  /* 0x0000003481097221 */ /* 0x004fce0000010000 */
[----:B------:R-:W2:Y:S01]  /*a420*/  MUFU.EX2 R51, R51 ;  /* 0x0000003300337308 */ /* 0x000ea20000000800 */
[----:B------:R-:W-:-:S07]  /*a430*/  FFMA.FTZ R135, R53, UR4, -R77 ;  /* 0x0000000435877c23 */ /* 0x000fce000801084d */
[----:B------:R-:W5:Y:S01]  /*a440*/  MUFU.EX2 R42, R42 ;  /* 0x0000002a002a7308 */ /* 0x000f620000000800 */
[----:B0-----:R-:W-:Y:S01]  /*a450*/  FADD.FTZ R5, R47, R0 ;  /* 0x000000002f057221 */ /* 0x001fe20000010000 */
[----:B------:R-:W-:-:S06]  /*a460*/  FFMA.FTZ R0, R4, UR4, -R77 ;  /* 0x0000000404007c23 */ /* 0x000fcc000801084d */
[----:B------:R-:W0:Y:S01]  /*a470*/  MUFU.EX2 R136, R136 ;  /* 0x0000008800887308 */ /* 0x000e220000000800 */
[----:B---3--:R-:W-:Y:S01]  /*a480*/  FADD.FTZ R4, R40, R9 ;  /* 0x0000000928047221 */ /* 0x008fe20000010000 */
[----:B------:R-:W-:-:S06]  /*a490*/  FFMA.FTZ R46, R54, UR4, -R77 ;  /* 0x00000004362e7c23 */ /* 0x000fcc000801084d */
[----:B------:R-:W3:Y:S01]  /*a4a0*/  MUFU.EX2 R133, R133 ;  /* 0x0000008500857308 */ /* 0x000ee20000000800 */
[----:B-1----:R-:W-:Y:S01]  /*a4b0*/  FADD.FTZ R52, R134, R5 ;  /* 0x0000000586347221 */ /* 0x002fe20000010000 */
[----:B----4-:R-:W-:-:S06]  /*a4c0*/  FADD.FTZ R9, R131, R4 ;  /* 0x0000000483097221 */ /* 0x010fcc0000010000 */
[----:B------:R-:W1:Y:S01]  /*a4d0*/  MUFU.EX2 R55, R55 ;  /* 0x0000003700377308 */ /* 0x000e620000000800 */
[----:B------:R-:W-:-:S07]  /*a4e0*/  FFMA.FTZ R137, R57, UR4, -R77 ;  /* 0x0000000439897c23 */ /* 0x000fce000801084d */
[----:B------:R-:W4:Y:S01]  /*a4f0*/  MUFU.EX2 R44, R44 ;  /* 0x0000002c002c7308 */ /* 0x000f220000000800 */
[----:B------:R-:W-:Y:S01]  /*a500*/  FFMA.FTZ R5, R8, UR4, -R77 ;  /* 0x0000000408057c23 */ /* 0x000fe2000801084d */
[----:B--2---:R-:W-:-:S06]  /*a510*/  FADD.FTZ R25, R51, R52 ;  /* 0x0000003433197221 */ /* 0x004fcc0000010000 */
[----:B------:R-:W2:Y:S01]  /*a520*/  MUFU.EX2 R138, R138 ;  /* 0x0000008a008a7308 */ /* 0x000ea20000000800 */
[----:B-----5:R-:W-:Y:S01]  /*a530*/  FADD.FTZ R8, R42, R9 ;  /* 0x000000092a087221 */ /* 0x020fe20000010000 */
[----:B------:R-:W-:-:S06]  /*a540*/  FFMA.FTZ R48, R58, UR4, -R77 ;  /* 0x000000043a307c23 */ /* 0x000fcc000801084d */
[----:B------:R-:W5:Y:S01]  /*a550*/  MUFU.EX2 R135, R135 ;  /* 0x0000008700877308 */ /* 0x000f620000000800 */
[----:B0-----:R-:W-:Y:S01]  /*a560*/  FADD.FTZ R52, R136, R25 ;  /* 0x0000001988347221 */ /* 0x001fe20000010000 */
[----:B------:R-:W-:-:S06]  /*a570*/  F2FP.F16.F32.PACK_AB R148, R3, R148 ;  /* 0x000000940394723e */ /* 0x000fcc00000000ff */
        /* <DEDUP_REMOVED lines=9> */
[----:B--2---:R-:W-:Y:S01]  /*a610*/  FADD.FTZ R52, R138, R9 ;  /* 0x000000098a347221 */ /* 0x004fe20000010000 */
[----:B-----5:R-:W-:-:S06]  /*a620*/  FADD.FTZ R3, R135, R8 ;  /* 0x0000000887037221 */ /* 0x020fcc0000010000 */
[----:B------:R-:W2:Y:S01]  /*a630*/  MUFU.EX2 R63, R63 ;  /* 0x0000003f003f7308 */ /* 0x000ea20000000800 */
[----:B------:R-:W-:-:S07]  /*a640*/  FFMA.FTZ R141, R65, UR4, -R77 ;  /* 0x00000004418d7c23 */ /* 0x000fce000801084d */
[----:B------:R-:W5:Y:S01]  /*a650*/  MUFU.EX2 R48, R48 ;  /* 0x0000003000307308 */ /* 0x000f620000000800 */
[----:B------:R-:W-:Y:S01]  /*a660*/  F2FP.F16.F32.PACK_AB R150, R7, R150 ;  /* 0x000000960796723e */ /* 0x000fe200000000ff */
[----:B0-----:R-:W-:-:S06]  /*a670*/  FADD.FTZ R7, R59, R52 ;  /* 0x000000343b077221 */ /* 0x001fcc0000010000 */
[----:B------:R-:W0:Y:S01]  /*a680*/  MUFU.EX2 R142, R142 ;  /* 0x0000008e008e7308 */ /* 0x000e220000000800 */
[----:B---3--:R-:W-:-:S07]  /*a690*/  FADD.FTZ R52, R46, R3 ;  /* 0x000000032e347221 */ /* 0x008fce0000010000 */
[----:B------:R-:W3:Y:S01]  /*a6a0*/  MUFU.EX2 R139, R139 ;  /* 0x0000008b008b7308 */ /* 0x000ee20000000800 */
[----:B------:R-:W-:Y:S01]  /*a6b0*/  FFMA.FTZ R66, R66, UR4, -R77 ;  /* 0x0000000442427c23 */ /* 0x000fe2000801084d */
[----:B-1----:R-:W-:-:S06]  /*a6c0*/  FADD.FTZ R54, R140, R7 ;  /* 0x000000078c367221 */ /* 0x002fcc0000010000 */
[----:B------:R-:W1:Y:S01]  /*a6d0*/  MUFU.EX2 R67, R67 ;  /* 0x0000004300437308 */ /* 0x000e620000000800 */
[----:B----4-:R-:W-:Y:S01]  /*a6e0*/  FADD.FTZ R3, R137, R52 ;  /* 0x0000003489037221 */ /* 0x010fe20000010000 */
[----:B------:R-:W-:-:S06]  /*a6f0*/  FFMA.FTZ R143, R69, UR4, -R77 ;  /* 0x00000004458f7c23 */ /* 0x000fcc000801084d */
[----:B------:R-:W-:Y:S01]  /*a700*/  MUFU.EX2 R50, R50 ;  /* 0x0000003200327308 */ /* 0x000fe20000000800 */
[----:B--2---:R-:W-:Y:S01]  /*a710*/  FADD.FTZ R7, R63, R54 ;  /* 0x000000363f077221 */ /* 0x004fe20000010000 */
[----:B-----5:R-:W-:-:S06]  /*a720*/  FADD.FTZ R52, R48, R3 ;  /* 0x0000000330347221 */ /* 0x020fcc0000010000 */
[----:B------:R-:W2:Y:S08]  /*a730*/  MUFU.EX2 R144, R144 ;  /* 0x0000009000907308 */ /* 0x000eb00000000800 */
[----:B------:R-:W-:Y:S01]  /*a740*/  MUFU.EX2 R141, R141 ;  /* 0x0000008d008d7308 */ /* 0x000fe20000000800 */
[----:B0-----:R-:W-:Y:S01]  /*a750*/  FADD.FTZ R54, R142, R7 ;  /* 0x000000078e367221 */ /* 0x001fe20000010000 */
[----:B---3--:R-:W-:-:S06]  /*a760*/  FADD.FTZ R3, R139, R52 ;  /* 0x000000348b037221 */ /* 0x008fcc0000010000 */
[----:B------:R-:W0:Y:S08]  /*a770*/  MUFU.EX2 R71, R71 ;  /* 0x0000004700477308 */ /* 0x000e300000000800 */
[----:B------:R-:W3:Y:S01]  /*a780*/  MUFU.EX2 R4, R66 ;  /* 0x0000004200047308 */ /* 0x000ee20000000800 */
[----:B-1----:R-:W-:-:S07]  /*a790*/  FADD.FTZ R7, R67, R54 ;  /* 0x0000003643077221 */ /* 0x002fce0000010000 */
[----:B------:R-:W1:Y:S01]  /*a7a0*/  MUFU.EX2 R143, R143 ;  /* 0x0000008f008f7308 */ /* 0x000e620000000800 */
[----:B--2---:R-:W-:Y:S01]  /*a7b0*/  FADD.FTZ R52, R144, R7 ;  /* 0x0000000790347221 */ /* 0x004fe20000010000 */
[----:B------:R-:W-:-:S06]  /*a7c0*/  FFMA.FTZ R28, R28, UR4, -R77 ;  /* 0x000000041c1c7c23 */ /* 0x000fcc000801084d */
[----:B------:R2:W4:Y:S01]  /*a7d0*/  MUFU.EX2 R8, R0 ;  /* 0x0000000000087308 */ /* 0x0005220000000800 */
[----:B0-----:R-:W-:Y:S01]  /*a7e0*/  FADD.FTZ R7, R71, R52 ;  /* 0x0000003447077221 */ /* 0x001fe20000010000 */
[----:B--2---:R-:W-:-:S06]  /*a7f0*/  FADD.FTZ R0, R50, R3 ;  /* 0x0000000332007221 */ /* 0x004fcc0000010000 */
[----:B------:R-:W0:Y:S01]  /*a800*/  MUFU.EX2 R5, R5 ;  /* 0x0000000500057308 */ /* 0x000e220000000800 */
[----:B------:R-:W-:Y:S01]  /*a810*/  FADD.FTZ R3, R141, R0 ;  /* 0x000000008d037221 */ /* 0x000fe20000010000 */
[----:B------:R-:W-:-:S03]  /*a820*/  FFMA.FTZ R24, R24, UR4, -R77 ;  /* 0x0000000418187c23 */ /* 0x000fc6000801084d */
[----:B---3--:R-:W-:-:S03]  /*a830*/  FADD.FTZ R52, R4, R3 ;  /* 0x0000000304347221 */ /* 0x008fc60000010000 */
[----:B------:R-:W2:Y:S01]  /*a840*/  MUFU.EX2 R28, R28 ;  /* 0x0000001c001c7308 */ /* 0x000ea20000000800 */
[----:B-1----:R-:W-:Y:S01]  /*a850*/  FADD.FTZ R3, R143, R52 ;  /* 0x000000348f037221 */ /* 0x002fe20000010000 */
[----:B------:R-:W-:Y:S01]  /*a860*/  FFMA.FTZ R32, R32, UR4, -R77 ;  /* 0x0000000420207c23 */ /* 0x000fe2000801084d */
[----:B------:R-:W-:Y:S02]  /*a870*/  F2FP.F16.F32.PACK_AB R149, R6, R149 ;  /* 0x000000950695723e */ /* 0x000fe400000000ff */
[----:B----4-:R-:W-:-:S03]  /*a880*/  FADD.FTZ R6, R8, R3 ;  /* 0x0000000308067221 */ /* 0x010fc60000010000 */
[----:B------:R-:W-:Y:S01]  /*a890*/  MUFU.EX2 R24, R24 ;  /* 0x0000001800187308 */ /* 0x000fe20000000800 */
[----:B------:R-:W-:Y:S01]  /*a8a0*/  F2FP.F16.F32.PACK_AB R143, R8, R143 ;  /* 0x0000008f088f723e */ /* 0x000fe200000000ff */
[----:B------:R-:W-:-:S06]  /*a8b0*/  VIADD R8, R88, 0xfffffffe ;  /* 0xfffffffe58087836 */ /* 0x000fcc0000000000 */
[----:B------:R-:W1:Y:S01]  /*a8c0*/  MUFU.EX2 R146, R146 ;  /* 0x0000009200927308 */ /* 0x000e620000000800 */
[----:B------:R-:W-:Y:S01]  /*a8d0*/  ISETP.GE.AND P1, PT, R8, R90, PT ;  /* 0x0000005a0800720c */ /* 0x000fe20003f26270 */
[----:B0-----:R-:W-:-:S06]  /*a8e0*/  FADD.FTZ R3, R5, R6 ;  /* 0x0000000605037221 */ /* 0x001fcc0000010000 */
[----:B------:R-:W0:Y:S08]  /*a8f0*/  MUFU.EX2 R147, R32 ;  /* 0x0000002000937308 */ /* 0x000e300000000800 */
[----:B------:R-:W3:Y:S01]  /*a900*/  MUFU.EX2 R73, R73 ;  /* 0x0000004900497308 */ /* 0x000ee20000000800 */
[----:B--2---:R-:W-:Y:S01]  /*a910*/  FADD.FTZ R3, R28, R3 ;  /* 0x000000031c037221 */ /* 0x004fe20000010000 */
[----:B-1----:R-:W-:-:S03]  /*a920*/  FADD.FTZ R0, R146, R7 ;  /* 0x0000000792007221 */ /* 0x002fc60000010000 */
[----:B------:R-:W-:Y:S01]  /*a930*/  FADD.FTZ R6, R24, R3 ;  /* 0x0000000318067221 */ /* 0x000fe20000010000 */
[----:B------:R-:W-:Y:S01]  /*a940*/  F2FP.F16.F32.PACK_AB R120, R11, R120 ;  /* 0x000000780b78723e */ /* 0x000fe200000000ff */
[--C-:B------:R-:W-:Y:S01]  /*a950*/  IMAD.MOV.U32 R118, RZ, RZ, R119.reuse ;  /* 0x000000ffff767224 */ /* 0x100fe200078e0077 */
[----:B------:R-:W-:Y:S01]  /*a960*/  F2FP.F16.F32.PACK_AB R122, R27, R122 ;  /* 0x0000007a1b7a723e */ /* 0x000fe200000000ff */
[----:B0-----:R-:W-:Y:S01]  /*a970*/  FADD.FTZ R3, R147, R6 ;  /* 0x0000000693037221 */ /* 0x001fe20000010000 */
[----:B------:R-:W-:Y:S01]  /*a980*/  F2FP.F16.F32.PACK_AB R124, R75, R124 ;  /* 0x0000007c4b7c723e */ /* 0x000fe200000000ff */
[--C-:B------:R-:W-:Y:S01]  /*a990*/  IMAD.MOV.U32 R117, RZ, RZ, R119.reuse ;  /* 0x000000ffff757224 */ /* 0x100fe200078e0077 */
[----:B------:R-:W-:Y:S01]  /*a9a0*/  F2FP.F16.F32.PACK_AB R126, R35, R126 ;  /* 0x0000007e237e723e */ /* 0x000fe200000000ff */
[--C-:B------:R-:W-:Y:S01]  /*a9b0*/  IMAD.MOV.U32 R115, RZ, RZ, R119.reuse ;  /* 0x000000ffff737224 */ /* 0x100fe200078e0077 */
[----:B------:R-:W-:Y:S01]  /*a9c0*/  F2FP.F16.F32.PACK_AB R128, R39, R128 ;  /* 0x000000802780723e */ /* 0x000fe200000000ff */
[--C-:B------:R-:W-:Y:S01]  /*a9d0*/  IMAD.MOV.U32 R114, RZ, RZ, R119.reuse ;  /* 0x000000ffff727224 */ /* 0x100fe200078e0077 */
[----:B------:R-:W-:Y:S01]  /*a9e0*/  F2FP.F16.F32.PACK_AB R130, R79, R130 ;  /* 0x000000824f82723e */ /* 0x000fe200000000ff */
[----:B---3--:R-:W-:Y:S01]  /*a9f0*/  FADD.FTZ R0, R73, R0 ;  /* 0x0000000049007221 */ /* 0x008fe20000010000 */
[----:B------:R-:W-:Y:S01]  /*aa00*/  F2FP.F16.F32.PACK_AB R132, R47, R132 ;  /* 0x000000842f84723e */ /* 0x000fe200000000ff */
[--C-:B------:R-:W-:Y:S01]  /*aa10*/  IMAD.MOV.U32 R113, RZ, RZ, R119.reuse ;  /* 0x000000ffff717224 */ /* 0x100fe200078e0077 */
        /* <DEDUP_REMOVED lines=35> */
[----:B------:R-:W-:Y:S01]  /*ac50*/  IMAD.MOV.U32 R89, RZ, RZ, R119 ;  /* 0x000000ffff597224 */ /* 0x000fe200078e0077 */
[----:B------:R-:W-:-:S02]  /*ac60*/  F2FP.F16.F32.PACK_AB R141, R4, R141 ;  /* 0x0000008d048d723e */ /* 0x000fc400000000ff */
[----:B------:R-:W-:Y:S02]  /*ac70*/  F2FP.F16.F32.PACK_AB R145, R28, R5 ;  /* 0x000000051c91723e */ /* 0x000fe400000000ff */
[----:B------:R-:W-:Y:S02]  /*ac80*/  F2FP.F16.F32.PACK_AB R147, R147, R24 ;  /* 0x000000189393723e */ /* 0x000fe400000000ff */
[-C--:B------:R-:W-:Y:S02]  /*ac90*/  MOV R116, R119.reuse ;  /* 0x0000007700747202 */ /* 0x080fe40000000f00 */
[-C--:B------:R-:W-:Y:S02]  /*aca0*/  MOV R112, R119.reuse ;  /* 0x0000007700707202 */ /* 0x080fe40000000f00 */
[-C--:B------:R-:W-:Y:S02]  /*acb0*/  MOV R108, R119.reuse ;  /* 0x00000077006c7202 */ /* 0x080fe40000000f00 */
[----:B------:R-:W-:-:S02]  /*acc0*/  MOV R104, R119 ;  /* 0x0000007700687202 */ /* 0x000fc40000000f00 */
[-C--:B------:R-:W-:Y:S02]  /*acd0*/  MOV R100, R119.reuse ;  /* 0x0000007700647202 */ /* 0x080fe40000000f00 */
[-C--:B------:R-:W-:Y:S02]  /*ace0*/  MOV R96, R119.reuse ;  /* 0x0000007700607202 */ /* 0x080fe40000000f00 */
[-C--:B------:R-:W-:Y:S02]  /*acf0*/  MOV R92, R119.reuse ;  /* 0x00000077005c7202 */ /* 0x080fe40000000f00 */
[----:B------:R-:W-:Y:S01]  /*ad00*/  MOV R88, R119 ;  /* 0x0000007700587202 */ /* 0x000fe20000000f00 */
[----:B------:R-:W-:Y:S06]  /*ad10*/  @!P1 BRA `(.L_x_585) ;  /* 0x0000002800309947 */ /* 0x000fec0003800000 */
[----:B------:R0:W5:Y:S01]  /*ad20*/  LDL.LU R4, [R1+0x4] ;  /* 0x0000040001047983 */ /* 0x0001620000300800 */
[----:B------:R-:W-:Y:S01]  /*ad30*/  IMAD.MOV.U32 R9, RZ, RZ, R38 ;  /* 0x000000ffff097224 */ /* 0x000fe200078e0026 */
[----:B------:R-:W-:Y:S01]  /*ad40*/  CS2R R118, SRZ ;  /* 0x0000000000767805 */ /* 0x000fe2000001ff00 */
[----:B------:R-:W-:Y:S01]  /*ad50*/  IMAD.MOV.U32 R10, RZ, RZ, R31 ;  /* 0x000000ffff0a7224 */ /* 0x000fe200078e001f */
[----:B------:R-:W-:Y:S01]  /*ad60*/  CS2R R116, SRZ ;  /* 0x0000000000747805 */ /* 0x000fe2000001ff00 */
[----:B------:R-:W-:Y:S01]  /*ad70*/  IMAD.MOV.U32 R11, RZ, RZ, R156 ;  /* 0x000000ffff0b7224 */ /* 0x000fe200078e009c */
        /* <DEDUP_REMOVED lines=13> */
[----:B0-----:R-:W-:-:S07]  /*ae50*/  CS2R R88, SRZ ;  /* 0x0000000000587805 */ /* 0x001fce000001ff00 */
.L_x_597:
[----:B------:R-:W2:Y:S01]  /*ae60*/  LDL R6, [R1+0x1c] ;  /* 0x00001c0001067983 */ /* 0x000ea20000100800 */
[----:B------:R-:W-:Y:S01]  /*ae70*/  ISETP.NE.AND P1, PT, R11, 0x1, PT ;  /* 0x000000010b00780c */ /* 0x000fe20003f25270 */
[----:B------:R-:W-:Y:S05]  /*ae80*/  YIELD ;  /* 0x0000000000007946 */ /* 0x000fea0003800000 */
[----:B------:R-:W-:Y:S02]  /*ae90*/  SEL R5, RZ, 0x1, P1 ;  /* 0x00000001ff057807 */ /* 0x000fe40000800000 */
[----:B--2---:R-:W-:Y:S02]  /*aea0*/  ISETP.NE.AND P1, PT, R6, RZ, PT ;  /* 0x000000ff0600720c */ /* 0x004fe40003f25270 */
[----:B-----5:R-:W-:-:S05]  /*aeb0*/  LOP3.LUT R6, R4, R5, RZ, 0x3c, !PT ;  /* 0x0000000504067212 */ /* 0x020fca00078e3cff */
[----:B------:R0:W-:Y:S06]  /*aec0*/  STL [R1+0x4], R6 ;  /* 0x0000040601007387 */ /* 0x0001ec0000100800 */
[----:B------:R-:W-:Y:S05]  /*aed0*/  @P1 BRA `(.L_x_586) ;  /* 0x00000000003c1947 */ /* 0x000fea0003800000 */
[----:B------:R-:W-:Y:S05]  /*aee0*/  @!P0 BRA `(.L_x_587) ;  /* 0x0000000000048947 */ /* 0x000fea0003800000 */
[----:B------:R-:W-:Y:S01]  /*aef0*/  BPT.TRAP 0x1 ;  /* 0x000000040000795c */ /* 0x000fe20000300000 */
.L_x_587:
[----:B------:R-:W-:Y:S02]  /*af00*/  IADD3 R5, R11, 0x1, RZ ;  /* 0x000000010b057810 */ /* 0x000fe40007ffe0ff */
[----:B0-----:R-:W-:Y:S02]  /*af10*/  SHF.L.U32 R6, R6, 0x1f, RZ ;  /* 0x0000001f06067819 */ /* 0x001fe400000006ff */
[----:B------:R-:W-:-:S04]  /*af20*/  ISETP.NE.AND P2, PT, R5, 0x2, PT ;  /* 0x000000020500780c */ /* 0x000fc80003f45270 */
[----:B------:R-:W-:-:S05]  /*af30*/  SEL R5, R5, RZ, P2 ;  /* 0x000000ff05057207 */ /* 0x000fca0001000000 */
[----:B------:R-:W-:-:S04]  /*af40*/  IMAD R5, R5, 0x8, R18 ;  /* 0x0000000805057824 */ /* 0x000fc800078e0212 */
[----:B------:R0:W1:Y:S01]  /*af50*/  SYNCS.PHASECHK.TRANS64.TRYWAIT P2, [R5+URZ+0x16830], R6 ;  /* 0x01683006050075a7 */ /* 0x000062000804017f */
[----:B------:R-:W-:Y:S05]  /*af60*/  @!P0 BRA `(.L_x_588) ;  /* 0x0000000000048947 */ /* 0x000fea0003800000 */
[----:B------:R-:W-:Y:S01]  /*af70*/  BPT.TRAP 0x1 ;  /* 0x000000040000795c */ /* 0x000fe20000300000 */
.L_x_588:
[----:B------:R-:W-:Y:S04]  /*af80*/  BSSY B0, `(.L_x_586) ;  /* 0x0000004000007945 */ /* 0x000fe80003800000 */
[----:B-1----:R-:W-:Y:S05]  /*af90*/  @P2 BRA `(.L_x_589) ;  /* 0x0000000000082947 */ /* 0x002fea0003800000 */
[----:B------:R-:W1:Y:S02]  /*afa0*/  SYNCS.PHASECHK.TRANS64.TRYWAIT P2, [R5+URZ+0x16830], R6 ;  /* 0x01683006050075a7 */ /* 0x000e64000804017f */
[----:B-1----:R-:W-:Y:S05]  /*afb0*/  @!P2 BRA `(.L_x_590) ;  /* 0x000000d00050a947 */ /* 0x002fea0003800000 */
.L_x_589:
[----:B------:R-:W-:Y:S05]  /*afc0*/  BSYNC B0 ;  /* 0x0000000000007941 */ /* 0x000fea0003800000 */
.L_x_586:
[----:B01----:R-:W2:Y:S01]  /*afd0*/  LDL R6, [R1+0x20] ;  /* 0x0000200001067983 */ /* 0x003ea20000100800 */
[----:B------:R-:W-:Y:S01]  /*afe0*/  VIADD R156, R11, 0x1 ;  /* 0x000000010b9c7836 */ /* 0x000fe20000000000 */
[----:B------:R-:W0:Y:S04]  /*aff0*/  S2R R5, SR_TID.X ;  /* 0x0000000000057919 */ /* 0x000e280000002100 */
[----:B------:R-:W-:-:S04]  /*b000*/  ISETP.NE.AND P2, PT, R156, 0x2, PT ;  /* 0x000000029c00780c */ /* 0x000fc80003f45270 */
[----:B------:R-:W-:Y:S01]  /*b010*/  SEL R156, R156, RZ, P2 ;  /* 0x000000ff9c9c7207 */ /* 0x000fe20001000000 */
[----:B------:R-:W-:Y:S01]  /*b020*/  IMAD.MOV.U32 R7, RZ, RZ, 0x40000040 ;  /* 0x40000040ff077424 */ /* 0x000fe200078e00ff */
[----:B------:R-:W-:Y:S05]  /*b030*/  WARPSYNC.ALL ;  /* 0x0000000000007948 */ /* 0x000fea0003800000 */
[----:B------:R-:W-:Y:S02]  /*b040*/  R2UR UR19, R7 ;  /* 0x00000000071372ca */ /* 0x000fe400000e0000 */
[----:B0-----:R-:W-:-:S04]  /*b050*/  SHF.R.U32.HI R5, RZ, 0x7, R5 ;  /* 0x00000007ff057819 */ /* 0x001fc80000011605 */
[----:B------:R-:W-:Y:S01]  /*b060*/  IADD3 R5, R5, 0x8, RZ ;  /* 0x0000000805057810 */ /* 0x000fe20007ffe0ff */
[----:B------:R-:W-:Y:S01]  /*b070*/  IMAD.MOV.U32 R27, RZ, RZ, 0x40000040 ;  /* 0x40000040ff1b7424 */ /* 0x000fe200078e00ff */
[----:B------:R-:W-:Y:S01]  /*b080*/  R2UR UR8, R12 ;  /* 0x000000000c0872ca */ /* 0x000fe200000e0000 */
[----:B------:R-:W-:Y:S01]  /*b090*/  IMAD.MOV.U32 R25, RZ, RZ, 0x40000040 ;  /* 0x40000040ff197424 */ /* 0x000fe200078e00ff */
[----:B------:R-:W-:Y:S02]  /*b0a0*/  R2UR UR9, R13 ;  /* 0x000000000d0972ca */ /* 0x000fe400000e0000 */
[----:B------:R-:W-:Y:S02]  /*b0b0*/  R2UR UR11, R27 ;  /* 0x000000001b0b72ca */ /* 0x000fe400000e0000 */
[----:B------:R-:W-:Y:S02]  /*b0c0*/  R2UR UR15, R25 ;  /* 0x00000000190f72ca */ /* 0x000fe400000e0000 */
[----:B------:R-:W-:Y:S01]  /*b0d0*/  R2UR UR23, R27 ;  /* 0x000000001b1772ca */ /* 0x000fe200000e0000 */
[----:B------:R0:W-:Y:S01]  /*b0e0*/  BAR.SYNC.DEFER_BLOCKING R5, 0x100 ;  /* 0x000400050000751d */ /* 0x0001e20000010000 */
[----:B--2---:R-:W-:-:S04]  /*b0f0*/  IMAD R26, R156, 0x400, R6 ;  /* 0x000004009c1a7824 */ /* 0x004fc800078e0206 */
[----:B------:R-:W-:-:S05]  /*b100*/  VIADD R6, R26, 0x4 ;  /* 0x000000041a067836 */ /* 0x000fca0000000000 */
[----:B------:R-:W-:Y:S02]  /*b110*/  R2UR UR18, R6 ;  /* 0x00000000061272ca */ /* 0x000fe400000e0000 */
[----:B------:R-:W2:Y:S01]  /*b120*/  LDL.64 R6, [R1+0x8] ;  /* 0x0000080001067983 */ /* 0x000ea20000100a00 */
[C---:B------:R-:W-:Y:S01]  /*b130*/  R2UR UR10, R26.reuse ;  /* 0x000000001a0a72ca */ /* 0x040fe200000e0000 */
[C---:B------:R-:W-:Y:S01]  /*b140*/  VIADD R24, R26.reuse, 0x2 ;  /* 0x000000021a187836 */ /* 0x040fe20000000000 */
[----:B------:R-:W-:-:S04]  /*b150*/  IADD3 R26, R26, 0x6, RZ ;  /* 0x000000061a1a7810 */ /* 0x000fc80007ffe0ff */
[----:B------:R-:W-:Y:S02]  /*b160*/  R2UR UR14, R24 ;  /* 0x00000000180e72ca */ /* 0x000fe400000e0000 */
[----:B------:R-:W-:Y:S02]  /*b170*/  R2UR UR22, R26 ;  /* 0x000000001a1672ca */ /* 0x000fe400000e0000 */
[----:B------:R-:W-:-:S06]  /*b180*/  WARPGROUP.ARRIVE ;  /* 0x00000000000079c5 */ /* 0x000fcc0000000000 */
[----:B------:R-:W-:Y:S01]  /*b190*/  HGMMA.64x128x16.F32 R24, gdesc[UR8], RZ, !UPT, gsb0 ;  /* 0x01e00000081879f0 */ /* 0x000fe2000c0008ff */
[----:B------:R-:W-:Y:S02]  /*b1a0*/  R2UR UR16, R20 ;  /* 0x00000000141072ca */ /* 0x000fe400000e0000 */
[----:B------:R-:W-:Y:S01]  /*b1b0*/  R2UR UR17, R21 ;  /* 0x00000000151172ca */ /* 0x000fe200000e0000 */
[----:B------:R-:W-:Y:S02]  /*b1c0*/  WARPGROUP.DEPBAR.LE gsb0, 0x0 ;  /* 0x00008000000079c5 */ /* 0x000fe40000010000 */
[----:B------:R-:W-:Y:S01]  /*b1d0*/  WARPGROUP.ARRIVE ;  /* 0x00000000000079c5 */ /* 0x000fe20000000000 */
[----:B--2---:R-:W-:Y:S02]  /*b1e0*/  R2UR UR12, R6 ;  /* 0x00000000060c72ca */ /* 0x004fe400000e0000 */
[----:B------:R-:W-:-:S13]  /*b1f0*/  R2UR UR13, R7 ;  /* 0x00000000070d72ca */ /* 0x000fda00000e0000 */
[----:B------:R-:W-:Y:S01]  /*b200*/  HGMMA.64x128x16.F32 R24, gdesc[UR12], R24, gsb0 ;  /* 0x01e000000c1879f0 */ /* 0x000fe20008000818 */
[----:B------:R-:W-:Y:S02]  /*b210*/  R2UR UR20, R14 ;  /* 0x000000000e1472ca */ /* 0x000fe400000e0000 */
[----:B------:R-:W-:Y:S01]  /*b220*/  R2UR UR21, R15 ;  /* 0x000000000f1572ca */ /* 0x000fe200000e0000 */
[----:B------:R-:W-:Y:S02]  /*b230*/  WARPGROUP.DEPBAR.LE gsb0, 0x0 ;  /* 0x00008000000079c5 */ /* 0x000fe40000010000 */
[----:B------:R-:W-:-:S06]  /*b240*/  WARPGROUP.ARRIVE ;  /* 0x00000000000079c5 */ /* 0x000fcc0000000000 */
        /* <DEDUP_REMOVED lines=8> */
.L_x_592:
[----:B------:R-:W-:Y:S01]  /*b2d0*/  SHF.L.U32 R4, R4, 0x1f, RZ ;  /* 0x0000001f04047819 */ /* 0x000fe200000006ff */
[----:B------:R-:W-:-:S04]  /*b2e0*/  IMAD R5, R11, 0x8, R18 ;  /* 0x000000080b057824 */ /* 0x000fc800078e0212 */
[----:B------:R0:W1:Y:S01]  /*b2f0*/  SYNCS.PHASECHK.TRANS64.TRYWAIT P1, [R5+URZ+0x16850], R4 ;  /* 0x01685004050075a7 */ /* 0x000062000802017f */
[----:B------:R-:W-:Y:S05]  /*b300*/  @!P0 BRA `(.L_x_593) ;  /* 0x0000000000048947 */ /* 0x000fea0003800000 */
[----:B------:R-:W-:Y:S01]  /*b310*/  BPT.TRAP 0x1 ;  /* 0x000000040000795c */ /* 0x000fe20000300000 */
.L_x_593:
[----:B-1----:R-:W-:Y:S05]  /*b320*/  @P1 BRA `(.L_x_591) ;  /* 0x0000000000081947 */ /* 0x002fea0003800000 */
[----:B------:R-:W1:Y:S02]  /*b330*/  SYNCS.PHASECHK.TRANS64.TRYWAIT P1, [R5+URZ+0x16850], R4 ;  /* 0x01685004050075a7 */ /* 0x000e64000802017f */
[----:B-1----:R-:W-:Y:S05]  /*b340*/  @!P1 BRA `(.L_x_594) ;  /* 0x000000cc00809947 */ /* 0x002fea0003800000 */
.L_x_591:
[----:B01----:R-:W-:Y:S01]  /*b350*/  IADD3 R4, R18, 0x400, RZ ;  /* 0x0000040012047810 */ /* 0x003fe20007ffe0ff */
[----:B------:R-:W-:Y:S01]  /*b360*/  IMAD.MOV.U32 R5, RZ, RZ, 0x40000040 ;  /* 0x40000040ff057424 */ /* 0x000fe200078e00ff */
[----:B------:R-:W-:Y:S05]  /*b370*/  WARPSYNC.ALL ;  /* 0x0000000000007948 */ /* 0x000fea0003800000 */
[----:B------:R-:W-:Y:S01]  /*b380*/  SHF.R.U32.HI R4, RZ, 0x4, R4 ;  /* 0x00000004ff047819 */ /* 0x000fe20000011604 */
[----:B------:R-:W-:Y:S01]  /*b390*/  WARPGROUP.ARRIVE ;  /* 0x00000000000079c5 */ /* 0x000fe20000000000 */
[----:B------:R-:W-:Y:S02]  /*b3a0*/  R2UR UR11, R5 ;  /* 0x00000000050b72ca */ /* 0x000fe400000e0000 */
[----:B------:R-:W-:-:S02]  /*b3b0*/  LOP3.LUT R4, R4, 0x3fff, RZ, 0xc0, !PT ;  /* 0x00003fff04047812 */ /* 0x000fc400078ec0ff */
[----:B------:R-:W-:Y:S02]  /*b3c0*/  MOV R7, 0x40000040 ;  /* 0x4000004000077802 */ /* 0x000fe40000000f00 */
[----:B------:R-:W-:Y:S01]  /*b3d0*/  MOV R5, 0x40000040 ;  /* 0x4000004000057802 */ /* 0x000fe20000000f00 */
[----:B------:R-:W-:-:S04]  /*b3e0*/  IMAD R4, R11, 0x400, R4 ;  /* 0x000004000b047824 */ /* 0x000fc800078e0204 */
[C---:B------:R-:W-:Y:S01]  /*b3f0*/  VIADD R6, R4.reuse, 0x80 ;  /* 0x0000008004067836 */ /* 0x040fe20000000000 */
[----:B------:R-:W-:-:S13]  /*b400*/  R2UR UR10, R4 ;  /* 0x00000000040a72ca */ /* 0x000fda00000e0000 */
[----:B------:R-:W-:Y:S01]  /*b410*/  HGMMA.64x64x16.F32 R88, R148, gdesc[UR8].tnspB, R88, gsb0 ;  /* 0x40e0000894587df0 */ /* 0x000fe20008000858 */
[----:B------:R-:W-:Y:S01]  /*b420*/  R2UR UR10, R6 ;  /* 0x00000000060a72ca */ /* 0x000fe200000e0000 */
[----:B------:R-:W-:Y:S01]  /*b430*/  VIADD R6, R4, 0x100 ;  /* 0x0000010004067836 */ /* 0x000fe20000000000 */
[----:B------:R-:W-:Y:S01]  /*b440*/  R2UR UR11, R7 ;  /* 0x00000000070b72ca */ /* 0x000fe200000e0000 */
[----:B------:R-:W-:Y:S01]  /*b450*/  IMAD.MOV.U32 R7, RZ, RZ, 0x40000040 ;  /* 0x40000040ff077424 */ /* 0x000fe200078e00ff */
[----:B------:R-:W-:Y:S02]  /*b460*/  WARPGROUP.DEPBAR.LE gsb0, 0x0 ;  /* 0x00008000000079c5 */ /* 0x000fe40000010000 */
[----:B------:R-:W-:-:S06]  /*b470*/  WARPGROUP.ARRIVE ;  /* 0x00000000000079c5 */ /* 0x000fcc0000000000 */
[----:B------:R-:W0:Y:S03]  /*b480*/  S2R R150, SR_TID.X ;  /* 0x0000000000967919 */ /* 0x000e260000002100 */
[----:B------:R-:W-:Y:S01]  /*b490*/  HGMMA.64x64x16.F32 R88, R120, gdesc[UR8].tnspB, R88, gsb0 ;  /* 0x40e0000878587df0 */ /* 0x000fe20008000858 */
[----:B------:R-:W-:Y:S01]  /*b4a0*/  R2UR UR10, R6 ;  /* 0x00000000060a72ca */ /* 0x000fe200000e0000 */
[----:B------:R-:W-:Y:S01]  /*b4b0*/  VIADD R6, R4, 0x180 ;  /* 0x0000018004067836 */ /* 0x000fe20000000000 */
[----:B------:R-:W-:Y:S02]  /*b4c0*/  R2UR UR11, R7 ;  /* 0x00000000070b72ca */ /* 0x000fe400000e0000 */
[----:B------:R-:W-:Y:S02]  /*b4d0*/  MOV R7, 0x40000040 ;  /* 0x4000004000077802 */ /* 0x000fe40000000f00 */
[----:B0-----:R-:W-:-:S02]  /*b4e0*/  SHF.R.U32.HI R151, RZ, 0x7, R150 ;  /* 0x00000007ff977819 */ /* 0x001fc40000011696 */
[----:B------:R-:W-:Y:S01]  /*b4f0*/  ISETP.GE.U32.AND P1, PT, R150, 0x180, PT ;  /* 0x000001809600780c */ /* 0x000fe20003f26070 */
[----:B------:R-:W-:Y:S02]  /*b500*/  WARPGROUP.DEPBAR.LE gsb0, 0x0 ;  /* 0x00008000000079c5 */ /* 0x000fe40000010000 */
[----:B------:R-:W-:-:S06]  /*b510*/  WARPGROUP.ARRIVE ;  /* 0x00000000000079c5 */ /* 0x000fcc0000000000 */
[----:B------:R-:W-:Y:S01]  /*b520*/  HGMMA.64x64x16.F32 R88, R124, gdesc[UR8].tnspB, R88, gsb0 ;  /* 0x40e000087c587df0 */ /* 0x000fe20008000858 */
[----:B------:R-:W-:Y:S01]  /*b530*/  R2UR UR10, R6 ;  /* 0x00000000060a72ca */ /* 0x000fe200000e0000 */
[----:B------:R-:W-:Y:S01]  /*b540*/  VIADD R6, R4, 0x200 ;  /* 0x0000020004067836 */ /* 0x000fe20000000000 */
[----:B------:R-:W-:Y:S01]  /*b550*/  R2UR UR11, R7 ;  /* 0x00000000070b72ca */ /* 0x000fe200000e0000 */
[----:B------:R-:W-:Y:S01]  /*b560*/  IMAD.MOV.U32 R7, RZ, RZ, 0x40000040 ;  /* 0x40000040ff077424 */ /* 0x000fe200078e00ff */
[----:B------:R-:W-:Y:S02]  /*b570*/  WARPGROUP.DEPBAR.LE gsb0, 0x0 ;  /* 0x00008000000079c5 */ /* 0x000fe40000010000 */
[----:B------:R-:W-:-:S09]  /*b580*/  WARPGROUP.ARRIVE ;  /* 0x00000000000079c5 */ /* 0x000fd20000000000 */
[----:B------:R-:W-:Y:S01]  /*b590*/  HGMMA.64x64x16.F32 R88, R128, gdesc[UR8].tnspB, R88, gsb0 ;  /* 0x40e0000880587df0 */ /* 0x000fe20008000858 */
[----:B------:R-:W-:Y:S01]  /*b5a0*/  R2UR UR10, R6 ;  /* 0x00000000060a72ca */ /* 0x000fe200000e0000 */
[----:B------:R-:W-:Y:S01]  /*b5b0*/  VIADD R6, R4, 0x280 ;  /* 0x0000028004067836 */ /* 0x000fe20000000000 */
[----:B------:R-:W-:Y:S02]  /*b5c0*/  R2UR UR11, R7 ;  /* 0x00000000070b72ca */ /* 0x000fe400000e0000 */
[----:B------:R-:W-:Y:S01]  /*b5d0*/  MOV R7, 0x40000040 ;  /* 0x4000004000077802 */ /* 0x000fe20000000f00 */
[----:B------:R-:W-:Y:S02]  /*b5e0*/  WARPGROUP.DEPBAR.LE gsb0, 0x0 ;  /* 0x00008000000079c5 */ /* 0x000fe40000010000 */
[----:B------:R-:W-:-:S08]  /*b5f0*/  WARPGROUP.ARRIVE ;  /* 0x00000000000079c5 */ /* 0x000fd00000000000 */
[----:B------:R-:W-:Y:S01]  /*b600*/  HGMMA.64x64x16.F32 R88, R132, gdesc[UR8].tnspB, R88, gsb0 ;  /* 0x40e0000884587df0 */ /* 0x000fe20008000858 */
[----:B------:R-:W-:Y:S01]  /*b610*/  R2UR UR10, R6 ;  /* 0x00000000060a72ca */ /* 0x000fe200000e0000 */
[C---:B------:R-:W-:Y:S01]  /*b620*/  VIADD R6, R4.reuse, 0x300 ;  /* 0x0000030004067836 */ /* 0x040fe20000000000 */
[----:B------:R-:W-:Y:S01]  /*b630*/  R2UR UR11, R7 ;  /* 0x00000000070b72ca */ /* 0x000fe200000e0000 */
[----:B------:R-:W-:Y:S02]  /*b640*/  IMAD.MOV.U32 R7, RZ, RZ, 0x40000040 ;  /* 0x40000040ff077424 */ /* 0x000fe400078e00ff */
[----:B------:R-:W-:Y:S01]  /*b650*/  VIADD R4, R4, 0x380 ;  /* 0x0000038004047836 */ /* 0x000fe20000000000 */
[----:B------:R-:W-:Y:S02]  /*b660*/  WARPGROUP.DEPBAR.LE gsb0, 0x0 ;  /* 0x00008000000079c5 */ /* 0x000fe40000010000 */
[----:B------:R-:W-:-:S07]  /*b670*/  WARPGROUP.ARRIVE ;  /* 0x00000000000079c5 */ /* 0x000fce0000000000 */
[----:B------:R-:W-:Y:S01]  /*b680*/  HGMMA.64x64x16.F32 R88, R136, gdesc[UR8].tnspB, R88, gsb0 ;  /* 0x40e0000888587df0 */ /* 0x000fe20008000858 */
[----:B------:R-:W-:Y:S02]  /*b690*/  R2UR UR10, R6 ;  /* 0x00000000060a72ca */ /* 0x000fe400000e0000 */
[----:B------:R-:W-:Y:S01]  /*b6a0*/  R2UR UR11, R7 ;  /* 0x00000000070b72ca */ /* 0x000fe200000e0000 */
[----:B------:R-:W-:Y:S02]  /*b6b0*/  WARPGROUP.DEPBAR.LE gsb0, 0x0 ;  /* 0x00008000000079c5 */ /* 0x000fe40000010000 */
[----:B------:R-:W-:-:S10]  /*b6c0*/  WARPGROUP.ARRIVE ;  /* 0x00000000000079c5 */ /* 0x000fd40000000000 */
[----:B------:R-:W-:Y:S01]  /*b6d0*/  HGMMA.64x64x16.F32 R88, R140, gdesc[UR8].tnspB, R88, gsb0 ;  /* 0x40e000088c587df0 */ /* 0x000fe20008000858 */
[----:B------:R-:W-:Y:S01]  /*b6e0*/  R2UR UR10, R4 ;  /* 0x00000000040a72ca */ /* 0x000fe200000e0000 */
[----:B------:R-:W-:Y:S01]  /*b6f0*/  VIADD R4, R151, 0x9 ;  /* 0x0000000997047836 */ /* 0x000fe20000000000 */
[----:B------:R-:W-:-:S04]  /*b700*/  R2UR UR11, R5 ;  /* 0x00000000050b72ca */ /* 0x000fc800000e0000 */
[----:B------:R-:W-:Y:S01]  /*b710*/  SEL R4, R4, 0x9, !P1 ;  /* 0x0000000904047807 */ /* 0x000fe20004800000 */
[----:B------:R-:W-:Y:S02]  /*b720*/  WARPGROUP.DEPBAR.LE gsb0, 0x0 ;  /* 0x00008000000079c5 */ /* 0x000fe40000010000 */
[----:B------:R-:W-:-:S06]  /*b730*/  WARPGROUP.ARRIVE ;  /* 0x00000000000079c5 */ /* 0x000fcc0000000000 */
[----:B------:R-:W-:Y:S03]  /*b740*/  HGMMA.64x64x16.F32 R88, R144, gdesc[UR8].tnspB, R88, gsb0 ;  /* 0x40e0000890587df0 */ /* 0x000fe60008000858 */
[----:B------:R-:W-:Y:S02]  /*b750*/  WARPGROUP.DEPBAR.LE gsb0, 0x0 ;  /* 0x00008000000079c5 */ /* 0x000fe40000010000 */
[----:B------:R0:W-:Y:S06]  /*b760*/  BAR.ARV R4, 0x100 ;  /* 0x000400040000751d */ /* 0x0001ec0000002000 */
[----:B------:R-:W-:Y:S05]  /*b770*/  @!P0 BRA `(.L_x_595) ;  /* 0x0000000000048947 */ /* 0x000fea0003800000 */
[----:B------:R-:W-:Y:S01]  /*b780*/  BPT.TRAP 0x1 ;  /* 0x000000040000795c */ /* 0x000fe20000300000 */
.L_x_595:
        /* <DEDUP_REMOVED lines=8> */
[----:B------:R-:W-:Y:S02]  /*b810*/  IMAD R31, R156, 0x8, R18 ;  /* 0x000000089c1f7824 */ /* 0x000fe400078e0212 */
[----:B------:R-:W-:Y:S01]  /*b820*/  FMUL.FTZ R33, R36, UR6 ;  /* 0x0000000624217c20 */ /* 0x000fe20008410000 */
[----:B------:R-:W-:Y:S01]  /*b830*/  FMUL.FTZ R36, R41, UR6 ;  /* 0x0000000629247c20 */ /* 0x000fe20008410000 */
[----:B------:R-:W-:Y:S01]  /*b840*/  FMUL.FTZ R41, R48, UR6 ;  /* 0x0000000630297c20 */ /* 0x000fe20008410000 */
[----:B------:R-:W-:Y:S01]  /*b850*/  FMUL.FTZ R48, R53, UR6 ;  /* 0x0000000635307c20 */ /* 0x000fe20008410000 */
[----:B------:R-:W-:Y:S01]  /*b860*/  VIADD R31, R31, 0x16840 ;  /* 0x000168401f1f7836 */ /* 0x000fe20000000000 */
[----:B------:R-:W1:Y:S01]  /*b870*/  MUFU.TANH R5, R5 ;  /* 0x0000000500057308 */ /* 0x000e620000002400 */
[----:B------:R-:W-:Y:S01]  /*b880*/  MOV R53, UR38 ;  /* 0x0000002600357c02 */ /* 0x000fe20008000f00 */
[----:B------:R-:W-:Y:S01]  /*b890*/  FMUL.FTZ R28, R32, UR6 ;  /* 0x00000006201c7c20 */ /* 0x000fe20008410000 */
[----:B------:R-:W-:Y:S01]  /*b8a0*/  FMUL.FTZ R6, R26, UR6 ;  /* 0x000000061a067c20 */ /* 0x000fe20008410000 */
[----:B------:R-:W-:Y:S01]  /*b8b0*/  FMUL.FTZ R26, R30, UR6 ;  /* 0x000000061e1a7c20 */ /* 0x000fe20008410000 */
[----:B------:R-:W-:Y:S01]  /*b8c0*/  PRMT R31, R53, 0x654, R31 ;  /* 0x00000654351f7816 */ /* 0x000fe2000000001f */
[----:B------:R-:W-:Y:S01]  /*b8d0*/  FMUL.FTZ R30, R34, UR6 ;  /* 0x00000006221e7c20 */ /* 0x000fe20008410000 */
[----:B------:R-:W-:Y:S01]  /*b8e0*/  FMUL.FTZ R34, R37, UR6 ;  /* 0x0000000625227c20 */ /* 0x000fe20008410000 */
[----:B------:R-:W2:Y:S01]  /*b8f0*/  MUFU.TANH R24, R24 ;  /* 0x0000001800187308 */ /* 0x000ea20000002400 */
[----:B------:R0:W-:Y:S01]  /*b900*/  SYNCS.ARRIVE.TRANS64.RED.A1T0 RZ, [R31+URZ], RZ ;  /* 0x000000ff1fff79a7 */ /* 0x0001e2000810043f */
[----:B------:R-:W-:Y:S01]  /*b910*/  FMUL.FTZ R32, R35, UR6 ;  /* 0x0000000623207c20 */ /* 0x000fe20008410000 */
[----:B------:R-:W-:Y:S01]  /*b920*/  FMUL.FTZ R35, R40, UR6 ;  /* 0x0000000628237c20 */ /* 0x000fe20008410000 */
[----:B------:R-:W-:Y:S01]  /*b930*/  FMUL.FTZ R37, R44, UR6 ;  /* 0x000000062c257c20 */ /* 0x000fe20008410000 */
[----:B------:R-:W-:Y:S01]  /*b940*/  FMUL.FTZ R40, R45, UR6 ;  /* 0x000000062d287c20 */ /* 0x000fe20008410000 */
[----:B------:R-:W-:Y:S01]  /*b950*/  FMUL.FTZ R44, R49, UR6 ;  /* 0x00000006312c7c20 */ /* 0x000fe20008410000 */
[----:B------:R-:W-:Y:S01]  /*b960*/  FMUL.FTZ R45, R52, UR6 ;  /* 0x00000006342d7c20 */ /* 0x000fe20008410000 */
[----:B------:R-:W3:Y:S01]  /*b970*/  MUFU.TANH R25, R25 ;  /* 0x0000001900197308 */ /* 0x000ee20000002400 */
[----:B0-----:R-:W-:Y:S01]  /*b980*/  FMNMX.FTZ R31, R4, R10, !PT ;  /* 0x0000000a041f7209 */ /* 0x001fe20007810000 */
[----:B------:R-:W-:Y:S01]  /*b990*/  FMUL.FTZ R49, R56, UR6 ;  /* 0x0000000638317c20 */ /* 0x000fe20008410000 */
[----:B------:R-:W-:Y:S01]  /*b9a0*/  FMUL.FTZ R52, R57, UR6 ;  /* 0x0000000639347c20 */ /* 0x000fe20008410000 */
[----:B------:R-:W-:Y:S01]  /*b9b0*/  FMUL.FTZ R53, R60, UR6 ;  /* 0x000000063c357c20 */ /* 0x000fe20008410000 */
[----:B-1----:R-:W-:Y:S01]  /*b9c0*/  FMNMX.FTZ R31, R5, R31, !PT ;  /* 0x0000001f051f7209 */ /* 0x002fe20007810000 */
[----:B------:R-:W-:Y:S01]  /*b9d0*/  FMUL.FTZ R56, R61, UR6 ;  /* 0x000000063d387c20 */ /* 0x000fe20008410000 */
[----:B------:R-:W-:Y:S01]  /*b9e0*/  FMUL.FTZ R57, R64, UR6 ;  /* 0x0000000640397c20 */ /* 0x000fe20008410000 */
[----:B------:R-:W0:Y:S01]  /*b9f0*/  MUFU.TANH R28, R28 ;  /* 0x0000001c001c7308 */ /* 0x000e220000002400 */
[----:B--2---:R-:W-:Y:S01]  /*ba00*/  FMNMX.FTZ R31, R24, R31, !PT ;  /* 0x0000001f181f7209 */ /* 0x004fe20007810000 */
[----:B------:R-:W-:Y:S01]  /*ba10*/  FMUL.FTZ R60, R65, UR6 ;  /* 0x00000006413c7c20 */ /* 0x000fe20008410000 */
[----:B------:R-:W-:Y:S01]  /*ba20*/  FMUL.FTZ R61, R68, UR6 ;  /* 0x00000006443d7c20 */ /* 0x000fe20008410000 */
[----:B------:R-:W-:Y:S01]  /*ba30*/  FMUL.FTZ R64, R69, UR6 ;  /* 0x0000000645407c20 */ /* 0x000fe20008410000 */
[----:B------:R-:W-:Y:S01]  /*ba40*/  FMUL.FTZ R65, R72, UR6 ;  /* 0x0000000648417c20 */ /* 0x000fe20008410000 */
[----:B------:R-:W-:Y:S01]  /*ba50*/  FMUL.FTZ R68, R73, UR6 ;  /* 0x0000000649447c20 */ /* 0x000fe20008410000 */
[----:B------:R-:W-:Y:S01]  /*ba60*/  FMUL.FTZ R69, R76, UR6 ;  /* 0x000000064c457c20 */ /* 0x000fe20008410000 */
[----:B------:R-:W1:Y:S01]  /*ba70*/  MUFU.TANH R29, R29 ;  /* 0x0000001d001d7308 */ /* 0x000e620000002400 */
[----:B---3--:R-:W-:Y:S01]  /*ba80*/  FMNMX.FTZ R31, R25, R31, !PT ;  /* 0x0000001f191f7209 */ /* 0x008fe20007810000 */
        /* <DEDUP_REMOVED lines=41> */
[----:B------:R-:W-:-:S05]  /*bd20*/  UMOV UR4, UR5 ;  /* 0x0000000500047c82 */ /* 0x000fca0008000000 */
        /* <DEDUP_REMOVED lines=45> */
[----:B0-----:R-:W-:-:S05]  /*c000*/  FMNMX.FTZ R31, R80, R31, !PT ;  /* 0x0000001f501f7209 */ /* 0x001fca0007810000 */
[----:B------:R-:W0:Y:S02]  /*c010*/  SHFL.BFLY PT, R38, R31, 0x2, 0x1f ;  /* 0x0c401f001f267f89 */ /* 0x000e2400000e0000 */
[----:B------:R-:W3:Y:S08]  /*c020*/  MUFU.TANH R26, R26 ;  /* 0x0000001a001a7308 */ /* 0x000ef00000002400 */
[----:B------:R-:W4:Y:S08]  /*c030*/  MUFU.TANH R27, R27 ;  /* 0x0000001b001b7308 */ /* 0x000f300000002400 */
[----:B------:R-:W5:Y:S01]  /*c040*/  MUFU.TANH R30, R30 ;  /* 0x0000001e001e7308 */ /* 0x000f620000002400 */
[----:B0-----:R-:W-:-:S07]  /*c050*/  FMNMX.FTZ R31, R31, R38, !PT ;  /* 0x000000261f1f7209 */ /* 0x001fce0007810000 */
[----:B------:R-:W0:Y:S01]  /*c060*/  MUFU.TANH R32, R32 ;  /* 0x0000002000207308 */ /* 0x000e220000002400 */
[----:B------:R-:W1:Y:S07]  /*c070*/  SHFL.BFLY PT, R38, R31, 0x1, 0x1f ;  /* 0x0c201f001f267f89 */ /* 0x000e6e00000e0000 */
[----:B------:R-:W0:Y:S08]  /*c080*/  MUFU.TANH R81, R81 ;  /* 0x0000005100517308 */ /* 0x000e300000002400 */
[----:B------:R-:W0:Y:S08]  /*c090*/  MUFU.TANH R39, R39 ;  /* 0x0000002700277308 */ /* 0x000e300000002400 */
[----:B------:R-:W0:Y:S01]  /*c0a0*/  MUFU.TANH R42, R42 ;  /* 0x0000002a002a7308 */ /* 0x000e220000002400 */
[----:B-1----:R-:W-:-:S02]  /*c0b0*/  FMNMX.FTZ R31, R31, R38, !PT ;  /* 0x000000261f1f7209 */ /* 0x002fc40007810000 */
[----:B------:R-:W-:-:S05]  /*c0c0*/  FMNMX.FTZ R38, R6, R9, !PT ;  /* 0x0000000906267209 */ /* 0x000fca0007810000 */
[----:B------:R-:W1:Y:S01]  /*c0d0*/  MUFU.TANH R43, R43 ;  /* 0x0000002b002b7308 */ /* 0x000e620000002400 */
[----:B--2---:R-:W-:Y:S01]  /*c0e0*/  FMNMX.FTZ R38, R7, R38, !PT ;  /* 0x0000002607267209 */ /* 0x004fe20007810000 */
[----:B------:R-:W-:-:S03]  /*c0f0*/  FADD.FTZ R120, -R31, R10 ;  /* 0x0000000a1f787221 */ /* 0x000fc60000010100 */
[----:B---3--:R-:W-:Y:S01]  /*c100*/  FMNMX.FTZ R38, R26, R38, !PT ;  /* 0x000000261a267209 */ /* 0x008fe20007810000 */
[----:B------:R-:W-:Y:S02]  /*c110*/  FMUL.FTZ R120, R120, UR4 ;  /* 0x0000000478787c20 */ /* 0x000fe40008410000 */
[----:B------:R-:W2:Y:S01]  /*c120*/  MUFU.TANH R46, R46 ;  /* 0x0000002e002e7308 */ /* 0x000ea20000002400 */
[----:B----4-:R-:W-:-:S04]  /*c130*/  FMNMX.FTZ R38, R27, R38, !PT ;  /* 0x000000261b267209 */ /* 0x010fc80007810000 */
[----:B-----5:R-:W-:-:S03]  /*c140*/  FMNMX.FTZ R38, R30, R38, !PT ;  /* 0x000000261e267209 */ /* 0x020fc60007810000 */
[----:B------:R-:W3:Y:S01]  /*c150*/  MUFU.TANH R47, R47 ;  /* 0x0000002f002f7308 */ /* 0x000ee20000002400 */
[----:B0-----:R-:W-:-:S04]  /*c160*/  FMNMX.FTZ R38, R32, R38, !PT ;  /* 0x0000002620267209 */ /* 0x001fc80007810000 */
[----:B------:R-:W-:-:S03]  /*c170*/  FMNMX.FTZ R38, R81, R38, !PT ;  /* 0x0000002651267209 */ /* 0x000fc60007810000 */
[----:B------:R-:W0:Y:S01]  /*c180*/  MUFU.TANH R50, R50 ;  /* 0x0000003200327308 */ /* 0x000e220000002400 */
[----:B------:R-:W-:-:S04]  /*c190*/  FMNMX.FTZ R38, R39, R38, !PT ;  /* 0x0000002627267209 */ /* 0x000fc80007810000 */
[----:B------:R-:W-:-:S03]  /*c1a0*/  FMNMX.FTZ R38, R42, R38, !PT ;  /* 0x000000262a267209 */ /* 0x000fc60007810000 */
[----:B------:R-:W4:Y:S01]  /*c1b0*/  MUFU.TANH R51, R51 ;  /* 0x0000003300337308 */ /* 0x000f220000002400 */
[----:B-1----:R-:W-:-:S04]  /*c1c0*/  FMNMX.FTZ R38, R43, R38, !PT ;  /* 0x000000262b267209 */ /* 0x002fc80007810000 */
[----:B--2---:R-:W-:-:S03]  /*c1d0*/  FMNMX.FTZ R38, R46, R38, !PT ;  /* 0x000000262e267209 */ /* 0x004fc60007810000 */
[----:B------:R-:W1:Y:S01]  /*c1e0*/  MUFU.TANH R54, R54 ;  /* 0x0000003600367308 */ /* 0x000e620000002400 */
[----:B---3--:R-:W-:-:S04]  /*c1f0*/  FMNMX.FTZ R38, R47, R38, !PT ;  /* 0x000000262f267209 */ /* 0x008fc80007810000 */
[----:B0-----:R-:W-:-:S03]  /*c200*/  FMNMX.FTZ R38, R50, R38, !PT ;  /* 0x0000002632267209 */ /* 0x001fc60007810000 */
[----:B------:R-:W0:Y:S01]  /*c210*/  MUFU.TANH R55, R55 ;  /* 0x0000003700377308 */ /* 0x000e220000002400 */
[----:B----4-:R-:W-:-:S07]  /*c220*/  FMNMX.FTZ R38, R51, R38, !PT ;  /* 0x0000002633267209 */ /* 0x010fce0007810000 */
[----:B------:R-:W2:Y:S01]  /*c230*/  MUFU.TANH R58, R58 ;  /* 0x0000003a003a7308 */ /* 0x000ea20000002400 */
[----:B-1----:R-:W-:-:S07]  /*c240*/  FMNMX.FTZ R38, R54, R38, !PT ;  /* 0x0000002636267209 */ /* 0x002fce0007810000 */
[----:B------:R-:W1:Y:S01]  /*c250*/  MUFU.TANH R59, R59 ;  /* 0x0000003b003b7308 */ /* 0x000e620000002400 */
[----:B0-----:R-:W-:-:S07]  /*c260*/  FMNMX.FTZ R38, R55, R38, !PT ;  /* 0x0000002637267209 */ /* 0x001fce0007810000 */
[----:B------:R-:W0:Y:S01]  /*c270*/  MUFU.TANH R62, R62 ;  /* 0x0000003e003e7308 */ /* 0x000e220000002400 */
[----:B--2---:R-:W-:-:S07]  /*c280*/  FMNMX.FTZ R38, R58, R38, !PT ;  /* 0x000000263a267209 */ /* 0x004fce0007810000 */
        /* <DEDUP_REMOVED lines=25> */
[----:B-1----:R-:W-:-:S04]  /*c420*/  FMNMX.FTZ R38, R83, R38, !PT ;  /* 0x0000002653267209 */ /* 0x002fc80007810000 */
[----:B0-----:R-:W-:-:S04]  /*c430*/  FMNMX.FTZ R38, R84, R38, !PT ;  /* 0x0000002654267209 */ /* 0x001fc80007810000 */
[----:B--2---:R-:W-:-:S05]  /*c440*/  FMNMX.FTZ R38, R85, R38, !PT ;  /* 0x0000002655267209 */ /* 0x004fca0007810000 */
[----:B------:R-:W0:Y:S02]  /*c450*/  SHFL.BFLY PT, R86, R38, 0x2, 0x1f ;  /* 0x0c401f0026567f89 */ /* 0x000e2400000e0000 */
[----:B0-----:R-:W-:-:S05]  /*c460*/  FMNMX.FTZ R38, R38, R86, !PT ;  /* 0x0000005626267209 */ /* 0x001fca0007810000 */
[----:B------:R-:W0:Y:S02]  /*c470*/  SHFL.BFLY PT, R86, R38, 0x1, 0x1f ;  /* 0x0c201f0026567f89 */ /* 0x000e2400000e0000 */
[----:B0-----:R-:W-:-:S05]  /*c480*/  FMNMX.FTZ R38, R38, R86, !PT ;  /* 0x0000005626267209 */ /* 0x001fca0007810000 */
[----:B------:R-:W-:Y:S01]  /*c490*/  FADD.FTZ R87, -R38, R9 ;  /* 0x0000000926577221 */ /* 0x000fe20000010100 */
[----:B------:R-:W-:-:S03]  /*c4a0*/  FMUL.FTZ R9, R31, UR4 ;  /* 0x000000041f097c20 */ /* 0x000fc60008410000 */
[----:B------:R-:W-:Y:S01]  /*c4b0*/  FMUL.FTZ R87, R87, UR4 ;  /* 0x0000000457577c20 */ /* 0x000fe20008410000 */
[--C-:B------:R-:W-:Y:S01]  /*c4c0*/  FFMA.FTZ R10, R4, UR4, -R9.reuse ;  /* 0x00000004040a7c23 */ /* 0x100fe20008010809 */
        /* <DEDUP_REMOVED lines=30> */
[----:B------:R-:W-:Y:S01]  /*c6b0*/  FFMA.FTZ R9, R80, UR4, -R9 ;  /* 0x0000000450097c23 */ /* 0x000fe20008010809 */
[----:B------:R-:W-:Y:S01]  /*c6c0*/  FMUL.FTZ R80, R38, UR4 ;  /* 0x0000000426507c20 */ /* 0x000fe20008410000 */
[----:B------:R-:W-:Y:S03]  /*c6d0*/  MUFU.EX2 R4, R120 ;  /* 0x0000007800047308 */ /* 0x000fe60000000800 */
[--C-:B------:R-:W-:Y:S01]  /*c6e0*/  FFMA.FTZ R6, R6, UR4, -R80.reuse ;  /* 0x0000000406067c23 */ /* 0x100fe20008010850 */
[--C-:B------:R-:W-:Y:S01]  /*c6f0*/  FFMA.FTZ R7, R7, UR4, -R80.reuse ;  /* 0x0000000407077c23 */ /* 0x100fe20008010850 */
[--C-:B------:R-:W-:Y:S01]  /*c700*/  FFMA.FTZ R26, R26, UR4, -R80.reuse ;  /* 0x000000041a1a7c23 */ /* 0x100fe20008010850 */
[--C-:B------:R-:W-:Y:S01]  /*c710*/  FFMA.FTZ R27, R27, UR4, -R80.reuse ;  /* 0x000000041b1b7c23 */ /* 0x100fe20008010850 */
[--C-:B------:R-:W-:Y:S01]  /*c720*/  FFMA.FTZ R30, R30, UR4, -R80.reuse ;  /* 0x000000041e1e7c23 */ /* 0x100fe20008010850 */
[----:B------:R-:W-:Y:S01]  /*c730*/  MUFU.EX2 R5, R87 ;  /* 0x0000005700057308 */ /* 0x000fe20000000800 */
[--C-:B------:R-:W-:Y:S01]  /*c740*/  FFMA.FTZ R32, R32, UR4, -R80.reuse ;  /* 0x0000000420207c23 */ /* 0x100fe20008010850 */
[--C-:B------:R-:W-:Y:S01]  /*c750*/  FFMA.FTZ R81, R81, UR4, -R80.reuse ;  /* 0x0000000451517c23 */ /* 0x100fe20008010850 */
[--C-:B------:R-:W-:Y:S01]  /*c760*/  FFMA.FTZ R39, R39, UR4, -R80.reuse ;  /* 0x0000000427277c23 */ /* 0x100fe20008010850 */
[--C-:B------:R-:W-:Y:S01]  /*c770*/  FFMA.FTZ R42, R42, UR4, -R80.reuse ;  /* 0x000000042a2a7c23 */ /* 0x100fe20008010850 */
[--C-:B------:R-:W-:Y:S01]  /*c780*/  FFMA.FTZ R43, R43, UR4, -R80.reuse ;  /* 0x000000042b2b7c23 */ /* 0x100fe20008010850 */
[--C-:B------:R-:W-:Y:S01]  /*c790*/  FFMA.FTZ R46, R46, UR4, -R80.reuse ;  /* 0x000000042e2e7c23 */ /* 0x100fe20008010850 */
[--C-:B------:R-:W-:Y:S01]  /*c7a0*/  FFMA.FTZ R47, R47, UR4, -R80.reuse ;  /* 0x000000042f2f7c23 */ /* 0x100fe20008010850 */
[----:B------:R-:W0:Y:S01]  /*c7b0*/  MUFU.EX2 R10, R10 ;  /* 0x0000000a000a7308 */ /* 0x000e220000000800 */
[--C-:B------:R-:W-:Y:S01]  /*c7c0*/  FFMA.FTZ R50, R50, UR4, -R80.reuse ;  /* 0x0000000432327c23 */ /* 0x100fe20008010850 */
[--C-:B------:R-:W-:Y:S01]  /*c7d0*/  FFMA.FTZ R51, R51, UR4, -R80.reuse ;  /* 0x0000000433337c23 */ /* 0x100fe20008010850 */
[--C-:B------:R-:W-:Y:S01]  /*c7e0*/  FFMA.FTZ R54, R54, UR4, -R80.reuse ;  /* 0x0000000436367c23 */ /* 0x100fe20008010850 */
[--C-:B------:R-:W-:Y:S01]  /*c7f0*/  FFMA.FTZ R55, R55, UR4, -R80.reuse ;  /* 0x0000000437377c23 */ /* 0x100fe20008010850 */
[--C-:B------:R-:W-:Y:S01]  /*c800*/  FFMA.FTZ R58, R58, UR4, -R80.reuse ;  /* 0x000000043a3a7c23 */ /* 0x100fe20008010850 */
[--C-:B------:R-:W-:Y:S01]  /*c810*/  FFMA.FTZ R59, R59, UR4, -R80.reuse ;  /* 0x000000043b3b7c23 */ /* 0x100fe20008010850 */
[--C-:B------:R-:W-:Y:S01]  /*c820*/  FFMA.FTZ R62, R62, UR4, -R80.reuse ;  /* 0x000000043e3e7c23 */ /* 0x100fe20008010850 */
[----:B------:R-:W1:Y:S01]  /*c830*/  MUFU.EX2 R149, R6 ;  /* 0x0000000600957308 */ /* 0x000e620000000800 */
[--C-:B------:R-:W-:Y:S01]  /*c840*/  FFMA.FTZ R63, R63, UR4, -R80.reuse ;  /* 0x000000043f3f7c23 */ /* 0x100fe20008010850 */
[--C-:B------:R-:W-:Y:S01]  /*c850*/  FFMA.FTZ R66, R66, UR4, -R80.reuse ;  /* 0x0000000442427c23 */ /* 0x100fe20008010850 */
[--C-:B------:R-:W-:Y:S01]  /*c860*/  FFMA.FTZ R67, R67, UR4, -R80.reuse ;  /* 0x0000000443437c23 */ /* 0x100fe20008010850 */
[--C-:B------:R-:W-:Y:S01]  /*c870*/  FFMA.FTZ R70, R70, UR4, -R80.reuse ;  /* 0x0000000446467c23 */ /* 0x100fe20008010850 */
[--C-:B------:R-:W-:Y:S01]  /*c880*/  FFMA.FTZ R71, R71, UR4, -R80.reuse ;  /* 0x0000000447477c23 */ /* 0x100fe20008010850 */
[--C-:B------:R-:W-:Y:S01]  /*c890*/  FFMA.FTZ R74, R74, UR4, -R80.reuse ;  /* 0x000000044a4a7c23 */ /* 0x100fe20008010850 */
[----:B------:R-:W-:Y:S01]  /*c8a0*/  FFMA.FTZ R75, R75, UR4, -R80 ;  /* 0x000000044b4b7c23 */ /* 0x000fe20008010850 */
[----:B------:R-:W2:Y:S01]  /*c8b0*/  MUFU.EX2 R86, R86 ;  /* 0x0000005600567308 */ /* 0x000ea20000000800 */
[----:B0-----:R-:W-:Y:S01]  /*c8c0*/  FFMA.FTZ R0, R4, R0, R10 ;  /* 0x0000000004007223 */ /* 0x001fe2000001000a */
[--C-:B------:R-:W-:Y:S01]  /*c8d0*/  FFMA.FTZ R78, R78, UR4, -R80.reuse ;  /* 0x000000044e4e7c23 */ /* 0x100fe20008010850 */
[--C-:B------:R-:W-:Y:S01]  /*c8e0*/  FFMA.FTZ R79, R79, UR4, -R80.reuse ;  /* 0x000000044f4f7c23 */ /* 0x100fe20008010850 */
[--C-:B------:R-:W-:Y:S01]  /*c8f0*/  FFMA.FTZ R82, R82, UR4, -R80.reuse ;  /* 0x0000000452527c23 */ /* 0x100fe20008010850 */
[--C-:B------:R-:W-:Y:S01]  /*c900*/  FFMA.FTZ R83, R83, UR4, -R80.reuse ;  /* 0x0000000453537c23 */ /* 0x100fe20008010850 */
[--C-:B------:R-:W-:Y:S01]  /*c910*/  FFMA.FTZ R147, R84, UR4, -R80.reuse ;  /* 0x0000000454937c23 */ /* 0x100fe20008010850 */
[----:B------:R-:W-:Y:S01]  /*c920*/  FFMA.FTZ R80, R85, UR4, -R80 ;  /* 0x0000000455507c23 */ /* 0x000fe20008010850 */
[----:B------:R-:W0:Y:S01]  /*c930*/  MUFU.EX2 R7, R7 ;  /* 0x0000000700077308 */ /* 0x000e220000000800 */
[----:B-1----:R-:W-:-:S07]  /*c940*/  FFMA.FTZ R3, R5, R3, R149 ;  /* 0x0000000305037223 */ /* 0x002fce0000010095 */
        /* <DEDUP_REMOVED lines=119> */
[----:B-1----:R-:W-:Y:S01]  /*d0c0*/  FADD.FTZ R3, R147, R3 ;  /* 0x0000000393037221 */ /* 0x002fe20000010000 */
[----:B--2---:R-:W-:-:S03]  /*d0d0*/  FADD.FTZ R0, R9, R0 ;  /* 0x0000000009007221 */ /* 0x004fc60000010000 */
[----:B0-----:R-:W-:Y:S01]  /*d0e0*/  FADD.FTZ R3, R6, R3 ;  /* 0x0000000306037221 */ /* 0x001fe20000010000 */
[----:B------:R-:W-:Y:S06]  /*d0f0*/  @!P0 BRA `(.L_x_596) ;  /* 0x0000000000048947 */ /* 0x000fec0003800000 */
[----:B------:R-:W-:Y:S01]  /*d100*/  BPT.TRAP 0x1 ;  /* 0x000000040000795c */ /* 0x000fe20000300000 */
.L_x_596:
[----:B------:R-:W2:Y:S01]  /*d110*/  LDL R84, [R1+0x18] ;  /* 0x0000180001547983 */ /* 0x000ea20000100800 */
        /* <DEDUP_REMOVED lines=16> */
[----:B------:R-:W-:Y:S01]  /*d220*/  IMAD R11, R11, 0x8, R18 ;  /* 0x000000080b0b7824 */ /* 0x000fe200078e0212 */
[----:B------:R0:W5:Y:S01]  /*d230*/  LDL R4, [R1+0x4] ;  /* 0x0000040001047983 */ /* 0x0001620000100800 */
[----:B------:R-:W-:Y:S01]  /*d240*/  IMAD.U32 R80, RZ, RZ, UR38 ;  /* 0x00000026ff507e24 */ /* 0x000fe2000f8e00ff */
[----:B------:R-:W-:Y:S01]  /*d250*/  F2FP.F16.F32.PACK_AB R148, R86, R10 ;  /* 0x0000000a5694723e */ /* 0x000fe200000000ff */
[----:B------:R-:W-:Y:S01]  /*d260*/  VIADD R11, R11, 0x16860 ;  /* 0x000168600b0b7836 */ /* 0x000fe20000000000 */
[----:B------:R-:W-:Y:S01]  /*d270*/  F2FP.F16.F32.PACK_AB R146, R9, R77 ;  /* 0x0000004d0992723e */ /* 0x000fe200000000ff */
[----:B------:R-:W-:Y:S01]  /*d280*/  FMUL.FTZ R90, R90, R5 ;  /* 0x000000055a5a7220 */ /* 0x000fe20000410000 */
[----:B------:R-:W-:Y:S01]  /*d290*/  F2FP.F16.F32.PACK_AB R149, R7, R149 ;  /* 0x000000950795723e */ /* 0x000fe200000000ff */
[-C--:B------:R-:W-:Y:S01]  /*d2a0*/  FMUL.FTZ R91, R91, R5.reuse ;  /* 0x000000055b5b7220 */ /* 0x080fe20000410000 */
[----:B------:R-:W-:Y:S01]  /*d2b0*/  PRMT R11, R80, 0x654, R11 ;  /* 0x00000654500b7816 */ /* 0x000fe2000000000b */
[-C--:B------:R-:W-:Y:S01]  /*d2c0*/  FMUL.FTZ R94, R94, R5.reuse ;  /* 0x000000055e5e7220 */ /* 0x080fe20000410000 */
[----:B------:R-:W-:Y:S01]  /*d2d0*/  F2FP.F16.F32.PACK_AB R150, R25, R24 ;  /* 0x000000181996723e */ /* 0x000fe200000000ff */
[-C--:B------:R-:W-:Y:S01]  /*d2e0*/  FMUL.FTZ R95, R95, R5.reuse ;  /* 0x000000055f5f7220 */ /* 0x080fe20000410000 */
[----:B------:R1:W-:Y:S01]  /*d2f0*/  SYNCS.ARRIVE.TRANS64.RED.A1T0 RZ, [R11+URZ], RZ ;  /* 0x000000ff0bff79a7 */ /* 0x0003e2000810043f */
[----:B------:R-:W-:Y:S01]  /*d300*/  F2FP.F16.F32.PACK_AB R151, R27, R26 ;  /* 0x0000001a1b97723e */ /* 0x000fe200000000ff */
[-C--:B------:R-:W-:Y:S01]  /*d310*/  FMUL.FTZ R98, R98, R5.reuse ;  /* 0x0000000562627220 */ /* 0x080fe20000410000 */
[----:B------:R-:W-:Y:S01]  /*d320*/  F2FP.F16.F32.PACK_AB R120, R29, R28 ;  /* 0x0000001c1d78723e */ /* 0x000fe200000000ff */
[-C--:B------:R-:W-:Y:S01]  /*d330*/  FMUL.FTZ R99, R99, R5.reuse ;  /* 0x0000000563637220 */ /* 0x080fe20000410000 */
[----:B------:R-:W-:Y:S01]  /*d340*/  F2FP.F16.F32.PACK_AB R121, R32, R30 ;  /* 0x0000001e2079723e */ /* 0x000fe200000000ff */
[----:B------:R-:W-:Y:S01]  /*d350*/  FMUL.FTZ R102, R102, R5 ;  /* 0x0000000566667220 */ /* 0x000fe20000410000 */
[----:B------:R-:W-:Y:S01]  /*d360*/  F2FP.F16.F32.PACK_AB R122, R34, R33 ;  /* 0x00000021227a723e */ /* 0x000fe200000000ff */
[----:B------:R-:W-:Y:S01]  /*d370*/  FMUL.FTZ R103, R103, R5 ;  /* 0x0000000567677220 */ /* 0x000fe20000410000 */
[----:B------:R-:W-:Y:S01]  /*d380*/  F2FP.F16.F32.PACK_AB R123, R39, R81 ;  /* 0x00000051277b723e */ /* 0x000fe200000000ff */
[----:B------:R-:W-:Y:S01]  /*d390*/  FMUL.FTZ R106, R106, R5 ;  /* 0x000000056a6a7220 */ /* 0x000fe20000410000 */
[----:B------:R-:W-:Y:S01]  /*d3a0*/  F2FP.F16.F32.PACK_AB R124, R36, R35 ;  /* 0x00000023247c723e */ /* 0x000fe200000000ff */
[-C--:B------:R-:W-:Y:S01]  /*d3b0*/  FMUL.FTZ R107, R107, R5.reuse ;  /* 0x000000056b6b7220 */ /* 0x080fe20000410000 */
        /* <DEDUP_REMOVED lines=11> */
[----:B------:R-:W-:Y:S01]  /*d470*/  FMUL.FTZ R119, R119, R5 ;  /* 0x0000000577777220 */ /* 0x000fe20000410000 */
[----:B------:R-:W-:Y:S01]  /*d480*/  F2FP.F16.F32.PACK_AB R131, R55, R54 ;  /* 0x000000363783723e */ /* 0x000fe200000000ff */
[----:B------:R-:W-:Y:S01]  /*d490*/  IMAD.MOV.U32 R9, RZ, RZ, R38 ;  /* 0x000000ffff097224 */ /* 0x000fe200078e0026 */
[----:B------:R-:W-:Y:S01]  /*d4a0*/  F2FP.F16.F32.PACK_AB R132, R52, R49 ;  /* 0x000000313484723e */ /* 0x000fe200000000ff */
[----:B------:R-:W-:Y:S01]  /*d4b0*/  IMAD.MOV.U32 R10, RZ, RZ, R31 ;  /* 0x000000ffff0a7224 */ /* 0x000fe200078e001f */
[----:B------:R-:W-:Y:S01]  /*d4c0*/  F2FP.F16.F32.PACK_AB R133, R59, R58 ;  /* 0x0000003a3b85723e */ /* 0x000fe200000000ff */
[----:B-1----:R-:W-:Y:S01]  /*d4d0*/  IMAD.MOV.U32 R11, RZ, RZ, R156 ;  /* 0x000000ffff0b7224 */ /* 0x002fe200078e009c */
        /* <DEDUP_REMOVED lines=13> */
[C---:B--2---:R-:W-:Y:S02]  /*d5b0*/  ISETP.GT.AND P1, PT, R8.reuse, R84, PT ;  /* 0x000000540800720c */ /* 0x044fe40003f24270 */
[----:B------:R-:W-:-:S11]  /*d5c0*/  IADD3 R8, R8, -0x1, RZ ;  /* 0xffffffff08087810 */ /* 0x000fd60007ffe0ff */
[----:B0-----:R-:W-:Y:S05]  /*d5d0*/  @P1 BRA `(.L_x_597) ;  /* 0xffffffd800201947 */ /* 0x001fea000383ffff */
.L_x_585:
[----:B------:R-:W-:Y:S05]  /*d5e0*/  WARPSYNC.ALL ;  /* 0x0000000000007948 */ /* 0x000fea0003800000 */
[----:B------:R-:W-:Y:S06]  /*d5f0*/  BAR.ARV 0x8, 0x200 ;  /* 0x0208000000007b1d */ /* 0x000fec0000002000 */
[----:B------:R-:W-:Y:S05]  /*d600*/  @!P0 BRA `(.L_x_598) ;  /* 0x0000000000048947 */ /* 0x000fea0003800000 */
[----:B------:R-:W-:Y:S01]  /*d610*/  BPT.TRAP 0x1 ;  /* 0x000000040000795c */ /* 0x000fe20000300000 */
.L_x_598:
[----:B-----5:R-:W2:Y:S01]  /*d620*/  LDL R4, [R1+0x4] ;  /* 0x0000040001047983 */ /* 0x020ea20000100800 */
[----:B------:R-:W-:Y:S02]  /*d630*/  LEA R11, R156, R18, 0x3 ;  /* 0x000000129c0b7211 */ /* 0x000fe400078e18ff */
[----:B--2---:R-:W-:-:S04]  /*d640*/  SHF.L.U32 R4, R4, 0x1f, RZ ;  /* 0x0000001f04047819 */ /* 0x004fc800000006ff */
[----:B------:R0:W1:Y:S01]  /*d650*/  SYNCS.PHASECHK.TRANS64.TRYWAIT P1, [R11+URZ+0x16850], R4 ;  /* 0x016850040b0075a7 */ /* 0x000062000802017f */
[----:B------:R-:W-:Y:S05]  /*d660*/  @!P0 BRA `(.L_x_599) ;  /* 0x0000000000048947 */ /* 0x000fea0003800000 */
[----:B------:R-:W-:Y:S01]  /*d670*/  BPT.TRAP 0x1 ;  /* 0x000000040000795c */ /* 0x000fe20000300000 */
.L_x_599:
[----:B------:R-:W-:-:S05]  /*d680*/  VIADD R18, R18, 0x400 ;  /* 0x0000040012127836 */ /* 0x000fca0000000000 */
[----:B------:R-:W-:-:S04]  /*d690*/  SHF.R.U32.HI R18, RZ, 0x4, R18 ;  /* 0x00000004ff127819 */ /* 0x000fc80000011612 */
[----:B------:R-:W-:Y:S01]  /*d6a0*/  LOP3.LUT R5, R18, 0x3fff, RZ, 0xc0, !PT ;  /* 0x00003fff12057812 */ /* 0x000fe200078ec0ff */
[----:B-1----:R-:W-:Y:S06]  /*d6b0*/  @P1 BRA `(.L_x_600) ;  /* 0x0000000000081947 */ /* 0x002fec0003800000 */
[----:B------:R-:W1:Y:S02]  /*d6c0*/  SYNCS.PHASECHK.TRANS64.TRYWAIT P1, [R11+URZ+0x16850], R4 ;  /* 0x016850040b0075a7 */ /* 0x000e64000802017f */
[----:B-1----:R-:W-:Y:S05]  /*d6d0*/  @!P1 BRA `(.L_x_601) ;  /* 0x000000a800b09947 */ /* 0x002fea0003800000 */
.L_x_600:
[----:B01----:R-:W-:Y:S01]  /*d6e0*/  IMAD R4, R156, 0x400, R5 ;  /* 0x000004009c047824 */ /* 0x003fe200078e0205 */
[----:B------:R-:W-:Y:S05]  /*d6f0*/  WARPSYNC.ALL ;  /* 0x0000000000007948 */ /* 0x000fea0003800000 */
[----:B------:R-:W-:Y:S01]  /*d700*/  IMAD.MOV.U32 R5, RZ, RZ, 0x40000040 ;  /* 0x40000040ff057424 */ /* 0x000fe200078e00ff */
[C---:B------:R-:W-:Y:S01]  /*d710*/  R2UR UR6, R4.reuse ;  /* 0x00000000040672ca */ /* 0x040fe200000e0000 */
[----:B------:R-:W-:Y:S01]  /*d720*/  WARPGROUP.ARRIVE ;  /* 0x00000000000079c5 */ /* 0x000fe20000000000 */
[----:B------:R-:W-:Y:S01]  /*d730*/  IMAD.MOV.U32 R7, RZ, RZ, 0x40000040 ;  /* 0x40000040ff077424 */ /* 0x000fe200078e00ff */
[----:B------:R-:W-:Y:S01]  /*d740*/  IADD3 R6, R4, 0x80, RZ ;  /* 0x0000008004067810 */ /* 0x000fe20007ffe0ff */
[----:B------:R-:W-:Y:S01]  /*d750*/  IMAD.MOV.U32 R43, RZ, RZ, RZ ;  /* 0x000000ffff2b7224 */ /* 0x000fe200078e00ff */
[----:B------:R-:W-:Y:S01]  /*d760*/  R2UR UR7, R5 ;  /* 0x00000000050772ca */ /* 0x000fe200000e0000 */
[----:B------:R-:W-:-:S12]  /*d770*/  IMAD.MOV.U32 R5, RZ, RZ, 0x40000040 ;  /* 0x40000040ff057424 */ /* 0x000fd800078e00ff */
        /* <DEDUP_REMOVED lines=8> */
[----:B------:R-:W-:Y:S02]  /*d800*/  R2UR UR6, R6 ;  /* 0x00000000060672ca */ /* 0x000fe400000e0000 */
[----:B------:R-:W-:Y:S01]  /*d810*/  R2UR UR7, R7 ;  /* 0x00000000070772ca */ /* 0x000fe200000e0000 */
[----:B------:R-:W-:Y:S01]  /*d820*/  IMAD.MOV.U32 R7, RZ, RZ, 0x40000040 ;  /* 0x40000040ff077424 */ /* 0x000fe200078e00ff */
[----:B------:R-:W-:Y:S01]  /*d830*/  IADD3 R6, R4, 0x180, RZ ;  /* 0x0000018004067810 */ /* 0x000fe20007ffe0ff */
[----:B------:R-:W-:Y:S02]  /*d840*/  WARPGROUP.DEPBAR.LE gsb0, 0x0 ;  /* 0x00008000000079c5 */ /* 0x000fe40000010000 */
[----:B------:R-:W-:-:S08]  /*d850*/  WARPGROUP.ARRIVE ;  /* 0x00000000000079c5 */ /* 0x000fd00000000000 */
        /* <DEDUP_REMOVED lines=16> */
[C---:B------:R-:W-:Y:S01]  /*d960*/  VIADD R6, R4.reuse, 0x300 ;  /* 0x0000030004067836 */ /* 0x040fe20000000000 */
[----:B------:R-:W-:Y:S01]  /*d970*/  R2UR UR7, R7 ;  /* 0x00000000070772ca */ /* 0x000fe200000e0000 */
[----:B------:R-:W-:Y:S01]  /*d980*/  IMAD.MOV.U32 R7, RZ, RZ, 0x40000040 ;  /* 0x40000040ff077424 */ /* 0x000fe200078e00ff */
[----:B------:R-:W-:Y:S01]  /*d990*/  IADD3 R4, R4, 0x380, RZ ;  /* 0x0000038004047810 */ /* 0x000fe20007ffe0ff */
[----:B------:R-:W-:Y:S02]  /*d9a0*/  WARPGROUP.DEPBAR.LE gsb0, 0x0 ;  /* 0x00008000000079c5 */ /* 0x000fe40000010000 */
[----:B------:R-:W-:-:S08]  /*d9b0*/  WARPGROUP.ARRIVE ;  /* 0x00000000000079c5 */ /* 0x000fd00000000000 */
[----:B------:R-:W-:Y:S01]  /*d9c0*/  HGMMA.64x64x16.F32 R88, R136, gdesc[UR4].tnspB, R88, gsb0 ;  /* 0x40e0000488587df0 */ /* 0x000fe20008000858 */
[----:B------:R-:W-:Y:S02]  /*d9d0*/  R2UR UR6, R6 ;  /* 0x00000000060672ca */ /* 0x000fe400000e0000 */
[----:B------:R-:W-:Y:S01]  /*d9e0*/  R2UR UR7, R7 ;  /* 0x00000000070772ca */ /* 0x000fe200000e0000 */
[----:B------:R-:W0:Y:S04]  /*d9f0*/  SHFL.BFLY PT, R6, R3, 0x2, 0x1f ;  /* 0x0c401f0003067f89 */ /* 0x000e2800000e0000 */
[----:B------:R-:W1:Y:S01]  /*da00*/  SHFL.BFLY PT, R7, R0, 0x2, 0x1f ;  /* 0x0c401f0000077f89 */ /* 0x000e6200000e0000 */
[----:B0-----:R-:W-:Y:S01]  /*da10*/  FADD.FTZ R6, R6, R3 ;  /* 0x0000000306067221 */ /* 0x001fe20000010000 */
[----:B------:R-:W-:-:S02]  /*da20*/  IMAD.MOV.U32 R3, RZ, RZ, -0x800000 ;  /* 0xff800000ff037424 */ /* 0x000fc400078e00ff */
[----:B-1----:R-:W-:Y:S01]  /*da30*/  FADD.FTZ R7, R7, R0 ;  /* 0x0000000007077221 */ /* 0x002fe20000010000 */
[----:B------:R-:W-:Y:S01]  /*da40*/  IMAD.MOV.U32 R0, RZ, RZ, -0x800000 ;  /* 0xff800000ff007424 */ /* 0x000fe200078e00ff */
[----:B------:R-:W-:Y:S02]  /*da50*/  WARPGROUP.DEPBAR.LE gsb0, 0x0 ;  /* 0x00008000000079c5 */ /* 0x000fe40000010000 */
[----:B------:R-:W-:-:S06]  /*da60*/  WARPGROUP.ARRIVE ;  /* 0x00000000000079c5 */ /* 0x000fcc0000000000 */
[----:B------:R-:W-:Y:S01]  /*da70*/  HGMMA.64x64x16.F32 R88, R140, gdesc[UR4].tnspB, R88, gsb0 ;  /* 0x40e000048c587df0 */ /* 0x000fe20008000858 */
[----:B------:R-:W-:Y:S02]  /*da80*/  R2UR UR6, R4 ;  /* 0x00000000040672ca */ /* 0x000fe400000e0000 */
[----:B------:R-:W-:Y:S01]  /*da90*/  R2UR UR7, R5 ;  /* 0x00000000050772ca */ /* 0x000fe200000e0000 */
[----:B------:R-:W0:Y:S04]  /*daa0*/  SHFL.BFLY PT, R4, R7, 0x1, 0x1f ;  /* 0x0c201f0007047f89 */ /* 0x000e2800000e0000 */
[----:B------:R-:W1:Y:S01]  /*dab0*/  SHFL.BFLY PT, R5, R6, 0x1, 0x1f ;  /* 0x0c201f0006057f89 */ /* 0x000e6200000e0000 */
[----:B0-----:R-:W-:Y:S01]  /*dac0*/  FADD.FTZ R10, R7, R4 ;  /* 0x00000004070a7221 */ /* 0x001fe20000010000 */
[----:B------:R-:W-:Y:S01]  /*dad0*/  IMAD.MOV.U32 R7, RZ, RZ, RZ ;  /* 0x000000ffff077224 */ /* 0x000fe200078e00ff */
[----:B------:R-:W-:Y:S01]  /*dae0*/  MOV R4, UR4 ;  /* 0x0000000400047c02 */ /* 0x000fe20008000f00 */
[----:B-1----:R-:W-:-:S02]  /*daf0*/  FADD.FTZ R12, R6, R5 ;  /* 0x00000005060c7221 */ /* 0x002fc40000010000 */
[----:B------:R-:W-:Y:S01]  /*db00*/  FSETP.NE.FTZ.AND P1, PT, R10, RZ, PT ;  /* 0x000000ff0a00720b */ /* 0x000fe20003f35000 */
[----:B------:R-:W-:Y:S02]  /*db10*/  IMAD.U32 R6, RZ, RZ, UR4 ;  /* 0x00000004ff067e24 */ /* 0x000fe4000f8e00ff */
[----:B------:R-:W-:-:S10]  /*db20*/  FSETP.NE.FTZ.AND P2, PT, R12, RZ, PT ;  /* 0x000000ff0c00720b */ /* 0x000fd40003f55000 */
[----:B------:R-:W0:Y:S01]  /*db30*/  @P1 MUFU.LG2 R5, R10 ;  /* 0x0000000a00051308 */ /* 0x000e220000000c00 */
[----:B------:R-:W-:Y:S02]  /*db40*/  @P1 FMUL.FTZ R4, R4, 0.69314718246459960938 ;  /* 0x3f31721804041820 */ /* 0x000fe40000410000 */
[----:B------:R-:W-:-:S05]  /*db50*/  @P2 FMUL.FTZ R6, R6, 0.69314718246459960938 ;  /* 0x3f31721806062820 */ /* 0x000fca0000410000 */
[----:B------:R-:W1:Y:S08]  /*db60*/  @P2 MUFU.LG2 R8, R12 ;  /* 0x0000000c00082308 */ /* 0x000e700000000c00 */
[----:B------:R2:W3:Y:S01]  /*db70*/  @P1 MUFU.RCP R43, R10 ;  /* 0x0000000a002b1308 */ /* 0x0004e20000001000 */
[----:B0-----:R-:W-:-:S04]  /*db80*/  @P1 FMUL.FTZ R5, R5, 0.69314718246459960938 ;  /* 0x3f31721805051820 */ /* 0x001fc80000410000 */
[----:B------:R-:W-:-:S03]  /*db90*/  @P1 FFMA.FTZ R3, R4, R31, R5 ;  /* 0x0000001f04031223 */ /* 0x000fc60000010005 */
[----:B------:R2:W0:Y:S01]  /*dba0*/  @P2 MUFU.RCP R7, R12 ;  /* 0x0000000c00072308 */ /* 0x0004220000001000 */
[----:B-1----:R-:W-:-:S04]  /*dbb0*/  @P2 FMUL.FTZ R9, R8, 0.69314718246459960938 ;  /* 0x3f31721808092820 */ /* 0x002fc80000410000 */
[----:B------:R-:W-:Y:S01]  /*dbc0*/  @P2 FFMA.FTZ R0, R6, R38, R9 ;  /* 0x0000002606002223 */ /* 0x000fe20000010009 */
[----:B------:R-:W-:Y:S02]  /*dbd0*/  WARPGROUP.DEPBAR.LE gsb0, 0x0 ;  /* 0x00008000000079c5 */ /* 0x000fe40000010000 */
[----:B------:R-:W-:-:S06]  /*dbe0*/  WARPGROUP.ARRIVE ;  /* 0x00000000000079c5 */ /* 0x000fcc0000000000 */
[----:B------:R-:W-:Y:S03]  /*dbf0*/  HGMMA.64x64x16.F32 R88, R144, gdesc[UR4].tnspB, R88, gsb0 ;  /* 0x40e0000490587df0 */ /* 0x000fe60008000858 */
[----:B------:R-:W-:Y:S02]  /*dc00*/  WARPGROUP.DEPBAR.LE gsb0, 0x0 ;  /* 0x00008000000079c5 */ /* 0x000fe40000010000 */
[----:B--23--:R-:W-:Y:S05]  /*dc10*/  @!P0 BRA `(.L_x_602) ;  /* 0x0000000000048947 */ /* 0x00cfea0003800000 */
[----:B------:R-:W-:Y:S01]  /*dc20*/  BPT.TRAP 0x1 ;  /* 0x000000040000795c */ /* 0x000fe20000300000 */
.L_x_602:
[----:B------:R-:W2:Y:S01]  /*dc30*/  LDL.LU R6, [R1+0x4] ;  /* 0x0000040001067983 */ /* 0x000ea20000300800 */
[----:B------:R-:W-:Y:S01]  /*dc40*/  IMAD.U32 R5, RZ, RZ, UR38 ;  /* 0x00000026ff057e24 */ /* 0x000fe2000f8e00ff */
[----:B------:R-:W-:Y:S01]  /*dc50*/  IADD3 R4, R11, 0x16860, RZ ;  /* 0x000168600b047810 */ /* 0x000fe20007ffe0ff */
[----:B------:R-:W-:Y:S02]  /*dc60*/  VIADD R156, R156, 0x1 ;  /* 0x000000019c9c7836 */ /* 0x000fe40000000000 */
[-C--:B------:R-:W-:Y:S01]  /*dc70*/  FMUL.FTZ R20, R88, R43.reuse ;  /* 0x0000002b58147220 */ /* 0x080fe20000410000 */
[-C--:B------:R-:W-:Y:S01]  /*dc80*/  FMUL.FTZ R21, R89, R43.reuse ;  /* 0x0000002b59157220 */ /* 0x080fe20000410000 */
[----:B------:R-:W-:Y:S01]  /*dc90*/  PRMT R4, R5, 0x654, R4 ;  /* 0x0000065405047816 */ /* 0x000fe20000000004 */
[-C--:B------:R-:W-:Y:S01]  /*dca0*/  FMUL.FTZ R26, R92, R43.reuse ;  /* 0x0000002b5c1a7220 */ /* 0x080fe20000410000 */
[----:B------:R-:W-:Y:S01]  /*dcb0*/  ISETP.NE.AND P1, PT, R156, 0x2, PT ;  /* 0x000000029c00780c */ /* 0x000fe20003f25270 */
[-C--:B------:R-:W-:Y:S01]  /*dcc0*/  FMUL.FTZ R27, R93, R43.reuse ;  /* 0x0000002b5d1b7220 */ /* 0x080fe20000410000 */
[----:B------:R1:W-:Y:S01]  /*dcd0*/  SYNCS.ARRIVE.TRANS64.RED.A1T0 RZ, [R4+URZ], RZ ;  /* 0x000000ff04ff79a7 */ /* 0x0003e2000810043f */
[-C--:B------:R-:W-:Y:S01]  /*dce0*/  FMUL.FTZ R28, R96, R43.reuse ;  /* 0x0000002b601c7220 */ /* 0x080fe20000410000 */
[-C--:B------:R-:W-:Y:S01]  /*dcf0*/  FMUL.FTZ R29, R97, R43.reuse ;  /* 0x0000002b611d7220 */ /* 0x080fe20000410000 */
[-C--:B------:R-:W-:Y:S01]  /*dd00*/  FMUL.FTZ R30, R100, R43.reuse ;  /* 0x0000002b641e7220 */ /* 0x080fe20000410000 */
[-C--:B------:R-:W-:Y:S01]  /*dd10*/  FMUL.FTZ R31, R101, R43.reuse ;  /* 0x0000002b651f7220 */ /* 0x080fe20000410000 */
[-C--:B------:R-:W-:Y:S01]  /*dd20*/  FMUL.FTZ R36, R104, R43.reuse ;  /* 0x0000002b68247220 */ /* 0x080fe20000410000 */
[-C--:B------:R-:W-:Y:S01]  /*dd30*/  FMUL.FTZ R37, R105, R43.reuse ;  /* 0x0000002b69257220 */ /* 0x080fe20000410000 */
[-C--:B------:R-:W-:Y:S01]  /*dd40*/  FMUL.FTZ R38, R108, R43.reuse ;  /* 0x0000002b6c267220 */ /* 0x080fe20000410000 */
[----:B-1----:R-:W-:Y:S01]  /*dd50*/  SEL R4, RZ, 0x1, P1 ;  /* 0x00000001ff047807 */ /* 0x002fe20000800000 */
[-C--:B------:R-:W-:Y:S01]  /*dd60*/  FMUL.FTZ R39, R109, R43.reuse ;  /* 0x0000002b6d277220 */ /* 0x080fe20000410000 */
[-C--:B------:R-:W-:Y:S01]  /*dd70*/  FMUL.FTZ R40, R112, R43.reuse ;  /* 0x0000002b70287220 */ /* 0x080fe20000410000 */
[-C--:B------:R-:W-:Y:S01]  /*dd80*/  FMUL.FTZ R41, R113, R43.reuse ;  /* 0x0000002b71297220 */ /* 0x080fe20000410000 */
[-C--:B------:R-:W-:Y:S01]  /*dd90*/  FMUL.FTZ R42, R116, R43.reuse ;  /* 0x0000002b742a7220 */ /* 0x080fe20000410000 */
[----:B------:R-:W-:Y:S01]  /*dda0*/  FMUL.FTZ R43, R117, R43 ;  /* 0x0000002b752b7220 */ /* 0x000fe20000410000 */
[----:B------:R-:W-:Y:S01]  /*ddb0*/  PLOP3.LUT P0, PT, PT, PT, PT, 0x8, 0x0 ;  /* 0x000000000000781c */ /* 0x000fe20003f0e170 */
[-C--:B0-----:R-:W-:Y:S01]  /*ddc0*/  FMUL.FTZ R44, R90, R7.reuse ;  /* 0x000000075a2c7220 */ /* 0x081fe20000410000 */
        /* <DEDUP_REMOVED lines=15> */
[----:B------:R-:W-:Y:S01]  /*dec0*/  SEL R156, R156, RZ, P1 ;  /* 0x000000ff9c9c7207 */ /* 0x000fe20000800000 */
[----:B------:R-:W-:Y:S01]  /*ded0*/  UIADD3 UR37, UR37, 0x1, URZ ;  /* 0x0000000125257890 */ /* 0x000fe2000fffe03f */
[----:B--2---:R-:W-:-:S05]  /*dee0*/  LOP3.LUT R6, R6, R4, RZ, 0x3c, !PT ;  /* 0x0000000406067212 */ /* 0x004fca00078e3cff */
[----:B------:R0:W-:Y:S06]  /*def0*/  STL [R1+0x4], R6 ;  /* 0x0000040601007387 */ /* 0x0001ec0000100800 */
.L_x_548:
[----:B------:R-:W3:Y:S01]  /*df00*/  S2R R4, SR_TID.X ;  /* 0x0000000000047919 */ /* 0x000ee20000002100 */
[----:B------:R-:W-:Y:S05]  /*df10*/  WARPSYNC.ALL ;  /* 0x0000000000007948 */ /* 0x000fea0003800000 */
[----:B---3--:R-:W-:-:S05]  /*df20*/  VIADD R72, R4, 0xffffff80 ;  /* 0xffffff8004487836 */ /* 0x008fca0000000000 */
[----:B------:R-:W-:-:S04]  /*df30*/  SHF.R.S32.HI R74, RZ, 0x1f, R72 ;  /* 0x0000001fff4a7819 */ /* 0x000fc80000011448 */
[----:B------:R-:W-:-:S04]  /*df40*/  LEA.HI R74, R74, R72, RZ, 0x3 ;  /* 0x000000484a4a7211 */ /* 0x000fc800078f18ff */
[----:B------:R-:W-:-:S04]  /*df50*/  LOP3.LUT R74, R74, 0xfffffff8, RZ, 0xc0, !PT ;  /* 0xfffffff84a4a7812 */ /* 0x000fc800078ec0ff */
[----:B------:R-:W-:-:S05]  /*df60*/  IADD3 R74, R72, -R74, RZ ;  /* 0x8000004a484a7210 */ /* 0x000fca0007ffe0ff */
[----:B------:R-:W-:-:S05]  /*df70*/  IMAD.SHL.U32 R59, R74, 0x8, RZ ;  /* 0x000000084a3b7824 */ /* 0x000fca00078e00ff */
[----:B------:R-:W-:Y:S01]  /*df80*/  SHF.R.S32.HI R58, RZ, 0x1f, R59 ;  /* 0x0000001fff3a7819 */ /* 0x000fe2000001143b */
[----:B------:R-:W3:Y:S08]  /*df90*/  S2UR UR38, SR_CgaCtaId ;  /* 0x00000000002679c3 */ /* 0x000ef00000008800 */
[----:B------:R-:W-:Y:S06]  /*dfa0*/  BAR.SYNC.DEFER_BLOCKING 0x5, 0x200 ;  /* 0x0148000000007b1d */ /* 0x000fec0000010000 */
[----:B------:R-:W-:Y:S01]  /*dfb0*/  UMOV UR4, 0x400 ;  /* 0x0000040000047882 */ /* 0x000fe20000000000 */
[----:B------:R-:W-:Y:S01]  /*dfc0*/  BSSY B0, `(.L_x_603) ;  /* 0x000023f000007945 */ /* 0x000fe20003800000 */
[----:B---3--:R-:W-:-:S06]  /*dfd0*/  ULEA UR4, UR38, UR4, 0x18 ;  /* 0x0000000426047291 */ /* 0x008fcc000f8ec03f */
[----:B------:R-:W-:-:S05]  /*dfe0*/  IMAD.U32 R18, RZ, RZ, UR4 ;  /* 0x00000004ff127e24 */ /* 0x000fca000f8e00ff */
[----:B-1----:R1:W3:Y:S01]  /*dff0*/  LDS.128 R32, [R18+0x168d0] ;  /* 0x0168d00012207984 */ /* 0x0022e20000000c00 */
[----:B------:R-:W-:Y:S06]  /*e000*/  BAR.ARV 0x4, 0x200 ;  /* 0x0108000000007b1d */ /* 0x000fec0000002000 */
[----:B------:R-:W-:Y:S05]  /*e010*/  @P0 BRA `(.L_x_604) ;  /* 0x0000001800440947 */ /* 0x000fea0003800000 */
[----:B------:R-:W4:Y:S01]  /*e020*/  LDL R4, [R1+0x64] ;  /* 0x0000640001047983 */ /* 0x000f220000100800 */
[----:B------:R-:W-:-:S03]  /*e030*/  ULDC UR4, c[0x0][0xad4] ;  /* 0x0002b50000047ab9 */ /* 0x000fc60000000800 */
[----:B------:R-:W2:Y:S04]  /*e040*/  LDL.LU R60, [R1+0x30] ;  /* 0x00003000013c7983 */ /* 0x000ea80000300800 */
[----:B------:R-:W2:Y:S04]  /*e050*/  LDL.LU R62, [R1+0x3c] ;  /* 0x00003c00013e7983 */ /* 0x000ea80000300800 */
[----:B------:R-:W2:Y:S01]  /*e060*/  LDL.LU R68, [R1+0x40] ;  /* 0x0000400001447983 */ /* 0x000ea20000300800 */
[----:B------:R-:W0:Y:S01]  /*e070*/  S2R R5, SR_SWINHI ;  /* 0x0000000000057919 */ /* 0x000e220000002f00 */
[----:B------:R-:W-:-:S02]  /*e080*/  MOV R24, R18 ;  /* 0x0000001200187202 */ /* 0x000fc40000000f00 */
[----:B0----5:R-:W-:Y:S02]  /*e090*/  MOV R25, R5 ;  /* 0x0000000500197202 */ /* 0x021fe40000000f00 */
[----:B------:R-:W-:Y:S01]  /*e0a0*/  F2FP.F16.F32.PACK_AB R14, R27, R26 ;  /* 0x0000001a1b0e723e */ /* 0x000fe200000000ff */
[----:B---3--:R-:W-:Y:S02]  /*e0b0*/  IMAD.MOV.U32 R32, RZ, RZ, RZ ;  /* 0x000000ffff207224 */ /* 0x008fe400078e00ff */
[----:B----4-:R-:W-:-:S03]  /*e0c0*/  IMAD.WIDE R10, R4, 0x2, R24 ;  /* 0x00000002040a7825 */ /* 0x010fc600078e0218 */
[----:B------:R-:W-:-:S05]  /*e0d0*/  IADD3 R61, P0, R10, 0x60, RZ ;  /* 0x000000600a3d7810 */ /* 0x000fca0007f1e0ff */
[----:B------:R-:W-:Y:S01]  /*e0e0*/  IMAD.X R5, RZ, RZ, R11, P0 ;  /* 0x000000ffff057224 */ /* 0x000fe200000e060b */
[----:B--2---:R-:W-:-:S04]  /*e0f0*/  ISETP.NE.AND P0, PT, R60, RZ, PT ;  /* 0x000000ff3c00720c */ /* 0x004fc80003f05270 */
[----:B------:R-:W-:Y:S01]  /*e100*/  SEL R67, R60, UR4, P0 ;  /* 0x000000043c437c07 */ /* 0x000fe20008000000 */
[----:B------:R-:W-:Y:S05]  /*e110*/  WARPSYNC.ALL ;  /* 0x0000000000007948 */ /* 0x000fea0003800000 */
[----:B------:R-:W-:Y:S01]  /*e120*/  BAR.SYNC.DEFER_BLOCKING 0x1, 0x180 ;  /* 0x0046000000007b1d */ /* 0x000fe20000010000 */
[C---:B------:R-:W-:Y:S02]  /*e130*/  IADD3 R13, P2, R10.reuse, 0x20, RZ ;  /* 0x000000200a0d7810 */ /* 0x040fe40007f5e0ff */
[C---:B------:R-:W-:Y:S02]  /*e140*/  IADD3 R15, P1, R10.reuse, 0x40, RZ ;  /* 0x000000400a0f7810 */ /* 0x040fe40007f3e0ff */
[----:B------:R-:W-:Y:S01]  /*e150*/  LOP3.LUT R9, R10, 0x380, RZ, 0xc0, !PT ;  /* 0x000003800a097812 */ /* 0x000fe200078ec0ff */
[----:B------:R-:W-:Y:S01]  /*e160*/  ULDC.64 UR6, c[0x0][0xc08] ;  /* 0x0003020000067ab9 */ /* 0x000fe20000000a00 */
[----:B------:R-:W-:Y:S01]  /*e170*/  LOP3.LUT R4, R13, 0x380, RZ, 0xc0, !PT ;  /* 0x000003800d047812 */ /* 0x000fe200078ec0ff */
[----:B------:R-:W-:Y:S01]  /*e180*/  ULDC.64 UR4, c[0x0][0xc00] ;  /* 0x0003000000047ab9 */ /* 0x000fe20000000a00 */
[----:B------:R-:W-:-:S02]  /*e190*/  LOP3.LUT R6, R15, 0x380, RZ, 0xc0, !PT ;  /* 0x000003800f067812 */ /* 0x000fc400078ec0ff */
[----:B------:R-:W-:Y:S02]  /*e1a0*/  LOP3.LUT R12, R61, 0x380, RZ, 0xc0, !PT ;  /* 0x000003803d0c7812 */ /* 0x000fe400078ec0ff */
[----:B------:R-:W-:Y:S02]  /*e1b0*/  SHF.R.U64 R9, R9, 0x3, RZ ;  /* 0x0000000309097819 */ /* 0x000fe400000012ff */
[----:B------:R-:W-:Y:S02]  /*e1c0*/  SHF.R.U64 R4, R4, 0x3, RZ ;  /* 0x0000000304047819 */ /* 0x000fe400000012ff */
[----:B------:R-:W-:Y:S02]  /*e1d0*/  SHF.R.U64 R6, R6, 0x3, RZ ;  /* 0x0000000306067819 */ /* 0x000fe400000012ff */
[----:B------:R-:W-:Y:S02]  /*e1e0*/  SHF.R.U64 R12, R12, 0x3, RZ ;  /* 0x000000030c0c7819 */ /* 0x000fe400000012ff */
[----:B------:R-:W-:-:S02]  /*e1f0*/  LOP3.LUT R10, R9, R10, RZ, 0x3c, !PT ;  /* 0x0000000a090a7212 */ /* 0x000fc400078e3cff */
[----:B------:R-:W-:Y:S01]  /*e200*/  LOP3.LUT R8, R4, R13, RZ, 0x3c, !PT ;  /* 0x0000000d04087212 */ /* 0x000fe200078e3cff */
[----:B------:R-:W-:Y:S01]  /*e210*/  IMAD.X R9, RZ, RZ, R11, P2 ;  /* 0x000000ffff097224 */ /* 0x000fe200010e060b */
[----:B------:R-:W-:Y:S02]  /*e220*/  LOP3.LUT R6, R6, R15, RZ, 0x3c, !PT ;  /* 0x0000000f06067212 */ /* 0x000fe400078e3cff */
[----:B------:R-:W-:Y:S02]  /*e230*/  LOP3.LUT R4, R12, R61, RZ, 0x3c, !PT ;  /* 0x0000003d0c047212 */ /* 0x000fe400078e3cff */
[-C--:B------:R-:W-:Y:S02]  /*e240*/  IADD3.X R7, RZ, R11.reuse, RZ, P1, !PT ;  /* 0x0000000bff077210 */ /* 0x080fe40000ffe4ff */
[----:B------:R-:W-:Y:S02]  /*e250*/  MOV R10, R10 ;  /* 0x0000000a000a7202 */ /* 0x000fe40000000f00 */
[----:B------:R-:W-:-:S02]  /*e260*/  F2FP.F16.F32.PACK_AB R12, R21, R20 ;  /* 0x00000014150c723e */ /* 0x000fc400000000ff */
[----:B------:R-:W-:Y:S02]  /*e270*/  F2FP.F16.F32.PACK_AB R13, R45, R44 ;  /* 0x0000002c2d0d723e */ /* 0x000fe400000000ff */
[----:B------:R-:W-:Y:S02]  /*e280*/  F2FP.F16.F32.PACK_AB R15, R47, R46 ;  /* 0x0000002e2f0f723e */ /* 0x000fe400000000ff */
[----:B------:R-:W-:Y:S02]  /*e290*/  MOV R66, R6 ;  /* 0x0000000600427202 */ /* 0x000fe40000000f00 */
[----:B------:R-:W-:Y:S01]  /*e2a0*/  MOV R64, R4 ;  /* 0x0000000400407202 */ /* 0x000fe20000000f00 */
[----:B------:R0:W-:Y:S01]  /*e2b0*/  STSM.16.M88.4 [R10], R12 ;  /* 0x0000000c0a007844 */ /* 0x0001e20000000200 */
        /* <DEDUP_REMOVED lines=8> */
[----:B0-----:R-:W-:Y:S02]  /*e340*/  F2FP.F16.F32.PACK_AB R10, R39, R38 ;  /* 0x00000026270a723e */ /* 0x001fe400000000ff */
[----:B------:R-:W-:Y:S02]  /*e350*/  F2FP.F16.F32.PACK_AB R12, R41, R40 ;  /* 0x00000028290c723e */ /* 0x000fe400000000ff */
[----:B------:R-:W-:Y:S02]  /*e360*/  F2FP.F16.F32.PACK_AB R13, R57, R56 ;  /* 0x00000038390d723e */ /* 0x000fe400000000ff */
[----:B------:R-:W-:Y:S02]  /*e370*/  F2FP.F16.F32.PACK_AB R14, R43, R42 ;  /* 0x0000002a2b0e723e */ /* 0x000fe400000000ff */
[----:B------:R-:W-:Y:S01]  /*e380*/  F2FP.F16.F32.PACK_AB R15, R119, R118 ;  /* 0x00000076770f723e */ /* 0x000fe200000000ff */
[----:B------:R-:W-:Y:S01]  /*e390*/  STSM.16.M88.4 [R65], R4 ;  /* 0x0000000441007844 */ /* 0x000fe20000000200 */
[----:B------:R-:W-:-:S03]  /*e3a0*/  ISETP.NE.U32.AND P3, PT, RZ, UR6, PT ;  /* 0x00000006ff007c0c */ /* 0x000fc6000bf65070 */
[----:B------:R0:W-:Y:S01]  /*e3b0*/  STSM.16.M88.4 [R66], R8 ;  /* 0x0000000842007844 */ /* 0x0001e20000000200 */
[----:B------:R-:W-:-:S03]  /*e3c0*/  ISETP.NE.AND.EX P3, PT, RZ, UR7, PT, P3 ;  /* 0x00000007ff007c0c */ /* 0x000fc6000bf65330 */
[----:B------:R2:W-:Y:S01]  /*e3d0*/  STSM.16.M88.4 [R64], R12 ;  /* 0x0000000c40007844 */ /* 0x0005e20000000200 */
[----:B------:R-:W-:Y:S01]  /*e3e0*/  BAR.SYNC.DEFER_BLOCKING 0x1, 0x180 ;  /* 0x0046000000007b1d */ /* 0x000fe20000010000 */
[----:B------:R-:W-:Y:S02]  /*e3f0*/  ISETP.NE.U32.AND P0, PT, RZ, UR4, PT ;  /* 0x00000004ff007c0c */ /* 0x000fe4000bf05070 */
[----:B------:R-:W-:Y:S02]  /*e400*/  IADD3 R60, P1, R62, UR4, RZ ;  /* 0x000000043e3c7c10 */ /* 0x000fe4000ff3e0ff */
[----:B------:R-:W-:Y:S02]  /*e410*/  ISETP.NE.AND.EX P0, PT, RZ, UR5, PT, P0 ;  /* 0x00000005ff007c0c */ /* 0x000fe4000bf05300 */
[----:B------:R-:W-:Y:S01]  /*e420*/  IADD3.X R61, R68, UR5, RZ, P1, !PT ;  /* 0x00000005443d7c10 */ /* 0x000fe20008ffe4ff */
[----:B0-----:R-:W0:Y:S01]  /*e430*/  LDC R8, c[0x0][0xbe8] ;  /* 0x0002fa00ff087b82 */ /* 0x001e220000000800 */
[----:B------:R-:W-:Y:S01]  /*e440*/  @P3 IADD3 R62, P1, R62, UR6, RZ ;  /* 0x000000063e3e3c10 */ /* 0x000fe2000ff3e0ff */
[----:B------:R-:W-:-:S02]  /*e450*/  ULDC UR6, c[0x0][0xa88] ;  /* 0x0002a20000067ab9 */ /* 0x000fc40000000800 */
[----:B------:R-:W-:Y:S01]  /*e460*/  IMAD.U32 R65, RZ, RZ, UR6 ;  /* 0x00000006ff417e24 */ /* 0x000fe2000f8e00ff */
[----:B------:R-:W-:-:S05]  /*e470*/  @P3 IADD3.X R63, R68, UR7, RZ, P1, !PT ;  /* 0x00000007443f3c10 */ /* 0x000fca0008ffe4ff */
[----:B------:R3:W5:Y:S04]  /*e480*/  @P0 LDG.E R32, desc[UR42][R60.64] ;  /* 0x0000002a3c200981 */ /* 0x000768000c1e1900 */
[----:B------:R3:W5:Y:S01]  /*e490*/  @P3 LDG.E R65, desc[UR42][R62.64] ;  /* 0x0000002a3e413981 */ /* 0x000762000c1e1900 */
[----:B------:R-:W-:Y:S02]  /*e4a0*/  ISETP.GT.AND P2, PT, R67, 0x1, PT ;  /* 0x000000014300780c */ /* 0x000fe40003f44270 */
[----:B------:R-:W-:-:S04]  /*e4b0*/  MOV R6, 0x9b8 ;  /* 0x000009b800067802 */ /* 0x000fc80000000f00 */
[----:B------:R-:W-:-:S04]  /*e4c0*/  SEL R6, R6, 0x978, P2 ;  /* 0x0000097806067807 */ /* 0x000fc80001000000 */
[----:B--2---:R3:W2:Y:S08]  /*e4d0*/  LDC.64 R12, c[0x0][R6+0x220] ;  /* 0x00008800060c7b82 */ /* 0x0046b00000000a00 */
[----:B------:R3:W4:Y:S08]  /*e4e0*/  LDC.64 R14, c[0x0][R6+0x218] ;  /* 0x00008600060e7b82 */ /* 0x0007300000000a00 */
[----:B------:R3:W1:Y:S01]  /*e4f0*/  LDC.64 R10, c[0x0][R6+0x228] ;  /* 0x00008a00060a7b82 */ /* 0x0006620000000a00 */
[----:B0-----:R-:W-:Y:S01]  /*e500*/  ISETP.NE.AND P1, PT, R8, 0x1, PT ;  /* 0x000000010800780c */ /* 0x001fe20003f25270 */
[----:B---3--:R-:W-:-:S12]  /*e510*/  @P3 BRA `(.L_x_605) ;  /* 0x0000000000103947 */ /* 0x008fd80003800000 */
[----:B------:R-:W-:Y:S05]  /*e520*/  @!P0 BRA `(.L_x_605) ;  /* 0x00000000000c8947 */ /* 0x000fea0003800000 */
[----:B------:R-:W3:Y:S04]  /*e530*/  LDG.E R4, desc[UR42][R60.64] ;  /* 0x0000002a3c047981 */ /* 0x000ee8000c1e1900 */
[----:B-----5:R-:W3:Y:S02]  /*e540*/  LDG.E R65, desc[UR42][R60.64+0x4] ;  /* 0x0000042a3c417981 */ /* 0x020ee4000c1e1900 */
[----:B---3--:R-:W-:-:S07]  /*e550*/  IMAD.IADD R65, R65, 0x1, -R4 ;  /* 0x0000000141417824 */ /* 0x008fce00078e0a04 */
.L_x_605:
[----:B------:R-:W3:Y:S01]  /*e560*/  LDL.LU R4, [R1+0x34] ;  /* 0x0000340001047983 */ /* 0x000ee20000300800 */
[----:B------:R-:W0:Y:S03]  /*e570*/  LDC.64 R6, c[0x0][R6+0x210] ;  /* 0x0000840006067b82 */ /* 0x000e260000000a00 */
[----:B------:R-:W2:Y:S04]  /*e580*/  LDL.LU R61, [R1+0x4c] ;  /* 0x00004c00013d7983 */ /* 0x000ea80000300800 */
[----:B------:R-:W2:Y:S01]  /*e590*/  LDL R60, [R1+0x60] ;  /* 0x00006000013c7983 */ /* 0x000ea20000100800 */
[----:B------:R-:W-:Y:S01]  /*e5a0*/  ISETP.NE.U32.AND P0, PT, RZ, UR4, PT ;  /* 0x00000004ff007c0c */ /* 0x000fe2000bf05070 */
[----:B------:R-:W1:Y:S02]  /*e5b0*/  @P1 LDC R62, c[0x0][0xbec] ;  /* 0x0002fb00ff3e1b82 */ /* 0x000e640000000800 */
[----:B------:R-:W2:Y:S04]  /*e5c0*/  LDL R68, [R1+0x44] ;  /* 0x0000440001447983 */ /* 0x000ea80000100800 */
[----:B------:R-:W2:Y:S01]  /*e5d0*/  LDL R66, [R1+0x48] ;  /* 0x0000480001427983 */ /* 0x000ea20000100800 */
[----:B------:R-:W-:Y:S01]  /*e5e0*/  ISETP.NE.AND.EX P0, PT, RZ, UR5, PT, P0 ;  /* 0x00000005ff007c0c */ /* 0x000fe2000bf05300 */
[----:B------:R-:W0:Y:S01]  /*e5f0*/  @P1 LDC R69, c[0x0][0xbf0] ;  /* 0x0002fc00ff451b82 */ /* 0x000e220000000800 */
[-C--:B----4-:R-:W-:Y:S01]  /*e600*/  IMAD R63, R15, R152.reuse, RZ ;  /* 0x000000980f3f7224 */ /* 0x090fe200078e02ff */
[----:B------:R-:W4:Y:S01]  /*e610*/  LDL R73, [R1+0x5c] ;  /* 0x00005c0001497983 */ /* 0x000f220000100800 */
[----:B------:R-:W-:Y:S01]  /*e620*/  IMAD.WIDE.U32 R14, R14, R152, RZ ;  /* 0x000000980e0e7225 */ /* 0x000fe200078e00ff */
[----:B------:R-:W1:Y:S03]  /*e630*/  S2R R70, SR_TID.X ;  /* 0x0000000000467919 */ /* 0x000e660000002100 */
[----:B------:R-:W-:Y:S01]  /*e640*/  IMAD.IADD R64, R15, 0x1, R63 ;  /* 0x000000010f407824 */ /* 0x000fe200078e023f */
[----:B-1----:R-:W-:-:S04]  /*e650*/  IADD3 R75, R70, -0x80, RZ ;  /* 0xffffff80464b7810 */ /* 0x002fc80007ffe0ff */
[----:B------:R-:W-:-:S04]  /*e660*/  SHF.R.S32.HI R70, RZ, 0x1f, R75 ;  /* 0x0000001fff467819 */ /* 0x000fc8000001144b */
[----:B------:R-:W-:-:S04]  /*e670*/  LEA.HI R70, R70, R75, RZ, 0x7 ;  /* 0x0000004b46467211 */ /* 0x000fc800078f38ff */
[----:B------:R-:W-:-:S05]  /*e680*/  LOP3.LUT R70, R70, 0xffffff80, RZ, 0xc0, !PT ;  /* 0xffffff8046467812 */ /* 0x000fca00078ec0ff */
[----:B------:R-:W-:Y:S01]  /*e690*/  IMAD.IADD R70, R75, 0x1, -R70 ;  /* 0x000000014b467824 */ /* 0x000fe200078e0a46 */
[----:B---3--:R-:W-:Y:S02]  /*e6a0*/  SEL R9, R4, RZ, !P0 ;  /* 0x000000ff04097207 */ /* 0x008fe40004000000 */
[----:B------:R-:W1:Y:S01]  /*e6b0*/  LDC.64 R4, c[0x0][0xba8] ;  /* 0x0002ea00ff047b82 */ /* 0x000e620000000a00 */
[----:B--2---:R-:W-:Y:S02]  /*e6c0*/  SEL R61, R61, RZ, !P0 ;  /* 0x000000ff3d3d7207 */ /* 0x004fe40004000000 */
[----:B------:R-:W-:-:S04]  /*e6d0*/  IMAD R13, R13, R9, RZ ;  /* 0x000000090d0d7224 */ /* 0x000fc800078e02ff */
[C---:B------:R-:W-:Y:S02]  /*e6e0*/  IMAD R67, R12.reuse, R61, R13 ;  /* 0x0000003d0c437224 */ /* 0x040fe400078e020d */
[----:B------:R-:W-:-:S04]  /*e6f0*/  IMAD.WIDE.U32 R12, R12, R9, RZ ;  /* 0x000000090c0c7225 */ /* 0x000fc800078e00ff */
[----:B------:R-:W-:Y:S01]  /*e700*/  IMAD R71, R68, 0xc0, R60 ;  /* 0x000000c044477824 */ /* 0x000fe200078e023c */
[----:B------:R-:W-:Y:S02]  /*e710*/  SEL R61, R66, RZ, P2 ;  /* 0x000000ff423d7207 */ /* 0x000fe40001000000 */
[----:B-----5:R-:W-:Y:S01]  /*e720*/  IADD3 R60, P0, P3, R12, R14, R32 ;  /* 0x0000000e0c3c7210 */ /* 0x020fe20007b1e020 */
[----:B------:R-:W-:Y:S01]  /*e730*/  @P1 IMAD.HI.U32 R14, R71, R62, RZ ;  /* 0x0000003e470e1227 */ /* 0x000fe200078e00ff */
[----:B------:R-:W-:-:S03]  /*e740*/  MOV R15, R71 ;  /* 0x00000047000f7202 */ /* 0x000fc60000000f00 */
[----:B------:R-:W-:Y:S01]  /*e750*/  IMAD.IADD R67, R13, 0x1, R67 ;  /* 0x000000010d437824 */ /* 0x000fe200078e0243 */
[----:B0-----:R-:W-:Y:S01]  /*e760*/  @P1 SHF.R.U32.HI R15, RZ, R69, R14 ;  /* 0x00000045ff0f1219 */ /* 0x001fe2000001160e */
[-C--:B------:R-:W-:Y:S01]  /*e770*/  IMAD R63, R11, R61.reuse, RZ ;  /* 0x0000003d0b3f7224 */ /* 0x080fe200078e02ff */
[----:B------:R-:W-:Y:S01]  /*e780*/  SHF.R.S32.HI R11, RZ, 0x1f, R32 ;  /* 0x0000001fff0b7819 */ /* 0x000fe20000011420 */
[----:B-1----:R-:W0:Y:S01]  /*e790*/  @!P2 LDC R4, c[0x0][0xb50] ;  /* 0x0002d400ff04ab82 */ /* 0x002e220000000800 */
[----:B------:R-:W-:Y:S02]  /*e7a0*/  IMAD.WIDE.U32 R12, R10, R61, RZ ;  /* 0x0000003d0a0c7225 */ /* 0x000fe400078e00ff */
[----:B------:R-:W-:Y:S02]  /*e7b0*/  IADD3.X R61, R67, R64, R11, P0, P3 ;  /* 0x00000040433d7210 */ /* 0x000fe400007e640b */
[----:B------:R-:W-:-:S03]  /*e7c0*/  IMAD.MOV R67, RZ, RZ, -R15 ;  /* 0x000000ffff437224 */ /* 0x000fc600078e0a0f */
[----:B------:R-:W1:Y:S01]  /*e7d0*/  @!P2 LDC R5, c[0x0][0xb54] ;  /* 0x0002d500ff05ab82 */ /* 0x000e620000000800 */
[----:B------:R-:W-:Y:S01]  /*e7e0*/  IMAD.IADD R63, R13, 0x1, R63 ;  /* 0x000000010d3f7824 */ /* 0x000fe200078e023f */
[----:B------:R-:W-:Y:S02]  /*e7f0*/  IADD3 R12, P0, P3, R15, R60, R12 ;  /* 0x0000003c0f0c7210 */ /* 0x000fe40007b1e00c */
[----:B------:R-:W-:Y:S01]  /*e800*/  SHF.R.S32.HI R10, RZ, 0x1f, R15 ;  /* 0x0000001fff0a7819 */ /* 0x000fe2000001140f */
[----:B------:R-:W-:-:S03]  /*e810*/  IMAD R15, R8, R67, R71 ;  /* 0x00000043080f7224 */ /* 0x000fc600078e0247 */
[----:B------:R-:W-:Y:S01]  /*e820*/  IADD3.X R13, R10, R61, R63, P0, P3 ;  /* 0x0000003d0a0d7210 */ /* 0x000fe200007e643f */
[----:B------:R-:W-:Y:S01]  /*e830*/  IMAD R7, R7, R15, RZ ;  /* 0x0000000f07077224 */ /* 0x000fe200078e02ff */
[----:B------:R-:W-:-:S05]  /*e840*/  SHF.R.S32.HI R61, RZ, 0x1f, R15 ;  /* 0x0000001fff3d7819 */ /* 0x000fca000001140f */
[C---:B------:R-:W-:Y:S02]  /*e850*/  IMAD R61, R6.reuse, R61, R7 ;  /* 0x0000003d063d7224 */ /* 0x040fe400078e0207 */
[----:B------:R-:W-:-:S04]  /*e860*/  IMAD.WIDE.U32 R6, R6, R15, R12 ;  /* 0x0000000f06067225 */ /* 0x000fc800078e000c */
[----:B------:R-:W-:Y:S01]  /*e870*/  IMAD.IADD R7, R7, 0x1, R61 ;  /* 0x0000000107077824 */ /* 0x000fe200078e023d */
[----:B0-----:R-:W-:-:S04]  /*e880*/  LEA R10, P0, R6, R4, 0x2 ;  /* 0x00000004060a7211 */ /* 0x001fc800078010ff */
[----:B-1----:R-:W-:Y:S01]  /*e890*/  LEA.HI.X R7, R6, R5, R7, 0x2, P0 ;  /* 0x0000000506077211 */ /* 0x002fe200000f1407 */
[----:B------:R-:W-:Y:S01]  /*e8a0*/  SHFL.IDX PT, R4, R10, RZ, 0x1c1f ;  /* 0x001c1fff0a047589 */ /* 0x000fe200000e0000 */
[----:B----4-:R-:W-:-:S03]  /*e8b0*/  IMAD R60, R68, 0xc0, R73 ;  /* 0x000000c0443c7824 */ /* 0x010fc600078e0249 */
[----:B------:R-:W0:Y:S04]  /*e8c0*/  SHFL.IDX PT, R5, R7, RZ, 0x1c1f ;  /* 0x001c1fff07057589 */ /* 0x000e2800000e0000 */
[----:B------:R-:W-:Y:S04]  /*e8d0*/  SHFL.IDX PT, R12, R10, 0x1, 0x1c1f ;  /* 0x003c1f000a0c7f89 */ /* 0x000fe800000e0000 */
[----:B------:R-:W1:Y:S01]  /*e8e0*/  SHFL.IDX PT, R13, R7, 0x1, 0x1c1f ;  /* 0x003c1f00070d7f89 */ /* 0x000e6200000e0000 */
[----:B------:R-:W-:Y:S01]  /*e8f0*/  IMAD R61, R65, R8, RZ ;  /* 0x00000008413d7224 */ /* 0x000fe200078e02ff */
[----:B------:R-:W-:Y:S01]  /*e900*/  LOP3.LUT P0, RZ, R70, 0x3, RZ, 0xc0, !PT ;  /* 0x0000000346ff7812 */ /* 0x000fe2000780c0ff */
[----:B------:R-:W-:-:S03]  /*e910*/  VIADD R6, R60, 0x8 ;  /* 0x000000083c067836 */ /* 0x000fc60000000000 */
[-C--:B------:R-:W-:Y:S02]  /*e920*/  ISETP.GE.OR P3, PT, R60, R61.reuse, P0 ;  /* 0x0000003d3c00720c */ /* 0x080fe40000766670 */
[----:B------:R-:W-:-:S11]  /*e930*/  ISETP.GE.OR P0, PT, R6, R61, P0 ;  /* 0x0000003d0600720c */ /* 0x000fd60000706670 */
[----:B0-----:R0:W-:Y:S04]  /*e940*/  @!P3 ST.E desc[UR42][R4.64], R3 ;  /* 0x000000030400b985 */ /* 0x0011e8000c10192a */
[----:B-1----:R0:W-:Y:S01]  /*e950*/  @!P0 ST.E desc[UR42][R12.64], R0 ;  /* 0x000000000c008985 */ /* 0x0021e2000c10192a */
[----:B------:R-:W-:Y:S05]  /*e960*/  @P2 BRA `(.L_x_606) ;  /* 0x0000000400c42947 */ /* 0x000fea0003800000 */
[----:B------:R-:W-:Y:S01]  /*e970*/  SHF.R.S32.HI R70, RZ, 0x1f, R72 ;  /* 0x0000001fff467819 */ /* 0x000fe20000011448 */
[----:B0-----:R-:W0:Y:S01]  /*e980*/  @P1 LDC R13, c[0x0][0xbec] ;  /* 0x0002fb00ff0d1b82 */ /* 0x001e220000000800 */
[----:B------:R-:W-:Y:S02]  /*e990*/  ULDC.64 UR4, c[0x0][0xaa0] ;  /* 0x0002a80000047ab9 */ /* 0x000fe40000000a00 */
[----:B------:R-:W-:-:S04]  /*e9a0*/  LEA.HI R70, R70, R72, RZ, 0x3 ;  /* 0x0000004846467211 */ /* 0x000fc800078f18ff */
[----:B------:R-:W-:Y:S01]  /*e9b0*/  SHF.R.S32.HI R70, RZ, 0x3, R70 ;  /* 0x00000003ff467819 */ /* 0x000fe20000011446 */
[----:B------:R-:W1:Y:S04]  /*e9c0*/  @P1 LDC R15, c[0x0][0xbf0] ;  /* 0x0002fc00ff0f1b82 */ /* 0x000e680000000800 */
[----:B------:R-:W-:-:S04]  /*e9d0*/  IMAD R3, R70, 0x40, R59 ;  /* 0x0000004046037824 */ /* 0x000fc800078e023b */
[----:B------:R-:W-:-:S03]  /*e9e0*/  IMAD.WIDE R24, R3, 0x2, R24 ;  /* 0x0000000203187825 */ /* 0x000fc600078e0218 */
[C---:B------:R-:W-:Y:S02]  /*e9f0*/  IADD3 R27, P0, R24.reuse, 0x1800, RZ ;  /* 0x00001800181b7810 */ /* 0x040fe40007f1e0ff */
[C---:B------:R-:W-:Y:S02]  /*ea00*/  IADD3 R29, P2, R24.reuse, 0x3000, RZ ;  /* 0x00003000181d7810 */ /* 0x040fe40007f5e0ff */
[----:B------:R-:W-:Y:S01]  /*ea10*/  IADD3 R37, P3, R24, 0x4800, RZ ;  /* 0x0000480018257810 */ /* 0x000fe20007f7e0ff */
[----:B------:R-:W-:Y:S01]  /*ea20*/  IMAD R11, R11, UR4, RZ ;  /* 0x000000040b0b7c24 */ /* 0x000fe2000f8e02ff */
[----:B------:R-:W-:Y:S02]  /*ea30*/  LOP3.LUT R26, R27, 0x380, RZ, 0xc0, !PT ;  /* 0x000003801b1a7812 */ /* 0x000fe400078ec0ff */
[----:B------:R-:W-:Y:S02]  /*ea40*/  LOP3.LUT R28, R29, 0x380, RZ, 0xc0, !PT ;  /* 0x000003801d1c7812 */ /* 0x000fe400078ec0ff */
[----:B------:R-:W-:-:S02]  /*ea50*/  LOP3.LUT R36, R37, 0x380, RZ, 0xc0, !PT ;  /* 0x0000038025247812 */ /* 0x000fc400078ec0ff */
[----:B------:R-:W-:Y:S01]  /*ea60*/  LOP3.LUT R5, R24, 0x380, RZ, 0xc0, !PT ;  /* 0x0000038018057812 */ /* 0x000fe200078ec0ff */
[----:B------:R-:W-:Y:S01]  /*ea70*/  IMAD R3, R32, UR5, R11 ;  /* 0x0000000520037c24 */ /* 0x000fe2000f8e020b */
[----:B------:R-:W-:Y:S02]  /*ea80*/  SHF.R.U64 R26, R26, 0x3, RZ ;  /* 0x000000031a1a7819 */ /* 0x000fe400000012ff */
[----:B------:R-:W-:Y:S02]  /*ea90*/  SHF.R.U64 R28, R28, 0x3, RZ ;  /* 0x000000031c1c7819 */ /* 0x000fe400000012ff */
[----:B------:R-:W-:Y:S02]  /*eaa0*/  SHF.R.U64 R36, R36, 0x3, RZ ;  /* 0x0000000324247819 */ /* 0x000fe400000012ff */
[----:B------:R-:W-:Y:S01]  /*eab0*/  SHF.R.U64 R5, R5, 0x3, RZ ;  /* 0x0000000305057819 */ /* 0x000fe200000012ff */
[----:B------:R-:W-:Y:S01]  /*eac0*/  IMAD.WIDE.U32 R10, R32, UR4, RZ ;  /* 0x00000004200a7c25 */ /* 0x000fe2000f8e00ff */
[----:B------:R-:W-:Y:S01]  /*ead0*/  LOP3.LUT R26, R26, R27, RZ, 0x3c, !PT ;  /* 0x0000001b1a1a7212 */ /* 0x000fe200078e3cff */
[----:B------:R-:W-:Y:S01]  /*eae0*/  ULDC.64 UR4, c[0x0][0xae8] ;  /* 0x0002ba0000047ab9 */ /* 0x000fe20000000a00 */
[----:B------:R-:W-:Y:S01]  /*eaf0*/  LOP3.LUT R28, R28, R29, RZ, 0x3c, !PT ;  /* 0x0000001d1c1c7212 */ /* 0x000fe200078e3cff */
[--C-:B------:R-:W-:Y:S01]  /*eb00*/  IMAD.X R29, RZ, RZ, R25.reuse, P2 ;  /* 0x000000ffff1d7224 */ /* 0x100fe200010e0619 */
[----:B------:R-:W-:Y:S01]  /*eb10*/  LOP3.LUT R36, R36, R37, RZ, 0x3c, !PT ;  /* 0x0000002524247212 */ /* 0x000fe200078e3cff */
[--C-:B------:R-:W-:Y:S01]  /*eb20*/  IMAD.X R37, RZ, RZ, R25.reuse, P3 ;  /* 0x000000ffff257224 */ /* 0x100fe200018e0619 */
[----:B------:R-:W-:Y:S01]  /*eb30*/  LOP3.LUT R4, R5, R24, RZ, 0x3c, !PT ;  /* 0x0000001805047212 */ /* 0x000fe200078e3cff */
[----:B------:R-:W-:Y:S01]  /*eb40*/  IMAD.MOV.U32 R5, RZ, RZ, R25 ;  /* 0x000000ffff057224 */ /* 0x000fe200078e0019 */
[----:B------:R-:W-:Y:S01]  /*eb50*/  IADD3.X R27, RZ, R25, RZ, P0, !PT ;  /* 0x00000019ff1b7210 */ /* 0x000fe200007fe4ff */
[----:B------:R-:W-:Y:S01]  /*eb60*/  IMAD R0, R74, 0x30, R70 ;  /* 0x000000304a007824 */ /* 0x000fe200078e0246 */
[----:B------:R-:W-:Y:S01]  /*eb70*/  IADD3 R11, R11, R3, RZ ;  /* 0x000000030b0b7210 */ /* 0x000fe20007ffe0ff */
[----:B------:R-:W5:Y:S01]  /*eb80*/  LD.E.128 R28, desc[UR42][R28.64] ;  /* 0x0000002a1c1c7980 */ /* 0x000f62000c101d00 */
[----:B------:R-:W-:-:S03]  /*eb90*/  SHF.R.S32.HI R12, RZ, 0x1f, R9 ;  /* 0x0000001fff0c7819 */ /* 0x000fc60000011409 */
[----:B------:R-:W5:Y:S01]  /*eba0*/  LD.E.128 R4, desc[UR42][R4.64] ;  /* 0x0000002a04047980 */ /* 0x000f62000c101d00 */
[----:B------:R-:W-:-:S03]  /*ebb0*/  IMAD.WIDE.U32 R10, R152, UR4, R10 ;  /* 0x00000004980a7c25 */ /* 0x000fc6000f8e000a */
[----:B------:R-:W5:Y:S01]  /*ebc0*/  LD.E.128 R24, desc[UR42][R26.64] ;  /* 0x0000002a1a187980 */ /* 0x000f62000c101d00 */
[----:B------:R-:W-:-:S03]  /*ebd0*/  IMAD R14, R68, 0xc0, R0 ;  /* 0x000000c0440e7824 */ /* 0x000fc600078e0200 */
[----:B------:R-:W5:Y:S01]  /*ebe0*/  LD.E.128 R36, desc[UR42][R36.64] ;  /* 0x0000002a24247980 */ /* 0x000f62000c101d00 */
[----:B------:R-:W-:Y:S01]  /*ebf0*/  @!PT LDS RZ, [RZ] ;  /* 0x00000000fffff984 */ /* 0x000fe20000000800 */
[----:B------:R-:W-:Y:S01]  /*ec00*/  @!PT LDS RZ, [RZ] ;  /* 0x00000000fffff984 */ /* 0x000fe20000000800 */
[----:B------:R-:W-:Y:S01]  /*ec10*/  @!PT LDS RZ, [RZ] ;  /* 0x00000000fffff984 */ /* 0x000fe20000000800 */
[----:B------:R-:W-:Y:S01]  /*ec20*/  @!PT LDS RZ, [RZ] ;  /* 0x00000000fffff984 */ /* 0x000fe20000000800 */
[----:B------:R2:W-:Y:S06]  /*ec30*/  MEMBAR.ALL.CTA ;  /* 0x0000000000007992 */ /* 0x0005ec0000008000 */
[----:B--2---:R-:W2:Y:S01]  /*ec40*/  FENCE.VIEW.ASYNC.S ;  /* 0x00000000000073c6 */ /* 0x004ea20000000000 */
[----:B------:R-:W-:Y:S01]  /*ec50*/  IMAD R11, R152, UR5, R11 ;  /* 0x00000005980b7c24 */ /* 0x000fe2000f8e020b */
[----:B------:R-:W-:Y:S01]  /*ec60*/  ULDC.64 UR4, c[0x0][0xaf0] ;  /* 0x0002bc0000047ab9 */ /* 0x000fe20000000a00 */
[----:B0-----:R-:W-:-:S04]  /*ec70*/  @P1 IMAD.HI.U32 R0, R14, R13, RZ ;  /* 0x0000000d0e001227 */ /* 0x001fc800078e00ff */
[----:B------:R-:W-:Y:S02]  /*ec80*/  IMAD R12, R12, UR4, RZ ;  /* 0x000000040c0c7c24 */ /* 0x000fe4000f8e02ff */
[----:B------:R-:W-:Y:S01]  /*ec90*/  IMAD.MOV.U32 R3, RZ, RZ, R14 ;  /* 0x000000ffff037224 */ /* 0x000fe200078e000e */
[----:B-1----:R-:W-:Y:S01]  /*eca0*/  @P1 SHF.R.U32.HI R3, RZ, R15, R0 ;  /* 0x0000000fff031219 */ /* 0x002fe20000011600 */
[C---:B------:R-:W-:Y:S02]  /*ecb0*/  IMAD R13, R9.reuse, UR5, R12 ;  /* 0x00000005090d7c24 */ /* 0x040fe4000f8e020c */
[----:B------:R-:W-:Y:S01]  /*ecc0*/  IMAD.WIDE.U32 R10, R9, UR4, R10 ;  /* 0x00000004090a7c25 */ /* 0x000fe2000f8e000a */
[----:B------:R-:W-:Y:S01]  /*ecd0*/  IADD3 R0, R18, 0x16820, RZ ;  /* 0x0001682012007810 */ /* 0x000fe20007ffe0ff */
[----:B------:R-:W-:Y:S02]  /*ece0*/  ULDC.64 UR4, c[0x0][0xae0] ;  /* 0x0002b80000047ab9 */ /* 0x000fe40000000a00 */
[----:B------:R-:W-:Y:S01]  /*ecf0*/  IMAD.IADD R11, R11, 0x1, R13 ;  /* 0x000000010b0b7824 */ /* 0x000fe200078e020d */
[--C-:B------:R-:W-:Y:S01]  /*ed00*/  SHF.R.S32.HI R9, RZ, 0x1f, R3.reuse ;  /* 0x0000001fff097819 */ /* 0x100fe20000011403 */
[----:B------:R-:W-:Y:S01]  /*ed10*/  IMAD.MOV R13, RZ, RZ, -R3 ;  /* 0x000000ffff0d7224 */ /* 0x000fe200078e0a03 */
[----:B------:R-:W-:-:S03]  /*ed20*/  PRMT R0, RZ, 0x654, R0 ;  /* 0x00000654ff007816 */ /* 0x000fc60000000000 */
[----:B------:R-:W-:Y:S01]  /*ed30*/  IMAD R13, R8, R13, R14 ;  /* 0x0000000d080d7224 */ /* 0x000fe200078e020e */
[----:B--2---:R0:W-:Y:S01]  /*ed40*/  SYNCS.ARRIVE.TRANS64.RED.A1T0 RZ, [R0+URZ], RZ ;  /* 0x000000ff00ff79a7 */ /* 0x0041e2000810043f */
[----:B------:R-:W-:Y:S02]  /*ed50*/  IMAD R12, R9, UR4, RZ ;  /* 0x00000004090c7c24 */ /* 0x000fe4000f8e02ff */
[----:B------:R-:W-:-:S04]  /*ed60*/  IMAD.WIDE.U32 R8, R3, UR4, R10 ;  /* 0x0000000403087c25 */ /* 0x000fc8000f8e000a */
[----:B------:R-:W-:Y:S01]  /*ed70*/  IMAD R15, R3, UR5, R12 ;  /* 0x00000005030f7c24 */ /* 0x000fe2000f8e020c */
[----:B0-----:R-:W-:Y:S01]  /*ed80*/  SHF.R.S32.HI R0, RZ, 0x1f, R13 ;  /* 0x0000001fff007819 */ /* 0x001fe2000001140d */
[----:B------:R-:W-:Y:S02]  /*ed90*/  ULDC.64 UR4, c[0x0][0xad8] ;  /* 0x0002b60000047ab9 */ /* 0x000fe40000000a00 */
[----:B------:R-:W-:Y:S02]  /*eda0*/  IMAD.IADD R9, R9, 0x1, R15 ;  /* 0x0000000109097824 */ /* 0x000fe400078e020f */
[----:B------:R-:W-:Y:S02]  /*edb0*/  IMAD R0, R0, UR4, RZ ;  /* 0x0000000400007c24 */ /* 0x000fe4000f8e02ff */
[----:B------:R-:W-:-:S04]  /*edc0*/  IMAD.WIDE.U32 R8, R13, UR4, R8 ;  /* 0x000000040d087c25 */ /* 0x000fc8000f8e0008 */
[----:B------:R-:W-:Y:S01]  /*edd0*/  IMAD R41, R13, UR5, R0 ;  /* 0x000000050d297c24 */ /* 0x000fe2000f8e0200 */
[----:B------:R-:W-:Y:S02]  /*ede0*/  ULDC.64 UR4, c[0x0][0xa80] ;  /* 0x0002a00000047ab9 */ /* 0x000fe40000000a00 */
[----:B------:R-:W-:Y:S01]  /*edf0*/  LEA R40, P0, R8, UR4, 0x1 ;  /* 0x0000000408287c11 */ /* 0x000fe2000f8008ff */
[----:B------:R-:W-:Y:S01]  /*ee00*/  IMAD.IADD R41, R9, 0x1, R41 ;  /* 0x0000000109297824 */ /* 0x000fe200078e0229 */
[----:B------:R-:W-:-:S04]  /*ee10*/  UMOV UR4, 0xffffffff ;  /* 0xffffffff00047882 */ /* 0x000fc80000000000 */
[----:B------:R-:W-:Y:S01]  /*ee20*/  LEA.HI.X R41, R8, UR5, R41, 0x1, P0 ;  /* 0x0000000508297c11 */ /* 0x000fe200080f0c29 */
[----:B------:R-:W-:Y:S06]  /*ee30*/  BRA.DIV UR4, `(.L_x_607) ;  /* 0x0000009204ec7947 */ /* 0x000fec000b800000 */
[----:B------:R-:W0:Y:S01]  /*ee40*/  SHFL.IDX PT, R3, R40, RZ, 0x181f ;  /* 0x00181fff28037589 */ /* 0x000e2200000e0000 */
[----:B------:R-:W-:Y:S01]  /*ee50*/  ULDC UR4, c[0x0][0xac8] ;  /* 0x0002b20000047ab9 */ /* 0x000fe20000000800 */
[----:B------:R-:W-:Y:S01]  /*ee60*/  IMAD R42, R68, 0xc0, R70 ;  /* 0x000000c0442a7824 */ /* 0x000fe200078e0246 */
[----:B------:R-:W-:Y:S01]  /*ee70*/  ISETP.GE.AND P0, PT, R59, UR4, PT ;  /* 0x000000043b007c0c */ /* 0x000fe2000bf06270 */
[----:B------:R-:W1:Y:S02]  /*ee80*/  SHFL.IDX PT, R9, R40, 0x1, 0x181f ;  /* 0x00381f0028097f89 */ /* 0x000e6400000e0000 */
[C---:B------:R-:W-:Y:S01]  /*ee90*/  VIADD R12, R42.reuse, 0x30 ;  /* 0x000000302a0c7836 */ /* 0x040fe20000000000 */
[CC--:B------:R-:W-:Y:S01]  /*eea0*/  ISETP.GE.OR P2, PT, R42.reuse, R61.reuse, P0 ;  /* 0x0000003d2a00720c */ /* 0x0c0fe20000746670 */
[----:B------:R-:W2:Y:S01]  /*eeb0*/  SHFL.IDX PT, R0, R41, RZ, 0x181f ;  /* 0x00181fff29007589 */ /* 0x000ea200000e0000 */
[----:B------:R-:W-:Y:S02]  /*eec0*/  IADD3 R20, R42, 0x60, RZ ;  /* 0x000000602a147810 */ /* 0x000fe40007ffe0ff */
[-C--:B------:R-:W-:Y:S01]  /*eed0*/  ISETP.GE.OR P3, PT, R12, R61.reuse, P0 ;  /* 0x0000003d0c00720c */ /* 0x080fe20000766670 */
[----:B------:R-:W3:Y:S01]  /*eee0*/  SHFL.IDX PT, R14, R40, 0x2, 0x181f ;  /* 0x00581f00280e7f89 */ /* 0x000ee200000e0000 */
[----:B------:R-:W-:-:S03]  /*eef0*/  ISETP.GE.OR P4, PT, R20, R61, P0 ;  /* 0x0000003d1400720c */ /* 0x000fc60000786670 */
[----:B------:R-:W4:Y:S04]  /*ef00*/  SHFL.IDX PT, R8, R41, 0x1, 0x181f ;  /* 0x00381f0029087f89 */ /* 0x000f2800000e0000 */
[----:B------:R-:W4:Y:S01]  /*ef10*/  SHFL.IDX PT, R10, R41, 0x2, 0x181f ;  /* 0x00581f00290a7f89 */ /* 0x000f2200000e0000 */
[----:B0-----:R-:W-:-:S03]  /*ef20*/  @!P2 LEA R32, P5, R59, R3, 0x1 ;  /* 0x000000033b20a211 */ /* 0x001fc600078a08ff */
[C---:B-1----:R-:W-:Y:S02]  /*ef30*/  @!P3 LEA R20, P1, R59.reuse, R9, 0x1 ;  /* 0x000000093b14b211 */ /* 0x042fe400078208ff */
[C-C-:B--2---:R-:W-:Y:S02]  /*ef40*/  @!P2 LEA.HI.X R3, R59.reuse, R0, R58.reuse, 0x1, P5 ;  /* 0x000000003b03a211 */ /* 0x144fe400028f0c3a */
[----:B------:R-:W0:Y:S01]  /*ef50*/  SHFL.IDX PT, R0, R41, 0x3, 0x181f ;  /* 0x00781f0029007f89 */ /* 0x000e2200000e0000 */
[C---:B---3--:R-:W-:Y:S02]  /*ef60*/  @!P4 LEA R43, P5, R59.reuse, R14, 0x1 ;  /* 0x0000000e3b2bc211 */ /* 0x048fe400078a08ff */
[----:B------:R-:W-:Y:S01]  /*ef70*/  @!P2 IMAD.MOV.U32 R9, RZ, RZ, R3 ;  /* 0x000000ffff09a224 */ /* 0x000fe200078e0003 */
[----:B------:R-:W1:Y:S01]  /*ef80*/  SHFL.IDX PT, R14, R40, 0x3, 0x181f ;  /* 0x00781f00280e7f89 */ /* 0x000e6200000e0000 */
[C---:B----4-:R-:W-:Y:S01]  /*ef90*/  @!P3 LEA.HI.X R21, R59.reuse, R8, R58, 0x1, P1 ;  /* 0x000000083b15b211 */ /* 0x050fe200008f0c3a */
[----:B------:R-:W-:Y:S01]  /*efa0*/  @!P2 IMAD.MOV.U32 R8, RZ, RZ, R32 ;  /* 0x000000ffff08a224 */ /* 0x000fe200078e0020 */
[----:B------:R-:W-:-:S04]  /*efb0*/  @!P4 LEA.HI.X R10, R59, R10, R58, 0x1, P5 ;  /* 0x0000000a3b0ac211 */ /* 0x000fc800028f0c3a */
[----:B-----5:R2:W-:Y:S04]  /*efc0*/  @!P2 ST.E.128 desc[UR42][R8.64], R4 ;  /* 0x000000040800a985 */ /* 0x0205e8000c101d2a */
[----:B------:R3:W-:Y:S01]  /*efd0*/  @!P3 ST.E.128 desc[UR42][R20.64], R24 ;  /* 0x000000181400b985 */ /* 0x0007e2000c101d2a */
[----:B--2---:R-:W-:Y:S01]  /*efe0*/  @!P4 IMAD.MOV.U32 R4, RZ, RZ, R43 ;  /* 0x000000ffff04c224 */ /* 0x004fe200078e002b */
[----:B------:R-:W-:-:S05]  /*eff0*/  @!P4 MOV R5, R10 ;  /* 0x0000000a0005c202 */ /* 0x000fca0000000f00 */
[----:B01----:R3:W-:Y:S02]  /*f000*/  @!P4 ST.E.128 desc[UR42][R4.64], R28 ;  /* 0x0000001c0400c985 */ /* 0x0037e4000c101d2a */
.L_x_785:
[----:B------:R-:W-:-:S05]  /*f010*/  VIADD R42, R42, 0x90 ;  /* 0x000000902a2a7836 */ /* 0x000fca0000000000 */
[----:B------:R-:W-:-:S13]  /*f020*/  ISETP.GE.OR P0, PT, R42, R61, P0 ;  /* 0x0000003d2a00720c */ /* 0x000fda0000706670 */
[----:B------:R-:W-:Y:S05]  /*f030*/  @P0 BRA `(.L_x_608) ;  /* 0x0000001000dc0947 */ /* 0x000fea0003800000 */
[----:B------:R-:W-:-:S04]  /*f040*/  LEA R14, P0, R59, R14, 0x1 ;  /* 0x0000000e3b0e7211 */ /* 0x000fc800078008ff */
[----:B------:R-:W-:-:S05]  /*f050*/  LEA.HI.X R15, R59, R0, R58, 0x1, P0 ;  /* 0x000000003b0f7211 */ /* 0x000fca00000f0c3a */
[----:B------:R4:W-:Y:S01]  /*f060*/  ST.E.128 desc[UR42][R14.64], R36 ;  /* 0x000000240e007985 */ /* 0x0009e2000c101d2a */
[----:B------:R-:W-:Y:S05]  /*f070*/  BRA `(.L_x_608) ;  /* 0x0000001000cc7947 */ /* 0x000fea0003800000 */
.L_x_606:
[----:B------:R-:W2:Y:S01]  /*f080*/  LDL R74, [R1+0x28] ;  /* 0x00002800014a7983 */ /* 0x000ea20000100800 */
[----:B------:R-:W1:Y:S01]  /*f090*/  @P1 LDC R10, c[0x0][0xbec] ;  /* 0x0002fb00ff0a1b82 */ /* 0x000e620000000800 */
[----:B------:R-:W-:Y:S01]  /*f0a0*/  ULDC.64 UR4, c[0x0][0xb08] ;  /* 0x0002c20000047ab9 */ /* 0x000fe20000000a00 */
[----:B0-----:R-:W-:Y:S01]  /*f0b0*/  SHF.R.S32.HI R0, RZ, 0x1f, R9 ;  /* 0x0000001fff007819 */ /* 0x001fe20000011409 */
[----:B------:R-:W-:Y:S01]  /*f0c0*/  IMAD R11, R11, UR4, RZ ;  /* 0x000000040b0b7c24 */ /* 0x000fe2000f8e02ff */
[----:B------:R-:W-:Y:S01]  /*f0d0*/  ULDC.64 UR6, c[0x0][0xb30] ;  /* 0x0002cc0000067ab9 */ /* 0x000fe20000000a00 */
[----:B------:R-:W-:-:S03]  /*f0e0*/  IMAD.WIDE.U32 R4, R32, UR4, RZ ;  /* 0x0000000420047c25 */ /* 0x000fc6000f8e00ff */
[----:B------:R-:W0:Y:S01]  /*f0f0*/  @P1 LDC R13, c[0x0][0xbf0] ;  /* 0x0002fc00ff0d1b82 */ /* 0x000e220000000800 */
[----:B------:R-:W-:Y:S01]  /*f100*/  IMAD R11, R32, UR5, R11 ;  /* 0x00000005200b7c24 */ /* 0x000fe2000f8e020b */
[----:B------:R-:W-:Y:S01]  /*f110*/  ULDC.64 UR4, c[0x0][0xb38] ;  /* 0x0002ce0000047ab9 */ /* 0x000fe20000000a00 */
[----:B------:R-:W-:Y:S02]  /*f120*/  IMAD.MOV.U32 R3, RZ, RZ, R71 ;  /* 0x000000ffff037224 */ /* 0x000fe400078e0047 */
[----:B------:R-:W-:Y:S02]  /*f130*/  IMAD.IADD R5, R5, 0x1, R11 ;  /* 0x0000000105057824 */ /* 0x000fe400078e020b */
[----:B------:R-:W-:-:S04]  /*f140*/  IMAD.WIDE.U32 R4, R152, UR4, R4 ;  /* 0x0000000498047c25 */ /* 0x000fc8000f8e0004 */
[----:B------:R-:W-:Y:S01]  /*f150*/  IMAD R5, R152, UR5, R5 ;  /* 0x0000000598057c24 */ /* 0x000fe2000f8e0205 */
[----:B------:R-:W-:Y:S02]  /*f160*/  ULDC.64 UR4, c[0x0][0xb40] ;  /* 0x0002d00000047ab9 */ /* 0x000fe40000000a00 */
[----:B------:R-:W-:Y:S02]  /*f170*/  IMAD R0, R0, UR4, RZ ;  /* 0x0000000400007c24 */ /* 0x000fe4000f8e02ff */
[----:B-1----:R-:W-:-:S04]  /*f180*/  @P1 IMAD.HI.U32 R10, R71, R10, RZ ;  /* 0x0000000a470a1227 */ /* 0x002fc800078e00ff */
[C---:B------:R-:W-:Y:S02]  /*f190*/  IMAD R7, R9.reuse, UR5, R0 ;  /* 0x0000000509077c24 */ /* 0x040fe4000f8e0200 */
[----:B------:R-:W-:Y:S01]  /*f1a0*/  IMAD.WIDE.U32 R4, R9, UR4, R4 ;  /* 0x0000000409047c25 */ /* 0x000fe2000f8e0004 */
[----:B0-----:R-:W-:Y:S01]  /*f1b0*/  @P1 SHF.R.U32.HI R3, RZ, R13, R10 ;  /* 0x0000000dff031219 */ /* 0x001fe2000001160a */
[----:B------:R-:W-:-:S03]  /*f1c0*/  ULDC.64 UR4, c[0x0][0xb48] ;  /* 0x0002d20000047ab9 */ /* 0x000fc60000000a00 */
[----:B------:R-:W-:Y:S01]  /*f1d0*/  IADD3 R5, R5, R7, RZ ;  /* 0x0000000705057210 */ /* 0x000fe20007ffe0ff */
[--C-:B------:R-:W-:Y:S01]  /*f1e0*/  IMAD.MOV R7, RZ, RZ, -R3.reuse ;  /* 0x000000ffff077224 */ /* 0x100fe200078e0a03 */
[----:B------:R-:W-:Y:S01]  /*f1f0*/  SHF.R.S32.HI R0, RZ, 0x1f, R3 ;  /* 0x0000001fff007819 */ /* 0x000fe20000011403 */
        /* <DEDUP_REMOVED lines=8> */
[----:B------:R-:W-:Y:S02]  /*f280*/  VIADD R3, R18, 0x16820 ;  /* 0x0001682012037836 */ /* 0x000fe40000000000 */
[----:B------:R-:W-:Y:S02]  /*f290*/  IMAD R0, R0, UR4, RZ ;  /* 0x0000000400007c24 */ /* 0x000fe4000f8e02ff */
[----:B------:R-:W-:Y:S01]  /*f2a0*/  IMAD.IADD R5, R5, 0x1, R9 ;  /* 0x0000000105057824 */ /* 0x000fe200078e0209 */
[----:B------:R-:W-:Y:S01]  /*f2b0*/  PRMT R8, RZ, 0x654, R3 ;  /* 0x00000654ff087816 */ /* 0x000fe20000000003 */
[C---:B------:R-:W-:Y:S02]  /*f2c0*/  IMAD R3, R7.reuse, UR5, R0 ;  /* 0x0000000507037c24 */ /* 0x040fe4000f8e0200 */
[----:B------:R-:W-:Y:S01]  /*f2d0*/  IMAD.WIDE.U32 R4, R7, UR4, R4 ;  /* 0x0000000407047c25 */ /* 0x000fe2000f8e0004 */
[----:B------:R-:W-:Y:S01]  /*f2e0*/  ULDC.64 UR4, c[0x0][0xb00] ;  /* 0x0002c00000047ab9 */ /* 0x000fe20000000a00 */
[----:B------:R0:W-:Y:S03]  /*f2f0*/  SYNCS.ARRIVE.TRANS64.RED.A1T0 RZ, [R8+URZ], RZ ;  /* 0x000000ff08ff79a7 */ /* 0x0001e6000810043f */
[----:B------:R-:W-:-:S02]  /*f300*/  IADD3 R3, R5, R3, RZ ;  /* 0x0000000305037210 */ /* 0x000fc40007ffe0ff */
[----:B------:R-:W-:Y:S01]  /*f310*/  LEA R0, P0, R4, UR4, 0x2 ;  /* 0x0000000404007c11 */ /* 0x000fe2000f8010ff */
[----:B------:R-:W-:-:S03]  /*f320*/  UMOV UR4, 0xffffffff ;  /* 0xffffffff00047882 */ /* 0x000fc60000000000 */
[----:B------:R-:W-:Y:S01]  /*f330*/  LEA.HI.X R4, R4, UR5, R3, 0x2, P0 ;  /* 0x0000000504047c11 */ /* 0x000fe200080f1403 */
[C---:B--2---:R-:W-:Y:S01]  /*f340*/  VIADD R7, R74.reuse, 0x8 ;  /* 0x000000084a077836 */ /* 0x044fe20000000000 */
[C---:B------:R-:W-:Y:S01]  /*f350*/  IADD3 R66, R74.reuse, 0x20, RZ ;  /* 0x000000204a427810 */ /* 0x040fe20007ffe0ff */
[C---:B------:R-:W-:Y:S02]  /*f360*/  VIADD R62, R74.reuse, 0x10 ;  /* 0x000000104a3e7836 */ /* 0x040fe40000000000 */
[C---:B------:R-:W-:Y:S01]  /*f370*/  VIADD R64, R74.reuse, 0x18 ;  /* 0x000000184a407836 */ /* 0x040fe20000000000 */
[----:B------:R-:W-:Y:S01]  /*f380*/  SHF.R.S32.HI R32, RZ, 0x1f, R7 ;  /* 0x0000001fff207819 */ /* 0x000fe20000011407 */
[C---:B------:R-:W-:Y:S01]  /*f390*/  VIADD R68, R74.reuse, 0x28 ;  /* 0x000000284a447836 */ /* 0x040fe20000000000 */
[----:B------:R-:W-:Y:S01]  /*f3a0*/  SHF.R.S32.HI R63, RZ, 0x1f, R62 ;  /* 0x0000001fff3f7819 */ /* 0x000fe2000001143e */
[C---:B------:R-:W-:Y:S01]  /*f3b0*/  VIADD R70, R74.reuse, 0x30 ;  /* 0x000000304a467836 */ /* 0x040fe20000000000 */
[----:B------:R-:W-:Y:S01]  /*f3c0*/  SHF.R.S32.HI R65, RZ, 0x1f, R64 ;  /* 0x0000001fff417819 */ /* 0x000fe20000011440 */
[----:B------:R-:W-:Y:S01]  /*f3d0*/  VIADD R72, R74, 0x38 ;  /* 0x000000384a487836 */ /* 0x000fe20000000000 */
[----:B------:R-:W-:-:S02]  /*f3e0*/  SHF.R.S32.HI R67, RZ, 0x1f, R66 ;  /* 0x0000001fff437819 */ /* 0x000fc40000011442 */
[----:B------:R-:W-:Y:S02]  /*f3f0*/  SHF.R.S32.HI R69, RZ, 0x1f, R68 ;  /* 0x0000001fff457819 */ /* 0x000fe40000011444 */
[----:B------:R-:W-:Y:S02]  /*f400*/  SHF.R.S32.HI R71, RZ, 0x1f, R70 ;  /* 0x0000001fff477819 */ /* 0x000fe40000011446 */
[----:B------:R-:W-:Y:S01]  /*f410*/  SHF.R.S32.HI R73, RZ, 0x1f, R72 ;  /* 0x0000001fff497819 */ /* 0x000fe20000011448 */
[----:B0-----:R-:W-:Y:S06]  /*f420*/  BRA.DIV UR4, `(.L_x_609) ;  /* 0x0000009204787947 */ /* 0x001fec000b800000 */
[----:B------:R0:W1:Y:S04]  /*f430*/  SHFL.IDX PT, R3, R4, RZ, 0x1c1f ;  /* 0x001c1fff04037589 */ /* 0x00006800000e0000 */
[----:B------:R0:W2:Y:S02]  /*f440*/  SHFL.IDX PT, R14, R0, RZ, 0x1c1f ;  /* 0x001c1fff000e7589 */ /* 0x0000a400000e0000 */
.L_x_788:
[----:B------:R-:W-:Y:S01]  /*f450*/  ISETP.GE.AND P0, PT, R60, R61, PT ;  /* 0x0000003d3c00720c */ /* 0x000fe20003f06270 */
[----:B------:R-:W-:-:S12]  /*f460*/  BSSY B1, `(.L_x_610) ;  /* 0x0000023000017945 */ /* 0x000fd80003800000 */
[----:B------:R-:W-:Y:S05]  /*f470*/  @P0 BRA `(.L_x_611) ;  /* 0x0000000000840947 */ /* 0x000fea0003800000 */
[----:B------:R-:W-:Y:S02]  /*f480*/  ULDC UR4, c[0x0][0xac8] ;  /* 0x0002b20000047ab9 */ /* 0x000fe40000000800 */
[----:B------:R-:W-:Y:S02]  /*f490*/  ISETP.GE.AND P3, PT, R74, UR4, PT ;  /* 0x000000044a007c0c */ /* 0x000fe4000bf66270 */
[----:B------:R-:W-:Y:S02]  /*f4a0*/  ISETP.GE.AND P1, PT, R7, UR4, PT ;  /* 0x0000000407007c0c */ /* 0x000fe4000bf26270 */
[----:B------:R-:W-:Y:S02]  /*f4b0*/  ISETP.GE.AND P0, PT, R62, UR4, PT ;  /* 0x000000043e007c0c */ /* 0x000fe4000bf06270 */
[----:B------:R-:W-:-:S07]  /*f4c0*/  ISETP.GE.AND P4, PT, R64, UR4, PT ;  /* 0x0000000440007c0c */ /* 0x000fce000bf86270 */
[-C--:B-1----:R-:W-:Y:S02]  /*f4d0*/  @!P3 MOV R15, R3.reuse ;  /* 0x00000003000fb202 */ /* 0x082fe40000000f00 */
[CC--:B--2---:R-:W-:Y:S02]  /*f4e0*/  @!P1 LEA R10, P5, R7.reuse, R14.reuse, 0x2 ;  /* 0x0000000e070a9211 */ /* 0x0c4fe400078a10ff */
[----:B------:R-:W-:Y:S01]  /*f4f0*/  @!P0 LEA R12, P2, R62, R14, 0x2 ;  /* 0x0000000e3e0c8211 */ /* 0x000fe200078410ff */
[----:B------:R-:W-:Y:S01]  /*f500*/  @!P3 IMAD.WIDE R8, R74, 0x4, R14 ;  /* 0x000000044a08b825 */ /* 0x000fe200078e020e */
[-C--:B------:R-:W-:Y:S02]  /*f510*/  @!P1 LEA.HI.X R11, R7, R3.reuse, R32, 0x2, P5 ;  /* 0x00000003070b9211 */ /* 0x080fe400028f1420 */
[----:B------:R-:W-:Y:S02]  /*f520*/  @!P0 LEA.HI.X R13, R62, R3, R63, 0x2, P2 ;  /* 0x000000033e0d8211 */ /* 0x000fe400010f143f */
[----:B------:R1:W-:Y:S01]  /*f530*/  @!P3 ST.E.64 desc[UR42][R8.64], R20 ;  /* 0x000000140800b985 */ /* 0x0003e2000c101b2a */
[----:B------:R-:W-:-:S02]  /*f540*/  ISETP.GE.AND P3, PT, R66, UR4, PT ;  /* 0x0000000442007c0c */ /* 0x000fc4000bf66270 */
[----:B------:R-:W-:Y:S01]  /*f550*/  ISETP.GE.AND P2, PT, R68, UR4, PT ;  /* 0x0000000444007c0c */ /* 0x000fe2000bf46270 */
[----:B------:R2:W-:Y:S01]  /*f560*/  @!P1 ST.E.64 desc[UR42][R10.64], R26 ;  /* 0x0000001a0a009985 */ /* 0x0005e2000c101b2a */
[----:B------:R-:W-:Y:S02]  /*f570*/  @!P4 LEA R24, P5, R64, R14, 0x2 ;  /* 0x0000000e4018c211 */ /* 0x000fe400078a10ff */
[----:B------:R-:W-:Y:S01]  /*f580*/  ISETP.GE.AND P1, PT, R70, UR4, PT ;  /* 0x0000000446007c0c */ /* 0x000fe2000bf26270 */
[----:B------:R3:W-:Y:S01]  /*f590*/  @!P0 ST.E.64 desc[UR42][R12.64], R28 ;  /* 0x0000001c0c008985 */ /* 0x0007e2000c101b2a */
[----:B------:R-:W-:Y:S02]  /*f5a0*/  ISETP.GE.AND P0, PT, R72, UR4, PT ;  /* 0x0000000448007c0c */ /* 0x000fe4000bf06270 */
[----:B------:R-:W-:-:S03]  /*f5b0*/  @!P4 LEA.HI.X R25, R64, R3, R65, 0x2, P5 ;  /* 0x000000034019c211 */ /* 0x000fc600028f1441 */
[-C--:B------:R-:W-:Y:S02]  /*f5c0*/  @!P3 LEA R58, P5, R66, R14.reuse, 0x2 ;  /* 0x0000000e423ab211 */ /* 0x080fe400078a10ff */
[----:B------:R3:W-:Y:S01]  /*f5d0*/  @!P4 ST.E.64 desc[UR42][R24.64], R30 ;  /* 0x0000001e1800c985 */ /* 0x0007e2000c101b2a */
[-C--:B-1----:R-:W-:Y:S02]  /*f5e0*/  @!P2 LEA R8, P4, R68, R14.reuse, 0x2 ;  /* 0x0000000e4408a211 */ /* 0x082fe400078810ff */
[-C--:B------:R-:W-:Y:S02]  /*f5f0*/  @!P3 LEA.HI.X R59, R66, R3.reuse, R67, 0x2, P5 ;  /* 0x00000003423bb211 */ /* 0x080fe400028f1443 */
[-C--:B--2---:R-:W-:Y:S02]  /*f600*/  @!P1 LEA R10, P5, R70, R14.reuse, 0x2 ;  /* 0x0000000e460a9211 */ /* 0x084fe400078a10ff */
[----:B------:R-:W-:Y:S01]  /*f610*/  @!P2 LEA.HI.X R9, R68, R3, R69, 0x2, P4 ;  /* 0x000000034409a211 */ /* 0x000fe200020f1445 */
[----:B------:R3:W-:Y:S01]  /*f620*/  @!P3 ST.E.64 desc[UR42][R58.64], R36 ;  /* 0x000000243a00b985 */ /* 0x0007e2000c101b2a */
[----:B------:R-:W-:-:S02]  /*f630*/  @!P0 LEA R14, P4, R72, R14, 0x2 ;  /* 0x0000000e480e8211 */ /* 0x000fc400078810ff */
[-C--:B------:R-:W-:Y:S01]  /*f640*/  @!P1 LEA.HI.X R11, R70, R3.reuse, R71, 0x2, P5 ;  /* 0x00000003460b9211 */ /* 0x080fe200028f1447 */
[----:B------:R3:W-:Y:S01]  /*f650*/  @!P2 ST.E.64 desc[UR42][R8.64], R38 ;  /* 0x000000260800a985 */ /* 0x0007e2000c101b2a */
[----:B------:R-:W-:-:S03]  /*f660*/  @!P0 LEA.HI.X R15, R72, R3, R73, 0x2, P4 ;  /* 0x00000003480f8211 */ /* 0x000fc600020f1449 */
[----:B------:R3:W-:Y:S04]  /*f670*/  @!P1 ST.E.64 desc[UR42][R10.64], R40 ;  /* 0x000000280a009985 */ /* 0x0007e8000c101b2a */
[----:B------:R3:W-:Y:S02]  /*f680*/  @!P0 ST.E.64 desc[UR42][R14.64], R42 ;  /* 0x0000002a0e008985 */ /* 0x0007e4000c101b2a */
.L_x_611:
[----:B------:R-:W-:Y:S05]  /*f690*/  BSYNC B1 ;  /* 0x0000000000017941 */ /* 0x000fea0003800000 */
.L_x_610:
[----:B------:R-:W-:-:S03]  /*f6a0*/  UMOV UR4, 0xffffffff ;  /* 0xffffffff00047882 */ /* 0x000fc60000000000 */
[----:B------:R-:W-:Y:S05]  /*f6b0*/  BRA.DIV UR4, `(.L_x_612) ;  /* 0x0000009204087947 */ /* 0x000fea000b800000 */
[----:B-1----:R1:W4:Y:S04]  /*f6c0*/  SHFL.IDX PT, R3, R4, 0x1, 0x1c1f ;  /* 0x003c1f0004037f89 */ /* 0x00232800000e0000 */
[----:B--23--:R1:W2:Y:S02]  /*f6d0*/  SHFL.IDX PT, R14, R0, 0x1, 0x1c1f ;  /* 0x003c1f00000e7f89 */ /* 0x00c2a400000e0000 */
.L_x_792:
[----:B------:R-:W-:-:S13]  /*f6e0*/  ISETP.GE.AND P0, PT, R6, R61, PT ;  /* 0x0000003d0600720c */ /* 0x000fda0003f06270 */
[----:B------:R-:W-:Y:S05]  /*f6f0*/  @P0 BRA `(.L_x_608) ;  /* 0x0000000c002c0947 */ /* 0x000fea0003800000 */
[----:B------:R-:W-:Y:S02]  /*f700*/  ULDC UR4, c[0x0][0xac8] ;  /* 0x0002b20000047ab9 */ /* 0x000fe40000000800 */
[----:B------:R-:W-:Y:S02]  /*f710*/  ISETP.GE.AND P4, PT, R74, UR4, PT ;  /* 0x000000044a007c0c */ /* 0x000fe4000bf86270 */
[----:B------:R-:W-:Y:S02]  /*f720*/  ISETP.GE.AND P5, PT, R7, UR4, PT ;  /* 0x0000000407007c0c */ /* 0x000fe4000bfa6270 */
[----:B------:R-:W-:Y:S02]  /*f730*/  ISETP.GE.AND P0, PT, R62, UR4, PT ;  /* 0x000000043e007c0c */ /* 0x000fe4000bf06270 */
[----:B------:R-:W-:Y:S02]  /*f740*/  ISETP.GE.AND P1, PT, R64, UR4, PT ;  /* 0x0000000440007c0c */ /* 0x000fe4000bf26270 */
[----:B------:R-:W-:-:S05]  /*f750*/  ISETP.GE.AND P2, PT, R66, UR4, PT ;  /* 0x0000000442007c0c */ /* 0x000fca000bf46270 */
[----:B----4-:R-:W-:Y:S02]  /*f760*/  @!P4 IMAD.MOV.U32 R15, RZ, RZ, R3 ;  /* 0x000000ffff0fc224 */ /* 0x010fe400078e0003 */
[----:B--2---:R-:W-:Y:S01]  /*f770*/  @!P5 LEA R6, P3, R7, R14, 0x2 ;  /* 0x0000000e0706d211 */ /* 0x004fe200078610ff */
[----:B01----:R-:W-:-:S03]  /*f780*/  @!P4 IMAD.WIDE R4, R74, 0x4, R14 ;  /* 0x000000044a04c825 */ /* 0x003fc600078e020e */
[----:B------:R-:W-:Y:S02]  /*f790*/  @!P5 LEA.HI.X R7, R7, R3, R32, 0x2, P3 ;  /* 0x000000030707d211 */ /* 0x000fe400018f1420 */
[----:B------:R-:W-:Y:S01]  /*f7a0*/  ISETP.GE.AND P3, PT, R68, UR4, PT ;  /* 0x0000000444007c0c */ /* 0x000fe2000bf66270 */
[----:B------:R0:W-:Y:S01]  /*f7b0*/  @!P4 ST.E.64 desc[UR42][R4.64], R44 ;  /* 0x0000002c0400c985 */ /* 0x0001e2000c101b2a */
[----:B------:R-:W-:-:S03]  /*f7c0*/  @!P0 LEA R8, P4, R62, R14, 0x2 ;  /* 0x0000000e3e088211 */ /* 0x000fc600078810ff */
[----:B------:R1:W-:Y:S01]  /*f7d0*/  @!P5 ST.E.64 desc[UR42][R6.64], R46 ;  /* 0x0000002e0600d985 */ /* 0x0003e2000c101b2a */
[-C--:B------:R-:W-:Y:S02]  /*f7e0*/  @!P1 LEA R10, P5, R64, R14.reuse, 0x2 ;  /* 0x0000000e400a9211 */ /* 0x080fe400078a10ff */
[-C--:B------:R-:W-:Y:S02]  /*f7f0*/  @!P0 LEA.HI.X R9, R62, R3.reuse, R63, 0x2, P4 ;  /* 0x000000033e098211 */ /* 0x080fe400020f143f */
[----:B------:R-:W-:Y:S02]  /*f800*/  ISETP.GE.AND P4, PT, R70, UR4, PT ;  /* 0x0000000446007c0c */ /* 0x000fe4000bf86270 */
[-C--:B------:R-:W-:Y:S01]  /*f810*/  @!P1 LEA.HI.X R11, R64, R3.reuse, R65, 0x2, P5 ;  /* 0x00000003400b9211 */ /* 0x080fe200028f1441 */
[----:B------:R1:W-:Y:S01]  /*f820*/  @!P0 ST.E.64 desc[UR42][R8.64], R48 ;  /* 0x0000003008008985 */ /* 0x0003e2000c101b2a */
[----:B------:R-:W-:Y:S02]  /*f830*/  @!P2 LEA R12, P5, R66, R14, 0x2 ;  /* 0x0000000e420ca211 */ /* 0x000fe400078a10ff */
[----:B------:R-:W-:Y:S01]  /*f840*/  ISETP.GE.AND P0, PT, R72, UR4, PT ;  /* 0x0000000448007c0c */ /* 0x000fe2000bf06270 */
[----:B------:R1:W-:Y:S01]  /*f850*/  @!P1 ST.E.64 desc[UR42][R10.64], R50 ;  /* 0x000000320a009985 */ /* 0x0003e2000c101b2a */
[----:B------:R-:W-:-:S02]  /*f860*/  @!P2 LEA.HI.X R13, R66, R3, R67, 0x2, P5 ;  /* 0x00000003420da211 */ /* 0x000fc400028f1443 */
[----:B------:R-:W-:-:S03]  /*f870*/  @!P3 LEA R20, P5, R68, R14, 0x2 ;  /* 0x0000000e4414b211 */ /* 0x000fc600078a10ff */
[----:B------:R1:W-:Y:S01]  /*f880*/  @!P2 ST.E.64 desc[UR42][R12.64], R52 ;  /* 0x000000340c00a985 */ /* 0x0003e2000c101b2a */
[----:B------:R-:W-:Y:S02]  /*f890*/  @!P3 LEA.HI.X R21, R68, R3, R69, 0x2, P5 ;  /* 0x000000034415b211 */ /* 0x000fe400028f1445 */
[----:B0-----:R-:W-:-:S03]  /*f8a0*/  @!P4 LEA R4, P5, R70, R14, 0x2 ;  /* 0x0000000e4604c211 */ /* 0x001fc600078a10ff */
[----:B------:R1:W-:Y:S01]  /*f8b0*/  @!P3 ST.E.64 desc[UR42][R20.64], R54 ;  /* 0x000000361400b985 */ /* 0x0003e2000c101b2a */
[----:B------:R-:W-:-:S05]  /*f8c0*/  @!P4 LEA.HI.X R5, R70, R3, R71, 0x2, P5 ;  /* 0x000000034605c211 */ /* 0x000fca00028f1447 */
[----:B------:R1:W-:Y:S01]  /*f8d0*/  @!P4 ST.E.64 desc[UR42][R4.64], R56 ;  /* 0x000000380400c985 */ /* 0x0003e2000c101b2a */
[----:B------:R-:W-:Y:S05]  /*f8e0*/  @P0 BRA `(.L_x_608) ;  /* 0x0000000800b00947 */ /* 0x000fea0003800000 */
[----:B------:R-:W-:-:S04]  /*f8f0*/  LEA R14, P0, R72, R14, 0x2 ;  /* 0x0000000e480e7211 */ /* 0x000fc800078010ff */
[----:B------:R-:W-:-:S05]  /*f900*/  LEA.HI.X R15, R72, R3, R73, 0x2, P0 ;  /* 0x00000003480f7211 */ /* 0x000fca00000f1449 */
[----:B------:R0:W-:Y:S01]  /*f910*/  ST.E.64 desc[UR42][R14.64], R118 ;  /* 0x000000760e007985 */ /* 0x0001e2000c101b2a */
[----:B------:R-:W-:Y:S05]  /*f920*/  BRA `(.L_x_608) ;  /* 0x0000000800a07947 */ /* 0x000fea0003800000 */
.L_x_604:
[----:B0-----:R-:W4:Y:S01]  /*f930*/  LDL.LU R6, [R1+0x3c] ;  /* 0x00003c0001067983 */ /* 0x001f220000300800 */
[----:B------:R-:W-:Y:S01]  /*f940*/  ULDC.64 UR6, c[0x0][0xc08] ;  /* 0x0003020000067ab9 */ /* 0x000fe20000000a00 */
[----:B------:R-:W-:Y:S02]  /*f950*/  ULDC.64 UR4, c[0x0][0xc00] ;  /* 0x0003000000047ab9 */ /* 0x000fe40000000a00 */
[----:B------:R-:W2:Y:S04]  /*f960*/  LDL.LU R0, [R1+0x40] ;  /* 0x0000400001007983 */ /* 0x000ea80000300800 */
[----:B------:R-:W3:Y:S01]  /*f970*/  LDL R8, [R1+0x30] ;  /* 0x0000300001087983 */ /* 0x000ee20000100800 */
[----:B------:R-:W-:Y:S01]  /*f980*/  ISETP.NE.U32.AND P1, PT, RZ, UR6, PT ;  /* 0x00000006ff007c0c */ /* 0x000fe2000bf25070 */
[----:B------:R-:W-:Y:S01]  /*f990*/  IMAD.MOV.U32 R3, RZ, RZ, RZ ;  /* 0x000000ffff037224 */ /* 0x000fe200078e00ff */
[----:B------:R-:W-:-:S02]  /*f9a0*/  ISETP.NE.U32.AND P0, PT, RZ, UR4, PT ;  /* 0x00000004ff007c0c */ /* 0x000fc4000bf05070 */
[----:B------:R-:W-:Y:S02]  /*f9b0*/  ISETP.NE.AND.EX P1, PT, RZ, UR7, PT, P1 ;  /* 0x00000007ff007c0c */ /* 0x000fe4000bf25310 */
[----:B------:R-:W-:Y:S01]  /*f9c0*/  ISETP.NE.AND.EX P0, PT, RZ, UR5, PT, P0 ;  /* 0x00000005ff007c0c */ /* 0x000fe2000bf05300 */
[----:B------:R-:W0:Y:S01]  /*f9d0*/  S2R R9, SR_TID.X ;  /* 0x0000000000097919 */ /* 0x000e220000002100 */
[----:B----4-:R-:W-:Y:S01]  /*f9e0*/  IADD3 R4, P2, R6, UR4, RZ ;  /* 0x0000000406047c10 */ /* 0x010fe2000ff5e0ff */
[----:B------:R-:W-:-:S03]  /*f9f0*/  ULDC UR4, c[0x0][0xa88] ;  /* 0x0002a20000047ab9 */ /* 0x000fc60000000800 */
[----:B--2---:R-:W-:-:S05]  /*fa00*/  IADD3.X R5, R0, UR5, RZ, P2, !PT ;  /* 0x0000000500057c10 */ /* 0x004fca00097fe4ff */
[----:B------:R-:W-:Y:S01]  /*fa10*/  @P1 IADD3 R6, P2, R6, UR6, RZ ;  /* 0x0000000606061c10 */ /* 0x000fe2000ff5e0ff */
[----:B-----5:R-:W-:Y:S01]  /*fa20*/  IMAD.U32 R25, RZ, RZ, UR4 ;  /* 0x00000004ff197e24 */ /* 0x020fe2000f8e00ff */
[----:B------:R2:W5:Y:S02]  /*fa30*/  @P0 LDG.E R3, desc[UR42][R4.64] ;  /* 0x0000002a04030981 */ /* 0x000564000c1e1900 */
[----:B------:R-:W-:Y:S02]  /*fa40*/  @P1 IADD3.X R7, R0, UR7, RZ, P2, !PT ;  /* 0x0000000700071c10 */ /* 0x000fe400097fe4ff */
[----:B0-----:R-:W-:-:S03]  /*fa50*/  IADD3 R30, R9, -0x80, RZ ;  /* 0xffffff80091e7810 */ /* 0x001fc60007ffe0ff */
[----:B------:R2:W5:Y:S01]  /*fa60*/  @P1 LDG.E R25, desc[UR42][R6.64] ;  /* 0x0000002a06191981 */ /* 0x000562000c1e1900 */
[----:B---3--:R-:W-:Y:S02]  /*fa70*/  ISETP.NE.AND P2, PT, R8, RZ, PT ;  /* 0x000000ff0800720c */ /* 0x008fe40003f45270 */
[----:B------:R-:W-:-:S11]  /*fa80*/  ISETP.GT.AND P3, PT, R30, 0xbf, PT ;  /* 0x000000bf1e00780c */ /* 0x000fd60003f64270 */
[----:B------:R-:W0:Y:S02]  /*fa90*/  @!P2 LDC R8, c[0x0][0xad4] ;  /* 0x0002b500ff08ab82 */ /* 0x000e240000000800 */
[----:B0-----:R2:W-:Y:S01]  /*faa0*/  @!P2 STL [R1+0x30], R8 ;  /* 0x000030080100a387 */ /* 0x0015e20000100800 */
[----:B------:R-:W-:Y:S01]  /*fab0*/  ISETP.GT.AND P2, PT, R8, 0x1, PT ;  /* 0x000000010800780c */ /* 0x000fe20003f44270 */
[----:B------:R-:W-:-:S12]  /*fac0*/  @P1 BRA `(.L_x_613) ;  /* 0x0000000000101947 */ /* 0x000fd80003800000 */
[----:B------:R-:W-:Y:S05]  /*fad0*/  @!P0 BRA `(.L_x_613) ;  /* 0x00000000000c8947 */ /* 0x000fea0003800000 */
[----:B------:R-:W3:Y:S04]  /*fae0*/  LDG.E R0, desc[UR42][R4.64] ;  /* 0x0000002a04007981 */ /* 0x000ee8000c1e1900 */
[----:B-----5:R-:W3:Y:S02]  /*faf0*/  LDG.E R25, desc[UR42][R4.64+0x4] ;  /* 0x0000042a04197981 */ /* 0x020ee4000c1e1900 */
[----:B---3--:R-:W-:-:S07]  /*fb00*/  IMAD.IADD R25, R25, 0x1, -R0 ;  /* 0x0000000119197824 */ /* 0x008fce00078e0a00 */
.L_x_613:
[----:B------:R-:W3:Y:S04]  /*fb10*/  LDL.LU R0, [R1+0x4c] ;  /* 0x00004c0001007983 */ /* 0x000ee80000300800 */
[----:B--2---:R-:W2:Y:S01]  /*fb20*/  LDL.LU R4, [R1+0x34] ;  /* 0x0000340001047983 */ /* 0x004ea20000300800 */
[----:B------:R-:W-:Y:S01]  /*fb30*/  BSSY B1, `(.L_x_614) ;  /* 0x0000038000017945 */ /* 0x000fe20003800000 */
[----:B-----5:R-:W-:Y:S02]  /*fb40*/  SHF.R.S32.HI R24, RZ, 0x1f, R3 ;  /* 0x0000001fff187819 */ /* 0x020fe40000011403 */
[----:B---3--:R-:W-:Y:S02]  /*fb50*/  SEL R26, R0, RZ, !P0 ;  /* 0x000000ff001a7207 */ /* 0x008fe40004000000 */
[----:B--2---:R-:W-:Y:S01]  /*fb60*/  SEL R31, R4, RZ, !P0 ;  /* 0x000000ff041f7207 */ /* 0x004fe20004000000 */
[----:B------:R-:W-:Y:S06]  /*fb70*/  @P3 BRA `(.L_x_615) ;  /* 0x0000000000cc3947 */ /* 0x000fec0003800000 */
[----:B------:R-:W2:Y:S01]  /*fb80*/  LDL R0, [R1+0x44] ;  /* 0x0000440001007983 */ /* 0x000ea20000100800 */
[----:B------:R-:W0:Y:S02]  /*fb90*/  LDC R28, c[0x0][0xbe8] ;  /* 0x0002fa00ff1c7b82 */ /* 0x000e240000000800 */
[----:B0-----:R-:W-:Y:S02]  /*fba0*/  IMAD R4, R25, R28, RZ ;  /* 0x0000001c19047224 */ /* 0x001fe400078e02ff */
[----:B--2---:R-:W-:-:S04]  /*fbb0*/  IMAD R0, R0, 0xc0, R9 ;  /* 0x000000c000007824 */ /* 0x004fc800078e0209 */
[----:B------:R-:W-:-:S05]  /*fbc0*/  VIADD R37, R0, 0xffffff80 ;  /* 0xffffff8000257836 */ /* 0x000fca0000000000 */
[----:B------:R-:W-:-:S13]  /*fbd0*/  ISETP.GE.AND P0, PT, R37, R4, PT ;  /* 0x000000042500720c */ /* 0x000fda0003f06270 */
[----:B------:R-:W-:Y:S05]  /*fbe0*/  @P0 BRA `(.L_x_615) ;  /* 0x0000000000b00947 */ /* 0x000fea0003800000 */
[----:B------:R-:W2:Y:S01]  /*fbf0*/  LDL.LU R32, [R1+0x48] ;  /* 0x0000480001207983 */ /* 0x000ea20000300800 */
[----:B------:R-:W-:Y:S01]  /*fc00*/  IMAD.MOV.U32 R20, RZ, RZ, 0x9b8 ;  /* 0x000009b8ff147424 */ /* 0x000fe200078e00ff */
[----:B------:R-:W-:Y:S01]  /*fc10*/  ISETP.GT.AND P0, PT, R8, 0x1, PT ;  /* 0x000000010800780c */ /* 0x000fe20003f04270 */
[----:B------:R-:W0:Y:S01]  /*fc20*/  LDC.64 R4, c[0x0][0xba8] ;  /* 0x0002ea00ff047b82 */ /* 0x000e220000000a00 */
[----:B------:R-:W-:Y:S02]  /*fc30*/  ISETP.NE.AND P1, PT, R28, 0x1, PT ;  /* 0x000000011c00780c */ /* 0x000fe40003f25270 */
[----:B------:R-:W-:Y:S02]  /*fc40*/  SEL R20, R20, 0x978, P0 ;  /* 0x0000097814147807 */ /* 0x000fe40000000000 */
[----:B------:R-:W-:-:S03]  /*fc50*/  MOV R21, R37 ;  /* 0x0000002500157202 */ /* 0x000fc60000000f00 */
[----:B------:R-:W3:Y:S08]  /*fc60*/  LDC.64 R8, c[0x0][R20+0x220] ;  /* 0x0000880014087b82 */ /* 0x000ef00000000a00 */
[----:B------:R-:W4:Y:S08]  /*fc70*/  LDC.64 R6, c[0x0][R20+0x218] ;  /* 0x0000860014067b82 */ /* 0x000f300000000a00 */
[----:B------:R-:W5:Y:S08]  /*fc80*/  LDC.64 R10, c[0x0][R20+0x228] ;  /* 0x00008a00140a7b82 */ /* 0x000f700000000a00 */
[----:B------:R-:W1:Y:S08]  /*fc90*/  @P1 LDC R0, c[0x0][0xbec] ;  /* 0x0002fb00ff001b82 */ /* 0x000e700000000800 */
[----:B------:R-:W5:Y:S08]  /*fca0*/  LDC.64 R12, c[0x0][R20+0x210] ;  /* 0x00008400140c7b82 */ /* 0x000f700000000a00 */
[----:B------:R-:W5:Y:S01]  /*fcb0*/  @P1 LDC R29, c[0x0][0xbf0] ;  /* 0x0002fc00ff1d1b82 */ /* 0x000f620000000800 */
[----:B-1----:R-:W-:-:S07]  /*fcc0*/  @P1 IMAD.HI.U32 R0, R37, R0, RZ ;  /* 0x0000000025001227 */ /* 0x002fce00078e00ff */
[----:B0-----:R-:W0:Y:S01]  /*fcd0*/  @!P0 LDC R4, c[0x0][0xb50] ;  /* 0x0002d400ff048b82 */ /* 0x001e220000000800 */
[-C--:B---3--:R-:W-:Y:S02]  /*fce0*/  IMAD R9, R9, R31.reuse, RZ ;  /* 0x0000001f09097224 */ /* 0x088fe400078e02ff */
[----:B------:R-:W-:-:S05]  /*fcf0*/  IMAD.WIDE.U32 R14, R8, R31, RZ ;  /* 0x0000001f080e7225 */ /* 0x000fca00078e00ff */
[----:B------:R-:W1:Y:S01]  /*fd00*/  @!P0 LDC R5, c[0x0][0xb54] ;  /* 0x0002d500ff058b82 */ /* 0x000e620000000800 */
[-C--:B----4-:R-:W-:Y:S02]  /*fd10*/  IMAD R27, R7, R152.reuse, RZ ;  /* 0x00000098071b7224 */ /* 0x090fe400078e02ff */
[----:B------:R-:W-:Y:S01]  /*fd20*/  IMAD.WIDE.U32 R6, R6, R152, RZ ;  /* 0x0000009806067225 */ /* 0x000fe200078e00ff */
[----:B-----5:R-:W-:-:S03]  /*fd30*/  @P1 SHF.R.U32.HI R21, RZ, R29, R0 ;  /* 0x0000001dff151219 */ /* 0x020fc60000011600 */
[----:B------:R-:W-:Y:S01]  /*fd40*/  IMAD R29, R8, R26, R9 ;  /* 0x0000001a081d7224 */ /* 0x000fe200078e0209 */
[----:B------:R-:W-:Y:S01]  /*fd50*/  IADD3 R0, P1, P3, R14, R6, R3 ;  /* 0x000000060e007210 */ /* 0x000fe20007b3e003 */
[----:B------:R-:W-:Y:S02]  /*fd60*/  IMAD.IADD R27, R7, 0x1, R27 ;  /* 0x00000001071b7824 */ /* 0x000fe400078e021b */
[----:B------:R-:W-:Y:S02]  /*fd70*/  IMAD.MOV R8, RZ, RZ, -R21 ;  /* 0x000000ffff087224 */ /* 0x000fe400078e0a15 */
[----:B------:R-:W-:Y:S01]  /*fd80*/  IMAD.IADD R29, R15, 0x1, R29 ;  /* 0x000000010f1d7824 */ /* 0x000fe200078e021d */
[----:B--2---:R-:W-:-:S05]  /*fd90*/  SEL R9, R32, RZ, P0 ;  /* 0x000000ff20097207 */ /* 0x004fca0000000000 */
[----:B------:R-:W-:-:S04]  /*fda0*/  IMAD.WIDE.U32 R6, R10, R9, RZ ;  /* 0x000000090a067225 */ /* 0x000fc800078e00ff */
[----:B------:R-:W-:Y:S02]  /*fdb0*/  IMAD R11, R11, R9, RZ ;  /* 0x000000090b0b7224 */ /* 0x000fe400078e02ff */
[----:B------:R-:W-:Y:S01]  /*fdc0*/  IMAD R9, R28, R8, R37 ;  /* 0x000000081c097224 */ /* 0x000fe200078e0225 */
[----:B------:R-:W-:Y:S02]  /*fdd0*/  IADD3.X R8, R29, R27, R24, P1, P3 ;  /* 0x0000001b1d087210 */ /* 0x000fe40000fe6418 */
[----:B------:R-:W-:Y:S01]  /*fde0*/  IADD3 R6, P0, P1, R21, R0, R6 ;  /* 0x0000000015067210 */ /* 0x000fe2000791e006 */
[----:B------:R-:W-:Y:S01]  /*fdf0*/  IMAD R0, R13, R9, RZ ;  /* 0x000000090d007224 */ /* 0x000fe200078e02ff */
[----:B------:R-:W-:Y:S02]  /*fe00*/  IADD3 R11, R7, R11, RZ ;  /* 0x0000000b070b7210 */ /* 0x000fe40007ffe0ff */
[----:B------:R-:W-:-:S04]  /*fe10*/  SHF.R.S32.HI R21, RZ, 0x1f, R21 ;  /* 0x0000001fff157819 */ /* 0x000fc80000011415 */
[----:B------:R-:W-:Y:S02]  /*fe20*/  IADD3.X R7, R21, R8, R11, P0, P1 ;  /* 0x0000000815077210 */ /* 0x000fe400007e240b */
[----:B------:R-:W-:Y:S01]  /*fe30*/  SHF.R.S32.HI R11, RZ, 0x1f, R9 ;  /* 0x0000001fff0b7819 */ /* 0x000fe20000011409 */
[----:B------:R-:W-:-:S04]  /*fe40*/  IMAD.WIDE.U32 R6, R12, R9, R6 ;  /* 0x000000090c067225 */ /* 0x000fc800078e0006 */
[----:B------:R-:W-:Y:S01]  /*fe50*/  IMAD R11, R12, R11, R0 ;  /* 0x0000000b0c0b7224 */ /* 0x000fe200078e0200 */
[----:B0-----:R-:W-:-:S03]  /*fe60*/  LEA R4, P0, R6, R4, 0x2 ;  /* 0x0000000406047211 */ /* 0x001fc600078010ff */
[----:B------:R-:W-:Y:S02]  /*fe70*/  IMAD.IADD R0, R7, 0x1, R11 ;  /* 0x0000000107007824 */ /* 0x000fe400078e020b */
[----:B------:R-:W-:-:S03]  /*fe80*/  IMAD.MOV.U32 R7, RZ, RZ, -0x800000 ;  /* 0xff800000ff077424 */ /* 0x000fc600078e00ff */
[----:B-1----:R-:W-:-:S05]  /*fe90*/  LEA.HI.X R5, R6, R5, R0, 0x2, P0 ;  /* 0x0000000506057211 */ /* 0x002fca00000f1400 */
[----:B------:R0:W-:Y:S02]  /*fea0*/  STG.E desc[UR42][R4.64], R7 ;  /* 0x0000000704007986 */ /* 0x0001e4000c10192a */
.L_x_615:
[----:B------:R-:W-:Y:S05]  /*feb0*/  BSYNC B1 ;  /* 0x0000000000017941 */ /* 0x000fea0003800000 */
.L_x_614:
[----:B------:R-:W-:Y:S05]  /*fec0*/  @P2 BRA `(.L_x_608) ;  /* 0x0000000400382947 */ /* 0x000fea0003800000 */
[----:B------:R-:W2:Y:S01]  /*fed0*/  LDL R27, [R1+0x44] ;  /* 0x00004400011b7983 */ /* 0x000ea20000100800 */
[----:B------:R-:W3:Y:S01]  /*fee0*/  LDC R8, c[0x0][0xbe8] ;  /* 0x0002fa00ff087b82 */ /* 0x000ee20000000800 */
[----:B------:R-:W-:Y:S01]  /*fef0*/  SHF.R.S32.HI R28, RZ, 0x1f, R30 ;  /* 0x0000001fff1c7819 */ /* 0x000fe2000001141e */
[----:B------:R-:W-:Y:S01]  /*ff00*/  ULDC.64 UR4, c[0x0][0xaa0] ;  /* 0x0002a80000047ab9 */ /* 0x000fe20000000a00 */
[----:B------:R-:W-:Y:S01]  /*ff10*/  ULDC.64 UR6, c[0x0][0xaf0] ;  /* 0x0002bc0000067ab9 */ /* 0x000fe20000000a00 */
[----:B------:R-:W-:Y:S01]  /*ff20*/  IMAD R0, R24, UR4, RZ ;  /* 0x0000000418007c24 */ /* 0x000fe2000f8e02ff */
[----:B------:R-:W-:Y:S01]  /*ff30*/  LEA.HI R28, R28, R30, RZ, 0x3 ;  /* 0x0000001e1c1c7211 */ /* 0x000fe200078f18ff */
[----:B0-----:R-:W-:-:S03]  /*ff40*/  IMAD.WIDE.U32 R4, R3, UR4, RZ ;  /* 0x0000000403047c25 */ /* 0x001fc6000f8e00ff */
[----:B------:R-:W-:Y:S01]  /*ff50*/  SHF.R.S32.HI R28, RZ, 0x3, R28 ;  /* 0x00000003ff1c7819 */ /* 0x000fe2000001141c */
[----:B------:R-:W-:Y:S01]  /*ff60*/  IMAD R7, R3, UR5, R0 ;  /* 0x0000000503077c24 */ /* 0x000fe2000f8e0200 */
[----:B------:R-:W-:-:S03]  /*ff70*/  ULDC.64 UR4, c[0x0][0xae8] ;  /* 0x0002ba0000047ab9 */ /* 0x000fc60000000a00 */
[----:B------:R-:W-:Y:S02]  /*ff80*/  IMAD R0, R74, 0x30, R28 ;  /* 0x000000304a007824 */ /* 0x000fe400078e021c */
[----:B------:R-:W-:Y:S02]  /*ff90*/  IMAD.IADD R5, R5, 0x1, R7 ;  /* 0x0000000105057824 */ /* 0x000fe400078e0207 */
[----:B------:R-:W-:Y:S01]  /*ffa0*/  IMAD.WIDE.U32 R4, R152, UR4, R4 ;  /* 0x0000000498047c25 */ /* 0x000fe2000f8e0004 */
[----:B---3--:R-:W-:-:S03]  /*ffb0*/  ISETP.NE.AND P0, PT, R8, 0x1, PT ;  /* 0x000000010800780c */ /* 0x008fc60003f05270 */
[----:B------:R-:W-:Y:S01]  /*ffc0*/  IMAD R5, R152, UR5, R5 ;  /* 0x0000000598057c24 */ /* 0x000fe2000f8e0205 */
[----:B------:R-:W-:Y:S01]  /*ffd0*/  ULDC.64 UR4, c[0x0][0xae0] ;  /* 0x0002b80000047ab9 */ /* 0x000fe20000000a00 */
[----:B------:R-:W-:-:S08]  /*ffe0*/  IMAD.WIDE.U32 R4, R31, UR6, R4 ;  /* 0x000000061f047c25 */ /* 0x000fd0000f8e0004 */
[----:B------:R-:W0:Y:S08]  /*fff0*/  @P0 LDC R6, c[0x0][0xbec] ;  /* 0x0002fb00ff060b82 */ /* 0x000e300000000800 */
[----:B------:R-:W3:Y:S01]  /*10000*/  @P0 LDC R11, c[0x0][0xbf0] ;  /* 0x0002fc00ff0b0b82 */ /* 0x000ee20000000800 */
[----:B--2---:R-:W-:-:S04]  /*10010*/  IMAD R9, R27, 0xc0, R0 ;  /* 0x000000c01b097824 */ /* 0x004fc800078e0200 */
[----:B0-----:R-:W-:Y:S01]  /*10020*/  @P0 IMAD.HI.U32 R0, R9, R6, RZ ;  /* 0x0000000609000227 */ /* 0x001fe200078e00ff */
[----:B------:R-:W-:-:S03]  /*10030*/  MOV R3, R9 ;  /* 0x0000000900037202 */ /* 0x000fc60000000f00 */
[----:B------:R-:W-:Y:S01]  /*10040*/  IMAD R6, R26, UR6, RZ ;  /* 0x000000061a067c24 */ /* 0x000fe2000f8e02ff */
[----:B---3--:R-:W-:-:S03]  /*10050*/  @P0 SHF.R.U32.HI R3, RZ, R11, R0 ;  /* 0x0000000bff030219 */ /* 0x008fc60000011600 */
[----:B------:R-:W-:Y:S01]  /*10060*/  IMAD R7, R31, UR7, R6 ;  /* 0x000000071f077c24 */ /* 0x000fe2000f8e0206 */
[--C-:B------:R-:W-:Y:S01]  /*10070*/  SHF.R.S32.HI R0, RZ, 0x1f, R3.reuse ;  /* 0x0000001fff007819 */ /* 0x100fe20000011403 */
[----:B------:R-:W-:Y:S01]  /*10080*/  IMAD.MOV R6, RZ, RZ, -R3 ;  /* 0x000000ffff067224 */ /* 0x000fe200078e0a03 */
[----:B------:R-:W-:Y:S01]  /*10090*/  ULDC.64 UR6, c[0x0][0xa80] ;  /* 0x0002a00000067ab9 */ /* 0x000fe20000000a00 */
[----:B------:R-:W-:Y:S02]  /*100a0*/  IMAD.IADD R5, R5, 0x1, R7 ;  /* 0x0000000105057824 */ /* 0x000fe400078e0207 */
[----:B------:R-:W-:Y:S02]  /*100b0*/  IMAD R0, R0, UR4, RZ ;  /* 0x0000000400007c24 */ /* 0x000fe4000f8e02ff */
[----:B------:R-:W-:Y:S02]  /*100c0*/  IMAD R7, R8, R6, R9 ;  /* 0x0000000608077224 */ /* 0x000fe400078e0209 */
[----:B------:R-:W-:-:S02]  /*100d0*/  IMAD R9, R3, UR5, R0 ;  /* 0x0000000503097c24 */ /* 0x000fc4000f8e0200 */
[----:B------:R-:W-:Y:S01]  /*100e0*/  IMAD.WIDE.U32 R4, R3, UR4, R4 ;  /* 0x0000000403047c25 */ /* 0x000fe2000f8e0004 */
[----:B------:R-:W-:Y:S01]  /*100f0*/  SHF.R.S32.HI R0, RZ, 0x1f, R7 ;  /* 0x0000001fff007819 */ /* 0x000fe20000011407 */
[----:B------:R-:W-:Y:S02]  /*10100*/  ULDC.64 UR4, c[0x0][0xad8] ;  /* 0x0002b60000047ab9 */ /* 0x000fe40000000a00 */
[----:B------:R-:W-:Y:S02]  /*10110*/  IMAD.IADD R5, R5, 0x1, R9 ;  /* 0x0000000105057824 */ /* 0x000fe400078e0209 */
[----:B------:R-:W-:Y:S02]  /*10120*/  IMAD R0, R0, UR4, RZ ;  /* 0x0000000400007c24 */ /* 0x000fe4000f8e02ff */
[----:B------:R-:W-:Y:S01]  /*10130*/  IMAD.WIDE.U32 R20, R7, UR4, R4 ;  /* 0x0000000407147c25 */ /* 0x000fe2000f8e0004 */
[----:B------:R-:W-:Y:S02]  /*10140*/  ULDC UR4, c[0x0][0xac8] ;  /* 0x0002b20000047ab9 */ /* 0x000fe40000000800 */
[----:B------:R-:W-:Y:S01]  /*10150*/  ISETP.GE.AND P0, PT, R59, UR4, PT ;  /* 0x000000043b007c0c */ /* 0x000fe2000bf06270 */
[----:B------:R-:W-:Y:S01]  /*10160*/  IMAD R3, R7, UR5, R0 ;  /* 0x0000000507037c24 */ /* 0x000fe2000f8e0200 */
[----:B------:R-:W-:Y:S01]  /*10170*/  LEA R7, P1, R20, UR6, 0x1 ;  /* 0x0000000614077c11 */ /* 0x000fe2000f8208ff */
[----:B------:R-:W-:-:S03]  /*10180*/  UMOV UR4, 0xffffffff ;  /* 0xffffffff00047882 */ /* 0x000fc60000000000 */
[----:B------:R-:W-:-:S04]  /*10190*/  IADD3 R3, R21, R3, RZ ;  /* 0x0000000315037210 */ /* 0x000fc80007ffe0ff */
[----:B------:R-:W-:Y:S01]  /*101a0*/  LEA.HI.X R20, R20, UR7, R3, 0x1, P1 ;  /* 0x0000000714147c11 */ /* 0x000fe200088f0c03 */
[----:B------:R-:W-:Y:S06]  /*101b0*/  BRA.DIV UR4, `(.L_x_616) ;  /* 0x0000008604907947 */ /* 0x000fec000b800000 */
[----:B------:R-:W0:Y:S01]  /*101c0*/  SHFL.IDX PT, R3, R7, RZ, 0x181f ;  /* 0x00181fff07037589 */ /* 0x000e2200000e0000 */
[----:B------:R-:W-:Y:S02]  /*101d0*/  IMAD R21, R25, R8, RZ ;  /* 0x0000000819157224 */ /* 0x000fe400078e02ff */
[----:B------:R-:W-:Y:S01]  /*101e0*/  IMAD R24, R27, 0xc0, R28 ;  /* 0x000000c01b187824 */ /* 0x000fe200078e021c */
[----:B------:R-:W2:Y:S03]  /*101f0*/  SHFL.IDX PT, R0, R20, RZ, 0x181f ;  /* 0x00181fff14007589 */ /* 0x000ea600000e0000 */
[C---:B------:R-:W-:Y:S01]  /*10200*/  VIADD R8, R24.reuse, 0x30 ;  /* 0x0000003018087836 */ /* 0x040fe20000000000 */
[----:B------:R-:W3:Y:S01]  /*10210*/  SHFL.IDX PT, R5, R7, 0x1, 0x181f ;  /* 0x00381f0007057f89 */ /* 0x000ee200000e0000 */
[C---:B------:R-:W-:Y:S01]  /*10220*/  ISETP.GE.OR P2, PT, R24.reuse, R21, P0 ;  /* 0x000000151800720c */ /* 0x040fe20000746670 */
[----:B------:R-:W-:-:S02]  /*10230*/  VIADD R10, R24, 0x60 ;  /* 0x00000060180a7836 */ /* 0x000fc40000000000 */
[----:B------:R-:W4:Y:S01]  /*10240*/  SHFL.IDX PT, R14, R7, 0x2, 0x181f ;  /* 0x00581f00070e7f89 */ /* 0x000f2200000e0000 */
[-C--:B------:R-:W-:Y:S02]  /*10250*/  ISETP.GE.OR P3, PT, R8, R21.reuse, P0 ;  /* 0x000000150800720c */ /* 0x080fe40000766670 */
[----:B------:R-:W-:Y:S01]  /*10260*/  ISETP.GE.OR P4, PT, R10, R21, P0 ;  /* 0x000000150a00720c */ /* 0x000fe20000786670 */
[----:B------:R-:W5:Y:S04]  /*10270*/  SHFL.IDX PT, R4, R20, 0x1, 0x181f ;  /* 0x00381f0014047f89 */ /* 0x000f6800000e0000 */
[----:B------:R-:W1:Y:S02]  /*10280*/  SHFL.IDX PT, R6, R20, 0x2, 0x181f ;  /* 0x00581f0014067f89 */ /* 0x000e6400000e0000 */
[----:B0-----:R-:W-:-:S04]  /*10290*/  @!P2 LEA R10, P5, R59, R3, 0x1 ;  /* 0x000000033b0aa211 */ /* 0x001fc800078a08ff */
[C---:B--2---:R-:W-:Y:S02]  /*102a0*/  @!P2 LEA.HI.X R3, R59.reuse, R0, R58, 0x1, P5 ;  /* 0x000000003b03a211 */ /* 0x044fe400028f0c3a */
[----:B------:R0:W2:Y:S01]  /*102b0*/  SHFL.IDX PT, R0, R20, 0x3, 0x181f ;  /* 0x00781f0014007f89 */ /* 0x0000a200000e0000 */
[C---:B---3--:R-:W-:Y:S02]  /*102c0*/  @!P3 LEA R8, P1, R59.reuse, R5, 0x1 ;  /* 0x000000053b08b211 */ /* 0x048fe400078208ff */
[----:B------:R-:W-:Y:S01]  /*102d0*/  @!P2 IMAD.MOV.U32 R11, RZ, RZ, R3 ;  /* 0x000000ffff0ba224 */ /* 0x000fe200078e0003 */
[----:B----4-:R-:W-:-:S04]  /*102e0*/  @!P4 LEA R25, P5, R59, R14, 0x1 ;  /* 0x0000000e3b19c211 */ /* 0x010fc800078a08ff */
[----:B------:R0:W-:Y:S01]  /*102f0*/  @!P2 ST.E.128 desc[UR42][R10.64], RZ ;  /* 0x000000ff0a00a985 */ /* 0x0001e2000c101d2a */
[C-C-:B-----5:R-:W-:Y:S02]  /*10300*/  @!P3 LEA.HI.X R9, R59.reuse, R4, R58.reuse, 0x1, P1 ;  /* 0x000000043b09b211 */ /* 0x160fe400008f0c3a */
[----:B------:R-:W-:Y:S01]  /*10310*/  @!P4 MOV R4, R25 ;  /* 0x000000190004c202 */ /* 0x000fe20000000f00 */
[----:B------:R0:W3:Y:S01]  /*10320*/  SHFL.IDX PT, R14, R7, 0x3, 0x181f ;  /* 0x00781f00070e7f89 */ /* 0x0000e200000e0000 */
[----:B-1----:R-:W-:-:S03]  /*10330*/  @!P4 LEA.HI.X R5, R59, R6, R58, 0x1, P5 ;  /* 0x000000063b05c211 */ /* 0x002fc600028f0c3a */
[----:B------:R0:W-:Y:S04]  /*10340*/  @!P3 ST.E.128 desc[UR42][R8.64], RZ ;  /* 0x000000ff0800b985 */ /* 0x0001e8000c101d2a */
[----:B------:R0:W-:Y:S02]  /*10350*/  @!P4 ST.E.128 desc[UR42][R4.64], RZ ;  /* 0x000000ff0400c985 */ /* 0x0001e4000c101d2a */
.L_x_801:
[----:B------:R-:W-:-:S05]  /*10360*/  VIADD R24, R24, 0x90 ;  /* 0x0000009018187836 */ /* 0x000fca0000000000 */
[----:B------:R-:W-:-:S13]  /*10370*/  ISETP.GE.OR P0, PT, R24, R21, P0 ;  /* 0x000000151800720c */ /* 0x000fda0000706670 */
[----:B---3--:R-:W-:-:S04]  /*10380*/  @!P0 LEA R14, P1, R59, R14, 0x1 ;  /* 0x0000000e3b0e8211 */ /* 0x008fc800078208ff */
[----:B--2---:R-:W-:-:S05]  /*10390*/  @!P0 LEA.HI.X R15, R59, R0, R58, 0x1, P1 ;  /* 0x000000003b0f8211 */ /* 0x004fca00008f0c3a */
[----:B------:R2:W-:Y:S04]  /*103a0*/  @!P0 ST.E.128 desc[UR42][R14.64], RZ ;  /* 0x000000ff0e008985 */ /* 0x0005e8000c101d2a */
.L_x_608:
[----:B------:R-:W-:Y:S05]  /*103b0*/  BSYNC B0 ;  /* 0x0000000000007941 */ /* 0x000fea0003800000 */
.L_x_603:
[----:B------:R-:W-:Y:S02]  /*103c0*/  ULDC UR4, c[0x0][0xc3c] ;  /* 0x00030f0000047ab9 */ /* 0x000fe40000000800 */
[----:B------:R-:W-:-:S13]  /*103d0*/  ISETP.GE.AND P0, PT, R35, UR4, PT ;  /* 0x0000000423007c0c */ /* 0x000fda000bf06270 */
[----:B------:R-:W-:Y:S05]  /*103e0*/  @!P0 BRA `(.L_x_617) ;  /* 0xffffff0c001c8947 */ /* 0x000fea000383ffff */
[----:B------:R-:W-:Y:S05]  /*103f0*/  BRA `(.L_x_478) ;  /* 0x0000006c00cc7947 */ /* 0x000fea0003800000 */
.L_x_476:
[----:B------:R-:W-:-:S08]  /*10400*/  NOP ;  /* 0x0000000000007918 */ /* 0x000fd00000000000 */
[----:B------:R-:W0:-:S00]  /*10410*/  USETMAXREG.DEALLOC.CTAPOOL 0x20 ;  /* 0x00000020000079c8 */ /* 0x000e0000080e0500 */
[----:B0-----:R-:W2:Y:S01]  /*10420*/  LDL.LU R2, [R1] ;  /* 0x0000000001027983 */ /* 0x001ea20000300800 */
[----:B------:R-:W-:-:S06]  /*10430*/  LOP3.LUT R0, R0, 0x3, RZ, 0xc0, !PT ;  /* 0x0000000300007812 */ /* 0x000fcc00078ec0ff */
[----:B------:R-:W0:Y:S02]  /*10440*/  SHFL.IDX PT, R0, R0, RZ, 0x1f ;  /* 0x00001fff00007589 */ /* 0x000e2400000e0000 */
[----:B0-----:R-:W-:Y:S01]  /*10450*/  ISETP.NE.AND P0, PT, R0, RZ, PT ;  /* 0x000000ff0000720c */ /* 0x001fe20003f05270 */
[----:B------:R-:W-:Y:S01]  /*10460*/  IMAD.MOV.U32 R0, RZ, RZ, RZ ;  /* 0x000000ffff007224 */ /* 0x000fe200078e00ff */
[----:B--2---:R-:W-:-:S11]  /*10470*/  LOP3.LUT R2, R2, 0xfffffffb, RZ, 0xc0, !PT ;  /* 0xfffffffb02027812 */ /* 0x004fd600078ec0ff */
[----:B------:R-:W-:-:S05]  /*10480*/  @P0 LOP3.LUT R2, R2, 0x4, RZ, 0xfc, !PT ;  /* 0x0000000402020812 */ /* 0x000fca00078efcff */
[----:B------:R0:W-:Y:S01]  /*10490*/  STL [R1], R2 ;  /* 0x0000000201007387 */ /* 0x0001e20000100800 */
        /* <DEDUP_REMOVED lines=8> */
.L_x_618:
        /* <DEDUP_REMOVED lines=36> */
[----:B------:R-:W0:Y:S02]  /*10760*/  SHFL.IDX PT, R6, R2, 0x1f, 0x1f ;  /* 0x03e01f0002067f89 */ /* 0x000e2400000e0000 */
[----:B0-----:R-:W-:-:S05]  /*10770*/  IMAD R6, R6, UR5, RZ ;  /* 0x0000000506067c24 */ /* 0x001fca000f8e02ff */
[----:B-1----:R-:W-:Y:S01]  /*10780*/  ISETP.GT.AND P6, PT, R6, UR6, PT ;  /* 0x0000000606007c0c */ /* 0x002fe2000bfc4270 */
[----:B------:R-:W-:-:S12]  /*10790*/  IMAD.MOV.U32 R3, RZ, RZ, R6 ;  /* 0x000000ffff037224 */ /* 0x000fd800078e0006 */
[----:B------:R-:W-:Y:S05]  /*107a0*/  @P6 BRA `(.L_x_620) ;  /* 0x0000000000a06947 */ /* 0x000fea0003800000 */
[----:B------:R-:W-:Y:S01]  /*107b0*/  IMAD.MOV.U32 R6, RZ, RZ, R3 ;  /* 0x000000ffff067224 */ /* 0x000fe200078e0003 */
[----:B------:R-:W-:Y:S01]  /*107c0*/  UMOV UR4, URZ ;  /* 0x0000003f00047c82 */ /* 0x000fe20008000000 */
[----:B------:R-:W-:-:S05]  /*107d0*/  ULDC UR5, c[0x0][0xc38] ;  /* 0x00030e0000057ab9 */ /* 0x000fca0000000800 */
.L_x_622:
[----:B------:R-:W0:Y:S01]  /*107e0*/  LDC R0, c[0x0][0xc3c] ;  /* 0x00030f00ff007b82 */ /* 0x000e220000000800 */
[----:B------:R-:W-:Y:S01]  /*107f0*/  UIADD3 UR4, UR4, 0x1f, URZ ;  /* 0x0000001f04047890 */ /* 0x000fe2000fffe03f */
[----:B------:R-:W-:Y:S02]  /*10800*/  ULDC UR7, c[0x0][0xc3c] ;  /* 0x00030f0000077ab9 */ /* 0x000fe40000000800 */
[----:B------:R-:W-:-:S03]  /*10810*/  IMAD.U32 R27, RZ, RZ, UR7 ;  /* 0x00000007ff1b7e24 */ /* 0x000fc6000f8e00ff */
[----:B0-----:R-:W-:-:S13]  /*10820*/  ISETP.LE.AND P6, PT, R0, UR4, PT ;  /* 0x0000000400007c0c */ /* 0x001fda000bfc3270 */
[----:B------:R-:W-:Y:S05]  /*10830*/  @P6 BRA `(.L_x_621) ;  /* 0x0000000400a46947 */ /* 0x000fea0003800000 */
[----:B------:R-:W-:-:S04]  /*10840*/  IADD3 R9, R7, UR4, RZ ;  /* 0x0000000407097c10 */ /* 0x000fc8000fffe0ff */
        /* <DEDUP_REMOVED lines=27> */
[----:B------:R-:W-:-:S04]  /*10a00*/  IADD3 R6, R3, R6, RZ ;  /* 0x0000000603067210 */ /* 0x000fc80007ffe0ff */
[----:B------:R-:W-:-:S13]  /*10a10*/  ISETP.GT.AND P6, PT, R6, UR6, PT ;  /* 0x0000000606007c0c */ /* 0x000fda000bfc4270 */
[----:B------:R-:W-:Y:S05]  /*10a20*/  @!P6 BRA `(.L_x_622) ;  /* 0xfffffffc006ce947 */ /* 0x000fea000383ffff */
.L_x_620:
[----:B------:R-:W-:Y:S01]  /*10a30*/  IMAD.IADD R11, R6, 0x1, -R3 ;  /* 0x00000001060b7824 */ /* 0x000fe200078e0a03 */
[----:B------:R-:W-:-:S03]  /*10a40*/  MOV R24, RZ ;  /* 0x000000ff00187202 */ /* 0x000fc60000000f00 */
        /* <DEDUP_REMOVED lines=13> */
[----:B0-----:R-:W-:Y:S01]  /*10b20*/  IMAD.MOV R13, RZ, RZ, -R3 ;  /* 0x000000ffff0d7224 */ /* 0x001fe200078e0a03 */
[----:B------:R-:W-:Y:S06]  /*10b30*/  @!P0 BRA `(.L_x_623) ;  /* 0x0000000000088947 */ /* 0x000fec0003800000 */
[----:B------:R-:W-:-:S05]  /*10b40*/  VIADD R5, R27, 0xffffffff ;  /* 0xffffffff1b057836 */ /* 0x000fca0000000000 */
[----:B------:R0:W1:Y:S02]  /*10b50*/  SHFL.IDX PT, R24, R2, R5, 0x1f ;  /* 0x00001f0502187589 */ /* 0x00006400000e0000 */
.L_x_623:
[----:B-1----:R-:W-:Y:S02]  /*10b60*/  IMAD R24, R24, UR5, R11 ;  /* 0x0000000518187c24 */ /* 0x002fe4000f8e020b */
[----:B------:R-:W-:Y:S02]  /*10b70*/  IMAD R11, R13, R4, RZ ;  /* 0x000000040d0b7224 */ /* 0x000fe400078e02ff */
[----:B0-----:R-:W-:Y:S01]  /*10b80*/  IMAD.MOV.U32 R2, RZ, RZ, RZ ;  /* 0x000000ffff027224 */ /* 0x001fe200078e00ff */
[----:B------:R-:W-:Y:S01]  /*10b90*/  IADD3 R25, -R24, UR6, RZ ;  /* 0x0000000618197c10 */ /* 0x000fe2000fffe1ff */
[----:B------:R-:W-:Y:S01]  /*10ba0*/  IMAD.MOV.U32 R5, RZ, RZ, R8 ;  /* 0x000000ffff057224 */ /* 0x000fe200078e0008 */
[----:B------:R-:W-:Y:S01]  /*10bb0*/  IABS R8, R0 ;  /* 0x0000000000087213 */ /* 0x000fe20000000000 */
[----:B------:R-:W-:Y:S01]  /*10bc0*/  IMAD.HI.U32 R2, R3, R11, R2 ;  /* 0x0000000b03027227 */ /* 0x000fe200078e0002 */
[----:B------:R-:W-:Y:S01]  /*10bd0*/  IABS R3, R25 ;  /* 0x0000001900037213 */ /* 0x000fe20000000000 */
[----:B------:R-:W0:Y:S01]  /*10be0*/  I2F.RP R6, R5 ;  /* 0x0000000500067306 */ /* 0x000e220000209400 */
[----:B------:R-:W-:Y:S01]  /*10bf0*/  IADD3 R8, RZ, -R8, RZ ;  /* 0x80000008ff087210 */ /* 0x000fe20007ffe0ff */
[----:B------:R-:W-:-:S02]  /*10c00*/  VIADD R27, R27, UR4 ;  /* 0x000000041b1b7c36 */ /* 0x000fc40008000000 */
[----:B------:R-:W-:-:S04]  /*10c10*/  IMAD.HI.U32 R2, R2, R3, RZ ;  /* 0x0000000302027227 */ /* 0x000fc800078e00ff */
[----:B------:R-:W-:-:S05]  /*10c20*/  IMAD R3, R2, R8, R3 ;  /* 0x0000000802037224 */ /* 0x000fca00078e0203 */
[----:B------:R-:W-:Y:S01]  /*10c30*/  ISETP.GT.U32.AND P1, PT, R4, R3, PT ;  /* 0x000000030400720c */ /* 0x000fe20003f24070 */
[----:B0-----:R-:W0:-:S12]  /*10c40*/  MUFU.RCP R6, R6 ;  /* 0x0000000600067308 */ /* 0x001e180000001000 */
[----:B------:R-:W-:Y:S02]  /*10c50*/  @!P1 IMAD.IADD R3, R3, 0x1, -R4 ;  /* 0x0000000103039824 */ /* 0x000fe400078e0a04 */
[----:B------:R-:W-:Y:S01]  /*10c60*/  @!P1 VIADD R2, R2, 0x1 ;  /* 0x0000000102029836 */ /* 0x000fe20000000000 */
[----:B------:R-:W-:Y:S02]  /*10c70*/  ISETP.NE.AND P1, PT, R0, RZ, PT ;  /* 0x000000ff0000720c */ /* 0x000fe40003f25270 */
[----:B------:R-:W-:Y:S01]  /*10c80*/  ISETP.GE.U32.AND P0, PT, R3, R4, PT ;  /* 0x000000040300720c */ /* 0x000fe20003f06070 */
[----:B0-----:R-:W-:Y:S01]  /*10c90*/  VIADD R8, R6, 0xffffffe ;  /* 0x0ffffffe06087836 */ /* 0x001fe20000000000 */
[----:B------:R-:W-:-:S03]  /*10ca0*/  LOP3.LUT R4, R25, R0, RZ, 0x3c, !PT ;  /* 0x0000000019047212 */ /* 0x000fc600078e3cff */
[----:B------:R0:W1:Y:S01]  /*10cb0*/  F2I.FTZ.U32.TRUNC.NTZ R3, R8 ;  /* 0x0000000800037305 */ /* 0x000062000021f000 */
[----:B------:R-:W-:-:S07]  /*10cc0*/  ISETP.GE.AND P2, PT, R4, RZ, PT ;  /* 0x000000ff0400720c */ /* 0x000fce0003f46270 */
[----:B------:R-:W-:Y:S02]  /*10cd0*/  @P0 IADD3 R2, R2, 0x1, RZ ;  /* 0x0000000102020810 */ /* 0x000fe40007ffe0ff */
[----:B0-----:R-:W-:-:S03]  /*10ce0*/  IABS R8, R9 ;  /* 0x0000000900087213 */ /* 0x001fc60000000000 */
[----:B------:R-:W-:Y:S02]  /*10cf0*/  IMAD.MOV.U32 R6, RZ, RZ, R2 ;  /* 0x000000ffff067224 */ /* 0x000fe400078e0002 */
[----:B-1----:R-:W-:Y:S02]  /*10d00*/  IMAD.MOV R2, RZ, RZ, -R3 ;  /* 0x000000ffff027224 */ /* 0x002fe400078e0a03 */
[----:B------:R-:W-:Y:S01]  /*10d10*/  @!P2 IMAD.MOV R6, RZ, RZ, -R6 ;  /* 0x000000ffff06a224 */ /* 0x000fe200078e0a06 */
[----:B------:R-:W-:Y:S01]  /*10d20*/  @!P1 LOP3.LUT R6, RZ, R0, RZ, 0x33, !PT ;  /* 0x00000000ff069212 */ /* 0x000fe200078e33ff */
[----:B------:R-:W-:Y:S01]  /*10d30*/  IMAD R11, R2, R5, RZ ;  /* 0x00000005020b7224 */ /* 0x000fe200078e02ff */
[----:B------:R-:W-:Y:S01]  /*10d40*/  MOV R2, RZ ;  /* 0x000000ff00027202 */ /* 0x000fe20000000f00 */
[----:B------:R-:W-:Y:S01]  /*10d50*/  IMAD.MOV R8, RZ, RZ, -R8 ;  /* 0x000000ffff087224 */ /* 0x000fe200078e0a08 */
        /* <DEDUP_REMOVED lines=11> */
[-C--:B------:R-:W-:Y:S01]  /*10e10*/  @!P1 IADD3 R4, R4, -R5.reuse, RZ ;  /* 0x8000000504049210 */ /* 0x080fe20007ffe0ff */
[----:B------:R-:W-:Y:S01]  /*10e20*/  @!P1 VIADD R2, R2, 0x1 ;  /* 0x0000000102029836 */ /* 0x000fe20000000000 */
[----:B------:R-:W-:Y:S02]  /*10e30*/  ISETP.NE.AND P1, PT, R9, RZ, PT ;  /* 0x000000ff0900720c */ /* 0x000fe40003f25270 */
[----:B------:R-:W-:-:S13]  /*10e40*/  ISETP.GE.U32.AND P0, PT, R4, R5, PT ;  /* 0x000000050400720c */ /* 0x000fda0003f06070 */
[----:B------:R-:W-:-:S04]  /*10e50*/  @P0 VIADD R2, R2, 0x1 ;  /* 0x0000000102020836 */ /* 0x000fc80000000000 */
[----:B------:R-:W-:Y:S01]  /*10e60*/  @!P2 IMAD.MOV R2, RZ, RZ, -R2 ;  /* 0x000000ffff02a224 */ /* 0x000fe200078e0a02 */
[----:B------:R-:W-:-:S04]  /*10e70*/  @!P1 LOP3.LUT R2, RZ, R9, RZ, 0x33, !PT ;  /* 0x00000009ff029212 */ /* 0x000fc800078e33ff */
[----:B------:R-:W-:-:S05]  /*10e80*/  IADD3 R26, -R2, RZ, RZ ;  /* 0x000000ff021a7210 */ /* 0x000fca0007ffe1ff */
[C---:B------:R-:W-:Y:S02]  /*10e90*/  IMAD R26, R9.reuse, R26, R6 ;  /* 0x0000001a091a7224 */ /* 0x040fe400078e0206 */
[----:B------:R-:W-:-:S05]  /*10ea0*/  IMAD R9, R9, 0x1000000, R2 ;  /* 0x0100000009097824 */ /* 0x000fca00078e0202 */
[----:B------:R-:W-:Y:S01]  /*10eb0*/  LEA R26, R26, R9, 0x10 ;  /* 0x000000091a1a7211 */ /* 0x000fe200078e80ff */
[----:B------:R-:W-:Y:S06]  /*10ec0*/  BRA `(.L_x_624) ;  /* 0x00000000000c7947 */ /* 0x000fec0003800000 */
.L_x_621:
[----:B------:R-:W-:Y:S02]  /*10ed0*/  IMAD.MOV.U32 R25, RZ, RZ, RZ ;  /* 0x000000ffff197224 */ /* 0x000fe400078e00ff */
[----:B------:R-:W-:Y:S02]  /*10ee0*/  IMAD.U32 R24, RZ, RZ, UR6 ;  /* 0x00000006ff187e24 */ /* 0x000fe4000f8e00ff */
[----:B------:R-:W-:-:S07]  /*10ef0*/  IMAD.MOV.U32 R26, RZ, RZ, RZ ;  /* 0x000000ffff1a7224 */ /* 0x000fce00078e00ff */
.L_x_624:
[----:B------:R-:W-:-:S13]  /*10f00*/  ISETP.NE.AND P0, PT, R7, RZ, PT ;  /* 0x000000ff0700720c */ /* 0x000fda0003f05270 */
[----:B------:R-:W0:Y:S01]  /*10f10*/  @!P0 S2R R3, SR_CgaCtaId ;  /* 0x0000000000038919 */ /* 0x000e220000008800 */
[----:B------:R-:W-:-:S04]  /*10f20*/  @!P0 MOV R0, 0x400 ;  /* 0x0000040000008802 */ /* 0x000fc80000000f00 */
[----:B0-----:R-:W-:-:S05]  /*10f30*/  @!P0 LEA R0, R3, R0, 0x18 ;  /* 0x0000000003008211 */ /* 0x001fca00078ec0ff */
[----:B------:R0:W-:Y:S01]  /*10f40*/  @!P0 STS.128 [R0+0x168d0], R24 ;  /* 0x0168d01800008388 */ /* 0x0001e20000000c00 */
[----:B------:R-:W-:Y:S06]  /*10f50*/  BAR.ARV 0x5, 0x200 ;  /* 0x0148000000007b1d */ /* 0x000fec0000002000 */
.L_x_619:
[----:B------:R2:W-:Y:S01]  /*10f60*/  STL [R1+0x44], RZ ;  /* 0x000044ff01007387 */ /* 0x0005e20000100800 */
[----:B------:R-:W-:Y:S01]  /*10f70*/  ULDC UR4, c[0x0][0xc3c] ;  /* 0x00030f0000047ab9 */ /* 0x000fe20000000800 */
[----:B------:R-:W-:Y:S01]  /*10f80*/  MOV R29, 0x1 ;  /* 0x00000001001d7802 */ /* 0x000fe20000000f00 */
[----:B------:R-:W-:Y:S01]  /*10f90*/  IMAD.MOV.U32 R22, RZ, RZ, RZ ;  /* 0x000000ffff167224 */ /* 0x000fe200078e00ff */
[----:B-1----:R-:W-:-:S13]  /*10fa0*/  ISETP.GE.AND P0, PT, R27, UR4, PT ;  /* 0x000000041b007c0c */ /* 0x002fda000bf06270 */
[----:B--2---:R-:W-:Y:S05]  /*10fb0*/  @P0 BRA `(.L_x_625) ;  /* 0x0000006000000947 */ /* 0x004fea0003800000 */
[----:B------:R-:W0:Y:S01]  /*10fc0*/  S2R R6, SR_TID.X ;  /* 0x0000000000067919 */ /* 0x000e220000002100 */
[----:B------:R-:W1:Y:S01]  /*10fd0*/  S2UR UR5, SR_CgaCtaId ;  /* 0x00000000000579c3 */ /* 0x000e620000008800 */
[----:B------:R-:W-:Y:S01]  /*10fe0*/  UMOV UR4, 0x400 ;  /* 0x0000040000047882 */ /* 0x000fe20000000000 */
[----:B------:R-:W-:Y:S01]  /*10ff0*/  BSSY B8, `(.L_x_625) ;  /* 0x00005fc000087945 */ /* 0x000fe20003800000 */
[----:B------:R-:W-:Y:S01]  /*11000*/  STL [R1+0x44], RZ ;  /* 0x000044ff01007387 */ /* 0x000fe20000100800 */
[----:B------:R-:W-:Y:S01]  /*11010*/  IMAD.MOV.U32 R28, RZ, RZ, RZ ;  /* 0x000000ffff1c7224 */ /* 0x000fe200078e00ff */
[----:B------:R-:W-:Y:S01]  /*11020*/  ULDC.64 UR40, c[0x0][0x198] ;  /* 0x0000660000287ab9 */ /* 0x000fe20000000a00 */
[----:B------:R-:W-:Y:S01]  /*11030*/  IMAD.MOV.U32 R22, RZ, RZ, RZ ;  /* 0x000000ffff167224 */ /* 0x000fe200078e00ff */
[----:B------:R-:W-:Y:S01]  /*11040*/  ULOP3.LUT UR38, UR36, 0x2, URZ, 0xfc, !UPT ;  /* 0x0000000224267892 */ /* 0x000fe2000f8efc3f */
[----:B------:R-:W-:Y:S01]  /*11050*/  IMAD.MOV.U32 R29, RZ, RZ, 0x1 ;  /* 0x00000001ff1d7424 */ /* 0x000fe200078e00ff */
[----:B------:R-:W-:Y:S01]  /*11060*/  ULDC UR37, c[0x0][0xc] ;  /* 0x0000030000257ab9 */ /* 0x000fe20000000800 */
[----:B-1----:R-:W-:-:S06]  /*11070*/  ULEA UR4, UR5, UR4, 0x18 ;  /* 0x0000000405047291 */ /* 0x002fcc000f8ec03f */
[----:B------:R-:W-:Y:S01]  /*11080*/  MOV R16, UR4 ;  /* 0x0000000400107c02 */ /* 0x000fe20008000f00 */
[C---:B0-----:R-:W-:Y:S01]  /*11090*/  IMAD.SHL.U32 R0, R6.reuse, 0x8, RZ ;  /* 0x0000000806007824 */ /* 0x041fe200078e00ff */
[----:B------:R-:W-:-:S04]  /*110a0*/  LOP3.LUT R5, R6, 0x7f, RZ, 0xc0, !PT ;  /* 0x0000007f06057812 */ /* 0x000fc800078ec0ff */
[----:B------:R-:W-:Y:S01]  /*110b0*/  LOP3.LUT R2, R0, 0x1f8, RZ, 0xc0, !PT ;  /* 0x000001f800027812 */ /* 0x000fe200078ec0ff */
[----:B------:R-:W-:Y:S02]  /*110c0*/  IMAD.SHL.U32 R3, R5, 0x8, RZ ;  /* 0x0000000805037824 */ /* 0x000fe400078e00ff */
[----:B------:R-:W-:Y:S01]  /*110d0*/  IMAD.MOV.U32 R0, RZ, RZ, 0x1 ;  /* 0x00000001ff007424 */ /* 0x000fe200078e00ff */
[----:B------:R-:W-:-:S04]  /*110e0*/  LOP3.LUT R2, R2, 0x38, R6, 0x78, !PT ;  /* 0x0000003802027812 */ /* 0x000fc800078e7806 */
[----:B------:R-:W-:Y:S01]  /*110f0*/  LOP3.LUT R4, R2, 0x200, R3, 0xf8, !PT ;  /* 0x0000020002047812 */ /* 0x000fe200078ef803 */
[----:B------:R0:W-:Y:S01]  /*11100*/  STL [R1+0x4], R0 ;  /* 0x0000040001007387 */ /* 0x0001e20000100800 */
[----:B------:R-:W-:Y:S02]  /*11110*/  SHF.L.U32 R2, R6, 0x4, RZ ;  /* 0x0000000406027819 */ /* 0x000fe400000006ff */
[----:B------:R-:W-:Y:S02]  /*11120*/  SHF.R.U32.HI R3, RZ, 0x3, R5 ;  /* 0x00000003ff037819 */ /* 0x000fe40000011605 */
[----:B------:R-:W-:-:S04]  /*11130*/  LOP3.LUT R2, R2, 0x70, RZ, 0xc0, !PT ;  /* 0x0000007002027812 */ /* 0x000fc800078ec0ff */
[----:B------:R-:W-:Y:S01]  /*11140*/  LOP3.LUT R2, R3, R2, RZ, 0xfc, !PT ;  /* 0x0000000203027212 */ /* 0x000fe200078efcff */
[----:B0-----:R-:W-:-:S05]  /*11150*/  IMAD R0, R4, 0x2, R16 ;  /* 0x0000000204007824 */ /* 0x001fca00078e0210 */
[----:B------:R0:W-:Y:S02]  /*11160*/  STL [R1+0x24], R0 ;  /* 0x0000240001007387 */ /* 0x0001e40000100800 */
.L_x_720:
[----:B-1----:R-:W1:Y:S02]  /*11170*/  LDC.64 R2, c[0x0][0xc88] ;  /* 0x00032200ff027b82 */ /* 0x002e640000000a00 */
[----:B-1----:R-:W-:-:S05]  /*11180*/  IMAD.WIDE R2, R27, 0x4, R2 ;  /* 0x000000041b027825 */ /* 0x002fca00078e0202 */
[----:B0-----:R-:W0:Y:S01]  /*11190*/  LDG.E R10, desc[UR42][R2.64] ;  /* 0x0000002a020a7981 */ /* 0x001e22000c1e1900 */
[----:B------:R-:W-:Y:S05]  /*111a0*/  YIELD ;  /* 0x0000000000007946 */ /* 0x000fea0003800000 */
[----:B------:R-:W-:Y:S01]  /*111b0*/  ULDC.64 UR4, c[0x0][0xa28] ;  /* 0x00028a0000047ab9 */ /* 0x000fe20000000a00 */
[----:B------:R-:W-:Y:S01]  /*111c0*/  IMAD.MOV.U32 R9, RZ, RZ, RZ ;  /* 0x000000ffff097224 */ /* 0x000fe200078e00ff */
[----:B------:R-:W-:Y:S01]  /*111d0*/  ISETP.NE.U32.AND P0, PT, RZ, UR4, PT ;  /* 0x00000004ff007c0c */ /* 0x000fe2000bf05070 */
[----:B------:R-:W-:Y:S01]  /*111e0*/  IMAD.MOV.U32 R6, RZ, RZ, RZ ;  /* 0x000000ffff067224 */ /* 0x000fe200078e00ff */
[----:B------:R-:W-:Y:S01]  /*111f0*/  ULDC.64 UR8, c[0x0][0xa18] ;  /* 0x0002860000087ab9 */ /* 0x000fe20000000a00 */
[----:B------:R-:W-:Y:S01]  /*11200*/  ULDC.64 UR6, c[0x0][0xa10] ;  /* 0x0002840000067ab9 */ /* 0x000fe20000000a00 */
[----:B------:R-:W-:-:S02]  /*11210*/  ISETP.NE.AND.EX P0, PT, RZ, UR5, PT, P0 ;  /* 0x00000005ff007c0c */ /* 0x000fc4000bf05300 */
[----:B0-----:R-:W-:Y:S01]  /*11220*/  SHF.R.S32.HI R0, RZ, 0x1f, R10 ;  /* 0x0000001fff007819 */ /* 0x001fe2000001140a */
[----:B------:R-:W-:Y:S10]  /*11230*/  STL [R1+0x20], R10 ;  /* 0x0000200a01007387 */ /* 0x000ff40000100800 */
[----:B------:R-:W-:-:S02]  /*11240*/  @P0 LEA R2, P1, R10, UR4, 0x2 ;  /* 0x000000040a020c11 */ /* 0x000fc4000f8210ff */
[C---:B------:R-:W-:Y:S01]  /*11250*/  SHF.L.U32 R18, R10.reuse, 0x2, RZ ;  /* 0x000000020a127819 */ /* 0x040fe200000006ff */
[----:B------:R0:W-:Y:S01]  /*11260*/  STL [R1+0x38], R0 ;  /* 0x0000380001007387 */ /* 0x0001e20000100800 */
[----:B------:R-:W-:Y:S01]  /*11270*/  @P0 LEA.HI.X R3, R10, UR5, R0, 0x2, P1 ;  /* 0x000000050a030c11 */ /* 0x000fe200088f1400 */
[----:B------:R-:W-:-:S04]  /*11280*/  ULDC.64 UR4, c[0x0][0xa00] ;  /* 0x0002800000047ab9 */ /* 0x000fc80000000a00 */
[----:B--2---:R1:W2:Y:S01]  /*11290*/  @P0 LDG.E R9, desc[UR42][R2.64] ;  /* 0x0000002a02090981 */ /* 0x0042a2000c1e1900 */
[----:B------:R-:W-:Y:S02]  /*112a0*/  ISETP.NE.U32.AND P0, PT, RZ, UR4, PT ;  /* 0x00000004ff007c0c */ /* 0x000fe4000bf05070 */
[----:B------:R-:W-:Y:S01]  /*112b0*/  SHF.L.U64.HI R19, R10, 0x2, R0 ;  /* 0x000000020a137819 */ /* 0x000fe20000010200 */
[----:B0-----:R-:W-:Y:S01]  /*112c0*/  IMAD.MOV.U32 R0, RZ, RZ, RZ ;  /* 0x000000ffff007224 */ /* 0x001fe200078e00ff */
[----:B------:R-:W-:Y:S02]  /*112d0*/  ISETP.NE.AND.EX P0, PT, RZ, UR5, PT, P0 ;  /* 0x00000005ff007c0c */ /* 0x000fe4000bf05300 */
[----:B------:R-:W-:Y:S02]  /*112e0*/  ISETP.NE.U32.AND P1, PT, RZ, UR8, PT ;  /* 0x00000008ff007c0c */ /* 0x000fe4000bf25070 */
[----:B------:R-:W-:Y:S02]  /*112f0*/  ISETP.NE.U32.AND P2, PT, RZ, UR6, PT ;  /* 0x00000006ff007c0c */ /* 0x000fe4000bf45070 */
[----:B-1----:R-:W-:-:S02]  /*11300*/  IADD3 R2, P3, R18, UR4, RZ ;  /* 0x0000000412027c10 */ /* 0x002fc4000ff7e0ff */
[----:B------:R-:W-:Y:S02]  /*11310*/  ISETP.NE.AND.EX P1, PT, RZ, UR9, PT, P1 ;  /* 0x00000009ff007c0c */ /* 0x000fe4000bf25310 */
[C---:B------:R-:W-:Y:S02]  /*11320*/  IADD3.X R3, R19.reuse, UR5, RZ, P3, !PT ;  /* 0x0000000513037c10 */ /* 0x040fe40009ffe4ff */
[----:B------:R-:W-:Y:S02]  /*11330*/  ISETP.NE.AND.EX P2, PT, RZ, UR7, PT, P2 ;  /* 0x00000007ff007c0c */ /* 0x000fe4000bf45320 */
[----:B------:R-:W-:Y:S01]  /*11340*/  IADD3 R4, P4, R18, UR6, RZ ;  /* 0x0000000612047c10 */ /* 0x000fe2000ff9e0ff */
[----:B------:R-:W3:Y:S01]  /*11350*/  @P0 LDG.E R6, desc[UR42][R2.64] ;  /* 0x0000002a02060981 */ /* 0x000ee2000c1e1900 */
[----:B------:R-:W-:Y:S02]  /*11360*/  ULDC UR4, c[0x0][0x288] ;  /* 0x0000a20000047ab9 */ /* 0x000fe40000000800 */
[----:B------:R-:W-:Y:S01]  /*11370*/  IMAD.U32 R8, RZ, RZ, UR4 ;  /* 0x00000004ff087e24 */ /* 0x000fe2000f8e00ff */
[----:B------:R-:W-:Y:S01]  /*11380*/  IADD3.X R5, R19, UR7, RZ, P4, !PT ;  /* 0x0000000713057c10 */ /* 0x000fe2000a7fe4ff */
[----:B------:R-:W-:-:S05]  /*11390*/  ULDC.64 UR4, c[0x0][0x418] ;  /* 0x0001060000047ab9 */ /* 0x000fca0000000a00 */
[----:B------:R-:W5:Y:S04]  /*113a0*/  @P2 LDG.E R0, desc[UR42][R4.64] ;  /* 0x0000002a04002981 */ /* 0x000f68000c1e1900 */
[----:B---3--:R0:W-:Y:S02]  /*113b0*/  STL [R1+0x28], R6 ;  /* 0x0000280601007387 */ /* 0x0081e40000100800 */
[----:B0-----:R-:W-:-:S04]  /*113c0*/  @P1 IADD3 R6, P3, R18, UR8, RZ ;  /* 0x0000000812061c10 */ /* 0x001fc8000ff7e0ff */
[----:B------:R-:W-:-:S05]  /*113d0*/  @P1 IADD3.X R7, R19, UR9, RZ, P3, !PT ;  /* 0x0000000913071c10 */ /* 0x000fca0009ffe4ff */
[----:B------:R0:W3:Y:S01]  /*113e0*/  @P1 LDG.E R8, desc[UR42][R6.64] ;  /* 0x0000002a06081981 */ /* 0x0000e2000c1e1900 */
[----:B------:R-:W-:-:S03]  /*113f0*/  UISETP.NE.U32.AND UP0, UPT, UR4, URZ, UPT ;  /* 0x0000003f0400728c */ /* 0x000fc6000bf05070 */
[----:B------:R-:W-:Y:S01]  /*11400*/  ULDC UR4, c[0x0][0x424] ;  /* 0x0001090000047ab9 */ /* 0x000fe20000000800 */
[----:B------:R-:W-:-:S03]  /*11410*/  UISETP.NE.AND.EX UP0, UPT, UR5, URZ, UPT, UP0 ;  /* 0x0000003f0500728c */ /* 0x000fc6000bf05300 */
[----:B------:R-:W-:Y:S01]  /*11420*/  ULDC UR5, c[0x0][0x2f0] ;  /* 0x0000bc0000057ab9 */ /* 0x000fe20000000800 */
[----:B------:R-:W-:-:S04]  /*11430*/  USEL UR4, UR4, 0x1, UP0 ;  /* 0x0000000104047887 */ /* 0x000fc80008000000 */
[----:B------:R-:W-:Y:S01]  /*11440*/  UIMAD UR4, UR4, UR5, URZ ;  /* 0x00000005040472a4 */ /* 0x000fe2000f8e023f */
[----:B--2---:R-:W-:Y:S02]  /*11450*/  STL [R1+0x18], R9 ;  /* 0x0000180901007387 */ /* 0x004fe40000100800 */
[----:B------:R-:W-:Y:S02]  /*11460*/  ULDC UR5, c[0x0][0x348] ;  /* 0x0000d20000057ab9 */ /* 0x000fe40000000800 */
[----:B0-----:R-:W-:Y:S01]  /*11470*/  MOV R6, UR5 ;  /* 0x0000000500067c02 */ /* 0x001fe20008000f00 */
[----:B---3--:R0:W-:Y:S02]  /*11480*/  STL [R1+0x40], R8 ;  /* 0x0000400801007387 */ /* 0x0081e40000100800 */
[----:B0-----:R-:W-:Y:S01]  /*11490*/  IMAD.U32 R8, RZ, RZ, UR4 ;  /* 0x00000004ff087e24 */ /* 0x001fe2000f8e00ff */
[----:B----4-:R-:W-:Y:S06]  /*114a0*/  @P1 BRA `(.L_x_626) ;  /* 0x0000000000141947 */ /* 0x010fec0003800000 */
[----:B------:R-:W-:Y:S05]  /*114b0*/  @!P0 BRA `(.L_x_626) ;  /* 0x0000000000108947 */ /* 0x000fea0003800000 */
[----:B------:R-:W2:Y:S04]  /*114c0*/  LDG.E R7, desc[UR42][R2.64] ;  /* 0x0000002a02077981 */ /* 0x000ea8000c1e1900 */
[----:B------:R-:W2:Y:S02]  /*114d0*/  LDG.E R2, desc[UR42][R2.64+0x4] ;  /* 0x0000042a02027981 */ /* 0x000ea4000c1e1900 */
[----:B--2---:R-:W-:-:S05]  /*114e0*/  IMAD.IADD R2, R2, 0x1, -R7 ;  /* 0x0000000102027824 */ /* 0x004fca00078e0a07 */
[----:B------:R0:W-:Y:S02]  /*114f0*/  STL [R1+0x40], R2 ;  /* 0x0000400201007387 */ /* 0x0001e40000100800 */
.L_x_626:
[----:B------:R-:W-:Y:S01]  /*11500*/  IMAD.MOV.U32 R11, RZ, RZ, R10 ;  /* 0x000000ffff0b7224 */ /* 0x000fe200078e000a */
[----:B------:R-:W-:Y:S01]  /*11510*/  ULDC.64 UR4, c[0x0][0xa20] ;  /* 0x0002880000047ab9 */ /* 0x000fe20000000a00 */
[C---:B------:R-:W-:Y:S02]  /*11520*/  LOP3.LUT R7, R26.reuse, 0xff000000, RZ, 0xc0, !PT ;  /* 0xff0000001a077812 */ /* 0x040fe400078ec0ff */
[----:B------:R-:W-:Y:S01]  /*11530*/  ISETP.NE.U32.AND P0, PT, RZ, UR4, PT ;  /* 0x00000004ff007c0c */ /* 0x000fe2000bf05070 */
[----:B------:R1:W-:Y:S01]  /*11540*/  STL [R1+0xc], R11 ;  /* 0x00000c0b01007387 */ /* 0x0003e20000100800 */
[----:B------:R-:W-:Y:S02]  /*11550*/  SHF.R.U32.HI R7, RZ, 0x8, R7 ;  /* 0x00000008ff077819 */ /* 0x000fe40000011607 */
[----:B------:R-:W-:Y:S02]  /*11560*/  ISETP.NE.AND.EX P0, PT, RZ, UR5, PT, P0 ;  /* 0x00000005ff007c0c */ /* 0x000fe4000bf05300 */
[----:B0-----:R-:W-:-:S02]  /*11570*/  LOP3.LUT R2, R26, 0xff0000, RZ, 0xc0, !PT ;  /* 0x00ff00001a027812 */ /* 0x001fc400078ec0ff */
[----:B------:R-:W-:Y:S02]  /*11580*/  LOP3.LUT R17, R26, 0xffff, RZ, 0xc0, !PT ;  /* 0x0000ffff1a117812 */ /* 0x000fe400078ec0ff */
[----:B------:R-:W-:-:S07]  /*11590*/  LEA.HI R7, R2, R7, RZ, 0x10 ;  /* 0x0000000702077211 */ /* 0x000fce00078f80ff */
[----:B-1----:R-:W-:Y:S05]  /*115a0*/  @!P0 BRA `(.L_x_627) ;  /* 0x0000000000108947 */ /* 0x002fea0003800000 */
[----:B------:R-:W-:-:S04]  /*115b0*/  IADD3 R2, P0, R18, UR4, RZ ;  /* 0x0000000412027c10 */ /* 0x000fc8000ff1e0ff */
[----:B------:R-:W-:-:S05]  /*115c0*/  IADD3.X R3, R19, UR5, RZ, P0, !PT ;  /* 0x0000000513037c10 */ /* 0x000fca00087fe4ff */
[----:B------:R0:W5:Y:S01]  /*115d0*/  LDG.E R8, desc[UR42][R2.64] ;  /* 0x0000002a02087981 */ /* 0x000162000c1e1900 */
[----:B------:R-:W-:Y:S05]  /*115e0*/  BRA `(.L_x_628) ;  /* 0x0000000000247947 */ /* 0x000fea0003800000 */
.L_x_627:
[----:B------:R-:W-:Y:S02]  /*115f0*/  ULDC.64 UR4, c[0x0][0xa08] ;  /* 0x0002820000047ab9 */ /* 0x000fe40000000a00 */
[----:B------:R-:W-:-:S04]  /*11600*/  ISETP.NE.U32.AND P0, PT, RZ, UR4, PT ;  /* 0x00000004ff007c0c */ /* 0x000fc8000bf05070 */
[----:B------:R-:W-:-:S13]  /*11610*/  ISETP.NE.AND.EX P0, PT, RZ, UR5, PT, P0 ;  /* 0x00000005ff007c0c */ /* 0x000fda000bf05300 */
[----:B------:R-:W-:Y:S05]  /*11620*/  @!P0 BRA `(.L_x_628) ;  /* 0x0000000000148947 */ /* 0x000fea0003800000 */
[----:B------:R-:W0:Y:S02]  /*11630*/  LDC.64 R2, c[0x0][0xa08] ;  /* 0x00028200ff027b82 */ /* 0x000e240000000a00 */
[----:B0-----:R-:W-:-:S05]  /*11640*/  IMAD.WIDE R2, R11, 0x4, R2 ;  /* 0x000000040b027825 */ /* 0x001fca00078e0202 */
[----:B------:R-:W2:Y:S04]  /*11650*/  LDG.E R8, desc[UR42][R2.64] ;  /* 0x0000002a02087981 */ /* 0x000ea8000c1e1900 */
[----:B------:R-:W2:Y:S02]  /*11660*/  LDG.E R2, desc[UR42][R2.64+0x4] ;  /* 0x0000042a02027981 */ /* 0x000ea4000c1e1900 */
[----:B--2---:R-:W-:-:S07]  /*11670*/  IADD3 R8, -R8, R2, RZ ;  /* 0x0000000208087210 */ /* 0x004fce0007ffe1ff */
.L_x_628:
[----:B0-----:R-:W2:Y:S04]  /*11680*/  @P2 LDG.E R2, desc[UR42][R4.64] ;  /* 0x0000002a04022981 */ /* 0x001ea8000c1e1900 */
[----:B------:R0:W2:Y:S01]  /*11690*/  @P2 LDG.E R4, desc[UR42][R4.64+0x4] ;  /* 0x0000042a04042981 */ /* 0x0000a2000c1e1900 */
[----:B------:R-:W-:Y:S01]  /*116a0*/  BSSY B0, `(.L_x_629) ;  /* 0x000002c000007945 */ /* 0x000fe20003800000 */
[----:B------:R-:W-:Y:S01]  /*116b0*/  LOP3.LUT R21, R7, 0xff, RZ, 0xc0, !PT ;  /* 0x000000ff07157812 */ /* 0x000fe200078ec0ff */
[----:B------:R-:W-:Y:S02]  /*116c0*/  IMAD.MOV.U32 R3, RZ, RZ, RZ ;  /* 0x000000ffff037224 */ /* 0x000fe400078e00ff */
[----:B0----5:R-:W-:Y:S02]  /*116d0*/  IMAD.IADD R5, R8, 0x1, -R9 ;  /* 0x0000000108057824 */ /* 0x021fe400078e0a09 */
[----:B--2---:R-:W-:Y:S01]  /*116e0*/  @P2 IMAD.IADD R6, R4, 0x1, -R2 ;  /* 0x0000000104062824 */ /* 0x004fe200078e0a02 */
[----:B------:R-:W-:-:S03]  /*116f0*/  SHF.R.U32.HI R4, RZ, 0x10, R7 ;  /* 0x00000010ff047819 */ /* 0x000fc60000011607 */
[----:B------:R-:W-:-:S05]  /*11700*/  IMAD.IADD R2, R5, 0x1, R6 ;  /* 0x0000000105027824 */ /* 0x000fca00078e0206 */
[C---:B------:R-:W-:Y:S01]  /*11710*/  ISETP.GE.AND P1, PT, R2.reuse, 0x1, PT ;  /* 0x000000010200780c */ /* 0x040fe20003f26270 */
[----:B------:R0:W-:Y:S01]  /*11720*/  STL [R1+0x10], R2 ;  /* 0x0000100201007387 */ /* 0x0001e20000100800 */
[----:B------:R-:W-:-:S04]  /*11730*/  IADD3 R20, R2, 0x7f, RZ ;  /* 0x0000007f02147810 */ /* 0x000fc80007ffe0ff */
[----:B0-----:R-:W-:-:S04]  /*11740*/  SHF.R.S32.HI R2, RZ, 0x1f, R20 ;  /* 0x0000001fff027819 */ /* 0x001fc80000011414 */
[----:B------:R-:W-:-:S04]  /*11750*/  LEA.HI R20, R2, R20, RZ, 0x7 ;  /* 0x0000001402147211 */ /* 0x000fc800078f38ff */
[----:B------:R-:W-:Y:S01]  /*11760*/  SHF.R.S32.HI R20, RZ, 0x7, R20 ;  /* 0x00000007ff147819 */ /* 0x000fe20000011414 */
[----:B------:R-:W-:Y:S06]  /*11770*/  @!P1 BRA `(.L_x_630) ;  /* 0x0000000000789947 */ /* 0x000fec0003800000 */
[----:B------:R-:W-:Y:S01]  /*11780*/  ISETP.NE.AND P0, PT, R4, RZ, PT ;  /* 0x000000ff0400720c */ /* 0x000fe20003f05270 */
[----:B------:R-:W-:-:S03]  /*11790*/  ULDC UR4, c[0x0][0x9f0] ;  /* 0x00027c0000047ab9 */ /* 0x000fc60000000800 */
[----:B------:R-:W-:-:S04]  /*117a0*/  SEL R7, R4, UR4, P0 ;  /* 0x0000000404077c07 */ /* 0x000fc80008000000 */
[----:B------:R-:W-:Y:S02]  /*117b0*/  IABS R8, R7 ;  /* 0x0000000700087213 */ /* 0x000fe40000000000 */
        /* <DEDUP_REMOVED lines=8> */
[----:B------:R-:W-:Y:S01]  /*11840*/  IMAD R10, R2, R8, RZ ;  /* 0x00000008020a7224 */ /* 0x000fe200078e02ff */
[----:B------:R-:W-:-:S05]  /*11850*/  MOV R2, RZ ;  /* 0x000000ff00027202 */ /* 0x000fca0000000f00 */
[----:B------:R-:W-:Y:S01]  /*11860*/  IMAD.HI.U32 R10, R3, R10, R2 ;  /* 0x0000000a030a7227 */ /* 0x000fe200078e0002 */
[----:B------:R-:W-:Y:S02]  /*11870*/  IABS R2, R7 ;  /* 0x0000000700027213 */ /* 0x000fe40000000000 */
[----:B------:R-:W-:-:S03]  /*11880*/  IABS R3, R9 ;  /* 0x0000000900037213 */ /* 0x000fc60000000000 */
[----:B------:R-:W-:-:S04]  /*11890*/  IMAD.MOV R2, RZ, RZ, -R2 ;  /* 0x000000ffff027224 */ /* 0x000fc800078e0a02 */
[----:B------:R-:W-:Y:S02]  /*118a0*/  IMAD.MOV.U32 R9, RZ, RZ, R2 ;  /* 0x000000ffff097224 */ /* 0x000fe400078e0002 */
[----:B------:R-:W-:-:S04]  /*118b0*/  IMAD.HI.U32 R2, R10, R3, RZ ;  /* 0x000000030a027227 */ /* 0x000fc800078e00ff */
[----:B------:R-:W-:-:S05]  /*118c0*/  IMAD R3, R2, R9, R3 ;  /* 0x0000000902037224 */ /* 0x000fca00078e0203 */
[----:B------:R-:W-:-:S13]  /*118d0*/  ISETP.GT.U32.AND P3, PT, R8, R3, PT ;  /* 0x000000030800720c */ /* 0x000fda0003f64070 */
[----:B------:R-:W-:Y:S01]  /*118e0*/  @!P3 IMAD.IADD R3, R3, 0x1, -R8 ;  /* 0x000000010303b824 */ /* 0x000fe200078e0a08 */
[----:B------:R-:W-:Y:S02]  /*118f0*/  @!P3 IADD3 R2, R2, 0x1, RZ ;  /* 0x000000010202b810 */ /* 0x000fe40007ffe0ff */
[----:B------:R-:W-:Y:S02]  /*11900*/  ISETP.NE.AND P3, PT, R7, RZ, PT ;  /* 0x000000ff0700720c */ /* 0x000fe40003f65270 */
[----:B------:R-:W-:-:S13]  /*11910*/  ISETP.GE.U32.AND P0, PT, R3, R8, PT ;  /* 0x000000080300720c */ /* 0x000fda0003f06070 */
[----:B------:R-:W-:-:S04]  /*11920*/  @P0 VIADD R2, R2, 0x1 ;  /* 0x0000000102020836 */ /* 0x000fc80000000000 */
[----:B------:R-:W-:Y:S01]  /*11930*/  @!P4 IMAD.MOV R2, RZ, RZ, -R2 ;  /* 0x000000ffff02c224 */ /* 0x000fe200078e0a02 */
[----:B------:R-:W-:-:S05]  /*11940*/  @!P3 LOP3.LUT R2, RZ, R7, RZ, 0x33, !PT ;  /* 0x00000007ff02b212 */ /* 0x000fca00078e33ff */
[----:B------:R-:W-:-:S07]  /*11950*/  IMAD.MOV.U32 R3, RZ, RZ, R2 ;  /* 0x000000ffff037224 */ /* 0x000fce00078e0002 */
.L_x_630:
[----:B------:R-:W-:Y:S05]  /*11960*/  BSYNC B0 ;  /* 0x0000000000007941 */ /* 0x000fea0003800000 */
.L_x_629:
[-C--:B------:R-:W-:Y:S01]  /*11970*/  IMAD R2, R21, R3.reuse, RZ ;  /* 0x0000000315027224 */ /* 0x080fe200078e02ff */
[----:B------:R-:W-:Y:S04]  /*11980*/  BSSY B0, `(.L_x_631) ;  /* 0x00000dc000007945 */ /* 0x000fe80003800000 */
[C---:B------:R-:W-:Y:S02]  /*11990*/  VIADDMNMX R3, R2.reuse, R3, R20, PT ;  /* 0x0000000302037246 */ /* 0x040fe40003800114 */
[----:B------:R-:W-:-:S03]  /*119a0*/  LEA R2, R2, -R5, 0x7 ;  /* 0x8000000502027211 */ /* 0x000fc600078e38ff */
[----:B------:R-:W-:Y:S01]  /*119b0*/  IMAD R3, R3, 0x80, -R5 ;  /* 0x0000008003037824 */ /* 0x000fe200078e0a05 */
[----:B------:R-:W-:-:S04]  /*119c0*/  VIMNMX R5, RZ, R2, !PT ;  /* 0x00000002ff057248 */ /* 0x000fc80007fe0100 */
[----:B------:R-:W-:-:S04]  /*119d0*/  VIMNMX R3, R3, R6, PT ;  /* 0x0000000603037248 */ /* 0x000fc80003fe0100 */
[----:B------:R-:W-:-:S13]  /*119e0*/  ISETP.GT.AND P0, PT, R3, R5, PT ;  /* 0x000000050300720c */ /* 0x000fda0003f04270 */
[----:B------:R-:W-:Y:S01]  /*119f0*/  @P0 VIADD R2, R3, 0x7f ;  /* 0x0000007f03020836 */ /* 0x000fe20000000000 */
[----:B------:R-:W-:-:S04]  /*11a00*/  SHF.R.U32.HI R3, RZ, 0x7, R5 ;  /* 0x00000007ff037819 */ /* 0x000fc80000011605 */
[----:B------:R-:W-:-:S04]  /*11a10*/  @P0 SHF.R.S32.HI R5, RZ, 0x1f, R2 ;  /* 0x0000001fff050819 */ /* 0x000fc80000011402 */
[----:B------:R-:W-:Y:S01]  /*11a20*/  @P0 LEA.HI R2, R5, R2, RZ, 0x7 ;  /* 0x0000000205020211 */ /* 0x000fe200078f38ff */
[----:B------:R-:W-:-:S03]  /*11a30*/  IMAD.MOV.U32 R5, RZ, RZ, R3 ;  /* 0x000000ffff057224 */ /* 0x000fc600078e0003 */
[----:B------:R-:W-:Y:S02]  /*11a40*/  @P0 SHF.R.S32.HI R5, RZ, 0x7, R2 ;  /* 0x00000007ff050819 */ /* 0x000fe40000011402 */
[----:B------:R-:W-:Y:S02]  /*11a50*/  PLOP3.LUT P0, PT, PT, PT, PT, 0x80, 0x0 ;  /* 0x000000000000781c */ /* 0x000fe40003f0f070 */
[----:B------:R-:W-:-:S13]  /*11a60*/  ISETP.GT.AND P3, PT, R5, R3, PT ;  /* 0x000000030500720c */ /* 0x000fda0003f64270 */
[----:B------:R-:W-:Y:S05]  /*11a70*/  @!P3 BRA `(.L_x_632) ;  /* 0x0000000c0030b947 */ /* 0x000fea0003800000 */
[----:B------:R-:W-:Y:S01]  /*11a80*/  UMOV UR4, 0xffffffff ;  /* 0xffffffff00047882 */ /* 0x000fe20000000000 */
[----:B------:R-:W-:Y:S02]  /*11a90*/  SEL R2, R11, RZ, !P2 ;  /* 0x000000ff0b027207 */ /* 0x000fe40005000000 */
[----:B------:R-:W-:Y:S05]  /*11aa0*/  BRA.DIV UR4, `(.L_x_633) ;  /* 0x0000007204547947 */ /* 0x000fea000b800000 */
[----:B------:R-:W0:Y:S02]  /*11ab0*/  S2R R6, SR_TID.X ;  /* 0x0000000000067919 */ /* 0x000e240000002100 */
[----:B0-----:R-:W-:-:S04]  /*11ac0*/  SHF.R.U32.HI R6, RZ, 0x5, R6 ;  /* 0x00000005ff067819 */ /* 0x001fc80000011606 */
[----:B------:R-:W-:-:S05]  /*11ad0*/  LOP3.LUT R6, R6, 0x3, RZ, 0xc0, !PT ;  /* 0x0000000306067812 */ /* 0x000fca00078ec0ff */
[----:B------:R0:W1:Y:S02]  /*11ae0*/  SHFL.IDX PT, R14, R6, RZ, 0x1f ;  /* 0x00001fff060e7589 */ /* 0x00006400000e0000 */
.L_x_804:
[----:B-1----:R-:W-:Y:S02]  /*11af0*/  ISETP.NE.AND P0, PT, R14, RZ, PT ;  /* 0x000000ff0e00720c */ /* 0x002fe40003f05270 */
[----:B------:R-:W-:-:S11]  /*11b00*/  PLOP3.LUT P6, PT, PT, PT, PT, 0x8, 0x0 ;  /* 0x000000000000781c */ /* 0x000fd60003fce170 */
[----:B------:R-:W-:Y:S05]  /*11b10*/  @P0 BRA `(.L_x_634) ;  /* 0x00000000000c0947 */ /* 0x000fea0003800000 */
[----:B------:R-:W-:-:S03]  /*11b20*/  UMOV UR4, 0xffffffff ;  /* 0xffffffff00047882 */ /* 0x000fc60000000000 */
[----:B------:R-:W-:Y:S05]  /*11b30*/  BRA.DIV UR4, `(.L_x_635) ;  /* 0x0000007204647947 */ /* 0x000fea000b800000 */
[----:B------:R-:W-:-:S13]  /*11b40*/  ELECT P6, URZ, PT ;  /* 0x00000000003f782f */ /* 0x000fda00038c0000 */
.L_x_634:
[----:B0-----:R-:W2:Y:S01]  /*11b50*/  LDL R6, [R1+0x44] ;  /* 0x0000440001067983 */ /* 0x001ea20000100800 */
[----:B------:R-:W-:Y:S01]  /*11b60*/  BSSY B1, `(.L_x_636) ;  /* 0x0000008000017945 */ /* 0x000fe20003800000 */
[----:B--2---:R-:W-:-:S04]  /*11b70*/  IADD3 R6, R6, 0x1, RZ ;  /* 0x0000000106067810 */ /* 0x004fc80007ffe0ff */
[----:B------:R-:W-:-:S04]  /*11b80*/  LEA.HI R7, R6, R6, RZ, 0x1 ;  /* 0x0000000606077211 */ /* 0x000fc800078f08ff */
[----:B------:R-:W-:-:S05]  /*11b90*/  LOP3.LUT R7, R7, 0xfffffffe, RZ, 0xc0, !PT ;  /* 0xfffffffe07077812 */ /* 0x000fca00078ec0ff */
[----:B------:R-:W-:-:S05]  /*11ba0*/  IMAD.IADD R6, R6, 0x1, -R7 ;  /* 0x0000000106067824 */ /* 0x000fca00078e0a07 */
[----:B------:R-:W-:-:S04]  /*11bb0*/  SHF.L.U32 R6, R6, 0x1f, RZ ;  /* 0x0000001f06067819 */ /* 0x000fc800000006ff */
[----:B------:R-:W0:Y:S02]  /*11bc0*/  SYNCS.PHASECHK.TRANS64.TRYWAIT P0, [R16+URZ+0x16820], R6 ;  /* 0x01682006100075a7 */ /* 0x000e24000800017f */
[----:B0-----:R-:W-:Y:S05]  /*11bd0*/  @!P0 BRA `(.L_x_637) ;  /* 0x00000070005c8947 */ /* 0x001fea0003800000 */
.L_x_807:
[----:B------:R-:W-:Y:S05]  /*11be0*/  BSYNC B1 ;  /* 0x0000000000017941 */ /* 0x000fea0003800000 */
.L_x_636:
[----:B------:R-:W-:Y:S04]  /*11bf0*/  BSSY B1, `(.L_x_638) ;  /* 0x0000050000017945 */ /* 0x000fe80003800000 */
[----:B------:R-:W-:Y:S05]  /*11c00*/  @!P6 BRA `(.L_x_639) ;  /* 0x000000040038e947 */ /* 0x000fea0003800000 */
[----:B------:R-:W2:Y:S01]  /*11c10*/  LDL R8, [R1+0x4] ;  /* 0x0000040001087983 */ /* 0x000ea20000100800 */
[----:B0-----:R-:W-:Y:S01]  /*11c20*/  IMAD R6, R28, 0x8, R16 ;  /* 0x000000081c067824 */ /* 0x001fe200078e0210 */
[----:B------:R-:W0:Y:S01]  /*11c30*/  S2R R7, SR_TID.X ;  /* 0x0000000000077919 */ /* 0x000e220000002100 */
[----:B------:R-:W-:Y:S01]  /*11c40*/  BSSY B2, `(.L_x_640) ;  /* 0x0000006000027945 */ /* 0x000fe20003800000 */
[----:B0-----:R-:W-:-:S04]  /*11c50*/  LOP3.LUT R7, R7, 0x7f, RZ, 0xc0, !PT ;  /* 0x0000007f07077812 */ /* 0x001fc800078ec0ff */
[----:B------:R-:W-:Y:S02]  /*11c60*/  ISETP.NE.AND P2, PT, R7, RZ, PT ;  /* 0x000000ff0700720c */ /* 0x000fe40003f45270 */
[----:B--2---:R-:W-:-:S04]  /*11c70*/  SHF.L.U32 R10, R8, 0x1f, RZ ;  /* 0x0000001f080a7819 */ /* 0x004fc800000006ff */
[----:B------:R-:W0:Y:S02]  /*11c80*/  SYNCS.PHASECHK.TRANS64.TRYWAIT P0, [R6+URZ+0x168a0], R10 ;  /* 0x0168a00a060075a7 */ /* 0x000e24000800017f */
[----:B0-----:R-:W-:Y:S05]  /*11c90*/  @!P0 BRA `(.L_x_641) ;  /* 0x0000007000408947 */ /* 0x001fea0003800000 */
.L_x_808:
[----:B------:R-:W-:Y:S05]  /*11ca0*/  BSYNC B2 ;  /* 0x0000000000027941 */ /* 0x000fea0003800000 */
.L_x_640:
[----:B------:R-:W-:Y:S04]  /*11cb0*/  BSSY B2, `(.L_x_642) ;  /* 0x0000009000027945 */ /* 0x000fe80003800000 */
[----:B------:R-:W-:Y:S05]  /*11cc0*/  @P2 BRA `(.L_x_643) ;  /* 0x00000000001c2947 */ /* 0x000fea0003800000 */
[----:B------:R-:W1:Y:S02]  /*11cd0*/  S2R R7, SR_TID.X ;  /* 0x0000000000077919 */ /* 0x000e640000002100 */
[----:B-1----:R-:W-:Y:S01]  /*11ce0*/  LOP3.LUT R8, R7, 0x1f, RZ, 0xc0, !PT ;  /* 0x0000001f07087812 */ /* 0x002fe200078ec0ff */
[----:B------:R-:W-:-:S03]  /*11cf0*/  IMAD.MOV.U32 R7, RZ, RZ, 0x4000 ;  /* 0x00004000ff077424 */ /* 0x000fc600078e00ff */
[----:B------:R-:W-:Y:S01]  /*11d00*/  ISETP.NE.AND P0, PT, R8, RZ, PT ;  /* 0x000000ff0800720c */ /* 0x000fe20003f05270 */
[----:B------:R1:W-:-:S12]  /*11d10*/  SYNCS.ARRIVE.TRANS64 RZ, [R6+URZ+0x16890], R7 ;  /* 0x0168900706ff79a7 */ /* 0x0003d8000800003f */
[----:B-1----:R-:W-:Y:S05]  /*11d20*/  @!P0 BRA `(.L_x_643) ;  /* 0x0000000000048947 */ /* 0x002fea0003800000 */
[----:B------:R-:W-:Y:S01]  /*11d30*/  BPT.TRAP 0x1 ;  /* 0x000000040000795c */ /* 0x000fe20000300000 */
.L_x_643:
[----:B------:R-:W-:Y:S05]  /*11d40*/  BSYNC B2 ;  /* 0x0000000000027941 */ /* 0x000fea0003800000 */
.L_x_642:
[----:B------:R-:W-:Y:S01]  /*11d50*/  MOV R12, RZ ;  /* 0x000000ff000c7202 */ /* 0x000fe20000000f00 */
[----:B------:R-:W-:Y:S01]  /*11d60*/  IMAD R8, R28, 0x4000, R16 ;  /* 0x000040001c087824 */ /* 0x000fe200078e0210 */
[----:B------:R-:W-:Y:S01]  /*11d70*/  UIADD3 UR4, UP0, UR40, 0x570, URZ ;  /* 0x0000057028047890 */ /* 0x000fe2000ff1e03f */
[----:B------:R-:W-:Y:S01]  /*11d80*/  IMAD R7, R5, 0x80, R0 ;  /* 0x0000008005077824 */ /* 0x000fe200078e0200 */
[----:B------:R-:W-:Y:S01]  /*11d90*/  R2UR UR10, R12 ;  /* 0x000000000c0a72ca */ /* 0x000fe200000e0000 */
[----:B------:R-:W-:Y:S01]  /*11da0*/  IMAD.SHL.U32 R11, R28, 0x2000, RZ ;  /* 0x000020001c0b7824 */ /* 0x000fe200078e00ff */
[----:B------:R-:W-:Y:S01]  /*11db0*/  PLOP3.LUT P0, PT, PT, PT, PT, 0x80, 0x0 ;  /* 0x000000000000781c */ /* 0x000fe20003f0f070 */
[----:B------:R-:W-:Y:S01]  /*11dc0*/  VIADD R7, R7, 0xffffff80 ;  /* 0xffffff8007077836 */ /* 0x000fe20000000000 */
[----:B------:R-:W-:Y:S01]  /*11dd0*/  IADD3 R8, R8, 0xe400, RZ ;  /* 0x0000e40008087810 */ /* 0x000fe20007ffe0ff */
[----:B------:R-:W-:Y:S01]  /*11de0*/  VIADD R9, R6, 0x16890 ;  /* 0x0001689006097836 */ /* 0x000fe20000000000 */
[----:B------:R-:W-:Y:S01]  /*11df0*/  UIADD3.X UR5, URZ, UR41, URZ, UP0, !UPT ;  /* 0x000000293f057290 */ /* 0x000fe200087fe43f */
[----:B------:R-:W-:Y:S01]  /*11e00*/  UMOV UR6, 0x0 ;  /* 0x0000000000067882 */ /* 0x000fe20000000000 */
[----:B------:R-:W-:-:S10]  /*11e10*/  UMOV UR7, 0x12f00000 ;  /* 0x12f0000000077882 */ /* 0x000fd40000000000 */
.L_x_644:
[----:B------:R-:W-:-:S13]  /*11e20*/  @P0 ELECT P3, URZ, PT ;  /* 0x00000000003f082f */ /* 0x000fda0003860000 */
[----:B------:R-:W-:Y:S02]  /*11e30*/  @P3 R2UR UR13, R2 ;  /* 0x00000000020d32ca */ /* 0x000fe400000e0000 */
[----:B------:R-:W-:Y:S02]  /*11e40*/  @P3 R2UR UR12, R17 ;  /* 0x00000000110c32ca */ /* 0x000fe400000e0000 */
[----:B------:R-:W-:Y:S02]  /*11e50*/  @P3 R2UR UR11, R7 ;  /* 0x00000000070b32ca */ /* 0x000fe400000e0000 */
[----:B------:R-:W-:Y:S02]  /*11e60*/  @P3 R2UR UR9, R9 ;  /* 0x00000000090932ca */ /* 0x000fe400000e0000 */
[----:B------:R-:W-:Y:S02]  /*11e70*/  @P3 R2UR UR8, R8 ;  /* 0x00000000080832ca */ /* 0x000fe400000e0000 */
[----:B------:R-:W-:-:S02]  /*11e80*/  @P3 PLOP3.LUT P0, PT, P3, PT, PT, 0x8, 0x0 ;  /* 0x000000000000381c */ /* 0x000fc40001f0e170 */
[----:B------:R-:W-:-:S09]  /*11e90*/  PLOP3.LUT P3, PT, PT, PT, PT, 0x8, 0x0 ;  /* 0x000000000000781c */ /* 0x000fd20003f6e170 */
[----:B------:R1:W-:Y:S02]  /*11ea0*/  UTMALDG.4D [UR8], [UR4], desc[UR6] ;  /* 0x00000608040075b4 */ /* 0x0003e40008019000 */
[----:B-1----:R-:W-:Y:S05]  /*11eb0*/  @P0 BRA.U.ANY `(.L_x_644) ;  /* 0xfffffffd00d80947 */ /* 0x002fea000393ffff */
[----:B------:R-:W1:Y:S01]  /*11ec0*/  SYNCS.PHASECHK.TRANS64.TRYWAIT P0, [R6+URZ+0x168c0], R10 ;  /* 0x0168c00a060075a7 */ /* 0x000e62000800017f */
[----:B------:R-:W-:Y:S04]  /*11ed0*/  BSSY B2, `(.L_x_645) ;  /* 0x0000002000027945 */ /* 0x000fe80003800000 */
[----:B-1----:R-:W-:Y:S05]  /*11ee0*/  @!P0 BRA `(.L_x_646) ;  /* 0x0000006c00c08947 */ /* 0x002fea0003800000 */
.L_x_809:
[----:B------:R-:W-:Y:S05]  /*11ef0*/  BSYNC B2 ;  /* 0x0000000000027941 */ /* 0x000fea0003800000 */
.L_x_645:
[----:B------:R-:W-:Y:S01]  /*11f00*/  BSSY B2, `(.L_x_647) ;  /* 0x000000b000027945 */ /* 0x000fe20003800000 */
[----:B------:R-:W-:Y:S01]  /*11f10*/  IMAD.MOV.U32 R8, RZ, RZ, 0x0 ;  /* 0x00000000ff087424 */ /* 0x000fe200078e00ff */
[----:B------:R-:W-:Y:S02]  /*11f20*/  MOV R9, 0x12f00000 ;  /* 0x12f0000000097802 */ /* 0x000fe40000000f00 */
[----:B------:R-:W-:Y:S05]  /*11f30*/  @P2 BRA `(.L_x_648) ;  /* 0x00000000001c2947 */ /* 0x000fea0003800000 */
[----:B------:R-:W2:Y:S01]  /*11f40*/  S2R R13, SR_TID.X ;  /* 0x00000000000d7919 */ /* 0x000ea20000002100 */
[----:B01----:R-:W-:-:S04]  /*11f50*/  IMAD.MOV.U32 R10, RZ, RZ, 0x4000 ;  /* 0x00004000ff0a7424 */ /* 0x003fc800078e00ff */
[----:B------:R3:W-:Y:S01]  /*11f60*/  SYNCS.ARRIVE.TRANS64 RZ, [R6+URZ+0x168b0], R10 ;  /* 0x0168b00a06ff79a7 */ /* 0x0007e2000800003f */
[----:B--2---:R-:W-:-:S04]  /*11f70*/  LOP3.LUT R13, R13, 0x1f, RZ, 0xc0, !PT ;  /* 0x0000001f0d0d7812 */ /* 0x004fc800078ec0ff */
[----:B------:R-:W-:-:S13]  /*11f80*/  ISETP.NE.AND P0, PT, R13, RZ, PT ;  /* 0x000000ff0d00720c */ /* 0x000fda0003f05270 */
[----:B---3--:R-:W-:Y:S05]  /*11f90*/  @!P0 BRA `(.L_x_648) ;  /* 0x0000000000048947 */ /* 0x008fea0003800000 */
[----:B------:R-:W-:Y:S01]  /*11fa0*/  BPT.TRAP 0x1 ;  /* 0x000000040000795c */ /* 0x000fe20000300000 */
.L_x_648:
[----:B------:R-:W-:Y:S05]  /*11fb0*/  BSYNC B2 ;  /* 0x0000000000027941 */ /* 0x000fea0003800000 */
.L_x_647:
[----:B------:R-:W-:Y:S01]  /*11fc0*/  R2UR UR10, R12 ;  /* 0x000000000c0a72ca */ /* 0x000fe200000e0000 */
[----:B------:R-:W-:Y:S01]  /*11fd0*/  UIADD3 UR4, UP0, UR40, 0x670, URZ ;  /* 0x0000067028047890 */ /* 0x000fe2000ff1e03f */
[----:B------:R-:W-:Y:S01]  /*11fe0*/  R2UR UR7, R9 ;  /* 0x00000000090772ca */ /* 0x000fe200000e0000 */
[----:B01----:R-:W-:Y:S01]  /*11ff0*/  VIADD R6, R6, 0x168b0 ;  /* 0x000168b006067836 */ /* 0x003fe20000000000 */
[----:B------:R-:W-:Y:S01]  /*12000*/  R2UR UR6, R8 ;  /* 0x00000000080672ca */ /* 0x000fe200000e0000 */
[----:B------:R-:W-:Y:S01]  /*12010*/  IMAD R8, R11, 0x2, R16 ;  /* 0x000000020b087824 */ /* 0x000fe200078e0210 */
[----:B------:R-:W-:Y:S01]  /*12020*/  PLOP3.LUT P0, PT, PT, PT, PT, 0x80, 0x0 ;  /* 0x000000000000781c */ /* 0x000fe20003f0f070 */
[----:B------:R-:W-:-:S03]  /*12030*/  UIADD3.X UR5, URZ, UR41, URZ, UP0, !UPT ;  /* 0x000000293f057290 */ /* 0x000fc600087fe43f */
[----:B------:R-:W-:-:S09]  /*12040*/  IADD3 R8, R8, 0x400, RZ ;  /* 0x0000040008087810 */ /* 0x000fd20007ffe0ff */
.L_x_649:
        /* <DEDUP_REMOVED lines=10> */
.L_x_639:
[----:B------:R-:W-:Y:S05]  /*120f0*/  BSYNC B1 ;  /* 0x0000000000017941 */ /* 0x000fea0003800000 */
.L_x_638:
[----:B------:R-:W2:Y:S01]  /*12100*/  LDL.LU R9, [R1+0x4] ;  /* 0x0000040001097983 */ /* 0x000ea20000300800 */
[----:B------:R-:W-:Y:S01]  /*12110*/  VIADD R28, R28, 0x1 ;  /* 0x000000011c1c7836 */ /* 0x000fe20000000000 */
[----:B------:R-:W-:Y:S01]  /*12120*/  PLOP3.LUT P0, PT, PT, PT, PT, 0x8, 0x0 ;  /* 0x000000000000781c */ /* 0x000fe20003f0e170 */
[----:B------:R-:W-:-:S03]  /*12130*/  VIADD R5, R5, 0xfffffffe ;  /* 0xfffffffe05057836 */ /* 0x000fc60000000000 */
[C---:B------:R-:W-:Y:S02]  /*12140*/  ISETP.NE.AND P2, PT, R28.reuse, 0x2, PT ;  /* 0x000000021c00780c */ /* 0x040fe40003f45270 */
[----:B------:R-:W-:Y:S02]  /*12150*/  ISETP.GE.AND P3, PT, R5, R3, PT ;  /* 0x000000030500720c */ /* 0x000fe40003f66270 */
[----:B0-----:R-:W-:Y:S02]  /*12160*/  SEL R6, RZ, 0x1, P2 ;  /* 0x00000001ff067807 */ /* 0x001fe40001000000 */
[----:B------:R-:W-:Y:S02]  /*12170*/  SEL R28, R28, RZ, P2 ;  /* 0x000000ff1c1c7207 */ /* 0x000fe40001000000 */
[----:B--2---:R-:W-:-:S05]  /*12180*/  LOP3.LUT R9, R9, R6, RZ, 0x3c, !PT ;  /* 0x0000000609097212 */ /* 0x004fca00078e3cff */
[----:B------:R0:W-:Y:S02]  /*12190*/  STL [R1+0x4], R9 ;  /* 0x0000040901007387 */ /* 0x0001e40000100800 */
[----:B------:R-:W-:Y:S05]  /*121a0*/  @!P3 BRA `(.L_x_632) ;  /* 0x000000040064b947 */ /* 0x000fea0003800000 */
.L_x_662:
[----:B------:R-:W-:Y:S05]  /*121b0*/  YIELD ;  /* 0x0000000000007946 */ /* 0x000fea0003800000 */
[----:B------:R-:W-:Y:S04]  /*121c0*/  BSSY B1, `(.L_x_650) ;  /* 0x000004d000017945 */ /* 0x000fe80003800000 */
[----:B-1----:R-:W-:Y:S05]  /*121d0*/  @!P6 BRA `(.L_x_651) ;  /* 0x00000004002ce947 */ /* 0x002fea0003800000 */
[----:B------:R-:W2:Y:S01]  /*121e0*/  LDL R7, [R1+0x4] ;  /* 0x0000040001077983 */ /* 0x000ea20000100800 */
[----:B------:R-:W1:Y:S02]  /*121f0*/  S2R R6, SR_TID.X ;  /* 0x0000000000067919 */ /* 0x000e640000002100 */
[----:B-1----:R-:W-:Y:S01]  /*12200*/  LOP3.LUT R8, R6, 0x7f, RZ, 0xc0, !PT ;  /* 0x0000007f06087812 */ /* 0x002fe200078ec0ff */
[----:B------:R-:W-:Y:S01]  /*12210*/  IMAD R6, R28, 0x8, R16 ;  /* 0x000000081c067824 */ /* 0x000fe200078e0210 */
[----:B------:R-:W-:Y:S02]  /*12220*/  BSSY B2, `(.L_x_652) ;  /* 0x0000005000027945 */ /* 0x000fe40003800000 */
[----:B------:R-:W-:Y:S02]  /*12230*/  ISETP.NE.AND P3, PT, R8, RZ, PT ;  /* 0x000000ff0800720c */ /* 0x000fe40003f65270 */
[----:B--2---:R-:W-:-:S04]  /*12240*/  SHF.L.U32 R7, R7, 0x1f, RZ ;  /* 0x0000001f07077819 */ /* 0x004fc800000006ff */
[----:B------:R-:W1:Y:S02]  /*12250*/  SYNCS.PHASECHK.TRANS64.TRYWAIT P2, [R6+URZ+0x168a0], R7 ;  /* 0x0168a007060075a7 */ /* 0x000e64000804017f */
[----:B-1----:R-:W-:Y:S05]  /*12260*/  @!P2 BRA `(.L_x_653) ;  /* 0x0000006800f4a947 */ /* 0x002fea0003800000 */
.L_x_810:
[----:B------:R-:W-:Y:S05]  /*12270*/  BSYNC B2 ;  /* 0x0000000000027941 */ /* 0x000fea0003800000 */
.L_x_652:
[----:B------:R-:W-:Y:S04]  /*12280*/  BSSY B2, `(.L_x_654) ;  /* 0x0000009000027945 */ /* 0x000fe80003800000 */
[----:B------:R-:W-:Y:S05]  /*12290*/  @P3 BRA `(.L_x_655) ;  /* 0x00000000001c3947 */ /* 0x000fea0003800000 */
[----:B------:R-:W0:Y:S02]  /*122a0*/  S2R R8, SR_TID.X ;  /* 0x0000000000087919 */ /* 0x000e240000002100 */
[----:B0-----:R-:W-:Y:S02]  /*122b0*/  LOP3.LUT R9, R8, 0x1f, RZ, 0xc0, !PT ;  /* 0x0000001f08097812 */ /* 0x001fe400078ec0ff */
[----:B------:R-:W-:Y:S02]  /*122c0*/  MOV R8, 0x4000 ;  /* 0x0000400000087802 */ /* 0x000fe40000000f00 */
[----:B------:R-:W-:Y:S02]  /*122d0*/  ISETP.NE.AND P2, PT, R9, RZ, PT ;  /* 0x000000ff0900720c */ /* 0x000fe40003f45270 */
[----:B------:R2:W-:Y:S11]  /*122e0*/  SYNCS.ARRIVE.TRANS64 RZ, [R6+URZ+0x16890], R8 ;  /* 0x0168900806ff79a7 */ /* 0x0005f6000800003f */
[----:B--2---:R-:W-:Y:S05]  /*122f0*/  @!P2 BRA `(.L_x_655) ;  /* 0x000000000004a947 */ /* 0x004fea0003800000 */
[----:B------:R-:W-:Y:S01]  /*12300*/  BPT.TRAP 0x1 ;  /* 0x000000040000795c */ /* 0x000fe20000300000 */
.L_x_655:
[----:B------:R-:W-:Y:S05]  /*12310*/  BSYNC B2 ;  /* 0x0000000000027941 */ /* 0x000fea0003800000 */
.L_x_654:
[----:B------:R-:W-:Y:S01]  /*12320*/  IMAD.MOV.U32 R12, RZ, RZ, RZ ;  /* 0x000000ffff0c7224 */ /* 0x000fe200078e00ff */
[----:B------:R-:W-:Y:S01]  /*12330*/  UIADD3 UR4, UP0, UR40, 0x570, URZ ;  /* 0x0000057028047890 */ /* 0x000fe2000ff1e03f */
[----:B------:R-:W-:Y:S01]  /*12340*/  IMAD R8, R28, 0x4000, R16 ;  /* 0x000040001c087824 */ /* 0x000fe200078e0210 */
[----:B------:R-:W-:Y:S01]  /*12350*/  PLOP3.LUT P2, PT, PT, PT, PT, 0x80, 0x0 ;  /* 0x000000000000781c */ /* 0x000fe20003f4f070 */
[----:B0-----:R-:W-:Y:S01]  /*12360*/  IMAD R9, R5, 0x80, R0 ;  /* 0x0000008005097824 */ /* 0x001fe200078e0200 */
[----:B------:R-:W-:Y:S01]  /*12370*/  R2UR UR10, R12 ;  /* 0x000000000c0a72ca */ /* 0x000fe200000e0000 */
[----:B------:R-:W-:Y:S01]  /*12380*/  VIADD R11, R8, 0xe400 ;  /* 0x0000e400080b7836 */ /* 0x000fe20000000000 */
[----:B------:R-:W-:Y:S01]  /*12390*/  IADD3 R10, R6, 0x16890, RZ ;  /* 0x00016890060a7810 */ /* 0x000fe20007ffe0ff */
[----:B------:R-:W-:Y:S01]  /*123a0*/  UIADD3.X UR5, URZ, UR41, URZ, UP0, !UPT ;  /* 0x000000293f057290 */ /* 0x000fe200087fe43f */
[----:B------:R-:W-:Y:S01]  /*123b0*/  UMOV UR6, 0x0 ;  /* 0x0000000000067882 */ /* 0x000fe20000000000 */
[----:B------:R-:W-:-:S10]  /*123c0*/  UMOV UR7, 0x12f00000 ;  /* 0x12f0000000077882 */ /* 0x000fd40000000000 */
.L_x_656:
        /* <DEDUP_REMOVED lines=9> */
[----:B0-----:R-:W-:Y:S05]  /*12460*/  @P2 BRA.U.ANY `(.L_x_656) ;  /* 0xfffffffd00d82947 */ /* 0x001fea000393ffff */
[----:B------:R-:W0:Y:S01]  /*12470*/  SYNCS.PHASECHK.TRANS64.TRYWAIT P2, [R6+URZ+0x168c0], R7 ;  /* 0x0168c007060075a7 */ /* 0x000e22000804017f */
[----:B------:R-:W-:Y:S04]  /*12480*/  BSSY B2, `(.L_x_657) ;  /* 0x0000002000027945 */ /* 0x000fe80003800000 */
[----:B0-----:R-:W-:Y:S05]  /*12490*/  @!P2 BRA `(.L_x_658) ;  /* 0x00000068007ca947 */ /* 0x001fea0003800000 */
.L_x_811:
[----:B------:R-:W-:Y:S05]  /*124a0*/  BSYNC B2 ;  /* 0x0000000000027941 */ /* 0x000fea0003800000 */
.L_x_657:
[----:B------:R-:W-:Y:S01]  /*124b0*/  BSSY B2, `(.L_x_659) ;  /* 0x000000b000027945 */ /* 0x000fe20003800000 */
[----:B------:R-:W-:Y:S02]  /*124c0*/  IMAD.MOV.U32 R10, RZ, RZ, 0x0 ;  /* 0x00000000ff0a7424 */ /* 0x000fe400078e00ff */
[----:B------:R-:W-:Y:S01]  /*124d0*/  IMAD.MOV.U32 R11, RZ, RZ, 0x12f00000 ;  /* 0x12f00000ff0b7424 */ /* 0x000fe200078e00ff */
[----:B------:R-:W-:Y:S06]  /*124e0*/  @P3 BRA `(.L_x_660) ;  /* 0x00000000001c3947 */ /* 0x000fec0003800000 */
[----:B------:R-:W2:Y:S01]  /*124f0*/  S2R R13, SR_TID.X ;  /* 0x00000000000d7919 */ /* 0x000ea20000002100 */
[----:B01----:R-:W-:-:S04]  /*12500*/  MOV R7, 0x4000 ;  /* 0x0000400000077802 */ /* 0x003fc80000000f00 */
[----:B------:R3:W-:Y:S01]  /*12510*/  SYNCS.ARRIVE.TRANS64 RZ, [R6+URZ+0x168b0], R7 ;  /* 0x0168b00706ff79a7 */ /* 0x0007e2000800003f */
[----:B--2---:R-:W-:-:S04]  /*12520*/  LOP3.LUT R13, R13, 0x1f, RZ, 0xc0, !PT ;  /* 0x0000001f0d0d7812 */ /* 0x004fc800078ec0ff */
[----:B------:R-:W-:-:S13]  /*12530*/  ISETP.NE.AND P2, PT, R13, RZ, PT ;  /* 0x000000ff0d00720c */ /* 0x000fda0003f45270 */
[----:B---3--:R-:W-:Y:S05]  /*12540*/  @!P2 BRA `(.L_x_660) ;  /* 0x000000000004a947 */ /* 0x008fea0003800000 */
[----:B------:R-:W-:Y:S01]  /*12550*/  BPT.TRAP 0x1 ;  /* 0x000000040000795c */ /* 0x000fe20000300000 */
.L_x_660:
[----:B------:R-:W-:Y:S05]  /*12560*/  BSYNC B2 ;  /* 0x0000000000027941 */ /* 0x000fea0003800000 */
.L_x_659:
[----:B------:R-:W-:Y:S01]  /*12570*/  R2UR UR10, R12 ;  /* 0x000000000c0a72ca */ /* 0x000fe200000e0000 */
[----:B------:R-:W-:Y:S01]  /*12580*/  UIADD3 UR4, UP0, UR40, 0x670, URZ ;  /* 0x0000067028047890 */ /* 0x000fe2000ff1e03f */
[----:B------:R-:W-:Y:S01]  /*12590*/  R2UR UR6, R10 ;  /* 0x000000000a0672ca */ /* 0x000fe200000e0000 */
[----:B------:R-:W-:Y:S01]  /*125a0*/  VIADD R8, R8, 0x400 ;  /* 0x0000040008087836 */ /* 0x000fe20000000000 */
[----:B------:R-:W-:Y:S01]  /*125b0*/  R2UR UR7, R11 ;  /* 0x000000000b0772ca */ /* 0x000fe200000e0000 */
[----:B01----:R-:W-:Y:S01]  /*125c0*/  VIADD R6, R6, 0x168b0 ;  /* 0x000168b006067836 */ /* 0x003fe20000000000 */
[----:B------:R-:W-:Y:S01]  /*125d0*/  PLOP3.LUT P2, PT, PT, PT, PT, 0x80, 0x0 ;  /* 0x000000000000781c */ /* 0x000fe20003f4f070 */
[----:B------:R-:W-:-:S12]  /*125e0*/  UIADD3.X UR5, URZ, UR41, URZ, UP0, !UPT ;  /* 0x000000293f057290 */ /* 0x000fd800087fe43f */
.L_x_661:
        /* <DEDUP_REMOVED lines=10> */
.L_x_651:
[----:B------:R-:W-:Y:S05]  /*12690*/  BSYNC B1 ;  /* 0x0000000000017941 */ /* 0x000fea0003800000 */
.L_x_650:
[----:B------:R-:W2:Y:S01]  /*126a0*/  LDL.LU R7, [R1+0x4] ;  /* 0x0000040001077983 */ /* 0x000ea20000300800 */
[----:B------:R-:W-:Y:S01]  /*126b0*/  VIADD R28, R28, 0x1 ;  /* 0x000000011c1c7836 */ /* 0x000fe20000000000 */
[C---:B------:R-:W-:Y:S02]  /*126c0*/  ISETP.GT.AND P3, PT, R5.reuse, R3, PT ;  /* 0x000000030500720c */ /* 0x040fe40003f64270 */
[----:B------:R-:W-:Y:S02]  /*126d0*/  IADD3 R5, R5, -0x1, RZ ;  /* 0xffffffff05057810 */ /* 0x000fe40007ffe0ff */
[----:B------:R-:W-:-:S04]  /*126e0*/  ISETP.NE.AND P2, PT, R28, 0x2, PT ;  /* 0x000000021c00780c */ /* 0x000fc80003f45270 */
[----:B------:R-:W-:Y:S02]  /*126f0*/  SEL R6, RZ, 0x1, P2 ;  /* 0x00000001ff067807 */ /* 0x000fe40001000000 */
[----:B------:R-:W-:Y:S02]  /*12700*/  SEL R28, R28, RZ, P2 ;  /* 0x000000ff1c1c7207 */ /* 0x000fe40001000000 */
[----:B--2---:R-:W-:-:S05]  /*12710*/  LOP3.LUT R7, R7, R6, RZ, 0x3c, !PT ;  /* 0x0000000607077212 */ /* 0x004fca00078e3cff */
[----:B------:R1:W-:Y:S01]  /*12720*/  STL [R1+0x4], R7 ;  /* 0x0000040701007387 */ /* 0x0003e20000100800 */
[----:B------:R-:W-:Y:S05]  /*12730*/  @P3 BRA `(.L_x_662) ;  /* 0xfffffff8009c3947 */ /* 0x000fea000383ffff */
.L_x_632:
[----:B------:R-:W-:Y:S05]  /*12740*/  BSYNC B0 ;  /* 0x0000000000007941 */ /* 0x000fea0003800000 */
.L_x_631:
[----:B------:R-:W-:Y:S05]  /*12750*/  @!P0 WARPSYNC.ALL ;  /* 0x0000000000008948 */ /* 0x000fea0003800000 */
[----:B------:R-:W-:Y:S01]  /*12760*/  @!P0 BAR.SYNC.DEFER_BLOCKING 0xc, 0x200 ;  /* 0x0308000000008b1d */ /* 0x000fe20000010000 */
[----:B------:R-:W-:-:S05]  /*12770*/  IMAD.MOV.U32 R0, RZ, RZ, RZ ;  /* 0x000000ffff007224 */ /* 0x000fca00078e00ff */
[----:B------:R-:W-:Y:S04]  /*12780*/  BSSY B0, `(.L_x_663) ;  /* 0x000001e000007945 */ /* 0x000fe80003800000 */
[----:B------:R-:W-:Y:S05]  /*12790*/  @!P1 BRA `(.L_x_664) ;  /* 0x0000000000709947 */ /* 0x000fea0003800000 */
[----:B------:R-:W-:-:S13]  /*127a0*/  ISETP.NE.AND P0, PT, R4, RZ, PT ;  /* 0x000000ff0400720c */ /* 0x000fda0003f05270 */
[----:B------:R-:W2:Y:S02]  /*127b0*/  @!P0 LDC R4, c[0x0][0x9f0] ;  /* 0x00027c00ff048b82 */ /* 0x000ea40000000800 */
[-C--:B--2---:R-:W-:Y:S02]  /*127c0*/  IABS R0, R4.reuse ;  /* 0x0000000400007213 */ /* 0x084fe40000000000 */
[----:B------:R-:W-:Y:S02]  /*127d0*/  IABS R6, R4 ;  /* 0x0000000400067213 */ /* 0x000fe40000000000 */
[----:B------:R-:W2:Y:S03]  /*127e0*/  I2F.RP R2, R0 ;  /* 0x0000000000027306 */ /* 0x000ea60000209400 */
[----:B------:R-:W-:-:S05]  /*127f0*/  IMAD.MOV R6, RZ, RZ, -R6 ;  /* 0x000000ffff067224 */ /* 0x000fca00078e0a06 */
[----:B--2---:R-:W2:Y:S02]  /*12800*/  MUFU.RCP R2, R2 ;  /* 0x0000000200027308 */ /* 0x004ea40000001000 */
[----:B--2---:R-:W-:-:S06]  /*12810*/  VIADD R2, R2, 0xffffffe ;  /* 0x0ffffffe02027836 */ /* 0x004fcc0000000000 */
[----:B------:R-:W2:Y:S02]  /*12820*/  F2I.FTZ.U32.TRUNC.NTZ R3, R2 ;  /* 0x0000000200037305 */ /* 0x000ea4000021f000 */
[----:B--2---:R-:W-:-:S04]  /*12830*/  IMAD.MOV R2, RZ, RZ, -R3 ;  /* 0x000000ffff027224 */ /* 0x004fc800078e0a03 */
[----:B------:R-:W-:Y:S01]  /*12840*/  IMAD R5, R2, R0, RZ ;  /* 0x0000000002057224 */ /* 0x000fe200078e02ff */
[----:B------:R-:W-:-:S05]  /*12850*/  MOV R2, RZ ;  /* 0x000000ff00027202 */ /* 0x000fca0000000f00 */
[----:B------:R-:W-:Y:S01]  /*12860*/  IMAD.HI.U32 R5, R3, R5, R2 ;  /* 0x0000000503057227 */ /* 0x000fe200078e0002 */
[----:B------:R-:W-:-:S04]  /*12870*/  IADD3 R3, R20, -0x1, R4 ;  /* 0xffffffff14037810 */ /* 0x000fc80007ffe004 */
[----:B------:R-:W-:Y:S02]  /*12880*/  IABS R2, R3 ;  /* 0x0000000300027213 */ /* 0x000fe40000000000 */
[----:B------:R-:W-:-:S03]  /*12890*/  LOP3.LUT R3, R3, R4, RZ, 0x3c, !PT ;  /* 0x0000000403037212 */ /* 0x000fc600078e3cff */
[----:B------:R-:W-:Y:S01]  /*128a0*/  IMAD.HI.U32 R5, R5, R2, RZ ;  /* 0x0000000205057227 */ /* 0x000fe200078e00ff */
[----:B------:R-:W-:-:S03]  /*128b0*/  ISETP.GE.AND P2, PT, R3, RZ, PT ;  /* 0x000000ff0300720c */ /* 0x000fc60003f46270 */
[----:B------:R-:W-:-:S05]  /*128c0*/  IMAD R2, R5, R6, R2 ;  /* 0x0000000605027224 */ /* 0x000fca00078e0202 */
[----:B------:R-:W-:-:S13]  /*128d0*/  ISETP.GT.U32.AND P1, PT, R0, R2, PT ;  /* 0x000000020000720c */ /* 0x000fda0003f24070 */
[----:B------:R-:W-:Y:S02]  /*128e0*/  @!P1 IMAD.IADD R2, R2, 0x1, -R0 ;  /* 0x0000000102029824 */ /* 0x000fe400078e0a00 */
[----:B------:R-:W-:Y:S01]  /*128f0*/  @!P1 VIADD R5, R5, 0x1 ;  /* 0x0000000105059836 */ /* 0x000fe20000000000 */
[----:B------:R-:W-:Y:S02]  /*12900*/  ISETP.NE.AND P1, PT, R4, RZ, PT ;  /* 0x000000ff0400720c */ /* 0x000fe40003f25270 */
[----:B------:R-:W-:-:S13]  /*12910*/  ISETP.GE.U32.AND P0, PT, R2, R0, PT ;  /* 0x000000000200720c */ /* 0x000fda0003f06070 */
[----:B------:R-:W-:-:S05]  /*12920*/  @P0 IADD3 R5, R5, 0x1, RZ ;  /* 0x0000000105050810 */ /* 0x000fca0007ffe0ff */
[----:B------:R-:W-:-:S04]  /*12930*/  IMAD.MOV.U32 R0, RZ, RZ, R5 ;  /* 0x000000ffff007224 */ /* 0x000fc800078e0005 */
[----:B------:R-:W-:Y:S01]  /*12940*/  @!P2 IMAD.MOV R0, RZ, RZ, -R0 ;  /* 0x000000ffff00a224 */ /* 0x000fe200078e0a00 */
[----:B------:R-:W-:-:S07]  /*12950*/  @!P1 LOP3.LUT R0, RZ, R4, RZ, 0x33, !PT ;  /* 0x00000004ff009212 */ /* 0x000fce00078e33ff */
.L_x_664:
[----:B------:R-:W-:Y:S05]  /*12960*/  BSYNC B0 ;  /* 0x0000000000007941 */ /* 0x000fea0003800000 */
.L_x_663:
[-C--:B------:R-:W-:Y:S01]  /*12970*/  IMAD R2, R21, R0.reuse, RZ ;  /* 0x0000000015027224 */ /* 0x080fe200078e02ff */
[----:B------:R-:W-:Y:S04]  /*12980*/  BSSY B7, `(.L_x_665) ;  /* 0x000039f000077945 */ /* 0x000fe80003800000 */
[----:B------:R-:W-:Y:S01]  /*12990*/  VIADDMNMX R26, R2, R0, R20, PT ;  /* 0x00000000021a7246 */ /* 0x000fe20003800114 */
[----:B------:R2:W-:Y:S03]  /*129a0*/  STL [R1+0x14], R2 ;  /* 0x0000140201007387 */ /* 0x0005e60000100800 */
[----:B------:R-:W-:Y:S01]  /*129b0*/  ISETP.GT.AND P0, PT, R26, R2, PT ;  /* 0x000000021a00720c */ /* 0x000fe20003f04270 */
[----:B------:R2:W-:-:S12]  /*129c0*/  STL [R1+0x3c], R26 ;  /* 0x00003c1a01007387 */ /* 0x0005d80000100800 */
[----:B--2---:R-:W-:Y:S05]  /*129d0*/  @P0 BRA `(.L_x_666) ;  /* 0x0000000000440947 */ /* 0x004fea0003800000 */
[----:B------:R-:W2:Y:S02]  /*129e0*/  S2R R2, SR_TID.X ;  /* 0x0000000000027919 */ /* 0x000ea40000002100 */
[----:B--2---:R-:W-:-:S04]  /*129f0*/  LOP3.LUT R2, R2, 0x7f, RZ, 0xc0, !PT ;  /* 0x0000007f02027812 */ /* 0x004fc800078ec0ff */
[----:B------:R-:W-:-:S13]  /*12a00*/  ISETP.NE.AND P0, PT, R2, RZ, PT ;  /* 0x000000ff0200720c */ /* 0x000fda0003f05270 */
[----:B------:R-:W-:Y:S05]  /*12a10*/  @P0 BRA `(.L_x_667) ;  /* 0x0000003800540947 */ /* 0x000fea0003800000 */
[----:B------:R-:W2:Y:S01]  /*12a20*/  S2R R5, SR_LANEID ;  /* 0x0000000000057919 */ /* 0x000ea20000000000 */
[----:B------:R-:W-:Y:S01]  /*12a30*/  VOTEU.ANY UR4, UPT, PT ;  /* 0x0000000000047886 */ /* 0x000fe200038e0100 */
[----:B------:R-:W3:Y:S01]  /*12a40*/  LDC.64 R2, c[0x0][0xc60] ;  /* 0x00031800ff027b82 */ /* 0x000ee20000000a00 */
[----:B------:R-:W2:Y:S02]  /*12a50*/  FLO.U32 R0, UR4 ;  /* 0x0000000400007d00 */ /* 0x000ea400080e0000 */
[----:B--2---:R-:W-:-:S06]  /*12a60*/  ISETP.EQ.U32.AND P0, PT, R0, R5, PT ;  /* 0x000000050000720c */ /* 0x004fcc0003f02070 */
[----:B------:R-:W3:Y:S07]  /*12a70*/  POPC R5, UR4 ;  /* 0x0000000400057d09 */ /* 0x000eee0008000000 */
[----:B---3--:R-:W2:Y:S01]  /*12a80*/  @P0 ATOMG.E.ADD.STRONG.GPU PT, R3, desc[UR42][R2.64], R5 ;  /* 0x00000005020309a8 */ /* 0x008ea200081ee1ea */
[----:B------:R-:W3:Y:S02]  /*12a90*/  S2R R4, SR_LTMASK ;  /* 0x0000000000047919 */ /* 0x000ee40000003900 */
[----:B---3--:R-:W-:-:S04]  /*12aa0*/  LOP3.LUT R4, R4, UR4, RZ, 0xc0, !PT ;  /* 0x0000000404047c12 */ /* 0x008fc8000f8ec0ff */
[----:B-1----:R-:W1:Y:S01]  /*12ab0*/  POPC R7, R4 ;  /* 0x0000000400077309 */ /* 0x002e620000000000 */
[----:B--2---:R-:W1:Y:S02]  /*12ac0*/  SHFL.IDX PT, R0, R3, R0, 0x1f ;  /* 0x00001f0003007589 */ /* 0x004e6400000e0000 */
[----:B-1----:R-:W-:Y:S01]  /*12ad0*/  IADD3 R24, R0, UR37, R7 ;  /* 0x0000002500187c10 */ /* 0x002fe2000fffe007 */
[----:B------:R-:W-:Y:S06]  /*12ae0*/  BRA `(.L_x_667) ;  /* 0x0000003800207947 */ /* 0x000fec0003800000 */
.L_x_666:
        /* <DEDUP_REMOVED lines=8> */
[----:B------:R-:W-:Y:S01]  /*12b70*/  MOV R4, UR6 ;  /* 0x0000000600047c02 */ /* 0x000fe20008000f00 */
[----:B------:R-:W-:Y:S01]  /*12b80*/  IMAD.U32 R5, RZ, RZ, UR7 ;  /* 0x00000007ff057e24 */ /* 0x000fe2000f8e00ff */
[----:B------:R-:W2:Y:S01]  /*12b90*/  LDC.64 R2, c[0x4][R2] ;  /* 0x0100000002027b82 */ /* 0x000ea20000000a00 */
[----:B------:R-:W-:Y:S01]  /*12ba0*/  IMAD.U32 R6, RZ, RZ, UR8 ;  /* 0x00000008ff067e24 */ /* 0x000fe2000f8e00ff */
[----:B------:R-:W-:Y:S01]  /*12bb0*/  MOV R10, UR4 ;  /* 0x00000004000a7c02 */ /* 0x000fe20008000f00 */
[----:B-1----:R-:W-:Y:S01]  /*12bc0*/  IMAD.U32 R7, RZ, RZ, UR9 ;  /* 0x00000009ff077e24 */ /* 0x002fe2000f8e00ff */
[----:B------:R-:W-:Y:S01]  /*12bd0*/  MOV R13, RZ ;  /* 0x000000ff000d7202 */ /* 0x000fe20000000f00 */
[----:B------:R-:W-:-:S02]  /*12be0*/  IMAD.U32 R11, RZ, RZ, UR5 ;  /* 0x00000005ff0b7e24 */ /* 0x000fc4000f8e00ff */
[----:B------:R-:W-:Y:S02]  /*12bf0*/  IMAD.MOV.U32 R8, RZ, RZ, 0x70 ;  /* 0x00000070ff087424 */ /* 0x000fe400078e00ff */
[----:B------:R-:W-:-:S07]  /*12c00*/  IMAD.MOV.U32 R12, RZ, RZ, 0x1 ;  /* 0x00000001ff0c7424 */ /* 0x000fce00078e00ff */
[----:B------:R-:W-:-:S07]  /*12c10*/  LEPC R20, `(.L_x_669) ;  /* 0x000000001014794e */ /* 0x000fce0000000000 */
[----:B0-2---:R-:W-:Y:S05]  /*12c20*/  CALL.ABS.NOINC R2 ;  /* 0x0000000002007343 */ /* 0x005fea0003c00000 */
.L_x_669:
[----:B------:R-:W-:Y:S05]  /*12c30*/  BSYNC B6 ;  /* 0x0000000000067941 */ /* 0x000fea0003800000 */
.L_x_668:
        /* <DEDUP_REMOVED lines=8> */
[----:B------:R2:W3:Y:S01]  /*12cc0*/  LDC.64 R2, c[0x4][R23] ;  /* 0x0100000017027b82 */ /* 0x0004e20000000a00 */
[----:B------:R-:W-:Y:S01]  /*12cd0*/  IMAD.U32 R4, RZ, RZ, UR6 ;  /* 0x00000006ff047e24 */ /* 0x000fe2000f8e00ff */
[----:B------:R-:W-:Y:S01]  /*12ce0*/  MOV R6, UR8 ;  /* 0x0000000800067c02 */ /* 0x000fe20008000f00 */
[----:B------:R-:W-:Y:S01]  /*12cf0*/  IMAD.U32 R5, RZ, RZ, UR7 ;  /* 0x00000007ff057e24 */ /* 0x000fe2000f8e00ff */
[----:B------:R-:W-:Y:S01]  /*12d00*/  MOV R8, 0x70 ;  /* 0x0000007000087802 */ /* 0x000fe20000000f00 */
[----:B-1----:R-:W-:Y:S02]  /*12d10*/  IMAD.U32 R7, RZ, RZ, UR9 ;  /* 0x00000009ff077e24 */ /* 0x002fe4000f8e00ff */
[----:B------:R-:W-:-:S02]  /*12d20*/  IMAD.U32 R10, RZ, RZ, UR4 ;  /* 0x00000004ff0a7e24 */ /* 0x000fc4000f8e00ff */
[----:B------:R-:W-:Y:S02]  /*12d30*/  IMAD.U32 R11, RZ, RZ, UR5 ;  /* 0x00000005ff0b7e24 */ /* 0x000fe4000f8e00ff */
[----:B------:R-:W-:Y:S02]  /*12d40*/  IMAD.MOV.U32 R12, RZ, RZ, 0x1 ;  /* 0x00000001ff0c7424 */ /* 0x000fe400078e00ff */
[----:B--2---:R-:W-:-:S07]  /*12d50*/  IMAD.MOV.U32 R13, RZ, RZ, RZ ;  /* 0x000000ffff0d7224 */ /* 0x004fce00078e00ff */
[----:B------:R-:W-:-:S07]  /*12d60*/  LEPC R20, `(.L_x_672) ;  /* 0x000000001014794e */ /* 0x000fce0000000000 */
[----:B0--3--:R-:W-:Y:S05]  /*12d70*/  CALL.ABS.NOINC R2 ;  /* 0x0000000002007343 */ /* 0x009fea0003c00000 */
.L_x_672:
[----:B------:R0:W1:Y:S01]  /*12d80*/  LDC.64 R2, c[0x4][R23] ;  /* 0x0100000017027b82 */ /* 0x0000620000000a00 */
[----:B------:R-:W-:Y:S01]  /*12d90*/  ULDC.64 UR4, c[0x4][0x88] ;  /* 0x0100220000047ab9 */ /* 0x000fe20000000a00 */
[----:B------:R-:W-:Y:S01]  /*12da0*/  ULDC.64 UR6, c[0x4][0x90] ;  /* 0x0100240000067ab9 */ /* 0x000fe20000000a00 */
[----:B------:R-:W-:Y:S01]  /*12db0*/  ULDC.64 UR8, c[0x4][0x18] ;  /* 0x0100060000087ab9 */ /* 0x000fe20000000a00 */
[----:B------:R-:W-:Y:S01]  /*12dc0*/  IMAD.U32 R4, RZ, RZ, UR4 ;  /* 0x00000004ff047e24 */ /* 0x000fe2000f8e00ff */
[----:B------:R-:W-:Y:S01]  /*12dd0*/  MOV R5, UR5 ;  /* 0x0000000500057c02 */ /* 0x000fe20008000f00 */
[----:B------:R-:W-:Y:S01]  /*12de0*/  IMAD.U32 R6, RZ, RZ, UR6 ;  /* 0x00000006ff067e24 */ /* 0x000fe2000f8e00ff */
[----:B------:R-:W-:Y:S01]  /*12df0*/  MOV R11, UR9 ;  /* 0x00000009000b7c02 */ /* 0x000fe20008000f00 */
[----:B------:R-:W-:Y:S02]  /*12e00*/  IMAD.U32 R7, RZ, RZ, UR7 ;  /* 0x00000007ff077e24 */ /* 0x000fe4000f8e00ff */
[----:B------:R-:W-:-:S02]  /*12e10*/  IMAD.U32 R10, RZ, RZ, UR8 ;  /* 0x00000008ff0a7e24 */ /* 0x000fc4000f8e00ff */
[----:B------:R-:W-:Y:S02]  /*12e20*/  IMAD.MOV.U32 R8, RZ, RZ, 0x70 ;  /* 0x00000070ff087424 */ /* 0x000fe400078e00ff */
[----:B------:R-:W-:Y:S02]  /*12e30*/  IMAD.MOV.U32 R12, RZ, RZ, 0x1 ;  /* 0x00000001ff0c7424 */ /* 0x000fe400078e00ff */
[----:B0-----:R-:W-:-:S07]  /*12e40*/  IMAD.MOV.U32 R13, RZ, RZ, RZ ;  /* 0x000000ffff0d7224 */ /* 0x001fce00078e00ff */
[----:B------:R-:W-:-:S07]  /*12e50*/  LEPC R20, `(.L_x_671) ;  /* 0x000000001014794e */ /* 0x000fce0000000000 */
[----:B-1----:R-:W-:Y:S05]  /*12e60*/  CALL.ABS.NOINC R2 ;  /* 0x0000000002007343 */ /* 0x002fea0003c00000 */
.L_x_671:
[----:B------:R-:W-:Y:S05]  /*12e70*/  BSYNC B6 ;  /* 0x0000000000067941 */ /* 0x000fea0003800000 */
.L_x_670:
[----:B------:R2:W3:Y:S01]  /*12e80*/  LDL R20, [R1+0xc] ;  /* 0x00000c0001147983 */ /* 0x0004e20000100800 */
[----:B------:R-:W-:Y:S01]  /*12e90*/  ULDC.64 UR4, c[0x0][0x9f8] ;  /* 0x00027e0000047ab9 */ /* 0x000fe20000000a00 */
[----:B------:R-:W-:Y:S01]  /*12ea0*/  MOV R2, R26 ;  /* 0x0000001a00027202 */ /* 0x000fe20000000f00 */
[----:B------:R-:W4:Y:S01]  /*12eb0*/  LDC R6, c[0x0][0x430] ;  /* 0x00010c00ff067b82 */ /* 0x000f220000000800 */
[----:B------:R-:W-:Y:S01]  /*12ec0*/  ISETP.NE.U32.AND P0, PT, RZ, UR4, PT ;  /* 0x00000004ff007c0c */ /* 0x000fe2000bf05070 */
[----:B------:R-:W2:Y:S03]  /*12ed0*/  LDL R26, [R1+0x10] ;  /* 0x00001000011a7983 */ /* 0x000ea60000100800 */
[----:B------:R-:W-:Y:S01]  /*12ee0*/  ISETP.NE.AND.EX P0, PT, RZ, UR5, PT, P0 ;  /* 0x00000005ff007c0c */ /* 0x000fe2000bf05300 */
[----:B------:R-:W2:Y:S01]  /*12ef0*/  LDL R21, [R1+0x18] ;  /* 0x0000180001157983 */ /* 0x000ea20000100800 */
[----:B------:R-:W1:Y:S03]  /*12f00*/  S2R R23, SR_TID.X ;  /* 0x0000000000177919 */ /* 0x000e660000002100 */
[----:B0-----:R-:W2:Y:S08]  /*12f10*/  LDL.LU R9, [R1] ;  /* 0x0000000001097983 */ /* 0x001eb00000300800 */
[----:B------:R-:W-:-:S04]  /*12f20*/  @P0 IADD3 R18, P1, R18, UR4, RZ ;  /* 0x0000000412120c10 */ /* 0x000fc8000ff3e0ff */
[----:B------:R-:W-:Y:S02]  /*12f30*/  @P0 IADD3.X R19, R19, UR5, RZ, P1, !PT ;  /* 0x0000000513130c10 */ /* 0x000fe40008ffe4ff */
[----:B----4-:R-:W-:-:S13]  /*12f40*/  ISETP.NE.AND P1, PT, R6, 0x1, PT ;  /* 0x000000010600780c */ /* 0x010fda0003f25270 */
[----:B------:R-:W0:Y:S01]  /*12f50*/  @P1 LDC R3, c[0x0][0x434] ;  /* 0x00010d00ff031b82 */ /* 0x000e220000000800 */
[----:B---3--:R-:W3:Y:S01]  /*12f60*/  @P0 LDG.E R20, desc[UR42][R18.64] ;  /* 0x0000002a12140981 */ /* 0x008ee2000c1e1900 */
[C---:B-1----:R-:W-:Y:S01]  /*12f70*/  LOP3.LUT R0, R23.reuse, 0x7f, RZ, 0xc0, !PT ;  /* 0x0000007f17007812 */ /* 0x042fe200078ec0ff */
[----:B------:R-:W-:Y:S02]  /*12f80*/  IMAD.SHL.U32 R4, R23, 0x10, RZ ;  /* 0x0000001017047824 */ /* 0x000fe400078e00ff */
[----:B------:R-:W-:-:S03]  /*12f90*/  VIADD R23, R2, 0xffffffff ;  /* 0xffffffff02177836 */ /* 0x000fc60000000000 */
[----:B------:R-:W1:Y:S01]  /*12fa0*/  @P1 LDC R2, c[0x0][0x438] ;  /* 0x00010e00ff021b82 */ /* 0x000e620000000800 */
[----:B------:R-:W-:Y:S01]  /*12fb0*/  SHF.R.U32.HI R0, RZ, 0x3, R0 ;  /* 0x00000003ff007819 */ /* 0x000fe20000011600 */
[----:B------:R-:W-:Y:S01]  /*12fc0*/  IMAD.SHL.U32 R8, R23, 0x80, RZ ;  /* 0x0000008017087824 */ /* 0x000fe200078e00ff */
[----:B------:R-:W-:-:S04]  /*12fd0*/  LOP3.LUT R4, R4, 0x70, RZ, 0xc0, !PT ;  /* 0x0000007004047812 */ /* 0x000fc800078ec0ff */
[----:B------:R-:W-:Y:S01]  /*12fe0*/  LOP3.LUT R0, R8, R0, R4, 0xfe, !PT ;  /* 0x0000000008007212 */ /* 0x000fe200078efe04 */
[----:B---3--:R-:W-:Y:S03]  /*12ff0*/  @P0 STL [R1+0xc], R20 ;  /* 0x00000c1401000387 */ /* 0x008fe60000100800 */
[C---:B--2---:R-:W-:Y:S02]  /*13000*/  ISETP.GE.AND P0, PT, R0.reuse, R26, PT ;  /* 0x0000001a0000720c */ /* 0x044fe40003f06270 */
[----:B------:R-:W-:-:S05]  /*13010*/  IADD3 R0, R0, R21, RZ ;  /* 0x0000001500007210 */ /* 0x000fca0007ffe0ff */
[----:B0-----:R-:W-:-:S04]  /*13020*/  @P1 IMAD.HI.U32 R3, R0, R3, RZ ;  /* 0x0000000300031227 */ /* 0x001fc800078e00ff */
[----:B------:R-:W-:Y:S01]  /*13030*/  IMAD.MOV.U32 R4, RZ, RZ, R0 ;  /* 0x000000ffff047224 */ /* 0x000fe200078e0000 */
[----:B-1----:R-:W-:Y:S02]  /*13040*/  @P1 SHF.R.U32.HI R4, RZ, R2, R3 ;  /* 0x00000002ff041219 */ /* 0x002fe40000011603 */
[----:B------:R-:W0:Y:S01]  /*13050*/  @!P0 LDC.64 R2, c[0x0][0x428] ;  /* 0x00010a00ff028b82 */ /* 0x000e220000000a00 */
[----:B------:R-:W-:Y:S02]  /*13060*/  SHF.R.S32.HI R7, RZ, 0x1f, R20 ;  /* 0x0000001fff077819 */ /* 0x000fe40000011414 */
[----:B------:R-:W-:-:S03]  /*13070*/  IMAD.MOV R5, RZ, RZ, -R4 ;  /* 0x000000ffff057224 */ /* 0x000fc600078e0a04 */
[----:B------:R0:W-:Y:S01]  /*13080*/  STL [R1+0x1c], R7 ;  /* 0x00001c0701007387 */ /* 0x0001e20000100800 */
[----:B------:R-:W-:Y:S01]  /*13090*/  IMAD R0, R6, R5, R0 ;  /* 0x0000000506007224 */ /* 0x000fe200078e0200 */
[--C-:B------:R-:W-:Y:S01]  /*130a0*/  @!P0 SHF.R.S32.HI R5, RZ, 0x1f, R4.reuse ;  /* 0x0000001fff058819 */ /* 0x100fe20000011404 */
[-C--:B0-----:R-:W-:Y:S02]  /*130b0*/  @!P0 IMAD R7, R7, R2.reuse, RZ ;  /* 0x0000000207078224 */ /* 0x081fe400078e02ff */
[----:B------:R-:W-:-:S04]  /*130c0*/  @!P0 IMAD.WIDE.U32 R4, R20, R2, R4 ;  /* 0x0000000214048225 */ /* 0x000fc800078e0004 */
[----:B------:R-:W-:Y:S02]  /*130d0*/  @!P0 IMAD R7, R20, R3, R7 ;  /* 0x0000000314078224 */ /* 0x000fe400078e0207 */
[----:B------:R-:W0:Y:S02]  /*130e0*/  @!P0 LDC.64 R2, c[0x0][0x418] ;  /* 0x00010600ff028b82 */ /* 0x000e240000000a00 */
[----:B------:R-:W-:Y:S01]  /*130f0*/  @!P0 IMAD.IADD R7, R5, 0x1, R7 ;  /* 0x0000000105078824 */ /* 0x000fe200078e0207 */
[C---:B0-----:R-:W-:Y:S02]  /*13100*/  @!P0 LEA R6, P1, R4.reuse, R2, 0x2 ;  /* 0x0000000204068211 */ /* 0x041fe400078210ff */
[----:B------:R-:W-:Y:S02]  /*13110*/  MOV R2, RZ ;  /* 0x000000ff00027202 */ /* 0x000fe40000000f00 */
[----:B------:R-:W-:-:S05]  /*13120*/  @!P0 LEA.HI.X R7, R4, R3, R7, 0x2, P1 ;  /* 0x0000000304078211 */ /* 0x000fca00008f1407 */
[----:B------:R0:W5:Y:S01]  /*13130*/  @!P0 LDG.E R2, desc[UR42][R6.64] ;  /* 0x0000002a06028981 */ /* 0x000162000c1e1900 */
[----:B------:R-:W-:-:S05]  /*13140*/  IMAD.U32 R10, RZ, RZ, UR38 ;  /* 0x00000026ff0a7e24 */ /* 0x000fca000f8e00ff */
[----:B------:R-:W-:Y:S02]  /*13150*/  ISETP.NE.AND P2, PT, R10, 0x3, PT ;  /* 0x000000030a00780c */ /* 0x000fe40003f45270 */
[----:B------:R-:W-:-:S11]  /*13160*/  LOP3.LUT R9, R9, 0xfffffffd, RZ, 0xc0, !PT ;  /* 0xfffffffd09097812 */ /* 0x000fd600078ec0ff */
[----:B------:R-:W-:-:S05]  /*13170*/  @P2 LOP3.LUT R9, R9, 0x2, RZ, 0xfc, !PT ;  /* 0x0000000209092812 */ /* 0x000fca00078efcff */
[----:B------:R0:W-:Y:S01]  /*13180*/  STL [R1], R9 ;  /* 0x0000000901007387 */ /* 0x0001e20000100800 */
[----:B------:R-:W-:-:S03]  /*13190*/  UMOV UR4, 0xffffffff ;  /* 0xffffffff00047882 */ /* 0x000fc60000000000 */
[----:B------:R-:W-:Y:S05]  /*131a0*/  BRA.DIV UR4, `(.L_x_673) ;  /* 0x0000005e044c7947 */ /* 0x000fea000b800000 */
.L_x_814:
[----:B------:R-:W-:Y:S05]  /*131b0*/  @!P2 BRA `(.L_x_674) ;  /* 0x000000000004a947 */ /* 0x000fea0003800000 */
[----:B------:R-:W-:Y:S01]  /*131c0*/  BPT.TRAP 0x1 ;  /* 0x000000040000795c */ /* 0x000fe20000300000 */
.L_x_674:
        /* <DEDUP_REMOVED lines=13> */
[----:B------:R-:W-:-:S03]  /*132a0*/  ULDC.64 UR4, c[0x0][0x330] ;  /* 0x0000cc0000047ab9 */ /* 0x000fc60000000a00 */
[----:B------:R-:W-:Y:S01]  /*132b0*/  IMAD.IADD R5, R5, 0x1, R3 ;  /* 0x0000000105057824 */ /* 0x000fe200078e0203 */
[----:B------:R-:W-:Y:S01]  /*132c0*/  LEA R3, R22, R16, 0x3 ;  /* 0x0000001016037211 */ /* 0x000fe200078e18ff */
[----:B------:R-:W-:-:S04]  /*132d0*/  IMAD.WIDE.U32 R4, R17, UR4, R4 ;  /* 0x0000000411047c25 */ /* 0x000fc8000f8e0004 */
[----:B------:R-:W-:Y:S01]  /*132e0*/  IMAD R19, R17, UR5, R5 ;  /* 0x0000000511137c24 */ /* 0x000fe2000f8e0205 */
[----:B------:R-:W-:-:S04]  /*132f0*/  LEA R18, P0, R4, UR6, 0x1 ;  /* 0x0000000604127c11 */ /* 0x000fc8000f8008ff */
[----:B------:R-:W-:Y:S02]  /*13300*/  LEA.HI.X R19, R4, UR7, R19, 0x1, P0 ;  /* 0x0000000704137c11 */ /* 0x000fe400080f0c13 */
[----:B------:R-:W-:-:S06]  /*13310*/  SHF.L.U32 R4, R29, 0x1f, RZ ;  /* 0x0000001f1d047819 */ /* 0x000fcc00000006ff */
[----:B------:R-:W0:Y:S02]  /*13320*/  SYNCS.PHASECHK.TRANS64.TRYWAIT P0, [R3+URZ+0x16840], R4 ;  /* 0x01684004030075a7 */ /* 0x000e24000800017f */
[----:B0-----:R-:W-:Y:S05]  /*13330*/  @!P0 BRA `(.L_x_676) ;  /* 0x0000005c001c8947 */ /* 0x001fea0003800000 */
.L_x_815:
[----:B------:R-:W-:Y:S05]  /*13340*/  BSYNC B0 ;  /* 0x0000000000007941 */ /* 0x000fea0003800000 */
.L_x_675:
[----:B------:R-:W2:Y:S01]  /*13350*/  LDL R14, [R1+0x10] ;  /* 0x00001000010e7983 */ /* 0x000ea20000100800 */
[----:B------:R-:W-:Y:S01]  /*13360*/  ULDC.64 UR4, c[0x0][0x300] ;  /* 0x0000c00000047ab9 */ /* 0x000fe20000000a00 */
[----:B------:R-:W-:Y:S02]  /*13370*/  ULDC.64 UR6, c[0x0][0x2e8] ;  /* 0x0000ba0000067ab9 */ /* 0x000fe40000000a00 */
[----:B------:R-:W3:Y:S01]  /*13380*/  LDL.LU R10, [R1] ;  /* 0x00000000010a7983 */ /* 0x000ee20000300800 */
[----:B------:R-:W-:Y:S02]  /*13390*/  IMAD R6, R6, UR4, RZ ;  /* 0x0000000406067c24 */ /* 0x000fe4000f8e02ff */
[C---:B0-----:R-:W-:Y:S01]  /*133a0*/  IMAD.WIDE.U32 R4, R0.reuse, UR4, RZ ;  /* 0x0000000400047c25 */ /* 0x041fe2000f8e00ff */
[----:B------:R-:W0:Y:S03]  /*133b0*/  S2R R9, SR_TID.X ;  /* 0x0000000000097919 */ /* 0x000e260000002100 */
[----:B------:R-:W-:Y:S01]  /*133c0*/  IMAD R6, R0, UR5, R6 ;  /* 0x0000000500067c24 */ /* 0x000fe2000f8e0206 */
[----:B------:R-:W1:Y:S01]  /*133d0*/  S2R R13, SR_TID.X ;  /* 0x00000000000d7919 */ /* 0x000e620000002100 */
[----:B------:R-:W-:-:S02]  /*133e0*/  ULDC.64 UR4, c[0x0][0x310] ;  /* 0x0000c40000047ab9 */ /* 0x000fc40000000a00 */
[----:B------:R-:W-:Y:S02]  /*133f0*/  IMAD.IADD R5, R5, 0x1, R6 ;  /* 0x0000000105057824 */ /* 0x000fe400078e0206 */
[----:B------:R-:W-:Y:S02]  /*13400*/  IMAD R7, R7, UR4, RZ ;  /* 0x0000000407077c24 */ /* 0x000fe4000f8e02ff */
[----:B------:R-:W-:-:S04]  /*13410*/  IMAD.WIDE.U32 R4, R2, UR4, R4 ;  /* 0x0000000402047c25 */ /* 0x000fc8000f8e0004 */
[----:B------:R-:W-:Y:S01]  /*13420*/  IMAD R7, R2, UR5, R7 ;  /* 0x0000000502077c24 */ /* 0x000fe2000f8e0207 */
[----:B------:R-:W-:-:S03]  /*13430*/  ULDC.64 UR4, c[0x0][0x308] ;  /* 0x0000c20000047ab9 */ /* 0x000fc60000000a00 */
[----:B------:R-:W-:Y:S02]  /*13440*/  IMAD.IADD R5, R5, 0x1, R7 ;  /* 0x0000000105057824 */ /* 0x000fe400078e0207 */
[----:B------:R-:W-:Y:S01]  /*13450*/  IMAD.WIDE.U32 R4, R17, UR4, R4 ;  /* 0x0000000411047c25 */ /* 0x000fe2000f8e0004 */
[----:B------:R-:W-:-:S03]  /*13460*/  ULDC UR4, c[0x0][0x2f4] ;  /* 0x0000bd0000047ab9 */ /* 0x000fc60000000800 */
[----:B------:R-:W-:Y:S01]  /*13470*/  IMAD R2, R17, UR5, R5 ;  /* 0x0000000511027c24 */ /* 0x000fe2000f8e0205 */
[C---:B------:R-:W-:Y:S02]  /*13480*/  LEA R0, P0, R4.reuse, UR6, 0x1 ;  /* 0x0000000604007c11 */ /* 0x040fe4000f8008ff */
[----:B0-----:R-:W-:Y:S02]  /*13490*/  LOP3.LUT R11, R9, 0x7f, RZ, 0xc0, !PT ;  /* 0x0000007f090b7812 */ /* 0x001fe400078ec0ff */
[----:B------:R-:W-:Y:S01]  /*134a0*/  LEA.HI.X R2, R4, UR7, R2, 0x1, P0 ;  /* 0x0000000704027c11 */ /* 0x000fe200080f0c02 */
[----:B-1----:R-:W-:Y:S01]  /*134b0*/  IMAD.SHL.U32 R9, R13, 0x8, RZ ;  /* 0x000000080d097824 */ /* 0x002fe200078e00ff */
[----:B------:R-:W-:-:S04]  /*134c0*/  SHF.R.U32.HI R12, RZ, 0x3, R11 ;  /* 0x00000003ff0c7819 */ /* 0x000fc8000001160b */
[----:B------:R-:W-:-:S04]  /*134d0*/  LOP3.LUT R9, R9, 0x38, RZ, 0xc0, !PT ;  /* 0x0000003809097812 */ /* 0x000fc800078ec0ff */
[----:B------:R-:W-:Y:S01]  /*134e0*/  ISETP.GE.AND P2, PT, R9, UR4, PT ;  /* 0x0000000409007c0c */ /* 0x000fe2000bf46270 */
[----:B------:R-:W-:Y:S01]  /*134f0*/  UMOV UR4, 0xffffffff ;  /* 0xffffffff00047882 */ /* 0x000fe20000000000 */
[----:B--2---:R-:W-:Y:S02]  /*13500*/  IADD3 R4, -R12, R14, -R8 ;  /* 0x0000000e0c047210 */ /* 0x004fe40007ffe908 */
[----:B------:R-:W-:Y:S01]  /*13510*/  SHF.L.U32 R12, R11, 0x3, RZ ;  /* 0x000000030b0c7819 */ /* 0x000fe200000006ff */
[----:B------:R-:W-:Y:S01]  /*13520*/  IMAD.SHL.U32 R11, R13, 0x8, RZ ;  /* 0x000000080d0b7824 */ /* 0x000fe200078e00ff */
[----:B---3--:R-:W-:Y:S02]  /*13530*/  LOP3.LUT R10, R10, 0xfffffffe, RZ, 0xc0, !PT ;  /* 0xfffffffe0a0a7812 */ /* 0x008fe400078ec0ff */
[----:B------:R-:W-:-:S05]  /*13540*/  ISETP.GE.AND P0, PT, R4, 0x1, PT ;  /* 0x000000010400780c */ /* 0x000fca0003f06270 */
[----:B------:R-:W-:Y:S02]  /*13550*/  @P2 LOP3.LUT R10, R10, 0x1, RZ, 0xfc, !PT ;  /* 0x000000010a0a2812 */ /* 0x000fe400078efcff */
[----:B------:R-:W-:-:S03]  /*13560*/  LOP3.LUT R11, R11, 0x1f8, RZ, 0xc0, !PT ;  /* 0x000001f80b0b7812 */ /* 0x000fc600078ec0ff */
[----:B------:R0:W-:Y:S01]  /*13570*/  STL [R1], R10 ;  /* 0x0000000a01007387 */ /* 0x0001e20000100800 */
[----:B------:R-:W-:-:S04]  /*13580*/  LOP3.LUT R11, R11, 0x38, R13, 0x78, !PT ;  /* 0x000000380b0b7812 */ /* 0x000fc800078e780d */
[----:B------:R-:W-:-:S05]  /*13590*/  LOP3.LUT R11, R11, 0x200, R12, 0xf8, !PT ;  /* 0x000002000b0b7812 */ /* 0x000fca00078ef80c */
[----:B------:R-:W-:Y:S01]  /*135a0*/  IMAD R5, R22, 0x2000, R11 ;  /* 0x0000200016057824 */ /* 0x000fe200078e020b */
[----:B0-----:R-:W-:Y:S06]  /*135b0*/  BRA.DIV UR4, `(.L_x_677) ;  /* 0x0000005a04907947 */ /* 0x001fec000b800000 */
[----:B------:R-:W0:Y:S01]  /*135c0*/  SHFL.IDX PT, R7, R0, RZ, 0x181f ;  /* 0x00181fff00077589 */ /* 0x000e2200000e0000 */
[----:B------:R-:W-:-:S03]  /*135d0*/  @P0 LEA R8, R5, R16, 0x1 ;  /* 0x0000001005080211 */ /* 0x000fc600078e08ff */
[----:B------:R-:W1:Y:S01]  /*135e0*/  SHFL.IDX PT, R6, R2, RZ, 0x181f ;  /* 0x00181fff02067589 */ /* 0x000e6200000e0000 */
[----:B0-----:R-:W-:-:S05]  /*135f0*/  @P0 LEA R7, P1, R9, R7, 0x1 ;  /* 0x0000000709070211 */ /* 0x001fca00078208ff */
[----:B-1----:R-:W-:-:S05]  /*13600*/  @P0 IMAD.X R6, RZ, RZ, R6, P1 ;  /* 0x000000ffff060224 */ /* 0x002fca00008e0606 */
[----:B------:R-:W-:-:S04]  /*13610*/  @P0 LOP3.LUT R7, R7, R6, RZ, 0x3c, !PT ;  /* 0x0000000607070212 */ /* 0x000fc800078e3cff */
[----:B------:R-:W-:-:S04]  /*13620*/  @P0 LOP3.LUT R6, R7, R6, RZ, 0x3c, !PT ;  /* 0x0000000607060212 */ /* 0x000fc800078e3cff */
[----:B------:R-:W-:-:S05]  /*13630*/  @P0 LOP3.LUT R7, R7, R6, RZ, 0x3c, !PT ;  /* 0x0000000607070212 */ /* 0x000fca00078e3cff */
[----:B------:R-:W-:Y:S01]  /*13640*/  @!PT LDS RZ, [RZ] ;  /* 0x00000000fffff984 */ /* 0x000fe20000000800 */
[----:B------:R0:W-:Y:S01]  /*13650*/  @P0 LDGSTS.E.BYPASS.LTC128B.128 [R8+0xe400], desc[UR42][R6.64], !P2 ;  /* 0x0e40000006080fae */ /* 0x0001e2000d101d6a */
[----:B------:R-:W-:-:S03]  /*13660*/  ISETP.GE.AND P0, PT, R4, 0x11, PT ;  /* 0x000000110400780c */ /* 0x000fc60003f06270 */
[----:B0-----:R-:W0:Y:S10]  /*13670*/  SHFL.IDX PT, R7, R0, 0x1, 0x181f ;  /* 0x00381f0000077f89 */ /* 0x001e3400000e0000 */
[----:B------:R-:W-:Y:S01]  /*13680*/  @P0 IMAD R8, R5, 0x2, R16 ;  /* 0x0000000205080824 */ /* 0x000fe200078e0210 */
[----:B------:R-:W1:Y:S01]  /*13690*/  SHFL.IDX PT, R6, R2, 0x1, 0x181f ;  /* 0x00381f0002067f89 */ /* 0x000e6200000e0000 */
[----:B0-----:R-:W-:-:S05]  /*136a0*/  @P0 LEA R7, P1, R9, R7, 0x1 ;  /* 0x0000000709070211 */ /* 0x001fca00078208ff */
[----:B-1----:R-:W-:-:S05]  /*136b0*/  @P0 IMAD.X R6, RZ, RZ, R6, P1 ;  /* 0x000000ffff060224 */ /* 0x002fca00008e0606 */
[----:B------:R-:W-:-:S04]  /*136c0*/  @P0 LOP3.LUT R7, R7, R6, RZ, 0x3c, !PT ;  /* 0x0000000607070212 */ /* 0x000fc800078e3cff */
[----:B------:R-:W-:-:S04]  /*136d0*/  @P0 LOP3.LUT R6, R7, R6, RZ, 0x3c, !PT ;  /* 0x0000000607060212 */ /* 0x000fc800078e3cff */
[----:B------:R-:W-:-:S05]  /*136e0*/  @P0 LOP3.LUT R7, R7, R6, RZ, 0x3c, !PT ;  /* 0x0000000607070212 */ /* 0x000fca00078e3cff */
[----:B------:R0:W-:Y:S01]  /*136f0*/  @P0 LDGSTS.E.BYPASS.LTC128B.128 [R8+0xec00], desc[UR42][R6.64], !P2 ;  /* 0x0ec0000006080fae */ /* 0x0001e2000d101d6a */
[----:B------:R-:W-:-:S03]  /*13700*/  ISETP.GE.AND P0, PT, R4, 0x21, PT ;  /* 0x000000210400780c */ /* 0x000fc60003f06270 */
[----:B0-----:R-:W0:Y:S10]  /*13710*/  SHFL.IDX PT, R7, R0, 0x2, 0x181f ;  /* 0x00581f0000077f89 */ /* 0x001e3400000e0000 */
[----:B------:R-:W-:Y:S01]  /*13720*/  @P0 LEA R8, R5, R16, 0x1 ;  /* 0x0000001005080211 */ /* 0x000fe200078e08ff */
        /* <DEDUP_REMOVED lines=40> */
[----:B------:R-:W1:Y:S04]  /*139b0*/  SHFL.IDX PT, R6, R2, 0x6, 0x181f ;  /* 0x00d81f0002067f89 */ /* 0x000e6800000e0000 */
[----:B------:R-:W2:Y:S04]  /*139c0*/  SHFL.IDX PT, R2, R2, 0x7, 0x181f ;  /* 0x00f81f0002027f89 */ /* 0x000ea800000e0000 */
[----:B------:R-:W3:Y:S01]  /*139d0*/  SHFL.IDX PT, R0, R0, 0x7, 0x181f ;  /* 0x00f81f0000007f89 */ /* 0x000ee200000e0000 */
[----:B0-----:R-:W-:-:S05]  /*139e0*/  @P0 LEA R7, P1, R9, R7, 0x1 ;  /* 0x0000000709070211 */ /* 0x001fca00078208ff */
[----:B-1----:R-:W-:-:S05]  /*139f0*/  @P0 IMAD.X R6, RZ, RZ, R6, P1 ;  /* 0x000000ffff060224 */ /* 0x002fca00008e0606 */
[----:B------:R-:W-:-:S04]  /*13a00*/  @P0 LOP3.LUT R7, R7, R6, RZ, 0x3c, !PT ;  /* 0x0000000607070212 */ /* 0x000fc800078e3cff */
[----:B------:R-:W-:-:S04]  /*13a10*/  @P0 LOP3.LUT R6, R7, R6, RZ, 0x3c, !PT ;  /* 0x0000000607060212 */ /* 0x000fc800078e3cff */
[----:B------:R-:W-:-:S05]  /*13a20*/  @P0 LOP3.LUT R7, R7, R6, RZ, 0x3c, !PT ;  /* 0x0000000607070212 */ /* 0x000fca00078e3cff */
[----:B--23--:R1:W-:Y:S02]  /*13a30*/  @P0 LDGSTS.E.BYPASS.LTC128B.128 [R8+0x11400], desc[UR42][R6.64], !P2 ;  /* 0x1140000006080fae */ /* 0x00c3e4000d101d6a */
.L_x_833:
[----:B------:R-:W-:-:S13]  /*13a40*/  ISETP.GE.AND P0, PT, R4, 0x71, PT ;  /* 0x000000710400780c */ /* 0x000fda0003f06270 */
[----:B01----:R-:W-:Y:S01]  /*13a50*/  @P0 LEA R6, P1, R9, R0, 0x1 ;  /* 0x0000000009060211 */ /* 0x003fe200078208ff */
        /* <DEDUP_REMOVED lines=8> */
.L_x_678:
[----:B------:R-:W-:Y:S02]  /*13ae0*/  PLOP3.LUT P1, PT, P1, P0, PT, 0xa2, 0x0 ;  /* 0x000000000000781c */ /* 0x000fe40000f21472 */
[----:B------:R-:W-:-:S08]  /*13af0*/  @P0 R2UR P1, UR4, R3 ;  /* 0x00000000030402ca */ /* 0x000fd00000020000 */
[----:B------:R-:W-:-:S05]  /*13b00*/  @P0 PLOP3.LUT P0, PT, P1, PT, PT, 0x80, 0x0 ;  /* 0x000000000000081c */ /* 0x000fca0000f0f070 */
[----:B------:R-:W-:Y:S01]  /*13b10*/  @!P1 SYNCS.ARRIVE.TRANS64.RED.A0T1 RZ, [UR4+0x16830], RZ ;  /* 0x016830ffffff99a7 */ /* 0x000fe20008200404 */
[----:B------:R-:W-:Y:S07]  /*13b20*/  @!P1 ARRIVES.LDGSTSBAR.64.TRANSCNT [UR4+0x16830] ;  /* 0x01683000ff0099b0 */ /* 0x000fee0008000a84 */
[----:B------:R-:W-:Y:S05]  /*13b30*/  @P0 BRA.U.ANY `(.L_x_678) ;  /* 0xfffffffd00e80947 */ /* 0x000fea000393ffff */
[----:B------:R-:W-:Y:S01]  /*13b40*/  NOP ;  /* 0x0000000000007918 */ /* 0x000fe20000000000 */
[----:B------:R-:W-:-:S05]  /*13b50*/  IMAD.U32 R0, RZ, RZ, UR38 ;  /* 0x00000026ff007e24 */ /* 0x000fca000f8e00ff */
[----:B------:R-:W-:-:S13]  /*13b60*/  ISETP.NE.AND P2, PT, R0, 0x3, PT ;  /* 0x000000030000780c */ /* 0x000fda0003f45270 */
[----:B------:R-:W-:Y:S05]  /*13b70*/  @!P2 BRA `(.L_x_679) ;  /* 0x000000000004a947 */ /* 0x000fea0003800000 */
[----:B------:R-:W-:Y:S01]  /*13b80*/  BPT.TRAP 0x1 ;  /* 0x000000040000795c */ /* 0x000fe20000300000 */
.L_x_679:
[----:B------:R1:W5:Y:S01]  /*13b90*/  LDL.LU R4, [R1+0x28] ;  /* 0x0000280001047983 */ /* 0x0003620000300800 */
[----:B------:R1:W-:Y:S03]  /*13ba0*/  SYNCS.ARRIVE.TRANS64.A1T0 RZ, [R3+URZ+0x16830], RZ ;  /* 0x016830ff03ff79a7 */ /* 0x0003e6000810003f */
[----:B0-----:R1:W5:Y:S04]  /*13bb0*/  LDL.LU R7, [R1+0x20] ;  /* 0x0000200001077983 */ /* 0x0013680000300800 */
[----:B------:R1:W5:Y:S02]  /*13bc0*/  LDL.LU R6, [R1+0x38] ;  /* 0x0000380001067983 */ /* 0x0003640000300800 */
[----:B------:R-:W-:Y:S05]  /*13bd0*/  WARPSYNC.ALL ;  /* 0x0000000000007948 */ /* 0x000fea0003800000 */
[----:B------:R-:W-:Y:S01]  /*13be0*/  ULDC.64 UR4, c[0x0][0x298] ;  /* 0x0000a60000047ab9 */ /* 0x000fe20000000a00 */
[----:B------:R-:W-:Y:S01]  /*13bf0*/  ULDC.64 UR6, c[0x0][0xa00] ;  /* 0x0002800000067ab9 */ /* 0x000fe20000000a00 */
[----:B------:R-:W-:Y:S01]  /*13c00*/  IADD3 R0, R16, 0x8400, RZ ;  /* 0x0000840010007810 */ /* 0x000fe20007ffe0ff */
[----:B------:R-:W-:Y:S01]  /*13c10*/  BSSY B6, `(.L_x_680) ;  /* 0x0000020000067945 */ /* 0x000fe20003800000 */
[----:B------:R-:W-:Y:S01]  /*13c20*/  BAR.SYNC.DEFER_BLOCKING 0x8, 0x200 ;  /* 0x0208000000007b1d */ /* 0x000fe20000010000 */
[----:B------:R-:W-:-:S02]  /*13c30*/  ISETP.NE.U32.AND P0, PT, RZ, UR6, PT ;  /* 0x00000006ff007c0c */ /* 0x000fc4000bf05070 */
[----:B------:R-:W-:Y:S02]  /*13c40*/  LOP3.LUT P1, RZ, R0, 0x3ff, RZ, 0xc0, !PT ;  /* 0x000003ff00ff7812 */ /* 0x000fe4000782c0ff */
[----:B------:R-:W-:Y:S02]  /*13c50*/  ISETP.NE.AND.EX P0, PT, RZ, UR7, PT, P0 ;  /* 0x00000007ff007c0c */ /* 0x000fe4000bf05300 */
[----:B-----5:R-:W-:Y:S02]  /*13c60*/  SHF.R.S32.HI R2, RZ, 0x1f, R4 ;  /* 0x0000001fff027819 */ /* 0x020fe40000011404 */
[----:B------:R-:W-:-:S03]  /*13c70*/  SEL R26, R7, RZ, !P0 ;  /* 0x000000ff071a7207 */ /* 0x000fc60004000000 */
[----:B------:R-:W-:-:S04]  /*13c80*/  IMAD R2, R2, UR4, RZ ;  /* 0x0000000402027c24 */ /* 0x000fc8000f8e02ff */
[----:B------:R-:W-:Y:S01]  /*13c90*/  IMAD R0, R4, UR5, R2 ;  /* 0x0000000504007c24 */ /* 0x000fe2000f8e0202 */
[----:B------:R-:W-:Y:S01]  /*13ca0*/  SEL R2, R6, RZ, !P0 ;  /* 0x000000ff06027207 */ /* 0x000fe20004000000 */
[----:B------:R-:W-:-:S04]  /*13cb0*/  IMAD.WIDE.U32 R4, R4, UR4, RZ ;  /* 0x0000000404047c25 */ /* 0x000fc8000f8e00ff */
[----:B------:R-:W-:Y:S01]  /*13cc0*/  IMAD.IADD R0, R5, 0x1, R0 ;  /* 0x0000000105007824 */ /* 0x000fe200078e0200 */
[----:B------:R0:W-:Y:S04]  /*13cd0*/  STL.64 [R1+0x30], R4 ;  /* 0x0000300401007387 */ /* 0x0001e80000100a00 */
[----:B------:R0:W-:Y:S04]  /*13ce0*/  STL [R1+0x28], R2 ;  /* 0x0000280201007387 */ /* 0x0001e80000100800 */
[----:B------:R0:W-:Y:S01]  /*13cf0*/  STL [R1+0x20], R0 ;  /* 0x0000200001007387 */ /* 0x0001e20000100800 */
[----:B------:R-:W-:Y:S05]  /*13d00*/  @!P1 BRA `(.L_x_681) ;  /* 0x0000000000409947 */ /* 0x000fea0003800000 */
[----:B0-----:R-:W-:Y:S01]  /*13d10*/  MOV R2, 0x0 ;  /* 0x0000000000027802 */ /* 0x001fe20000000f00 */
[----:B------:R-:W-:Y:S01]  /*13d20*/  ULDC.64 UR4, c[0x4][0x88] ;  /* 0x0100220000047ab9 */ /* 0x000fe20000000a00 */
[----:B------:R-:W-:Y:S01]  /*13d30*/  ULDC.64 UR6, c[0x4][0x90] ;  /* 0x0100240000067ab9 */ /* 0x000fe20000000a00 */
[----:B------:R-:W-:Y:S01]  /*13d40*/  ULDC.64 UR8, c[0x4][0x20] ;  /* 0x0100080000087ab9 */ /* 0x000fe20000000a00 */
[----:B------:R-:W-:Y:S01]  /*13d50*/  IMAD.U32 R4, RZ, RZ, UR4 ;  /* 0x00000004ff047e24 */ /* 0x000fe2000f8e00ff */
[----:B------:R-:W-:Y:S01]  /*13d60*/  MOV R6, UR6 ;  /* 0x0000000600067c02 */ /* 0x000fe20008000f00 */
[----:B-1----:R-:W0:Y:S01]  /*13d70*/  LDC.64 R2, c[0x4][R2] ;  /* 0x0100000002027b82 */ /* 0x002e220000000a00 */
        /* <DEDUP_REMOVED lines=9> */
.L_x_681:
[----:B------:R-:W-:Y:S05]  /*13e10*/  BSYNC B6 ;  /* 0x0000000000067941 */ /* 0x000fea0003800000 */
.L_x_680:
[----:B0-----:R-:W1:Y:S01]  /*13e20*/  LDL.LU R2, [R1+0x20] ;  /* 0x0000200001027983 */ /* 0x001e620000300800 */
[----:B------:R-:W-:Y:S01]  /*13e30*/  ULDC.64 UR4, c[0x0][0x2d8] ;  /* 0x0000b60000047ab9 */ /* 0x000fe20000000a00 */
[----:B------:R-:W-:Y:S01]  /*13e40*/  ULDC.64 UR6, c[0x0][0x2e0] ;  /* 0x0000b80000067ab9 */ /* 0x000fe20000000a00 */
[----:B------:R-:W0:Y:S01]  /*13e50*/  LDC R10, c[0x0][0x448] ;  /* 0x00011200ff0a7b82 */ /* 0x000e220000000800 */
[----:B------:R-:W2:Y:S01]  /*13e60*/  LDL.LU.64 R20, [R1+0x30] ;  /* 0x0000300001147983 */ /* 0x000ea20000300a00 */
[----:B------:R-:W-:-:S03]  /*13e70*/  ULDC.64 UR8, c[0x0][0x280] ;  /* 0x0000a00000087ab9 */ /* 0x000fc60000000a00 */
[----:B------:R-:W3:Y:S01]  /*13e80*/  LDL.LU R0, [R1+0x28] ;  /* 0x0000280001007983 */ /* 0x000ee20000300800 */
[----:B0-----:R-:W-:-:S13]  /*13e90*/  ISETP.NE.AND P0, PT, R10, 0x1, PT ;  /* 0x000000010a00780c */ /* 0x001fda0003f05270 */
[----:B------:R-:W0:Y:S08]  /*13ea0*/  @P0 LDC R7, c[0x0][0x44c] ;  /* 0x00011300ff070b82 */ /* 0x000e300000000800 */
[----:B------:R-:W4:Y:S01]  /*13eb0*/  @P0 LDC R8, c[0x0][0x450] ;  /* 0x00011400ff080b82 */ /* 0x000f220000000800 */
[----:B-1----:R-:W-:Y:S01]  /*13ec0*/  IMAD.MOV.U32 R3, RZ, RZ, R2 ;  /* 0x000000ffff037224 */ /* 0x002fe200078e0002 */
[----:B--2---:R-:W-:Y:S01]  /*13ed0*/  MOV R2, R20 ;  /* 0x0000001400027202 */ /* 0x004fe20000000f00 */
[----:B------:R-:W1:Y:S01]  /*13ee0*/  S2R R21, SR_TID.X ;  /* 0x0000000000157919 */ /* 0x000e620000002100 */
[----:B---3--:R-:W-:Y:S01]  /*13ef0*/  IMAD R0, R0, UR6, RZ ;  /* 0x0000000600007c24 */ /* 0x008fe2000f8e02ff */
[----:B------:R-:W2:Y:S02]  /*13f00*/  S2R R20, SR_TID.X ;  /* 0x0000000000147919 */ /* 0x000ea40000002100 */
[----:B------:R-:W-:-:S04]  /*13f10*/  IMAD.WIDE.U32 R2, R17, UR4, R2 ;  /* 0x0000000411027c25 */ /* 0x000fc8000f8e0002 */
[----:B------:R-:W-:Y:S01]  /*13f20*/  IMAD R3, R17, UR5, R3 ;  /* 0x0000000511037c24 */ /* 0x000fe2000f8e0203 */
[----:B------:R-:W-:Y:S01]  /*13f30*/  ULDC.64 UR4, c[0x0][0x2d0] ;  /* 0x0000b40000047ab9 */ /* 0x000fe20000000a00 */
[C---:B------:R-:W-:Y:S02]  /*13f40*/  IMAD R0, R26.reuse, UR7, R0 ;  /* 0x000000071a007c24 */ /* 0x040fe4000f8e0200 */
[----:B------:R-:W-:Y:S01]  /*13f50*/  IMAD.WIDE.U32 R2, R26, UR6, R2 ;  /* 0x000000061a027c25 */ /* 0x000fe2000f8e0002 */
[----:B------:R-:W-:Y:S01]  /*13f60*/  ULDC.64 UR6, c[0x0][0x2c8] ;  /* 0x0000b20000067ab9 */ /* 0x000fe20000000a00 */
[----:B------:R3:W5:Y:S02]  /*13f70*/  LDL R26, [R1+0x40] ;  /* 0x00004000011a7983 */ /* 0x0007640000100800 */
[----:B------:R-:W-:Y:S02]  /*13f80*/  IMAD.MOV.U32 R4, RZ, RZ, R2 ;  /* 0x000000ffff047224 */ /* 0x000fe400078e0002 */
[----:B------:R-:W-:-:S02]  /*13f90*/  IMAD.IADD R5, R3, 0x1, R0 ;  /* 0x0000000103057824 */ /* 0x000fc400078e0200 */
[----:B-1----:R-:W-:Y:S01]  /*13fa0*/  IMAD.SHL.U32 R21, R21, 0x10, RZ ;  /* 0x0000001015157824 */ /* 0x002fe200078e00ff */
[----:B--2---:R-:W-:-:S04]  /*13fb0*/  LOP3.LUT R20, R20, 0x7f, RZ, 0xc0, !PT ;  /* 0x0000007f14147812 */ /* 0x004fc800078ec0ff */
[----:B------:R-:W-:Y:S02]  /*13fc0*/  LOP3.LUT R21, R21, 0x70, RZ, 0xc0, !PT ;  /* 0x0000007015157812 */ /* 0x000fe400078ec0ff */
[----:B------:R-:W-:-:S04]  /*13fd0*/  SHF.R.U32.HI R20, RZ, 0x3, R20 ;  /* 0x00000003ff147819 */ /* 0x000fc80000011614 */
[----:B------:R-:W-:-:S05]  /*13fe0*/  LOP3.LUT R20, R20, R21, RZ, 0xfc, !PT ;  /* 0x0000001514147212 */ /* 0x000fca00078efcff */
[----:B------:R-:W-:Y:S02]  /*13ff0*/  IMAD R6, R25, 0xc0, R20 ;  /* 0x000000c019067824 */ /* 0x000fe400078e0214 */
[----:B------:R3:W5:Y:S02]  /*14000*/  LDL R20, [R1+0x24] ;  /* 0x0000240001147983 */ /* 0x0007640000100800 */
[----:B0-----:R-:W-:Y:S01]  /*14010*/  @P0 IMAD.HI.U32 R7, R6, R7, RZ ;  /* 0x0000000706070227 */ /* 0x001fe200078e00ff */
[----:B------:R-:W-:-:S04]  /*14020*/  MOV R2, R6 ;  /* 0x0000000600027202 */ /* 0x000fc80000000f00 */
[----:B----4-:R-:W-:-:S04]  /*14030*/  @P0 SHF.R.U32.HI R2, RZ, R8, R7 ;  /* 0x00000008ff020219 */ /* 0x010fc80000011607 */
[----:B------:R-:W-:-:S05]  /*14040*/  SHF.R.S32.HI R0, RZ, 0x1f, R2 ;  /* 0x0000001fff007819 */ /* 0x000fca0000011402 */
[----:B------:R-:W-:-:S04]  /*14050*/  IMAD R0, R0, UR4, RZ ;  /* 0x0000000400007c24 */ /* 0x000fc8000f8e02ff */
[C---:B------:R-:W-:Y:S02]  /*14060*/  IMAD R7, R2.reuse, UR5, R0 ;  /* 0x0000000502077c24 */ /* 0x040fe4000f8e0200 */
[----:B------:R-:W-:Y:S02]  /*14070*/  IMAD.MOV R0, RZ, RZ, -R2 ;  /* 0x000000ffff007224 */ /* 0x000fe400078e0a02 */
[----:B------:R-:W-:-:S04]  /*14080*/  IMAD.WIDE.U32 R2, R2, UR4, R4 ;  /* 0x0000000402027c25 */ /* 0x000fc8000f8e0004 */
[----:B------:R-:W-:Y:S02]  /*14090*/  IMAD R0, R10, R0, R6 ;  /* 0x000000000a007224 */ /* 0x000fe400078e0206 */
[----:B------:R-:W-:-:S03]  /*140a0*/  IMAD.IADD R3, R3, 0x1, R7 ;  /* 0x0000000103037824 */ /* 0x000fc600078e0207 */
[----:B------:R-:W-:Y:S01]  /*140b0*/  SHF.R.S32.HI R7, RZ, 0x1f, R0 ;  /* 0x0000001fff077819 */ /* 0x000fe20000011400 */
[----:B------:R-:W-:-:S04]  /*140c0*/  IMAD.WIDE.U32 R8, R0, UR6, R2 ;  /* 0x0000000600087c25 */ /* 0x000fc8000f8e0002 */
[----:B------:R-:W-:-:S04]  /*140d0*/  IMAD R7, R7, UR6, RZ ;  /* 0x0000000607077c24 */ /* 0x000fc8000f8e02ff */
[----:B------:R-:W-:Y:S01]  /*140e0*/  IMAD R0, R0, UR7, R7 ;  /* 0x0000000700007c24 */ /* 0x000fe2000f8e0207 */
[----:B------:R-:W-:Y:S01]  /*140f0*/  LEA R2, P1, R8, UR8, 0x1 ;  /* 0x0000000808027c11 */ /* 0x000fe2000f8208ff */
[----:B------:R-:W0:Y:S02]  /*14100*/  @P0 LDC R7, c[0x0][0x44c] ;  /* 0x00011300ff070b82 */ /* 0x000e240000000800 */
[----:B------:R-:W-:-:S05]  /*14110*/  IMAD.IADD R0, R9, 0x1, R0 ;  /* 0x0000000109007824 */ /* 0x000fca00078e0200 */
[----:B------:R-:W-:Y:S02]  /*14120*/  LEA.HI.X R0, R8, UR9, R0, 0x1, P1 ;  /* 0x0000000908007c11 */ /* 0x000fe400088f0c00 */
[----:B------:R-:W1:Y:S01]  /*14130*/  @P0 LDC R8, c[0x0][0x450] ;  /* 0x00011400ff080b82 */ /* 0x000e620000000800 */
[----:B------:R-:W-:Y:S01]  /*14140*/  IADD3 R3, R6, 0x80, RZ ;  /* 0x0000008006037810 */ /* 0x000fe20007ffe0ff */
[----:B------:R-:W2:Y:S04]  /*14150*/  S2R R11, SR_TID.X ;  /* 0x00000000000b7919 */ /* 0x000ea80000002100 */
[----:B------:R-:W-:Y:S02]  /*14160*/  IMAD.MOV.U32 R6, RZ, RZ, R3 ;  /* 0x000000ffff067224 */ /* 0x000fe400078e0003 */
[----:B0-----:R-:W-:-:S05]  /*14170*/  @P0 IMAD.HI.U32 R7, R3, R7, RZ ;  /* 0x0000000703070227 */ /* 0x001fca00078e00ff */
[----:B-1----:R-:W-:-:S05]  /*14180*/  @P0 SHF.R.U32.HI R6, RZ, R8, R7 ;  /* 0x00000008ff060219 */ /* 0x002fca0000011607 */
[----:B------:R-:W-:-:S04]  /*14190*/  IMAD.MOV R7, RZ, RZ, -R6 ;  /* 0x000000ffff077224 */ /* 0x000fc800078e0a06 */
[----:B------:R-:W-:Y:S01]  /*141a0*/  IMAD R3, R10, R7, R3 ;  /* 0x000000070a037224 */ /* 0x000fe200078e0203 */
[----:B------:R-:W-:Y:S01]  /*141b0*/  SHF.R.S32.HI R7, RZ, 0x1f, R6 ;  /* 0x0000001fff077819 */ /* 0x000fe20000011406 */
[----:B------:R-:W-:-:S04]  /*141c0*/  IMAD.WIDE.U32 R4, R6, UR4, R4 ;  /* 0x0000000406047c25 */ /* 0x000fc8000f8e0004 */
[----:B------:R-:W-:Y:S01]  /*141d0*/  IMAD R7, R7, UR4, RZ ;  /* 0x0000000407077c24 */ /* 0x000fe2000f8e02ff */
[----:B------:R-:W-:Y:S01]  /*141e0*/  SHF.R.S32.HI R8, RZ, 0x1f, R3 ;  /* 0x0000001fff087819 */ /* 0x000fe20000011403 */
[----:B------:R-:W-:Y:S02]  /*141f0*/  ULDC UR4, c[0x0][0x2b8] ;  /* 0x0000ae0000047ab9 */ /* 0x000fe40000000800 */
[----:B------:R-:W-:Y:S02]  /*14200*/  IMAD R7, R6, UR5, R7 ;  /* 0x0000000506077c24 */ /* 0x000fe4000f8e0207 */
[----:B------:R-:W-:Y:S02]  /*14210*/  IMAD R8, R8, UR6, RZ ;  /* 0x0000000608087c24 */ /* 0x000fe4000f8e02ff */
[----:B------:R-:W-:Y:S01]  /*14220*/  IMAD.IADD R5, R5, 0x1, R7 ;  /* 0x0000000105057824 */ /* 0x000fe200078e0207 */
[----:B--2---:R-:W-:Y:S01]  /*14230*/  SHF.L.U32 R21, R11, 0x3, RZ ;  /* 0x000000030b157819 */ /* 0x004fe200000006ff */
[----:B------:R-:W-:-:S02]  /*14240*/  IMAD R8, R3, UR7, R8 ;  /* 0x0000000703087c24 */ /* 0x000fc4000f8e0208 */
[----:B------:R-:W-:Y:S01]  /*14250*/  IMAD.WIDE.U32 R6, R3, UR6, R4 ;  /* 0x0000000603067c25 */ /* 0x000fe2000f8e0004 */
[----:B------:R-:W-:-:S03]  /*14260*/  LOP3.LUT R21, R21, 0x38, RZ, 0xc0, !PT ;  /* 0x0000003815157812 */ /* 0x000fc600078ec0ff */
[----:B------:R-:W-:Y:S01]  /*14270*/  IMAD.IADD R4, R7, 0x1, R8 ;  /* 0x0000000107047824 */ /* 0x000fe200078e0208 */
[C---:B------:R-:W-:Y:S02]  /*14280*/  LEA R5, P1, R6.reuse, UR8, 0x1 ;  /* 0x0000000806057c11 */ /* 0x040fe4000f8208ff */
[----:B------:R-:W-:Y:S01]  /*14290*/  ISETP.GE.AND P0, PT, R21, UR4, PT ;  /* 0x0000000415007c0c */ /* 0x000fe2000bf06270 */
[----:B------:R-:W-:Y:S01]  /*142a0*/  UMOV UR4, 0xffffffff ;  /* 0xffffffff00047882 */ /* 0x000fe20000000000 */
[----:B------:R-:W-:Y:S02]  /*142b0*/  LOP3.LUT R11, R11, 0x7f, RZ, 0xc0, !PT ;  /* 0x0000007f0b0b7812 */ /* 0x000fe400078ec0ff */
[----:B------:R-:W-:Y:S02]  /*142c0*/  LEA.HI.X R4, R6, UR9, R4, 0x1, P1 ;  /* 0x0000000906047c11 */ /* 0x000fe400088f0c04 */
[----:B------:R-:W-:Y:S01]  /*142d0*/  SHF.R.U32.HI R9, RZ, 0x3, R11 ;  /* 0x00000003ff097819 */ /* 0x000fe2000001160b */
[----:B---3--:R-:W-:Y:S06]  /*142e0*/  BRA.DIV UR4, `(.L_x_682) ;  /* 0x0000005604f47947 */ /* 0x008fec000b800000 */
[----:B------:R-:W0:Y:S01]  /*142f0*/  SHFL.IDX PT, R7, R2, RZ, 0x181f ;  /* 0x00181fff02077589 */ /* 0x000e2200000e0000 */
[----:B-----5:R-:W-:Y:S02]  /*14300*/  IMAD R3, R26, R10, RZ ;  /* 0x0000000a1a037224 */ /* 0x020fe400078e02ff */
[----:B------:R-:W-:Y:S01]  /*14310*/  IMAD R25, R25, 0xc0, R9 ;  /* 0x000000c019197824 */ /* 0x000fe200078e0209 */
[----:B------:R-:W1:Y:S04]  /*14320*/  SHFL.IDX PT, R6, R0, RZ, 0x181f ;  /* 0x00181fff00067589 */ /* 0x000e6800000e0000 */
[----:B------:R-:W-:Y:S01]  /*14330*/  ISETP.GE.AND P1, PT, R25, R3, PT ;  /* 0x000000031900720c */ /* 0x000fe20003f26270 */
[----:B------:R-:W-:-:S12]  /*14340*/  SHFL.IDX PT, R8, R5, RZ, 0x181f ;  /* 0x00181fff05087589 */ /* 0x000fd800000e0000 */
        /* <DEDUP_REMOVED lines=10> */
[----:B0-----:R-:W-:-:S04]  /*143f0*/  @!P1 LEA R7, P2, R21, R7, 0x1 ;  /* 0x0000000715079211 */ /* 0x001fc800078408ff */
[----:B-1----:R-:W-:-:S04]  /*14400*/  @!P1 IADD3.X R6, RZ, R6, RZ, P2, !PT ;  /* 0x00000006ff069210 */ /* 0x002fc800017fe4ff */
        /* <DEDUP_REMOVED lines=56> */
[----:B0-----:R-:W-:-:S05]  /*14790*/  VIADD R2, R25, 0x80 ;  /* 0x0000008019027836 */ /* 0x001fca0000000000 */
[----:B------:R-:W-:Y:S02]  /*147a0*/  ISETP.GE.AND P1, PT, R2, R3, PT ;  /* 0x000000030200720c */ /* 0x000fe40003f26270 */
[----:B------:R-:W-:-:S04]  /*147b0*/  IADD3 R2, R25, 0x70, RZ ;  /* 0x0000007019027810 */ /* 0x000fc80007ffe0ff */
[----:B------:R-:W-:Y:S02]  /*147c0*/  ISETP.GE.AND P3, PT, R2, R3, PT ;  /* 0x000000030200720c */ /* 0x000fe40003f66270 */
[----:B------:R-:W0:Y:S11]  /*147d0*/  SHFL.IDX PT, R2, R4, RZ, 0x181f ;  /* 0x00181fff04027589 */ /* 0x000e3600000e0000 */
[----:B-1----:R-:W-:-:S05]  /*147e0*/  @!P3 LEA R6, P2, R21, R6, 0x1 ;  /* 0x000000061506b211 */ /* 0x002fca00078408ff */
[----:B------:R-:W-:-:S04]  /*147f0*/  @!P3 IMAD.X R0, RZ, RZ, R0, P2 ;  /* 0x000000ffff00b224 */ /* 0x000fc800010e0600 */
[----:B------:R-:W-:Y:S02]  /*14800*/  @!P3 IMAD.MOV.U32 R7, RZ, RZ, R0 ;  /* 0x000000ffff07b224 */ /* 0x000fe400078e0000 */
[----:B------:R-:W-:-:S03]  /*14810*/  VIADD R0, R25, 0x90 ;  /* 0x0000009019007836 */ /* 0x000fc60000000000 */
[----:B------:R1:W-:Y:S02]  /*14820*/  @!P3 LDGSTS.E.BYPASS.LTC128B.128 [R20+0xbc00], desc[UR42][R6.64], !P0 ;  /* 0x0bc000000614bfae */ /* 0x0003e4000c101d6a */
[----:B-1----:R-:W-:-:S05]  /*14830*/  @!P1 LEA R6, P2, R21, R8, 0x1 ;  /* 0x0000000815069211 */ /* 0x002fca00078408ff */
[----:B0-----:R-:W-:-:S05]  /*14840*/  @!P1 IMAD.X R2, RZ, RZ, R2, P2 ;  /* 0x000000ffff029224 */ /* 0x001fca00010e0602 */
[----:B------:R-:W-:Y:S02]  /*14850*/  @!P1 MOV R7, R2 ;  /* 0x0000000200079202 */ /* 0x000fe40000000f00 */
[----:B------:R-:W-:Y:S04]  /*14860*/  SHFL.IDX PT, R2, R5, 0x3, 0x181f ;  /* 0x00781f0005027f89 */ /* 0x000fe800000e0000 */
[----:B------:R0:W-:Y:S01]  /*14870*/  @!P1 LDGSTS.E.BYPASS.LTC128B.128 [R20+0xc400], desc[UR42][R6.64], !P0 ;  /* 0x0c40000006149fae */ /* 0x0001e2000c101d6a */
[----:B------:R-:W-:-:S03]  /*14880*/  ISETP.GE.AND P1, PT, R0, R3, PT ;  /* 0x000000030000720c */ /* 0x000fc60003f26270 */
[----:B------:R-:W-:Y:S04]  /*14890*/  SHFL.IDX PT, R0, R4, 0x1, 0x181f ;  /* 0x00381f0004007f89 */ /* 0x000fe800000e0000 */
[----:B0-----:R-:W0:Y:S06]  /*148a0*/  SHFL.IDX PT, R6, R5, 0x1, 0x181f ;  /* 0x00381f0005067f89 */ /* 0x001e2c00000e0000 */
[----:B0-----:R-:W-:-:S05]  /*148b0*/  @!P1 LEA R6, P2, R21, R6, 0x1 ;  /* 0x0000000615069211 */ /* 0x001fca00078408ff */
[----:B------:R-:W-:-:S04]  /*148c0*/  @!P1 IMAD.X R0, RZ, RZ, R0, P2 ;  /* 0x000000ffff009224 */ /* 0x000fc800010e0600 */
[----:B------:R-:W-:Y:S01]  /*148d0*/  @!P1 IMAD.MOV.U32 R7, RZ, RZ, R0 ;  /* 0x000000ffff079224 */ /* 0x000fe200078e0000 */
[----:B------:R-:W-:-:S04]  /*148e0*/  IADD3 R0, R25, 0xa0, RZ ;  /* 0x000000a019007810 */ /* 0x000fc80007ffe0ff */
[----:B------:R0:W-:Y:S01]  /*148f0*/  @!P1 LDGSTS.E.BYPASS.LTC128B.128 [R20+0xcc00], desc[UR42][R6.64], !P0 ;  /* 0x0cc0000006149fae */ /* 0x0001e2000c101d6a */
[----:B------:R-:W-:-:S03]  /*14900*/  ISETP.GE.AND P1, PT, R0, R3, PT ;  /* 0x000000030000720c */ /* 0x000fc60003f26270 */
[----:B------:R-:W-:Y:S04]  /*14910*/  SHFL.IDX PT, R0, R4, 0x2, 0x181f ;  /* 0x00581f0004007f89 */ /* 0x000fe800000e0000 */
[----:B------:R-:W-:Y:S04]  /*14920*/  SHFL.IDX PT, R4, R4, 0x3, 0x181f ;  /* 0x00781f0004047f89 */ /* 0x000fe800000e0000 */
[----:B0-----:R-:W0:Y:S02]  /*14930*/  SHFL.IDX PT, R6, R5, 0x2, 0x181f ;  /* 0x00581f0005067f89 */ /* 0x001e2400000e0000 */
[----:B0-----:R-:W-:-:S05]  /*14940*/  @!P1 LEA R6, P2, R21, R6, 0x1 ;  /* 0x0000000615069211 */ /* 0x001fca00078408ff */
[----:B------:R-:W-:-:S04]  /*14950*/  @!P1 IMAD.X R0, RZ, RZ, R0, P2 ;  /* 0x000000ffff009224 */ /* 0x000fc800010e0600 */
[----:B------:R-:W-:-:S05]  /*14960*/  @!P1 IMAD.MOV.U32 R7, RZ, RZ, R0 ;  /* 0x000000ffff079224 */ /* 0x000fca00078e0000 */
[----:B------:R0:W-:Y:S02]  /*14970*/  @!P1 LDGSTS.E.BYPASS.LTC128B.128 [R20+0xd400], desc[UR42][R6.64], !P0 ;  /* 0x0d40000006149fae */ /* 0x0001e4000c101d6a */
.L_x_858:
[----:B------:R-:W-:-:S05]  /*14980*/  VIADD R25, R25, 0xb0 ;  /* 0x000000b019197836 */ /* 0x000fca0000000000 */
[----:B------:R-:W-:-:S13]  /*14990*/  ISETP.GE.AND P1, PT, R25, R3, PT ;  /* 0x000000031900720c */ /* 0x000fda0003f26270 */
[----:B------:R-:W-:-:S04]  /*149a0*/  @!P1 LEA R2, P2, R21, R2, 0x1 ;  /* 0x0000000215029211 */ /* 0x000fc800078408ff */
[----:B------:R-:W-:-:S05]  /*149b0*/  @!P1 IADD3.X R3, RZ, R4, RZ, P2, !PT ;  /* 0x00000004ff039210 */ /* 0x000fca00017fe4ff */
[----:B------:R-:W-:Y:S01]  /*149c0*/  @!PT LDS RZ, [RZ] ;  /* 0x00000000fffff984 */ /* 0x000fe20000000800 */
[----:B------:R-:W-:Y:S01]  /*149d0*/  @!PT LDS RZ, [RZ] ;  /* 0x00000000fffff984 */ /* 0x000fe20000000800 */
[----:B------:R-:W-:Y:S01]  /*149e0*/  @!PT LDS RZ, [RZ] ;  /* 0x00000000fffff984 */ /* 0x000fe20000000800 */
[----:B------:R1:W-:Y:S01]  /*149f0*/  @!P1 LDGSTS.E.BYPASS.LTC128B.128 [R20+0xdc00], desc[UR42][R2.64], !P0 ;  /* 0x0dc0000002149fae */ /* 0x0003e2000c101d6a */
[----:B------:R-:W-:Y:S01]  /*14a00*/  PLOP3.LUT P0, PT, PT, PT, PT, 0x80, 0x0 ;  /* 0x000000000000781c */ /* 0x000fe20003f0f070 */
[----:B------:R-:W-:-:S12]  /*14a10*/  NOP ;  /* 0x0000000000007918 */ /* 0x000fd80000000000 */
.L_x_683:
[----:B------:R-:W-:Y:S02]  /*14a20*/  PLOP3.LUT P1, PT, P1, P0, PT, 0xa2, 0x0 ;  /* 0x000000000000781c */ /* 0x000fe40000f21472 */
[----:B------:R-:W-:-:S08]  /*14a30*/  @P0 R2UR P1, UR4, R16 ;  /* 0x00000000100402ca */ /* 0x000fd00000020000 */
[----:B------:R-:W-:-:S05]  /*14a40*/  @P0 PLOP3.LUT P0, PT, P1, PT, PT, 0x80, 0x0 ;  /* 0x000000000000081c */ /* 0x000fca0000f0f070 */
[----:B------:R-:W-:Y:S01]  /*14a50*/  @!P1 SYNCS.ARRIVE.TRANS64.RED.A0T1 RZ, [UR4+0x16800], RZ ;  /* 0x016800ffffff99a7 */ /* 0x000fe20008200404 */
[----:B------:R-:W-:Y:S07]  /*14a60*/  @!P1 ARRIVES.LDGSTSBAR.64.TRANSCNT [UR4+0x16800] ;  /* 0x01680000ff0099b0 */ /* 0x000fee0008000a84 */
[----:B------:R-:W-:Y:S05]  /*14a70*/  @P0 BRA.U.ANY `(.L_x_683) ;  /* 0xfffffffd00e80947 */ /* 0x000fea000393ffff */
[----:B-1----:R-:W2:Y:S02]  /*14a80*/  LDL.LU R2, [R1+0x44] ;  /* 0x0000440001027983 */ /* 0x002ea40000300800 */
        /* <DEDUP_REMOVED lines=9> */
[----:B------:R-:W2:Y:S03]  /*14b20*/  SYNCS.PHASECHK.TRANS64.TRYWAIT P0, [R16+URZ+0x16820], R0 ;  /* 0x01682000100075a7 */ /* 0x000ea6000800017f */
[----:B-12---:R-:W-:Y:S05]  /*14b30*/  @!P0 BRA `(.L_x_685) ;  /* 0x0000005c00c48947 */ /* 0x006fea0003800000 */
.L_x_859:
[----:B------:R-:W-:Y:S05]  /*14b40*/  BSYNC B0 ;  /* 0x0000000000007941 */ /* 0x000fea0003800000 */
.L_x_684:
[----:B------:R-:W0:Y:S04]  /*14b50*/  LDL.LU R3, [R1+0x3c] ;  /* 0x00003c0001037983 */ /* 0x000e280000300800 */
[----:B------:R-:W2:Y:S01]  /*14b60*/  LDL R2, [R1+0x14] ;  /* 0x0000140001027983 */ /* 0x000ea20000100800 */
[----:B------:R-:W-:Y:S01]  /*14b70*/  BSSY B0, `(.L_x_686) ;  /* 0x0000109000007945 */ /* 0x000fe20003800000 */
[----:B0-----:R-:W-:-:S05]  /*14b80*/  VIADD R7, R3, 0xfffffffe ;  /* 0xfffffffe03077836 */ /* 0x001fca0000000000 */
[----:B--2---:R-:W-:-:S13]  /*14b90*/  ISETP.GE.AND P0, PT, R7, R2, PT ;  /* 0x000000020700720c */ /* 0x004fda0003f06270 */
[----:B------:R-:W-:Y:S05]  /*14ba0*/  @!P0 BRA `(.L_x_687) ;  /* 0x0000001000148947 */ /* 0x000fea0003800000 */
[----:B------:R-:W0:Y:S01]  /*14bb0*/  S2R R2, SR_TID.X ;  /* 0x0000000000027919 */ /* 0x000e220000002100 */
[----:B------:R-:W-:Y:S01]  /*14bc0*/  ULDC UR4, c[0x0][0x2f4] ;  /* 0x0000bd0000047ab9 */ /* 0x000fe20000000800 */
[----:B------:R-:W-:Y:S02]  /*14bd0*/  IMAD.MOV.U32 R6, RZ, RZ, R22 ;  /* 0x000000ffff067224 */ /* 0x000fe400078e0016 */
[----:B------:R-:W-:Y:S02]  /*14be0*/  IMAD.MOV.U32 R20, RZ, RZ, R29 ;  /* 0x000000ffff147224 */ /* 0x000fe400078e001d */
[----:B------:R-:W-:Y:S01]  /*14bf0*/  IMAD.MOV.U32 R26, RZ, RZ, R23 ;  /* 0x000000ffff1a7224 */ /* 0x000fe200078e0017 */
[----:B0-----:R-:W-:-:S04]  /*14c00*/  SHF.L.U32 R2, R2, 0x3, RZ ;  /* 0x0000000302027819 */ /* 0x001fc800000006ff */
[----:B------:R-:W-:-:S04]  /*14c10*/  LOP3.LUT R2, R2, 0x38, RZ, 0xc0, !PT ;  /* 0x0000003802027812 */ /* 0x000fc800078ec0ff */
[----:B------:R-:W-:-:S13]  /*14c20*/  ISETP.GE.AND P1, PT, R2, UR4, PT ;  /* 0x0000000402007c0c */ /* 0x000fda000bf26270 */
.L_x_700:
[----:B------:R-:W2:Y:S01]  /*14c30*/  LDL R10, [R1+0x18] ;  /* 0x00001800010a7983 */ /* 0x000ea20000100800 */
[----:B-1----:R-:W0:Y:S03]  /*14c40*/  LDC R0, c[0x0][0x430] ;  /* 0x00010c00ff007b82 */ /* 0x002e260000000800 */
[----:B------:R-:W3:Y:S04]  /*14c50*/  LDL R9, [R1+0x1c] ;  /* 0x00001c0001097983 */ /* 0x000ee80000100800 */
[----:B------:R-:W4:Y:S01]  /*14c60*/  LDL R8, [R1+0xc] ;  /* 0x00000c0001087983 */ /* 0x000f220000100800 */
[----:B------:R-:W1:Y:S01]  /*14c70*/  S2R R2, SR_TID.X ;  /* 0x0000000000027919 */ /* 0x000e620000002100 */
[----:B0-----:R-:W-:-:S13]  /*14c80*/  ISETP.NE.AND P0, PT, R0, 0x1, PT ;  /* 0x000000010000780c */ /* 0x001fda0003f05270 */
[----:B------:R-:W0:Y:S01]  /*14c90*/  @P0 LDC R5, c[0x0][0x434] ;  /* 0x00010d00ff050b82 */ /* 0x000e220000000800 */
[----:B-1----:R-:W-:-:S04]  /*14ca0*/  LOP3.LUT R3, R2, 0x7f, RZ, 0xc0, !PT ;  /* 0x0000007f02037812 */ /* 0x002fc800078ec0ff */
[----:B------:R-:W-:-:S03]  /*14cb0*/  SHF.R.U32.HI R4, RZ, 0x3, R3 ;  /* 0x00000003ff047819 */ /* 0x000fc60000011603 */
[----:B------:R-:W1:Y:S01]  /*14cc0*/  @P0 LDC R3, c[0x0][0x438] ;  /* 0x00010e00ff030b82 */ /* 0x000e620000000800 */
[----:B------:R-:W-:Y:S01]  /*14cd0*/  SHF.L.U32 R2, R2, 0x4, RZ ;  /* 0x0000000402027819 */ /* 0x000fe200000006ff */
[----:B------:R-:W-:-:S03]  /*14ce0*/  IMAD R4, R7, 0x80, R4 ;  /* 0x0000008007047824 */ /* 0x000fc600078e0204 */
[----:B------:R-:W-:Y:S01]  /*14cf0*/  LOP3.LUT R2, R2, 0x70, RZ, 0xc0, !PT ;  /* 0x0000007002027812 */ /* 0x000fe200078ec0ff */
[----:B------:R-:W-:Y:S05]  /*14d00*/  YIELD ;  /* 0x0000000000007946 */ /* 0x000fea0003800000 */
[----:B------:R-:W-:Y:S01]  /*14d10*/  ULDC.64 UR4, c[0x0][0x428] ;  /* 0x00010a0000047ab9 */ /* 0x000fe20000000a00 */
[----:B--2---:R-:W-:-:S05]  /*14d20*/  IADD3 R4, R2, R4, R10 ;  /* 0x0000000402047210 */ /* 0x004fca0007ffe00a */
[----:B0-----:R-:W-:-:S04]  /*14d30*/  @P0 IMAD.HI.U32 R5, R4, R5, RZ ;  /* 0x0000000504050227 */ /* 0x001fc800078e00ff */
[----:B------:R-:W-:Y:S01]  /*14d40*/  IMAD.MOV.U32 R2, RZ, RZ, R4 ;  /* 0x000000ffff027224 */ /* 0x000fe200078e0004 */
[----:B-1----:R-:W-:-:S05]  /*14d50*/  @P0 SHF.R.U32.HI R2, RZ, R3, R5 ;  /* 0x00000003ff020219 */ /* 0x002fca0000011605 */
[----:B------:R-:W-:-:S04]  /*14d60*/  IMAD.MOV R3, RZ, RZ, -R2 ;  /* 0x000000ffff037224 */ /* 0x000fc800078e0a02 */
[----:B------:R-:W-:Y:S01]  /*14d70*/  IMAD R0, R0, R3, R4 ;  /* 0x0000000300007224 */ /* 0x000fe200078e0204 */
        /* <DEDUP_REMOVED lines=9> */
[----:B------:R-:W-:Y:S02]  /*14e10*/  IMAD.U32 R8, RZ, RZ, UR38 ;  /* 0x00000026ff087e24 */ /* 0x000fe4000f8e00ff */
[----:B------:R-:W-:-:S03]  /*14e20*/  VIADD R22, R6, 0x1 ;  /* 0x0000000106167836 */ /* 0x000fc60000000000 */
[----:B------:R-:W-:Y:S02]  /*14e30*/  ISETP.NE.AND P2, PT, R8, 0x3, PT ;  /* 0x000000030800780c */ /* 0x000fe40003f45270 */
        /* <DEDUP_REMOVED lines=8> */
.L_x_688:
[----:B------:R-:W-:Y:S01]  /*14ec0*/  LEA R5, R22, R16, 0x3 ;  /* 0x0000001016057211 */ /* 0x000fe200078e18ff */
[----:B------:R-:W-:Y:S01]  /*14ed0*/  BSSY B1, `(.L_x_689) ;  /* 0x0000004000017945 */ /* 0x000fe20003800000 */
[----:B------:R-:W-:-:S04]  /*14ee0*/  SHF.L.U32 R2, R29, 0x1f, RZ ;  /* 0x0000001f1d027819 */ /* 0x000fc800000006ff */
[----:B------:R-:W0:Y:S02]  /*14ef0*/  SYNCS.PHASECHK.TRANS64.TRYWAIT P0, [R5+URZ+0x16840], R2 ;  /* 0x01684002050075a7 */ /* 0x000e24000800017f */
[----:B0-----:R-:W-:Y:S05]  /*14f00*/  @!P0 BRA `(.L_x_690) ;  /* 0x0000005800e48947 */ /* 0x001fea0003800000 */
.L_x_860:
[----:B------:R-:W-:Y:S05]  /*14f10*/  BSYNC B1 ;  /* 0x0000000000017941 */ /* 0x000fea0003800000 */
.L_x_689:
[----:B------:R-:W2:Y:S01]  /*14f20*/  LDL R3, [R1] ;  /* 0x0000000001037983 */ /* 0x000ea20000100800 */
[----:B------:R-:W-:Y:S01]  /*14f30*/  SHF.R.S32.HI R21, RZ, 0x1f, R0 ;  /* 0x0000001fff157819 */ /* 0x000fe20000011400 */
[----:B------:R-:W-:Y:S01]  /*14f40*/  ULDC.64 UR4, c[0x0][0x300] ;  /* 0x0000c00000047ab9 */ /* 0x000fe20000000a00 */
[----:B------:R-:W-:Y:S01]  /*14f50*/  ULDC.64 UR6, c[0x0][0x2e8] ;  /* 0x0000ba0000067ab9 */ /* 0x000fe20000000a00 */
[----:B------:R-:W1:Y:S02]  /*14f60*/  S2R R8, SR_TID.X ;  /* 0x0000000000087919 */ /* 0x000e640000002100 */
[----:B------:R-:W-:Y:S01]  /*14f70*/  IMAD R7, R21, UR4, RZ ;  /* 0x0000000415077c24 */ /* 0x000fe2000f8e02ff */
[----:B------:R-:W3:Y:S03]  /*14f80*/  S2R R9, SR_TID.X ;  /* 0x0000000000097919 */ /* 0x000ee60000002100 */
[----:B------:R-:W-:Y:S01]  /*14f90*/  IMAD R7, R0, UR5, R7 ;  /* 0x0000000500077c24 */ /* 0x000fe2000f8e0207 */
[----:B-1----:R-:W-:-:S05]  /*14fa0*/  LOP3.LUT R8, R8, 0x7f, RZ, 0xc0, !PT ;  /* 0x0000007f08087812 */ /* 0x002fca00078ec0ff */
[----:B------:R-:W-:Y:S01]  /*14fb0*/  IMAD.SHL.U32 R11, R8, 0x8, RZ ;  /* 0x00000008080b7824 */ /* 0x000fe200078e00ff */
[----:B---3--:R-:W-:-:S04]  /*14fc0*/  SHF.L.U32 R8, R9, 0x3, RZ ;  /* 0x0000000309087819 */ /* 0x008fc800000006ff */
        /* <DEDUP_REMOVED lines=19> */
[----:B------:R-:W0:Y:S01]  /*15100*/  S2R R3, SR_TID.X ;  /* 0x0000000000037919 */ /* 0x000e220000002100 */
[----:B------:R-:W-:Y:S01]  /*15110*/  IMAD R8, R8, 0x2, R16 ;  /* 0x0000000208087824 */ /* 0x000fe200078e0210 */
[----:B------:R-:W1:Y:S01]  /*15120*/  SHFL.IDX PT, R2, R9, RZ, 0x181f ;  /* 0x00181fff09027589 */ /* 0x000e6200000e0000 */
[----:B0-----:R-:W-:-:S03]  /*15130*/  IMAD.SHL.U32 R11, R3, 0x8, RZ ;  /* 0x00000008030b7824 */ /* 0x001fc600078e00ff */
[----:B------:R-:W0:Y:S02]  /*15140*/  SHFL.IDX PT, R3, R10, RZ, 0x181f ;  /* 0x00181fff0a037589 */ /* 0x000e2400000e0000 */
[----:B------:R-:W-:-:S05]  /*15150*/  LOP3.LUT R11, R11, 0x38, RZ, 0xc0, !PT ;  /* 0x000000380b0b7812 */ /* 0x000fca00078ec0ff */
[----:B------:R-:W-:-:S05]  /*15160*/  IMAD.SHL.U32 R7, R11, 0x2, RZ ;  /* 0x000000020b077824 */ /* 0x000fca00078e00ff */
[----:B-1----:R-:W-:-:S04]  /*15170*/  IADD3 R2, P0, R2, R7, RZ ;  /* 0x0000000702027210 */ /* 0x002fc80007f1e0ff */
[----:B0-----:R-:W-:-:S05]  /*15180*/  IADD3.X R3, RZ, R3, RZ, P0, !PT ;  /* 0x00000003ff037210 */ /* 0x001fca00007fe4ff */
[----:B------:R-:W-:Y:S01]  /*15190*/  @!PT LDS RZ, [RZ] ;  /* 0x00000000fffff984 */ /* 0x000fe20000000800 */
        /* <DEDUP_REMOVED lines=33> */
.L_x_878:
        /* <DEDUP_REMOVED lines=8> */
.L_x_692:
[----:B------:R-:W-:Y:S02]  /*15430*/  PLOP3.LUT P2, PT, P2, P0, PT, 0xa2, 0x0 ;  /* 0x000000000000781c */ /* 0x000fe40001741472 */
[----:B------:R-:W-:-:S08]  /*15440*/  @P0 R2UR P2, UR4, R5 ;  /* 0x00000000050402ca */ /* 0x000fd00000040000 */
[----:B------:R-:W-:-:S05]  /*15450*/  @P0 PLOP3.LUT P0, PT, P2, PT, PT, 0x80, 0x0 ;  /* 0x000000000000081c */ /* 0x000fca000170f070 */
[----:B------:R-:W-:Y:S01]  /*15460*/  @!P2 SYNCS.ARRIVE.TRANS64.RED.A0T1 RZ, [UR4+0x16830], RZ ;  /* 0x016830ffffffa9a7 */ /* 0x000fe20008200404 */
[----:B------:R-:W-:Y:S07]  /*15470*/  @!P2 ARRIVES.LDGSTSBAR.64.TRANSCNT [UR4+0x16830] ;  /* 0x01683000ff00a9b0 */ /* 0x000fee0008000a84 */
[----:B------:R-:W-:Y:S05]  /*15480*/  @P0 BRA.U.ANY `(.L_x_692) ;  /* 0xfffffffd00e80947 */ /* 0x000fea000393ffff */
[----:B------:R-:W-:Y:S01]  /*15490*/  NOP ;  /* 0x0000000000007918 */ /* 0x000fe20000000000 */
[----:B-1----:R-:W-:-:S05]  /*154a0*/  IMAD.U32 R2, RZ, RZ, UR38 ;  /* 0x00000026ff027e24 */ /* 0x002fca000f8e00ff */
[----:B------:R-:W-:-:S13]  /*154b0*/  ISETP.NE.AND P3, PT, R2, 0x3, PT ;  /* 0x000000030200780c */ /* 0x000fda0003f65270 */
[----:B------:R-:W-:Y:S05]  /*154c0*/  @!P3 BRA `(.L_x_693) ;  /* 0x000000000004b947 */ /* 0x000fea0003800000 */
[----:B------:R-:W-:Y:S01]  /*154d0*/  BPT.TRAP 0x1 ;  /* 0x000000040000795c */ /* 0x000fe20000300000 */
.L_x_693:
[----:B------:R1:W-:Y:S01]  /*154e0*/  SYNCS.ARRIVE.TRANS64.A1T0 RZ, [R5+URZ+0x16830], RZ ;  /* 0x016830ff05ff79a7 */ /* 0x0003e2000810003f */
[----:B------:R-:W-:Y:S05]  /*154f0*/  @!P3 BRA `(.L_x_694) ;  /* 0x000000000004b947 */ /* 0x000fea0003800000 */
[----:B------:R-:W-:Y:S01]  /*15500*/  BPT.TRAP 0x1 ;  /* 0x000000040000795c */ /* 0x000fe20000300000 */
.L_x_694:
[----:B------:R-:W-:Y:S01]  /*15510*/  SHF.L.U32 R2, R20, 0x1f, RZ ;  /* 0x0000001f14027819 */ /* 0x000fe200000006ff */
[----:B-1----:R-:W-:Y:S01]  /*15520*/  IMAD R5, R6, 0x8, R16 ;  /* 0x0000000806057824 */ /* 0x002fe200078e0210 */
[----:B------:R-:W-:Y:S03]  /*15530*/  BSSY B1, `(.L_x_695) ;  /* 0x0000003000017945 */ /* 0x000fe60003800000 */
[----:B------:R-:W1:Y:S02]  /*15540*/  SYNCS.PHASECHK.TRANS64.TRYWAIT P0, [R5+URZ+0x16860], R2 ;  /* 0x01686002050075a7 */ /* 0x000e64000800017f */
[----:B-1----:R-:W-:Y:S05]  /*15550*/  @!P0 BRA `(.L_x_696) ;  /* 0x0000005c00a08947 */ /* 0x002fea0003800000 */
.L_x_879:
[----:B------:R-:W-:Y:S05]  /*15560*/  BSYNC B1 ;  /* 0x0000000000017941 */ /* 0x000fea0003800000 */
.L_x_695:
[----:B------:R-:W2:Y:S01]  /*15570*/  LDL R8, [R1+0x10] ;  /* 0x0000100001087983 */ /* 0x000ea20000100800 */
[----:B------:R-:W0:Y:S01]  /*15580*/  S2R R11, SR_TID.X ;  /* 0x00000000000b7919 */ /* 0x000e220000002100 */
[----:B------:R-:W-:Y:S01]  /*15590*/  UMOV UR4, 0xffffffff ;  /* 0xffffffff00047882 */ /* 0x000fe20000000000 */
[C---:B0-----:R-:W-:Y:S02]  /*155a0*/  SHF.L.U32 R9, R11.reuse, 0x3, RZ ;  /* 0x000000030b097819 */ /* 0x041fe400000006ff */
[----:B------:R-:W-:Y:S02]  /*155b0*/  LOP3.LUT R3, R11, 0x7f, RZ, 0xc0, !PT ;  /* 0x0000007f0b037812 */ /* 0x000fe400078ec0ff */
[----:B------:R-:W-:-:S03]  /*155c0*/  LOP3.LUT R9, R9, 0x1f8, RZ, 0xc0, !PT ;  /* 0x000001f809097812 */ /* 0x000fc600078ec0ff */
[----:B------:R-:W-:Y:S01]  /*155d0*/  IMAD.SHL.U32 R10, R3, 0x8, RZ ;  /* 0x00000008030a7824 */ /* 0x000fe200078e00ff */
        /* <DEDUP_REMOVED lines=8> */
[----:B------:R-:W-:Y:S02]  /*15660*/  ISETP.LT.OR P0, PT, R8, 0x1, P1 ;  /* 0x000000010800780c */ /* 0x000fe40000f01670 */
[----:B------:R-:W-:Y:S01]  /*15670*/  LEA R6, R6, R16, 0x1 ;  /* 0x0000001006067211 */ /* 0x000fe200078e08ff */
[----:B------:R-:W1:Y:S01]  /*15680*/  SHFL.IDX PT, R3, R19, RZ, 0x181f ;  /* 0x00181fff13037589 */ /* 0x000e6200000e0000 */
[----:B0-----:R-:W-:-:S05]  /*15690*/  IADD3 R2, P2, R2, R7, RZ ;  /* 0x0000000702027210 */ /* 0x001fca0007f5e0ff */
[----:B-1----:R-:W-:-:S05]  /*156a0*/  IMAD.X R3, RZ, RZ, R3, P2 ;  /* 0x000000ffff037224 */ /* 0x002fca00010e0603 */
        /* <DEDUP_REMOVED lines=40> */
.L_x_897:
        /* <DEDUP_REMOVED lines=14> */
[----:B------:R-:W-:-:S03]  /*15a10*/  NOP ;  /* 0x0000000000007918 */ /* 0x000fc60000000000 */
[----:B------:R-:W-:-:S03]  /*15a20*/  IADD3 R3, R3, R6, RZ ;  /* 0x0000000603037210 */ /* 0x000fc60007ffe0ff */
        /* <DEDUP_REMOVED lines=9> */
.L_x_698:
[----:B------:R-:W-:Y:S02]  /*15ac0*/  PLOP3.LUT P2, PT, P2, P0, PT, 0xa2, 0x0 ;  /* 0x000000000000781c */ /* 0x000fe40001741472 */
[----:B------:R-:W-:-:S08]  /*15ad0*/  @P0 R2UR P2, UR4, R5 ;  /* 0x00000000050402ca */ /* 0x000fd00000040000 */
[----:B------:R-:W-:-:S05]  /*15ae0*/  @P0 PLOP3.LUT P0, PT, P2, PT, PT, 0x80, 0x0 ;  /* 0x000000000000081c */ /* 0x000fca000170f070 */
[----:B------:R-:W-:Y:S01]  /*15af0*/  @!P2 SYNCS.ARRIVE.TRANS64.RED.A0T1 RZ, [UR4+0x16850], RZ ;  /* 0x016850ffffffa9a7 */ /* 0x000fe20008200404 */
[----:B------:R-:W-:Y:S07]  /*15b00*/  @!P2 ARRIVES.LDGSTSBAR.64.TRANSCNT [UR4+0x16850] ;  /* 0x01685000ff00a9b0 */ /* 0x000fee0008000a84 */
[----:B------:R-:W-:Y:S05]  /*15b10*/  @P0 BRA.U.ANY `(.L_x_698) ;  /* 0xfffffffd00e80947 */ /* 0x000fea000393ffff */
[----:B------:R-:W-:Y:S01]  /*15b20*/  NOP ;  /* 0x0000000000007918 */ /* 0x000fe20000000000 */
[----:B------:R-:W-:Y:S02]  /*15b30*/  IMAD.U32 R2, RZ, RZ, UR38 ;  /* 0x00000026ff027e24 */ /* 0x000fe4000f8e00ff */
[----:B------:R-:W-:-:S03]  /*15b40*/  IMAD.MOV.U32 R19, RZ, RZ, R0 ;  /* 0x000000ffff137224 */ /* 0x000fc600078e0000 */
[----:B------:R-:W-:-:S13]  /*15b50*/  ISETP.NE.AND P3, PT, R2, 0x3, PT ;  /* 0x000000030200780c */ /* 0x000fda0003f65270 */
[----:B------:R-:W-:Y:S05]  /*15b60*/  @!P3 BRA `(.L_x_699) ;  /* 0x000000000004b947 */ /* 0x000fea0003800000 */
[----:B------:R-:W-:Y:S01]  /*15b70*/  BPT.TRAP 0x1 ;  /* 0x000000040000795c */ /* 0x000fe20000300000 */
.L_x_699:
[----:B------:R-:W2:Y:S01]  /*15b80*/  LDL R0, [R1+0x14] ;  /* 0x0000140001007983 */ /* 0x000ea20000100800 */
[----:B------:R0:W-:Y:S01]  /*15b90*/  SYNCS.ARRIVE.TRANS64.A1T0 RZ, [R5+URZ+0x16850], RZ ;  /* 0x016850ff05ff79a7 */ /* 0x0001e2000810003f */
[C---:B------:R-:W-:Y:S01]  /*15ba0*/  IADD3 R7, R23.reuse, -0x1, RZ ;  /* 0xffffffff17077810 */ /* 0x040fe20007ffe0ff */
[----:B------:R-:W-:Y:S02]  /*15bb0*/  IMAD.MOV.U32 R6, RZ, RZ, R22 ;  /* 0x000000ffff067224 */ /* 0x000fe400078e0016 */
[----:B------:R-:W-:Y:S02]  /*15bc0*/  IMAD.MOV.U32 R20, RZ, RZ, R29 ;  /* 0x000000ffff147224 */ /* 0x000fe400078e001d */
[----:B------:R-:W-:Y:S01]  /*15bd0*/  IMAD.MOV.U32 R26, RZ, RZ, R23 ;  /* 0x000000ffff1a7224 */ /* 0x000fe200078e0017 */
[----:B--2---:R-:W-:-:S13]  /*15be0*/  ISETP.GT.AND P0, PT, R23, R0, PT ;  /* 0x000000001700720c */ /* 0x004fda0003f04270 */
[----:B0-----:R-:W-:Y:S05]  /*15bf0*/  @P0 BRA `(.L_x_700) ;  /* 0xfffffff0000c0947 */ /* 0x001fea000383ffff */
.L_x_687:
[----:B------:R-:W-:Y:S05]  /*15c00*/  BSYNC B0 ;  /* 0x0000000000007941 */ /* 0x000fea0003800000 */
.L_x_686:
[----:B-1----:R-:W0:Y:S01]  /*15c10*/  S2R R0, SR_TID.X ;  /* 0x0000000000007919 */ /* 0x002e220000002100 */
        /* <DEDUP_REMOVED lines=16> */
.L_x_702:
[----:B------:R-:W-:Y:S05]  /*15d20*/  BSYNC B0 ;  /* 0x0000000000007941 */ /* 0x000fea0003800000 */
.L_x_701:
[----:B------:R-:W-:-:S04]  /*15d30*/  MOV R0, UR38 ;  /* 0x0000002600007c02 */ /* 0x000fc80008000f00 */
[----:B------:R-:W-:-:S13]  /*15d40*/  ISETP.NE.AND P0, PT, R0, 0x3, PT ;  /* 0x000000030000780c */ /* 0x000fda0003f05270 */
[----:B------:R-:W-:Y:S05]  /*15d50*/  @!P0 BRA `(.L_x_703) ;  /* 0x0000000000048947 */ /* 0x000fea0003800000 */
[----:B------:R-:W-:Y:S01]  /*15d60*/  BPT.TRAP 0x1 ;  /* 0x000000040000795c */ /* 0x000fe20000300000 */
.L_x_703:
[----:B------:R-:W2:Y:S01]  /*15d70*/  LDL.LU R2, [R1+0x10] ;  /* 0x0000100001027983 */ /* 0x000ea20000300800 */
[----:B------:R-:W-:Y:S01]  /*15d80*/  IMAD R0, R22, 0x8, R16 ;  /* 0x0000000816007824 */ /* 0x000fe200078e0210 */
[----:B------:R-:W-:Y:S01]  /*15d90*/  SHF.L.U32 R3, R29, 0x1f, RZ ;  /* 0x0000001f1d037819 */ /* 0x000fe200000006ff */
[----:B------:R-:W-:Y:S03]  /*15da0*/  BSSY B0, `(.L_x_704) ;  /* 0x0000004000007945 */ /* 0x000fe60003800000 */
[----:B------:R-:W0:Y:S01]  /*15db0*/  SYNCS.PHASECHK.TRANS64.TRYWAIT P0, [R0+URZ+0x16860], R3 ;  /* 0x01686003000075a7 */ /* 0x000e22000800017f */
[----:B--2---:R-:W-:Y:S01]  /*15dc0*/  IMAD R6, R23, -0x80, R2 ;  /* 0xffffff8017067824 */ /* 0x004fe200078e0202 */
[----:B0-----:R-:W-:Y:S06]  /*15dd0*/  @!P0 BRA `(.L_x_705) ;  /* 0x0000005c00dc8947 */ /* 0x001fec0003800000 */
.L_x_898:
[----:B------:R-:W-:Y:S05]  /*15de0*/  BSYNC B0 ;  /* 0x0000000000007941 */ /* 0x000fea0003800000 */
.L_x_704:
[----:B------:R-:W1:Y:S01]  /*15df0*/  S2R R8, SR_TID.X ;  /* 0x0000000000087919 */ /* 0x000e620000002100 */
[----:B------:R-:W-:Y:S01]  /*15e00*/  ULDC UR4, c[0x0][0x2f4] ;  /* 0x0000bd0000047ab9 */ /* 0x000fe20000000800 */
[C---:B-1----:R-:W-:Y:S01]  /*15e10*/  SHF.L.U32 R2, R8.reuse, 0x3, RZ ;  /* 0x0000000308027819 */ /* 0x042fe200000006ff */
[C---:B------:R-:W-:Y:S01]  /*15e20*/  IMAD.SHL.U32 R7, R8.reuse, 0x8, RZ ;  /* 0x0000000808077824 */ /* 0x040fe200078e00ff */
[----:B------:R-:W-:Y:S02]  /*15e30*/  LOP3.LUT R5, R8, 0x7f, RZ, 0xc0, !PT ;  /* 0x0000007f08057812 */ /* 0x000fe400078ec0ff */
[----:B------:R-:W-:Y:S02]  /*15e40*/  LOP3.LUT R2, R2, 0x1f8, RZ, 0xc0, !PT ;  /* 0x000001f802027812 */ /* 0x000fe400078ec0ff */
[----:B------:R-:W-:Y:S01]  /*15e50*/  LOP3.LUT R7, R7, 0x38, RZ, 0xc0, !PT ;  /* 0x0000003807077812 */ /* 0x000fe200078ec0ff */
[----:B------:R-:W-:Y:S01]  /*15e60*/  IMAD.SHL.U32 R4, R5, 0x8, RZ ;  /* 0x0000000805047824 */ /* 0x000fe200078e00ff */
[----:B------:R-:W-:-:S02]  /*15e70*/  LOP3.LUT R2, R2, 0x38, R8, 0x78, !PT ;  /* 0x0000003802027812 */ /* 0x000fc400078e7808 */
[----:B------:R-:W-:Y:S01]  /*15e80*/  ISETP.GE.AND P0, PT, R7, UR4, PT ;  /* 0x0000000407007c0c */ /* 0x000fe2000bf06270 */
[----:B------:R-:W-:Y:S01]  /*15e90*/  UMOV UR4, 0xffffffff ;  /* 0xffffffff00047882 */ /* 0x000fe20000000000 */
[----:B------:R-:W-:Y:S02]  /*15ea0*/  SHF.R.U32.HI R5, RZ, 0x3, R5 ;  /* 0x00000003ff057819 */ /* 0x000fe40000011605 */
[----:B------:R-:W-:-:S03]  /*15eb0*/  LOP3.LUT R2, R2, 0x200, R4, 0xf8, !PT ;  /* 0x0000020002027812 */ /* 0x000fc600078ef804 */
[----:B------:R-:W-:Y:S02]  /*15ec0*/  IMAD.IADD R6, R6, 0x1, -R5 ;  /* 0x0000000106067824 */ /* 0x000fe400078e0a05 */
        /* <DEDUP_REMOVED lines=8> */
[----:B------:R-:W1:Y:S02]  /*15f50*/  SHFL.IDX PT, R14, R18, 0x1, 0x181f ;  /* 0x00381f00120e7f89 */ /* 0x000e6400000e0000 */
        /* <DEDUP_REMOVED lines=39> */
.L_x_916:
        /* <DEDUP_REMOVED lines=9> */
.L_x_707:
[----:B------:R-:W-:Y:S02]  /*16260*/  PLOP3.LUT P1, PT, P1, P0, PT, 0xa2, 0x0 ;  /* 0x000000000000781c */ /* 0x000fe40000f21472 */
[----:B------:R-:W-:-:S08]  /*16270*/  @P0 R2UR P1, UR4, R0 ;  /* 0x00000000000402ca */ /* 0x000fd00000020000 */
[----:B------:R-:W-:-:S05]  /*16280*/  @P0 PLOP3.LUT P0, PT, P1, PT, PT, 0x80, 0x0 ;  /* 0x000000000000081c */ /* 0x000fca0000f0f070 */
[----:B------:R-:W-:Y:S01]  /*16290*/  @!P1 SYNCS.ARRIVE.TRANS64.RED.A0T1 RZ, [UR4+0x16850], RZ ;  /* 0x016850ffffff99a7 */ /* 0x000fe20008200404 */
[----:B------:R-:W-:Y:S07]  /*162a0*/  @!P1 ARRIVES.LDGSTSBAR.64.TRANSCNT [UR4+0x16850] ;  /* 0x01685000ff0099b0 */ /* 0x000fee0008000a84 */
[----:B------:R-:W-:Y:S05]  /*162b0*/  @P0 BRA.U.ANY `(.L_x_707) ;  /* 0xfffffffd00e80947 */ /* 0x000fea000393ffff */
[----:B------:R-:W-:Y:S01]  /*162c0*/  NOP ;  /* 0x0000000000007918 */ /* 0x000fe20000000000 */
[----:B0-----:R-:W-:-:S05]  /*162d0*/  IMAD.U32 R2, RZ, RZ, UR38 ;  /* 0x00000026ff027e24 */ /* 0x001fca000f8e00ff */
[----:B------:R-:W-:-:S13]  /*162e0*/  ISETP.NE.AND P2, PT, R2, 0x3, PT ;  /* 0x000000030200780c */ /* 0x000fda0003f45270 */
[----:B------:R-:W-:Y:S05]  /*162f0*/  @!P2 BRA `(.L_x_708) ;  /* 0x000000000004a947 */ /* 0x000fea0003800000 */
[----:B------:R-:W-:Y:S01]  /*16300*/  BPT.TRAP 0x1 ;  /* 0x000000040000795c */ /* 0x000fe20000300000 */
.L_x_708:
[----:B------:R-:W-:Y:S01]  /*16310*/  VIADD R22, R22, 0x1 ;  /* 0x0000000116167836 */ /* 0x000fe20000000000 */
[----:B------:R0:W-:Y:S04]  /*16320*/  SYNCS.ARRIVE.TRANS64.A1T0 RZ, [R0+URZ+0x16850], RZ ;  /* 0x016850ff00ff79a7 */ /* 0x0001e8000810003f */
[----:B------:R-:W-:-:S04]  /*16330*/  ISETP.NE.AND P0, PT, R22, 0x2, PT ;  /* 0x000000021600780c */ /* 0x000fc80003f05270 */
[----:B0-----:R-:W-:Y:S02]  /*16340*/  SEL R0, RZ, 0x1, P0 ;  /* 0x00000001ff007807 */ /* 0x001fe40000000000 */
[----:B------:R-:W-:Y:S02]  /*16350*/  SEL R22, R22, RZ, P0 ;  /* 0x000000ff16167207 */ /* 0x000fe40000000000 */
[----:B------:R-:W-:-:S07]  /*16360*/  LOP3.LUT R29, R29, R0, RZ, 0x3c, !PT ;  /* 0x000000001d1d7212 */ /* 0x000fce00078e3cff */
.L_x_667:
[----:B------:R-:W-:Y:S05]  /*16370*/  BSYNC B7 ;  /* 0x0000000000077941 */ /* 0x000fea0003800000 */
.L_x_665:
[----:B------:R-:W2:Y:S02]  /*16380*/  LDL R0, [R1] ;  /* 0x0000000001007983 */ /* 0x000ea40000100800 */
[----:B--2---:R-:W-:-:S13]  /*16390*/  LOP3.LUT P0, RZ, R0, 0x4, RZ, 0xc0, !PT ;  /* 0x0000000400ff7812 */ /* 0x004fda000780c0ff */
[----:B------:R-:W-:Y:S05]  /*163a0*/  @!P0 BRA `(.L_x_709) ;  /* 0x0000000000248947 */ /* 0x000fea0003800000 */
[----:B------:R-:W-:Y:S05]  /*163b0*/  WARPSYNC.ALL ;  /* 0x0000000000007948 */ /* 0x000fea0003800000 */
[----:B------:R-:W2:Y:S08]  /*163c0*/  S2UR UR5, SR_CgaCtaId ;  /* 0x00000000000579c3 */ /* 0x000eb00000008800 */
[----:B------:R-:W-:Y:S06]  /*163d0*/  BAR.SYNC.DEFER_BLOCKING 0x5, 0x200 ;  /* 0x0148000000007b1d */ /* 0x000fec0000010000 */
[----:B------:R-:W-:-:S02]  /*163e0*/  UMOV UR4, 0x400 ;  /* 0x0000040000047882 */ /* 0x000fc40000000000 */
[----:B--2---:R-:W-:-:S06]  /*163f0*/  ULEA UR4, UR5, UR4, 0x18 ;  /* 0x0000000405047291 */ /* 0x004fcc000f8ec03f */
[----:B------:R-:W-:-:S05]  /*16400*/  IMAD.U32 R16, RZ, RZ, UR4 ;  /* 0x00000004ff107e24 */ /* 0x000fca000f8e00ff */
[----:B------:R2:W3:Y:S01]  /*16410*/  LDS.128 R24, [R16+0x168d0] ;  /* 0x0168d00010187984 */ /* 0x0004e20000000c00 */
[----:B------:R-:W-:Y:S06]  /*16420*/  BAR.ARV 0x4, 0x200 ;  /* 0x0108000000007b1d */ /* 0x000fec0000002000 */
[----:B------:R-:W-:Y:S05]  /*16430*/  BRA `(.L_x_710) ;  /* 0x0000000800d07947 */ /* 0x000fea0003800000 */
.L_x_709:
[----:B------:R-:W0:Y:S01]  /*16440*/  S2R R0, SR_TID.X ;  /* 0x0000000000007919 */ /* 0x000e220000002100 */
[----:B------:R-:W-:Y:S01]  /*16450*/  UMOV UR4, 0xffffffff ;  /* 0xffffffff00047882 */ /* 0x000fe20000000000 */
[----:B0-----:R-:W-:-:S04]  /*16460*/  LOP3.LUT R9, R0, 0x1f, RZ, 0xc0, !PT ;  /* 0x0000001f00097812 */ /* 0x001fc800078ec0ff */
[----:B------:R-:W-:Y:S01]  /*16470*/  ISETP.NE.AND P0, PT, R9, 0x1f, PT ;  /* 0x0000001f0900780c */ /* 0x000fe20003f05270 */
[----:B------:R-:W-:-:S12]  /*16480*/  BRA.DIV UR4, `(.L_x_711) ;  /* 0x0000006204707947 */ /* 0x000fd8000b800000 */
[----:B-1----:R-:W-:Y:S01]  /*16490*/  IADD3 R7, R27, R9, RZ ;  /* 0x000000091b077210 */ /* 0x002fe20007ffe0ff */
[----:B------:R-:W-:-:S03]  /*164a0*/  ULDC UR4, c[0x0][0xc3c] ;  /* 0x00030f0000047ab9 */ /* 0x000fc60000000800 */
        /* <DEDUP_REMOVED lines=8> */
[C---:B------:R-:W-:Y:S01]  /*16530*/  ISETP.GE.U32.AND P2, PT, R9.reuse, 0x2, PT ;  /* 0x000000020900780c */ /* 0x040fe20003f46070 */
[----:B------:R-:W-:Y:S01]  /*16540*/  IMAD.MOV.U32 R7, RZ, RZ, RZ ;  /* 0x000000ffff077224 */ /* 0x000fe200078e00ff */
[C---:B------:R-:W-:Y:S01]  /*16550*/  ISETP.GE.U32.AND P3, PT, R9.reuse, 0x4, PT ;  /* 0x000000040900780c */ /* 0x040fe20003f66070 */
[----:B------:R-:W-:Y:S01]  /*16560*/  SHFL.IDX PT, R0, R24, RZ, 0x1f ;  /* 0x00001fff18007589 */ /* 0x000fe200000e0000 */
[C---:B------:R-:W-:Y:S02]  /*16570*/  ISETP.GE.U32.AND P4, PT, R9.reuse, 0x8, PT ;  /* 0x000000080900780c */ /* 0x040fe40003f86070 */
[----:B------:R-:W-:Y:S01]  /*16580*/  ISETP.GE.U32.AND P5, PT, R9, 0x10, PT ;  /* 0x000000100900780c */ /* 0x000fe20003fa6070 */
[----:B------:R0:W-:Y:S02]  /*16590*/  SHFL.IDX PT, R6, R24, 0x1, 0x1f ;  /* 0x00201f0018067f89 */ /* 0x0001e400000e0000 */
[----:B0-----:R-:W-:-:S02]  /*165a0*/  IMAD.MOV.U32 R24, RZ, RZ, RZ ;  /* 0x000000ffff187224 */ /* 0x001fc400078e00ff */
[----:B--2---:R-:W-:Y:S01]  /*165b0*/  @!P1 IMAD.MOV.U32 R7, RZ, RZ, R8 ;  /* 0x000000ffff079224 */ /* 0x004fe200078e0008 */
[----:B---3--:R-:W-:Y:S02]  /*165c0*/  @!P1 MOV R4, R5 ;  /* 0x0000000500049202 */ /* 0x008fe40000000f00 */
        /* <DEDUP_REMOVED lines=17> */
[----:B------:R0:W1:Y:S02]  /*166e0*/  SHFL.IDX PT, R14, R3, 0x1f, 0x1f ;  /* 0x03e01f00030e7f89 */ /* 0x00006400000e0000 */
.L_x_926:
[----:B------:R-:W-:Y:S02]  /*166f0*/  ULDC UR4, c[0x0][0xc38] ;  /* 0x00030e0000047ab9 */ /* 0x000fe40000000800 */
[----:B------:R-:W-:-:S04]  /*16700*/  IMAD.U32 R2, RZ, RZ, UR4 ;  /* 0x00000004ff027e24 */ /* 0x000fc8000f8e00ff */
[----:B-1----:R-:W-:-:S05]  /*16710*/  IMAD R5, R14, R2, RZ ;  /* 0x000000020e057224 */ /* 0x002fca00078e02ff */
[----:B------:R-:W-:-:S04]  /*16720*/  IADD3 R6, R6, R5, RZ ;  /* 0x0000000506067210 */ /* 0x000fc80007ffe0ff */
[----:B------:R-:W-:-:S13]  /*16730*/  ISETP.GT.AND P6, PT, R6, R0, PT ;  /* 0x000000000600720c */ /* 0x000fda0003fc4270 */
[----:B------:R-:W-:Y:S05]  /*16740*/  @P6 BRA `(.L_x_712) ;  /* 0x0000000000a46947 */ /* 0x000fea0003800000 */
.L_x_715:
[----:B------:R-:W1:Y:S01]  /*16750*/  LDC R2, c[0x0][0xc3c] ;  /* 0x00030f00ff027b82 */ /* 0x000e620000000800 */
[----:B------:R-:W-:-:S05]  /*16760*/  VIADD R27, R27, 0x1f ;  /* 0x0000001f1b1b7836 */ /* 0x000fca0000000000 */
[----:B-1----:R-:W-:-:S13]  /*16770*/  ISETP.GE.AND P6, PT, R27, R2, PT ;  /* 0x000000021b00720c */ /* 0x002fda0003fc6270 */
[----:B------:R-:W-:Y:S05]  /*16780*/  @P6 BRA `(.L_x_713) ;  /* 0x0000000400b86947 */ /* 0x000fea0003800000 */
[----:B0-----:R-:W0:Y:S01]  /*16790*/  S2R R3, SR_TID.X ;  /* 0x0000000000037919 */ /* 0x001e220000002100 */
[----:B------:R-:W-:Y:S01]  /*167a0*/  IMAD.MOV.U32 R7, RZ, RZ, RZ ;  /* 0x000000ffff077224 */ /* 0x000fe200078e00ff */
[----:B0-----:R-:W-:-:S05]  /*167b0*/  LOP3.LUT R3, R3, 0x1f, RZ, 0xc0, !PT ;  /* 0x0000001f03037812 */ /* 0x001fca00078ec0ff */
[----:B------:R-:W-:-:S05]  /*167c0*/  IMAD.IADD R9, R27, 0x1, R3 ;  /* 0x000000011b097824 */ /* 0x000fca00078e0203 */
[----:B------:R-:W-:-:S13]  /*167d0*/  ISETP.GE.OR P6, PT, R9, R2, !P0 ;  /* 0x000000020900720c */ /* 0x000fda00047c6670 */
[----:B------:R-:W0:Y:S08]  /*167e0*/  @!P6 LDC.64 R2, c[0x0][0xc80] ;  /* 0x00032000ff02eb82 */ /* 0x000e300000000a00 */
[----:B------:R-:W1:Y:S01]  /*167f0*/  @!P6 LDC.64 R4, c[0x0][0xc78] ;  /* 0x00031e00ff04eb82 */ /* 0x000e620000000a00 */
[----:B0-----:R-:W-:-:S05]  /*16800*/  @!P6 IMAD.WIDE R2, R9, 0x4, R2 ;  /* 0x000000040902e825 */ /* 0x001fca00078e0202 */
[----:B------:R1:W2:Y:S02]  /*16810*/  @!P6 LDG.E R7, desc[UR42][R2.64] ;  /* 0x0000002a0207e981 */ /* 0x0002a4000c1e1900 */
[----:B-1----:R-:W-:Y:S01]  /*16820*/  @!P6 IMAD.WIDE R2, R9, 0x4, R4 ;  /* 0x000000040902e825 */ /* 0x002fe200078e0204 */
[----:B------:R-:W-:-:S06]  /*16830*/  MOV R4, RZ ;  /* 0x000000ff00047202 */ /* 0x000fcc0000000f00 */
        /* <DEDUP_REMOVED lines=20> */
.L_x_934:
[----:B------:R-:W-:Y:S02]  /*16980*/  ULDC UR4, c[0x0][0xc38] ;  /* 0x00030e0000047ab9 */ /* 0x000fe40000000800 */
[----:B------:R-:W-:-:S04]  /*16990*/  IMAD.U32 R2, RZ, RZ, UR4 ;  /* 0x00000004ff027e24 */ /* 0x000fc8000f8e00ff */
[----:B-1----:R-:W-:-:S04]  /*169a0*/  IMAD R5, R14, R2, RZ ;  /* 0x000000020e057224 */ /* 0x002fc800078e02ff */
[----:B------:R-:W-:-:S05]  /*169b0*/  IMAD.IADD R6, R5, 0x1, R6 ;  /* 0x0000000105067824 */ /* 0x000fca00078e0206 */
[----:B------:R-:W-:-:S13]  /*169c0*/  ISETP.GT.AND P6, PT, R6, R0, PT ;  /* 0x000000000600720c */ /* 0x000fda0003fc4270 */
[----:B------:R-:W-:Y:S05]  /*169d0*/  @!P6 BRA `(.L_x_715) ;  /* 0xfffffffc005ce947 */ /* 0x000fea000383ffff */
.L_x_712:
[----:B------:R-:W-:Y:S01]  /*169e0*/  IADD3 R6, -R5, R6, RZ ;  /* 0x0000000605067210 */ /* 0x000fe20007ffe1ff */
[----:B------:R-:W-:-:S04]  /*169f0*/  UMOV UR4, 0xffffffff ;  /* 0xffffffff00047882 */ /* 0x000fc80000000000 */
[----:B------:R-:W-:-:S05]  /*16a00*/  IMAD R5, R3, R2, R6 ;  /* 0x0000000203057224 */ /* 0x000fca00078e0206 */
[----:B------:R-:W-:Y:S01]  /*16a10*/  ISETP.GT.AND P6, PT, R5, R0, PT ;  /* 0x000000000500720c */ /* 0x000fe20003fc4270 */
[----:B------:R-:W-:-:S12]  /*16a20*/  BRA.DIV UR4, `(.L_x_716) ;  /* 0x0000006204fc7947 */ /* 0x000fd8000b800000 */
[----:B------:R-:W-:-:S04]  /*16a30*/  VOTE.ANY R8, PT, !P6 ;  /* 0x0000000000087806 */ /* 0x000fc800070e0100 */
[----:B------:R-:W1:Y:S02]  /*16a40*/  POPC R5, R8 ;  /* 0x0000000800057309 */ /* 0x000e640000000000 */
[----:B-1----:R1:W2:Y:S04]  /*16a50*/  SHFL.IDX PT, R7, R7, R5, 0x1f ;  /* 0x00001f0507077589 */ /* 0x0022a800000e0000 */
[----:B------:R1:W3:Y:S02]  /*16a60*/  SHFL.IDX PT, R4, R4, R5, 0x1f ;  /* 0x00001f0504047589 */ /* 0x0002e400000e0000 */
.L_x_939:
[----:B------:R-:W-:-:S13]  /*16a70*/  ISETP.NE.AND P0, PT, R8, RZ, PT ;  /* 0x000000ff0800720c */ /* 0x000fda0003f05270 */
[----:B------:R-:W-:Y:S05]  /*16a80*/  @!P0 BRA `(.L_x_717) ;  /* 0x0000000000108947 */ /* 0x000fea0003800000 */
[----:B------:R-:W-:Y:S01]  /*16a90*/  UMOV UR4, 0xffffffff ;  /* 0xffffffff00047882 */ /* 0x000fe20000000000 */
[----:B------:R-:W-:Y:S02]  /*16aa0*/  VIADD R12, R5, 0xffffffff ;  /* 0xffffffff050c7836 */ /* 0x000fe40000000000 */
[----:B------:R-:W-:Y:S05]  /*16ab0*/  BRA.DIV UR4, `(.L_x_718) ;  /* 0x0000006604347947 */ /* 0x000fea000b800000 */
[----:B------:R4:W0:Y:S02]  /*16ac0*/  SHFL.IDX PT, R24, R3, R12, 0x1f ;  /* 0x00001f0c03187589 */ /* 0x00082400000e0000 */
.L_x_717:
[-C--:B--2---:R-:W-:Y:S01]  /*16ad0*/  IABS R8, R7.reuse ;  /* 0x0000000700087213 */ /* 0x084fe20000000000 */
[----:B0-----:R-:W-:Y:S01]  /*16ae0*/  IMAD R24, R24, R2, R6 ;  /* 0x0000000218187224 */ /* 0x001fe200078e0206 */
[----:B------:R-:W-:Y:S01]  /*16af0*/  MOV R2, RZ ;  /* 0x000000ff00027202 */ /* 0x000fe20000000f00 */
[----:B------:R-:W-:Y:S01]  /*16b00*/  IMAD.IADD R27, R5, 0x1, R27 ;  /* 0x00000001051b7824 */ /* 0x000fe200078e021b */
[----:B------:R-:W0:Y:S01]  /*16b10*/  I2F.RP R9, R8 ;  /* 0x0000000800097306 */ /* 0x000e220000209400 */
[----:B------:R-:W-:Y:S01]  /*16b20*/  IMAD.IADD R0, R0, 0x1, -R24 ;  /* 0x0000000100007824 */ /* 0x000fe200078e0a18 */
[----:B------:R-:W-:-:S05]  /*16b30*/  IABS R6, R7 ;  /* 0x0000000700067213 */ /* 0x000fca0000000000 */
[----:B------:R-:W-:Y:S01]  /*16b40*/  IMAD.MOV R10, RZ, RZ, -R6 ;  /* 0x000000ffff0a7224 */ /* 0x000fe200078e0a06 */
[----:B---3--:R-:W-:Y:S01]  /*16b50*/  IABS R6, R4 ;  /* 0x0000000400067213 */ /* 0x008fe20000000000 */
[----:B0-----:R-:W4:Y:S02]  /*16b60*/  MUFU.RCP R9, R9 ;  /* 0x0000000900097308 */ /* 0x001f240000001000 */
[----:B----4-:R-:W-:-:S06]  /*16b70*/  VIADD R3, R9, 0xffffffe ;  /* 0x0ffffffe09037836 */ /* 0x010fcc0000000000 */
[----:B------:R-:W0:Y:S02]  /*16b80*/  F2I.FTZ.U32.TRUNC.NTZ R3, R3 ;  /* 0x0000000300037305 */ /* 0x000e24000021f000 */
[----:B0-----:R-:W-:-:S04]  /*16b90*/  IMAD.MOV R11, RZ, RZ, -R3 ;  /* 0x000000ffff0b7224 */ /* 0x001fc800078e0a03 */
        /* <DEDUP_REMOVED lines=9> */
[----:B------:R-:W-:Y:S01]  /*16c30*/  @!P1 IADD3 R11, R11, -R8, RZ ;  /* 0x800000080b0b9210 */ /* 0x000fe20007ffe0ff */
[----:B------:R-:W-:Y:S01]  /*16c40*/  @!P1 VIADD R9, R9, 0x1 ;  /* 0x0000000109099836 */ /* 0x000fe20000000000 */
[----:B------:R-:W-:-:S02]  /*16c50*/  ISETP.NE.AND P1, PT, R7, RZ, PT ;  /* 0x000000ff0700720c */ /* 0x000fc40003f25270 */
[----:B------:R-:W-:Y:S02]  /*16c60*/  ISETP.GE.U32.AND P0, PT, R11, R8, PT ;  /* 0x000000080b00720c */ /* 0x000fe40003f06070 */
[----:B------:R-:W-:-:S05]  /*16c70*/  IABS R8, R4 ;  /* 0x0000000400087213 */ /* 0x000fca0000000000 */
[----:B------:R-:W-:Y:S02]  /*16c80*/  IMAD.MOV R8, RZ, RZ, -R8 ;  /* 0x000000ffff087224 */ /* 0x000fe400078e0a08 */
[----:B0-----:R-:W-:-:S04]  /*16c90*/  VIADD R12, R10, 0xffffffe ;  /* 0x0ffffffe0a0c7836 */ /* 0x001fc80000000000 */
[----:B------:R-:W-:Y:S01]  /*16ca0*/  @P0 IADD3 R9, R9, 0x1, RZ ;  /* 0x0000000109090810 */ /* 0x000fe20007ffe0ff */
[----:B------:R-:W0:Y:S02]  /*16cb0*/  F2I.FTZ.U32.TRUNC.NTZ R3, R12 ;  /* 0x0000000c00037305 */ /* 0x000e24000021f000 */
[----:B0-----:R-:W-:-:S04]  /*16cc0*/  IMAD.MOV R11, RZ, RZ, -R3 ;  /* 0x000000ffff0b7224 */ /* 0x001fc800078e0a03 */
        /* <DEDUP_REMOVED lines=12> */
[----:B------:R-:W-:Y:S01]  /*16d90*/  @!P1 IMAD.IADD R3, R3, 0x1, -R6 ;  /* 0x0000000103039824 */ /* 0x000fe200078e0a06 */
[----:B------:R-:W-:Y:S02]  /*16da0*/  @!P1 IADD3 R2, R2, 0x1, RZ ;  /* 0x0000000102029810 */ /* 0x000fe40007ffe0ff */
[----:B------:R-:W-:Y:S02]  /*16db0*/  ISETP.NE.AND P1, PT, R4, RZ, PT ;  /* 0x000000ff0400720c */ /* 0x000fe40003f25270 */
[----:B------:R-:W-:Y:S02]  /*16dc0*/  ISETP.GE.U32.AND P0, PT, R3, R6, PT ;  /* 0x000000060300720c */ /* 0x000fe40003f06070 */
[----:B------:R-:W-:-:S04]  /*16dd0*/  LOP3.LUT R3, R9, R4, RZ, 0x3c, !PT ;  /* 0x0000000409037212 */ /* 0x000fc800078e3cff */
[----:B------:R-:W-:-:S07]  /*16de0*/  ISETP.GE.AND P2, PT, R3, RZ, PT ;  /* 0x000000ff0300720c */ /* 0x000fce0003f46270 */
[----:B------:R-:W-:-:S06]  /*16df0*/  @P0 VIADD R2, R2, 0x1 ;  /* 0x0000000102020836 */ /* 0x000fcc0000000000 */
[----:B------:R-:W-:Y:S01]  /*16e00*/  @!P2 IMAD.MOV R2, RZ, RZ, -R2 ;  /* 0x000000ffff02a224 */ /* 0x000fe200078e0a02 */
[----:B------:R-:W-:-:S05]  /*16e10*/  @!P1 LOP3.LUT R2, RZ, R4, RZ, 0x33, !PT ;  /* 0x00000004ff029212 */ /* 0x000fca00078e33ff */
[----:B------:R-:W-:Y:S01]  /*16e20*/  IMAD.MOV R3, RZ, RZ, -R2 ;  /* 0x000000ffff037224 */ /* 0x000fe200078e0a02 */
[----:B------:R-:W-:-:S03]  /*16e30*/  LEA R2, R4, R2, 0x18 ;  /* 0x0000000204027211 */ /* 0x000fc600078ec0ff */
[----:B------:R-:W-:-:S04]  /*16e40*/  IMAD R9, R4, R3, R9 ;  /* 0x0000000304097224 */ /* 0x000fc800078e0209 */
[----:B------:R-:W-:Y:S01]  /*16e50*/  IMAD R26, R9, 0x10000, R2 ;  /* 0x00010000091a7824 */ /* 0x000fe200078e0202 */
[----:B------:R-:W-:Y:S06]  /*16e60*/  BRA `(.L_x_719) ;  /* 0x00000000001c7947 */ /* 0x000fec0003800000 */
.L_x_713:
[----:B------:R-:W-:Y:S01]  /*16e70*/  UMOV UR4, URZ ;  /* 0x0000003f00047c82 */ /* 0x000fe20008000000 */
[----:B------:R-:W-:Y:S01]  /*16e80*/  UMOV UR5, URZ ;  /* 0x0000003f00057c82 */ /* 0x000fe20008000000 */
[----:B------:R-:W-:Y:S01]  /*16e90*/  ULDC UR6, c[0x0][0xc3c] ;  /* 0x00030f0000067ab9 */ /* 0x000fe20000000800 */
[----:B------:R-:W-:Y:S01]  /*16ea0*/  MOV R24, R0 ;  /* 0x0000000000187202 */ /* 0x000fe20000000f00 */
[----:B------:R-:W-:Y:S02]  /*16eb0*/  IMAD.U32 R25, RZ, RZ, UR4 ;  /* 0x00000004ff197e24 */ /* 0x000fe4000f8e00ff */
[----:B------:R-:W-:Y:S02]  /*16ec0*/  IMAD.U32 R26, RZ, RZ, UR5 ;  /* 0x00000005ff1a7e24 */ /* 0x000fe4000f8e00ff */
[----:B------:R-:W-:-:S07]  /*16ed0*/  IMAD.U32 R27, RZ, RZ, UR6 ;  /* 0x00000006ff1b7e24 */ /* 0x000fce000f8e00ff */
.L_x_719:
        /* <DEDUP_REMOVED lines=10> */
.L_x_710:
[----:B------:R-:W-:Y:S02]  /*16f80*/  ULDC UR4, c[0x0][0xc3c] ;  /* 0x00030f0000047ab9 */ /* 0x000fe40000000800 */
[----:B---3--:R-:W-:-:S13]  /*16f90*/  ISETP.GE.AND P0, PT, R27, UR4, PT ;  /* 0x000000041b007c0c */ /* 0x008fda000bf06270 */
[----:B------:R-:W-:Y:S05]  /*16fa0*/  @!P0 BRA `(.L_x_720) ;  /* 0xffffffa000708947 */ /* 0x000fea000383ffff */
[----:B------:R-:W-:Y:S05]  /*16fb0*/  BSYNC B8 ;  /* 0x0000000000087941 */ /* 0x000fea0003800000 */
.L_x_625:
[----:B0-----:R-:W3:Y:S01]  /*16fc0*/  LDL.LU R0, [R1+0x44] ;  /* 0x0000440001007983 */ /* 0x001ee20000300800 */
[----:B------:R-:W-:Y:S01]  /*16fd0*/  BSSY B0, `(.L_x_721) ;  /* 0x000000b000007945 */ /* 0x000fe20003800000 */
[----:B-1----:R-:W0:Y:S01]  /*16fe0*/  S2R R5, SR_CgaCtaId ;  /* 0x0000000000057919 */ /* 0x002e220000008800 */
[----:B---3--:R-:W-:-:S04]  /*16ff0*/  IADD3 R0, R0, 0x1, RZ ;  /* 0x0000000100007810 */ /* 0x008fc80007ffe0ff */
        /* <DEDUP_REMOVED lines=8> */
.L_x_942:
[----:B------:R-:W-:Y:S05]  /*17080*/  BSYNC B0 ;  /* 0x0000000000007941 */ /* 0x000fea0003800000 */
.L_x_721:
[----:B------:R-:W-:-:S03]  /*17090*/  UMOV UR4, 0xffffffff ;  /* 0xffffffff00047882 */ /* 0x000fc60000000000 */
[----:B------:R-:W-:Y:S05]  /*170a0*/  BRA.DIV UR4, `(.L_x_723) ;  /* 0x0000005e04f47947 */ /* 0x000fea000b800000 */
[----:B0-----:R-:W0:Y:S02]  /*170b0*/  S2R R0, SR_TID.X ;  /* 0x0000000000007919 */ /* 0x001e240000002100 */
[----:B0-----:R-:W-:-:S04]  /*170c0*/  SHF.R.U32.HI R0, RZ, 0x5, R0 ;  /* 0x00000005ff007819 */ /* 0x001fc80000011600 */
[----:B------:R-:W-:-:S05]  /*170d0*/  LOP3.LUT R0, R0, 0x3, RZ, 0xc0, !PT ;  /* 0x0000000300007812 */ /* 0x000fca00078ec0ff */
[----:B------:R0:W1:Y:S02]  /*170e0*/  SHFL.IDX PT, R14, R0, RZ, 0x1f ;  /* 0x00001fff000e7589 */ /* 0x00006400000e0000 */
.L_x_945:
[----:B-1----:R-:W-:-:S13]  /*170f0*/  ISETP.NE.AND P0, PT, R14, RZ, PT ;  /* 0x000000ff0e00720c */ /* 0x002fda0003f05270 */
[----:B------:R-:W-:Y:S05]  /*17100*/  @P0 BRA `(.L_x_478) ;  /* 0x0000000000880947 */ /* 0x000fea0003800000 */
[----:B------:R-:W-:-:S03]  /*17110*/  UMOV UR4, 0xffffffff ;  /* 0xffffffff00047882 */ /* 0x000fc60000000000 */
[----:B------:R-:W-:Y:S05]  /*17120*/  BRA.DIV UR4, `(.L_x_724) ;  /* 0x0000006204087947 */ /* 0x000fea000b800000 */
[----:B------:R-:W-:-:S13]  /*17130*/  ELECT P6, URZ, PT ;  /* 0x00000000003f782f */ /* 0x000fda00038c0000 */
.L_x_948:
[----:B------:R-:W-:Y:S05]  /*17140*/  @!P6 BRA `(.L_x_478) ;  /* 0x000000000078e947 */ /* 0x000fea0003800000 */
[----:B------:R-:W-:-:S06]  /*17150*/  ULOP3.LUT UR4, UR36, 0x2, URZ, 0xfc, !UPT ;  /* 0x0000000224047892 */ /* 0x000fcc000f8efc3f */
[----:B0-----:R-:W-:-:S05]  /*17160*/  IMAD.U32 R0, RZ, RZ, UR4 ;  /* 0x00000004ff007e24 */ /* 0x001fca000f8e00ff */
[----:B------:R-:W-:-:S13]  /*17170*/  ISETP.NE.AND P0, PT, R0, 0x3, PT ;  /* 0x000000030000780c */ /* 0x000fda0003f05270 */
[----:B------:R-:W-:Y:S05]  /*17180*/  @!P0 BRA `(.L_x_725) ;  /* 0x0000000000048947 */ /* 0x000fea0003800000 */
[----:B------:R-:W-:Y:S01]  /*17190*/  BPT.TRAP 0x1 ;  /* 0x000000040000795c */ /* 0x000fe20000300000 */
.L_x_725:
[C---:B------:R-:W-:Y:S01]  /*171a0*/  IMAD R3, R22.reuse, 0x8, R5 ;  /* 0x0000000816037824 */ /* 0x040fe200078e0205 */
[----:B------:R-:W-:Y:S02]  /*171b0*/  SHF.L.U32 R2, R29, 0x1f, RZ ;  /* 0x0000001f1d027819 */ /* 0x000fe400000006ff */
[----:B------:R-:W-:Y:S02]  /*171c0*/  IADD3 R22, R22, 0x1, RZ ;  /* 0x0000000116167810 */ /* 0x000fe40007ffe0ff */
[----:B------:R-:W0:Y:S02]  /*171d0*/  SYNCS.PHASECHK.TRANS64.TRYWAIT P1, [R3+URZ+0x16840], R2 ;  /* 0x01684002030075a7 */ /* 0x000e24000802017f */
[----:B------:R-:W-:-:S04]  /*171e0*/  ISETP.NE.AND P2, PT, R22, 0x2, PT ;  /* 0x000000021600780c */ /* 0x000fc80003f45270 */
[----:B------:R-:W-:Y:S01]  /*171f0*/  SEL R0, RZ, 0x1, P2 ;  /* 0x00000001ff007807 */ /* 0x000fe20001000000 */
[----:B0-----:R-:W-:Y:S08]  /*17200*/  @!P1 BRA `(.L_x_726) ;  /* 0x0000005c00f09947 */ /* 0x001ff00003800000 */
.L_x_949:
[----:B------:R-:W-:Y:S02]  /*17210*/  SEL R22, R22, RZ, P2 ;  /* 0x000000ff16167207 */ /* 0x000fe40001000000 */
[----:B------:R-:W-:Y:S01]  /*17220*/  LOP3.LUT R0, R29, R0, RZ, 0x3c, !PT ;  /* 0x000000001d007212 */ /* 0x000fe200078e3cff */
[----:B------:R-:W-:Y:S06]  /*17230*/  @!P0 BRA `(.L_x_727) ;  /* 0x0000000000048947 */ /* 0x000fec0003800000 */
[----:B------:R-:W-:Y:S01]  /*17240*/  BPT.TRAP 0x1 ;  /* 0x000000040000795c */ /* 0x000fe20000300000 */
.L_x_727:
[----:B------:R-:W-:Y:S01]  /*17250*/  IMAD R5, R22, 0x8, R5 ;  /* 0x0000000816057824 */ /* 0x000fe200078e0205 */
[----:B------:R-:W-:-:S04]  /*17260*/  SHF.L.U32 R0, R0, 0x1f, RZ ;  /* 0x0000001f00007819 */ /* 0x000fc800000006ff */
[----:B------:R-:W1:Y:S02]  /*17270*/  SYNCS.PHASECHK.TRANS64.TRYWAIT P1, [R5+URZ+0x16840], R0 ;  /* 0x01684000050075a7 */ /* 0x000e64000802017f */
[----:B-1----:R-:W-:Y:S05]  /*17280*/  @!P1 BRA `(.L_x_728) ;  /* 0x0000005c00e49947 */ /* 0x002fea0003800000 */
.L_x_950:
[----:B------:R-:W-:Y:S05]  /*17290*/  @!P0 BRA `(.L_x_729) ;  /* 0x0000000000048947 */ /* 0x000fea0003800000 */
[----:B------:R-:W-:Y:S01]  /*172a0*/  BPT.TRAP 0x1 ;  /* 0x000000040000795c */ /* 0x000fe20000300000 */
.L_x_729:
[----:B------:R-:W3:Y:S02]  /*172b0*/  SYNCS.PHASECHK.TRANS64.TRYWAIT P1, [R3+URZ+0x16860], R2 ;  /* 0x01686002030075a7 */ /* 0x000ee4000802017f */
[----:B---3--:R-:W-:Y:S05]  /*172c0*/  @!P1 BRA `(.L_x_730) ;  /* 0x0000005c00e89947 */ /* 0x008fea0003800000 */
.L_x_951:
[----:B------:R-:W-:Y:S05]  /*172d0*/  @!P0 BRA `(.L_x_731) ;  /* 0x0000000000048947 */ /* 0x000fea0003800000 */
[----:B------:R-:W-:Y:S01]  /*172e0*/  BPT.TRAP 0x1 ;  /* 0x000000040000795c */ /* 0x000fe20000300000 */
.L_x_731:
[----:B------:R0:W0:Y:S02]  /*172f0*/  SYNCS.PHASECHK.TRANS64.TRYWAIT P0, [R5+URZ+0x16860], R0 ;  /* 0x01686000050075a7 */ /* 0x000024000800017f */
[----:B0-----:R-:W-:Y:S05]  /*17300*/  @!P0 NANOSLEEP.SYNCS 0x989680 ;  /* 0x009896800000895d */ /* 0x001fea0003900000 */
[----:B------:R-:W0:Y:S02]  /*17310*/  @!P0 SYNCS.PHASECHK.TRANS64 P0, [R5+URZ+0x16860], R0 ;  /* 0x01686000050085a7 */ /* 0x000e24000800007f */
[----:B0-----:R-:W-:Y:S05]  /*17320*/  @!P0 BRA `(.L_x_731) ;  /* 0xfffffffc00f08947 */ /* 0x001fea000383ffff */
.L_x_478:
[----:B------:R-:W-:Y:S05]  /*17330*/  BSYNC B9 ;  /* 0x0000000000097941 */ /* 0x000fea0003800000 */
.L_x_475:
[----:B------:R-:W-:Y:S05]  /*17340*/  EXIT ;  /* 0x000000000000794d */ /* 0x000fea0003800000 */
.L_x_498:
[----:B0-----:R0:W1:Y:S02]  /*17350*/  SYNCS.PHASECHK.TRANS64.TRYWAIT P6, [R70+URZ+0x16890], R78 ;  /* 0x0168904e460075a7 */ /* 0x00106400080c017f */
[----:B-1----:R-:W-:Y:S05]  /*17360*/  @!P6 NANOSLEEP.SYNCS 0x989680 ;  /* 0x009896800000e95d */ /* 0x002fea0003900000 */
[----:B------:R-:W1:Y:S02]  /*17370*/  @!P6 SYNCS.PHASECHK.TRANS64 P6, [R70+URZ+0x16890], R78 ;  /* 0x0168904e4600e5a7 */ /* 0x000e6400080c007f */
[----:B-1----:R-:W-:Y:S05]  /*17380*/  @!P6 BRA `(.L_x_498) ;  /* 0xfffffffc00f0e947 */ /* 0x002fea000383ffff */
[----:B------:R-:W-:Y:S05]  /*17390*/  BRA `(.L_x_732) ;  /* 0xfffffeb800607947 */ /* 0x000fea000383ffff */
.L_x_499:
        /* <DEDUP_REMOVED lines=8> */
.L_x_734:
[----:B------:R-:W-:Y:S05]  /*17420*/  BSYNC B1 ;  /* 0x0000000000017941 */ /* 0x000fea0003800000 */
.L_x_733:
[----:B------:R-:W-:Y:S01]  /*17430*/  IMAD.MOV.U32 R13, RZ, RZ, R79 ;  /* 0x000000ffff0d7224 */ /* 0x000fe200078e004f */
[----:B------:R-:W-:Y:S01]  /*17440*/  MOV R12, RZ ;  /* 0x000000ff000c7202 */ /* 0x000fe20000000f00 */
[----:B------:R-:W-:Y:S02]  /*17450*/  IMAD.MOV.U32 R11, RZ, RZ, 0x1c1f ;  /* 0x00001c1fff0b7424 */ /* 0x000fe400078e00ff */
[----:B------:R-:W-:Y:S02]  /*17460*/  IMAD.MOV.U32 R15, RZ, RZ, -0x1 ;  /* 0xffffffffff0f7424 */ /* 0x000fe400078e00ff */
[----:B------:R-:W-:-:S07]  /*17470*/  IMAD.MOV.U32 R81, RZ, RZ, R14 ;  /* 0x000000ffff517224 */ /* 0x000fce00078e000e */
[----:B------:R-:W-:Y:S05]  /*17480*/  WARPSYNC.COLLECTIVE R15, `(.L_x_735) ;  /* 0x000000000f087348 */ /* 0x000fea0003c00000 */
[----:B------:R0:W1:Y:S02]  /*17490*/  SHFL.IDX P6, R14, R13, R12, R11 ;  /* 0x0000000c0d0e7389 */ /* 0x00006400000c000b */
[----:B01----:R-:W-:Y:S01]  /*174a0*/  ENDCOLLECTIVE ;  /* 0x000000000000791b */ /* 0x003fe20003800000 */
.L_x_735:
[----:B------:R-:W-:Y:S05]  /*174b0*/  BRA `(.L_x_736) ;  /* 0xfffffeb8002c7947 */ /* 0x000fea000383ffff */
.L_x_508:
[----:B------:R-:W-:Y:S01]  /*174c0*/  BSSY B1, `(.L_x_737) ;  /* 0x0000008000017945 */ /* 0x000fe20003800000 */
[----:B0---4-:R-:W-:Y:S01]  /*174d0*/  IMAD.MOV.U32 R13, RZ, RZ, R84 ;  /* 0x000000ffff0d7224 */ /* 0x011fe200078e0054 */
[----:B------:R-:W-:Y:S01]  /*174e0*/  MOV R12, 0x1 ;  /* 0x00000001000c7802 */ /* 0x000fe20000000f00 */
[----:B------:R-:W-:Y:S02]  /*174f0*/  IMAD.MOV.U32 R11, RZ, RZ, 0x1c1f ;  /* 0x00001c1fff0b7424 */ /* 0x000fe400078e00ff */
[----:B------:R-:W-:-:S07]  /*17500*/  IMAD.MOV.U32 R15, RZ, RZ, -0x1 ;  /* 0xffffffffff0f7424 */ /* 0x000fce00078e00ff */
[----:B-123--:R-:W-:Y:S05]  /*17510*/  WARPSYNC.COLLECTIVE R15, `(.L_x_738) ;  /* 0x000000000f087348 */ /* 0x00efea0003c00000 */
[----:B---3--:R0:W3:Y:S02]  /*17520*/  SHFL.IDX P6, R14, R13, R12, R11 ;  /* 0x0000000c0d0e7389 */ /* 0x0080e400000c000b */
[----:B0123--:R-:W-:Y:S01]  /*17530*/  ENDCOLLECTIVE ;  /* 0x000000000000791b */ /* 0x00ffe20003800000 */
.L_x_738:
[----:B------:R-:W-:Y:S05]  /*17540*/  BSYNC B1 ;  /* 0x0000000000017941 */ /* 0x000fea0003800000 */
.L_x_737:
[----:B------:R-:W-:Y:S01]  /*17550*/  MOV R13, R79 ;  /* 0x0000004f000d7202 */ /* 0x000fe20000000f00 */
[----:B------:R-:W-:Y:S02]  /*17560*/  IMAD.MOV.U32 R12, RZ, RZ, 0x1 ;  /* 0x00000001ff0c7424 */ /* 0x000fe400078e00ff */
[----:B------:R-:W-:Y:S02]  /*17570*/  IMAD.MOV.U32 R11, RZ, RZ, 0x1c1f ;  /* 0x00001c1fff0b7424 */ /* 0x000fe400078e00ff */
[----:B------:R-:W-:Y:S02]  /*17580*/  IMAD.MOV.U32 R15, RZ, RZ, -0x1 ;  /* 0xffffffffff0f7424 */ /* 0x000fe400078e00ff */
[----:B------:R-:W-:-:S07]  /*17590*/  IMAD.MOV.U32 R45, RZ, RZ, R14 ;  /* 0x000000ffff2d7224 */ /* 0x000fce00078e000e */
[----:B------:R-:W-:Y:S05]  /*175a0*/  WARPSYNC.COLLECTIVE R15, `(.L_x_739) ;  /* 0x000000000f087348 */ /* 0x000fea0003c00000 */
[----:B------:R0:W1:Y:S02]  /*175b0*/  SHFL.IDX P6, R14, R13, R12, R11 ;  /* 0x0000000c0d0e7389 */ /* 0x00006400000c000b */
[----:B01----:R-:W-:Y:S01]  /*175c0*/  ENDCOLLECTIVE ;  /* 0x000000000000791b */ /* 0x003fe20003800000 */
.L_x_739:
[----:B------:R-:W-:Y:S05]  /*175d0*/  BRA `(.L_x_740) ;  /* 0xfffffebc00987947 */ /* 0x000fea000383ffff */
.L_x_520:
[----:B-1----:R1:W2:Y:S02]  /*175e0*/  SYNCS.PHASECHK.TRANS64.TRYWAIT P4, [R70+URZ+0x16890], R78 ;  /* 0x0168904e460075a7 */ /* 0x0022a4000808017f */
[----:B--2---:R-:W-:Y:S05]  /*175f0*/  @!P4 NANOSLEEP.SYNCS 0x989680 ;  /* 0x009896800000c95d */ /* 0x004fea0003900000 */
[----:B------:R-:W2:Y:S02]  /*17600*/  @!P4 SYNCS.PHASECHK.TRANS64 P4, [R70+URZ+0x16890], R78 ;  /* 0x0168904e4600c5a7 */ /* 0x000ea4000808007f */
[----:B--2---:R-:W-:Y:S05]  /*17610*/  @!P4 BRA `(.L_x_520) ;  /* 0xfffffffc00f0c947 */ /* 0x004fea000383ffff */
[----:B------:R-:W-:Y:S05]  /*17620*/  BRA `(.L_x_741) ;  /* 0xfffffec800887947 */ /* 0x000fea000383ffff */
.L_x_521:
[----:B------:R-:W-:Y:S01]  /*17630*/  BSSY B1, `(.L_x_742) ;  /* 0x0000008000017945 */ /* 0x000fe20003800000 */
[----:B------:R-:W-:Y:S01]  /*17640*/  MOV R13, R84 ;  /* 0x00000054000d7202 */ /* 0x000fe20000000f00 */
[----:B------:R-:W-:Y:S02]  /*17650*/  IMAD.MOV.U32 R12, RZ, RZ, RZ ;  /* 0x000000ffff0c7224 */ /* 0x000fe400078e00ff */
[----:B------:R-:W-:Y:S02]  /*17660*/  IMAD.MOV.U32 R11, RZ, RZ, 0x1c1f ;  /* 0x00001c1fff0b7424 */ /* 0x000fe400078e00ff */
[----:B------:R-:W-:-:S07]  /*17670*/  IMAD.MOV.U32 R15, RZ, RZ, -0x1 ;  /* 0xffffffffff0f7424 */ /* 0x000fce00078e00ff */
[----:B-1----:R-:W-:Y:S05]  /*17680*/  WARPSYNC.COLLECTIVE R15, `(.L_x_743) ;  /* 0x000000000f087348 */ /* 0x002fea0003c00000 */
[----:B------:R0:W2:Y:S02]  /*17690*/  SHFL.IDX P6, R14, R13, R12, R11 ;  /* 0x0000000c0d0e7389 */ /* 0x0000a400000c000b */
[----:B012---:R-:W-:Y:S01]  /*176a0*/  ENDCOLLECTIVE ;  /* 0x000000000000791b */ /* 0x007fe20003800000 */
.L_x_743:
[----:B------:R-:W-:Y:S05]  /*176b0*/  BSYNC B1 ;  /* 0x0000000000017941 */ /* 0x000fea0003800000 */
.L_x_742:
[----:B------:R-:W-:Y:S01]  /*176c0*/  IMAD.MOV.U32 R13, RZ, RZ, R79 ;  /* 0x000000ffff0d7224 */ /* 0x000fe200078e004f */
[----:B------:R-:W-:Y:S01]  /*176d0*/  MOV R15, 0xffffffff ;  /* 0xffffffff000f7802 */ /* 0x000fe20000000f00 */
[----:B------:R-:W-:Y:S01]  /*176e0*/  IMAD.MOV.U32 R12, RZ, RZ, RZ ;  /* 0x000000ffff0c7224 */ /* 0x000fe200078e00ff */
[----:B------:R-:W-:Y:S01]  /*176f0*/  MOV R83, R14 ;  /* 0x0000000e00537202 */ /* 0x000fe20000000f00 */
[----:B------:R-:W-:-:S07]  /*17700*/  IMAD.MOV.U32 R11, RZ, RZ, 0x1c1f ;  /* 0x00001c1fff0b7424 */ /* 0x000fce00078e00ff */
[----:B------:R-:W-:Y:S05]  /*17710*/  WARPSYNC.COLLECTIVE R15, `(.L_x_744) ;  /* 0x000000000f087348 */ /* 0x000fea0003c00000 */
[----:B------:R0:W1:Y:S02]  /*17720*/  SHFL.IDX P6, R14, R13, R12, R11 ;  /* 0x0000000c0d0e7389 */ /* 0x00006400000c000b */
[----:B01----:R-:W-:Y:S01]  /*17730*/  ENDCOLLECTIVE ;  /* 0x000000000000791b */ /* 0x003fe20003800000 */
.L_x_744:
[----:B------:R-:W-:Y:S01]  /*17740*/  IMAD.MOV.U32 R82, RZ, RZ, R14 ;  /* 0x000000ffff527224 */ /* 0x000fe200078e000e */
[----:B------:R-:W-:Y:S06]  /*17750*/  BRA `(.L_x_745) ;  /* 0xfffffec800547947 */ /* 0x000fec000383ffff */
.L_x_526:
[----:B------:R-:W-:Y:S01]  /*17760*/  BSSY B1, `(.L_x_746) ;  /* 0x0000008000017945 */ /* 0x000fe20003800000 */
[----:B----4-:R-:W-:Y:S01]  /*17770*/  IMAD.MOV.U32 R13, RZ, RZ, R84 ;  /* 0x000000ffff0d7224 */ /* 0x010fe200078e0054 */
[----:B------:R-:W-:Y:S01]  /*17780*/  MOV R11, 0x1c1f ;  /* 0x00001c1f000b7802 */ /* 0x000fe20000000f00 */
[----:B------:R-:W-:Y:S02]  /*17790*/  IMAD.MOV.U32 R12, RZ, RZ, 0x1 ;  /* 0x00000001ff0c7424 */ /* 0x000fe400078e00ff */
[----:B------:R-:W-:-:S07]  /*177a0*/  IMAD.MOV.U32 R15, RZ, RZ, -0x1 ;  /* 0xffffffffff0f7424 */ /* 0x000fce00078e00ff */
[----:B0123--:R-:W-:Y:S05]  /*177b0*/  WARPSYNC.COLLECTIVE R15, `(.L_x_747) ;  /* 0x000000000f087348 */ /* 0x00ffea0003c00000 */
[----:B------:R4:W0:Y:S02]  /*177c0*/  SHFL.IDX P6, R14, R13, R12, R11 ;  /* 0x0000000c0d0e7389 */ /* 0x00082400000c000b */
[----:B01234-:R-:W-:Y:S01]  /*177d0*/  ENDCOLLECTIVE ;  /* 0x000000000000791b */ /* 0x01ffe20003800000 */
.L_x_747:
[----:B------:R-:W-:Y:S05]  /*177e0*/  BSYNC B1 ;  /* 0x0000000000017941 */ /* 0x000fea0003800000 */
.L_x_746:
[----:B------:R-:W-:Y:S01]  /*177f0*/  IMAD.MOV.U32 R13, RZ, RZ, R79 ;  /* 0x000000ffff0d7224 */ /* 0x000fe200078e004f */
[----:B------:R-:W-:Y:S01]  /*17800*/  MOV R12, 0x1 ;  /* 0x00000001000c7802 */ /* 0x000fe20000000f00 */
[----:B------:R-:W-:Y:S02]  /*17810*/  IMAD.MOV.U32 R11, RZ, RZ, 0x1c1f ;  /* 0x00001c1fff0b7424 */ /* 0x000fe400078e00ff */
[----:B------:R-:W-:Y:S02]  /*17820*/  IMAD.MOV.U32 R15, RZ, RZ, -0x1 ;  /* 0xffffffffff0f7424 */ /* 0x000fe400078e00ff */
[----:B------:R-:W-:-:S07]  /*17830*/  IMAD.MOV.U32 R39, RZ, RZ, R14 ;  /* 0x000000ffff277224 */ /* 0x000fce00078e000e */
[----:B------:R-:W-:Y:S05]  /*17840*/  WARPSYNC.COLLECTIVE R15, `(.L_x_748) ;  /* 0x000000000f087348 */ /* 0x000fea0003c00000 */
[----:B------:R0:W1:Y:S02]  /*17850*/  SHFL.IDX P6, R14, R13, R12, R11 ;  /* 0x0000000c0d0e7389 */ /* 0x00006400000c000b */
[----:B01----:R-:W-:Y:S01]  /*17860*/  ENDCOLLECTIVE ;  /* 0x000000000000791b */ /* 0x003fe20003800000 */
.L_x_748:
[----:B------:R-:W-:Y:S01]  /*17870*/  IMAD.MOV.U32 R38, RZ, RZ, R14 ;  /* 0x000000ffff267224 */ /* 0x000fe200078e000e */
[----:B------:R-:W-:Y:S06]  /*17880*/  BRA `(.L_x_749) ;  /* 0xfffffecc00e47947 */ /* 0x000fec000383ffff */
.L_x_531:
[----:B0-----:R0:W1:Y:S02]  /*17890*/  SYNCS.PHASECHK.TRANS64.TRYWAIT P3, [R70+URZ+0x16890], R78 ;  /* 0x0168904e460075a7 */ /* 0x001064000806017f */
[----:B-1----:R-:W-:Y:S05]  /*178a0*/  @!P3 NANOSLEEP.SYNCS 0x989680 ;  /* 0x009896800000b95d */ /* 0x002fea0003900000 */
[----:B------:R-:W1:Y:S02]  /*178b0*/  @!P3 SYNCS.PHASECHK.TRANS64 P3, [R70+URZ+0x16890], R78 ;  /* 0x0168904e4600b5a7 */ /* 0x000e64000806007f */
[----:B-1----:R-:W-:Y:S05]  /*178c0*/  @!P3 BRA `(.L_x_531) ;  /* 0xfffffffc00f0b947 */ /* 0x002fea000383ffff */
[----:B------:R-:W-:Y:S05]  /*178d0*/  BRA `(.L_x_750) ;  /* 0xfffffed400ec7947 */ /* 0x000fea000383ffff */
.L_x_532:
[----:B------:R-:W-:Y:S01]  /*178e0*/  BSSY B1, `(.L_x_751) ;  /* 0x0000008000017945 */ /* 0x000fe20003800000 */
[----:B------:R-:W-:Y:S01]  /*178f0*/  MOV R13, R38 ;  /* 0x00000026000d7202 */ /* 0x000fe20000000f00 */
[----:B------:R-:W-:Y:S02]  /*17900*/  IMAD.MOV.U32 R12, RZ, RZ, RZ ;  /* 0x000000ffff0c7224 */ /* 0x000fe400078e00ff */
[----:B------:R-:W-:Y:S02]  /*17910*/  IMAD.MOV.U32 R11, RZ, RZ, 0x1c1f ;  /* 0x00001c1fff0b7424 */ /* 0x000fe400078e00ff */
[----:B------:R-:W-:-:S07]  /*17920*/  IMAD.MOV.U32 R15, RZ, RZ, -0x1 ;  /* 0xffffffffff0f7424 */ /* 0x000fce00078e00ff */
[----:B0-----:R-:W-:Y:S05]  /*17930*/  WARPSYNC.COLLECTIVE R15, `(.L_x_752) ;  /* 0x000000000f087348 */ /* 0x001fea0003c00000 */
[----:B------:R1:W2:Y:S02]  /*17940*/  SHFL.IDX P6, R14, R13, R12, R11 ;  /* 0x0000000c0d0e7389 */ /* 0x0002a400000c000b */
[----:B012---:R-:W-:Y:S01]  /*17950*/  ENDCOLLECTIVE ;  /* 0x000000000000791b */ /* 0x007fe20003800000 */
.L_x_752:
[----:B------:R-:W-:Y:S05]  /*17960*/  BSYNC B1 ;  /* 0x0000000000017941 */ /* 0x000fea0003800000 */
.L_x_751:
        /* <DEDUP_REMOVED lines=8> */
.L_x_753:
[----:B------:R-:W-:Y:S01]  /*179f0*/  IMAD.MOV.U32 R37, RZ, RZ, R14 ;  /* 0x000000ffff257224 */ /* 0x000fe200078e000e */
[----:B------:R-:W-:Y:S06]  /*17a00*/  BRA `(.L_x_754) ;  /* 0xfffffed800087947 */ /* 0x000fec000383ffff */
.L_x_535:
        /* <DEDUP_REMOVED lines=8> */
.L_x_756:
[----:B------:R-:W-:Y:S05]  /*17a90*/  BSYNC B1 ;  /* 0x0000000000017941 */ /* 0x000fea0003800000 */
.L_x_755:
        /* <DEDUP_REMOVED lines=8> */
.L_x_757:
[----:B------:R-:W-:Y:S01]  /*17b20*/  IMAD.MOV.U32 R37, RZ, RZ, R14 ;  /* 0x000000ffff257224 */ /* 0x000fe200078e000e */
[----:B------:R-:W-:Y:S06]  /*17b30*/  BRA `(.L_x_758) ;  /* 0xfffffed800047947 */ /* 0x000fec000383ffff */
.L_x_539:
[----:B0-----:R0:W4:Y:S02]  /*17b40*/  SYNCS.PHASECHK.TRANS64.TRYWAIT P4, [R70+URZ+0x168b0], R78 ;  /* 0x0168b04e460075a7 */ /* 0x001124000808017f */
[----:B----4-:R-:W-:Y:S05]  /*17b50*/  @!P4 NANOSLEEP.SYNCS 0x989680 ;  /* 0x009896800000c95d */ /* 0x010fea0003900000 */
[----:B------:R-:W4:Y:S02]  /*17b60*/  @!P4 SYNCS.PHASECHK.TRANS64 P4, [R70+URZ+0x168b0], R78 ;  /* 0x0168b04e4600c5a7 */ /* 0x000f24000808007f */
[----:B----4-:R-:W-:Y:S05]  /*17b70*/  @!P4 BRA `(.L_x_539) ;  /* 0xfffffffc00f0c947 */ /* 0x010fea000383ffff */
[----:B------:R-:W-:Y:S05]  /*17b80*/  BRA `(.L_x_759) ;  /* 0xfffffed8007c7947 */ /* 0x000fea000383ffff */
.L_x_549:
[----:B------:R-:W0:Y:S01]  /*17b90*/  S2R R4, SR_TID.X ;  /* 0x0000000000047919 */ /* 0x000e220000002100 */
[----:B------:R-:W-:Y:S01]  /*17ba0*/  BSSY B0, `(.L_x_760) ;  /* 0x000000c000007945 */ /* 0x000fe20003800000 */
[----:B-1----:R-:W-:Y:S01]  /*17bb0*/  IMAD.MOV.U32 R12, RZ, RZ, RZ ;  /* 0x000000ffff0c7224 */ /* 0x002fe200078e00ff */
[----:B------:R-:W-:Y:S01]  /*17bc0*/  MOV R15, 0xffffffff ;  /* 0xffffffff000f7802 */ /* 0x000fe20000000f00 */
[----:B------:R-:W-:Y:S01]  /*17bd0*/  IMAD.MOV.U32 R11, RZ, RZ, 0x1f ;  /* 0x0000001fff0b7424 */ /* 0x000fe200078e00ff */
[----:B0-----:R-:W-:-:S04]  /*17be0*/  IADD3 R5, R4, -0x80, RZ ;  /* 0xffffff8004057810 */ /* 0x001fc80007ffe0ff */
[----:B------:R-:W-:-:S04]  /*17bf0*/  SHF.R.S32.HI R4, RZ, 0x1f, R5 ;  /* 0x0000001fff047819 */ /* 0x000fc80000011405 */
[----:B------:R-:W-:-:S04]  /*17c00*/  LEA.HI R4, R4, R5, RZ, 0x7 ;  /* 0x0000000504047211 */ /* 0x000fc800078f38ff */
[----:B------:R-:W-:-:S05]  /*17c10*/  SHF.R.S32.HI R4, RZ, 0x7, R4 ;  /* 0x00000007ff047819 */ /* 0x000fca0000011404 */
[----:B--2---:R-:W-:-:S07]  /*17c20*/  IMAD.MOV.U32 R13, RZ, RZ, R4 ;  /* 0x000000ffff0d7224 */ /* 0x004fce00078e0004 */
[----:B-----5:R-:W-:Y:S05]  /*17c30*/  WARPSYNC.COLLECTIVE R15, `(.L_x_761) ;  /* 0x000000000f087348 */ /* 0x020fea0003c00000 */
[----:B------:R0:W1:Y:S02]  /*17c40*/  SHFL.IDX P6, R14, R13, R12, R11 ;  /* 0x0000000c0d0e7389 */ /* 0x00006400000c000b */
[----:B01---5:R-:W-:Y:S01]  /*17c50*/  ENDCOLLECTIVE ;  /* 0x000000000000791b */ /* 0x023fe20003800000 */
.L_x_761:
[----:B------:R-:W-:Y:S05]  /*17c60*/  BSYNC B0 ;  /* 0x0000000000007941 */ /* 0x000fea0003800000 */
.L_x_760:
[----:B------:R3:W-:Y:S01]  /*17c70*/  STL [R1+0x1c], R14 ;  /* 0x00001c0e01007387 */ /* 0x0007e20000100800 */
[----:B------:R-:W-:Y:S05]  /*17c80*/  BRA `(.L_x_762) ;  /* 0xfffffee000887947 */ /* 0x000fea000383ffff */
.L_x_561:
[----:B------:R-:W-:Y:S01]  /*17c90*/  BSSY B1, `(.L_x_763) ;  /* 0x0000008000017945 */ /* 0x000fe20003800000 */
[----:B--2---:R-:W-:Y:S01]  /*17ca0*/  IMAD.MOV.U32 R13, RZ, RZ, R26 ;  /* 0x000000ffff0d7224 */ /* 0x004fe200078e001a */
[----:B------:R-:W-:Y:S01]  /*17cb0*/  MOV R15, 0xffffffff ;  /* 0xffffffff000f7802 */ /* 0x000fe20000000f00 */
[----:B------:R-:W-:Y:S02]  /*17cc0*/  IMAD.MOV.U32 R12, RZ, RZ, RZ ;  /* 0x000000ffff0c7224 */ /* 0x000fe400078e00ff */
[----:B------:R-:W-:-:S07]  /*17cd0*/  IMAD.MOV.U32 R11, RZ, RZ, 0x1c1f ;  /* 0x00001c1fff0b7424 */ /* 0x000fce00078e00ff */
[----:B---3--:R-:W-:Y:S05]  /*17ce0*/  WARPSYNC.COLLECTIVE R15, `(.L_x_764) ;  /* 0x000000000f087348 */ /* 0x008fea0003c00000 */
[----:B---3--:R0:W1:Y:S02]  /*17cf0*/  SHFL.IDX P6, R14, R13, R12, R11 ;  /* 0x0000000c0d0e7389 */ /* 0x00806400000c000b */
[----:B01----:R-:W-:Y:S01]  /*17d00*/  ENDCOLLECTIVE ;  /* 0x000000000000791b */ /* 0x003fe20003800000 */
.L_x_764:
[----:B------:R-:W-:Y:S05]  /*17d10*/  BSYNC B1 ;  /* 0x0000000000017941 */ /* 0x000fea0003800000 */
.L_x_763:
[----:B------:R-:W-:Y:S01]  /*17d20*/  IMAD.MOV.U32 R13, RZ, RZ, R25 ;  /* 0x000000ffff0d7224 */ /* 0x000fe200078e0019 */
[----:B------:R-:W-:Y:S01]  /*17d30*/  MOV R11, 0x1c1f ;  /* 0x00001c1f000b7802 */ /* 0x000fe20000000f00 */
[----:B------:R-:W-:Y:S02]  /*17d40*/  IMAD.MOV.U32 R12, RZ, RZ, RZ ;  /* 0x000000ffff0c7224 */ /* 0x000fe400078e00ff */
[----:B------:R-:W-:Y:S02]  /*17d50*/  IMAD.MOV.U32 R15, RZ, RZ, -0x1 ;  /* 0xffffffffff0f7424 */ /* 0x000fe400078e00ff */
[----:B------:R-:W-:-:S07]  /*17d60*/  IMAD.MOV.U32 R3, RZ, RZ, R14 ;  /* 0x000000ffff037224 */ /* 0x000fce00078e000e */
[----:B------:R-:W-:Y:S05]  /*17d70*/  WARPSYNC.COLLECTIVE R15, `(.L_x_765) ;  /* 0x000000000f087348 */ /* 0x000fea0003c00000 */
[----:B------:R0:W1:Y:S02]  /*17d80*/  SHFL.IDX P6, R14, R13, R12, R11 ;  /* 0x0000000c0d0e7389 */ /* 0x00006400000c000b */
[----:B01----:R-:W-:Y:S01]  /*17d90*/  ENDCOLLECTIVE ;  /* 0x000000000000791b */ /* 0x003fe20003800000 */
.L_x_765:
[----:B------:R-:W-:Y:S02]  /*17da0*/  IMAD.MOV.U32 R13, RZ, RZ, R28 ;  /* 0x000000ffff0d7224 */ /* 0x000fe400078e001c */
[----:B------:R-:W-:-:S07]  /*17db0*/  IMAD.MOV.U32 R0, RZ, RZ, R14 ;  /* 0x000000ffff007224 */ /* 0x000fce00078e000e */
[----:B------:R-:W-:Y:S05]  /*17dc0*/  WARPSYNC.COLLECTIVE R15, `(.L_x_766) ;  /* 0x000000000f087348 */ /* 0x000fea0003c00000 */
[----:B------:R0:W1:Y:S02]  /*17dd0*/  SHFL.IDX P6, R14, R13, R12, R11 ;  /* 0x0000000c0d0e7389 */ /* 0x00006400000c000b */
[----:B01----:R-:W-:Y:S01]  /*17de0*/  ENDCOLLECTIVE ;  /* 0x000000000000791b */ /* 0x003fe20003800000 */
.L_x_766:
[----:B------:R-:W-:Y:S01]  /*17df0*/  IMAD.MOV.U32 R13, RZ, RZ, R27 ;  /* 0x000000ffff0d7224 */ /* 0x000fe200078e001b */
[----:B------:R-:W-:-:S07]  /*17e00*/  MOV R5, R14 ;  /* 0x0000000e00057202 */ /* 0x000fce0000000f00 */
[----:B------:R-:W-:Y:S05]  /*17e10*/  WARPSYNC.COLLECTIVE R15, `(.L_x_767) ;  /* 0x000000000f087348 */ /* 0x000fea0003c00000 */
[----:B------:R0:W1:Y:S02]  /*17e20*/  SHFL.IDX P6, R14, R13, R12, R11 ;  /* 0x0000000c0d0e7389 */ /* 0x00006400000c000b */
[----:B01----:R-:W-:Y:S01]  /*17e30*/  ENDCOLLECTIVE ;  /* 0x000000000000791b */ /* 0x003fe20003800000 */
.L_x_767:
[----:B------:R-:W-:Y:S05]  /*17e40*/  BRA `(.L_x_768) ;  /* 0xfffffee400987947 */ /* 0x000fea000383ffff */
.L_x_565:
[----:B0-----:R0:W1:Y:S02]  /*17e50*/  SYNCS.PHASECHK.TRANS64.TRYWAIT P0, [R18+URZ+0x16800], R15 ;  /* 0x0168000f120075a7 */ /* 0x001064000800017f */
[----:B-1----:R-:W-:Y:S05]  /*17e60*/  @!P0 NANOSLEEP.SYNCS 0x989680 ;  /* 0x009896800000895d */ /* 0x002fea0003900000 */
[----:B------:R-:W1:Y:S02]  /*17e70*/  @!P0 SYNCS.PHASECHK.TRANS64 P0, [R18+URZ+0x16800], R15 ;  /* 0x0168000f120085a7 */ /* 0x000e64000800007f */
[----:B-1----:R-:W-:Y:S05]  /*17e80*/  @!P0 BRA `(.L_x_565) ;  /* 0xfffffffc00f08947 */ /* 0x002fea000383ffff */
[----:B------:R-:W-:Y:S05]  /*17e90*/  BRA `(.L_x_769) ;  /* 0xfffffee800d47947 */ /* 0x000fea000383ffff */
.L_x_573:
[----:B------:R-:W-:Y:S01]  /*17ea0*/  BSSY B1, `(.L_x_770) ;  /* 0x0000008000017945 */ /* 0x000fe20003800000 */
[----:B--2---:R-:W-:Y:S01]  /*17eb0*/  IMAD.MOV.U32 R13, RZ, RZ, R26 ;  /* 0x000000ffff0d7224 */ /* 0x004fe200078e001a */
[----:B------:R-:W-:Y:S01]  /*17ec0*/  MOV R11, 0x1c1f ;  /* 0x00001c1f000b7802 */ /* 0x000fe20000000f00 */
[----:B------:R-:W-:Y:S02]  /*17ed0*/  IMAD.MOV.U32 R12, RZ, RZ, RZ ;  /* 0x000000ffff0c7224 */ /* 0x000fe400078e00ff */
[----:B------:R-:W-:-:S07]  /*17ee0*/  IMAD.MOV.U32 R15, RZ, RZ, -0x1 ;  /* 0xffffffffff0f7424 */ /* 0x000fce00078e00ff */
[----:B---3--:R-:W-:Y:S05]  /*17ef0*/  WARPSYNC.COLLECTIVE R15, `(.L_x_771) ;  /* 0x000000000f087348 */ /* 0x008fea0003c00000 */
[----:B---3--:R0:W1:Y:S02]  /*17f00*/  SHFL.IDX P6, R14, R13, R12, R11 ;  /* 0x0000000c0d0e7389 */ /* 0x00806400000c000b */
[----:B01----:R-:W-:Y:S01]  /*17f10*/  ENDCOLLECTIVE ;  /* 0x000000000000791b */ /* 0x003fe20003800000 */
.L_x_771:
[----:B------:R-:W-:Y:S05]  /*17f20*/  BSYNC B1 ;  /* 0x0000000000017941 */ /* 0x000fea0003800000 */
.L_x_770:
        /* <DEDUP_REMOVED lines=8> */
.L_x_772:
[----:B------:R-:W-:Y:S01]  /*17fb0*/  MOV R13, R28 ;  /* 0x0000001c000d7202 */ /* 0x000fe20000000f00 */
[----:B------:R-:W-:-:S07]  /*17fc0*/  IMAD.MOV.U32 R3, RZ, RZ, R14 ;  /* 0x000000ffff037224 */ /* 0x000fce00078e000e */
[----:B------:R-:W-:Y:S05]  /*17fd0*/  WARPSYNC.COLLECTIVE R15, `(.L_x_773) ;  /* 0x000000000f087348 */ /* 0x000fea0003c00000 */
[----:B------:R0:W1:Y:S02]  /*17fe0*/  SHFL.IDX P6, R14, R13, R12, R11 ;  /* 0x0000000c0d0e7389 */ /* 0x00006400000c000b */
[----:B01----:R-:W-:Y:S01]  /*17ff0*/  ENDCOLLECTIVE ;  /* 0x000000000000791b */ /* 0x003fe20003800000 */
.L_x_773:
[----:B------:R-:W-:Y:S02]  /*18000*/  IMAD.MOV.U32 R13, RZ, RZ, R27 ;  /* 0x000000ffff0d7224 */ /* 0x000fe400078e001b */
[----:B------:R-:W-:-:S07]  /*18010*/  IMAD.MOV.U32 R20, RZ, RZ, R14 ;  /* 0x000000ffff147224 */ /* 0x000fce00078e000e */
[----:B------:R-:W-:Y:S05]  /*18020*/  WARPSYNC.COLLECTIVE R15, `(.L_x_774) ;  /* 0x000000000f087348 */ /* 0x000fea0003c00000 */
[----:B------:R0:W1:Y:S02]  /*18030*/  SHFL.IDX P6, R14, R13, R12, R11 ;  /* 0x0000000c0d0e7389 */ /* 0x00006400000c000b */
[----:B01----:R-:W-:Y:S01]  /*18040*/  ENDCOLLECTIVE ;  /* 0x000000000000791b */ /* 0x003fe20003800000 */
.L_x_774:
[----:B------:R-:W-:Y:S05]  /*18050*/  BRA `(.L_x_775) ;  /* 0xfffffef4003c7947 */ /* 0x000fea000383ffff */
.L_x_577:
[----:B0-----:R0:W1:Y:S02]  /*18060*/  SYNCS.PHASECHK.TRANS64.TRYWAIT P1, [R18+URZ+0x16800], R25 ;  /* 0x01680019120075a7 */ /* 0x001064000802017f */
[----:B-1----:R-:W-:Y:S05]  /*18070*/  @!P1 NANOSLEEP.SYNCS 0x989680 ;  /* 0x009896800000995d */ /* 0x002fea0003900000 */
[----:B------:R-:W1:Y:S02]  /*18080*/  @!P1 SYNCS.PHASECHK.TRANS64 P1, [R18+URZ+0x16800], R25 ;  /* 0x01680019120095a7 */ /* 0x000e64000802007f */
[----:B-1----:R-:W-:Y:S05]  /*18090*/  @!P1 BRA `(.L_x_577) ;  /* 0xfffffffc00f09947 */ /* 0x002fea000383ffff */
[----:B------:R-:W-:Y:S05]  /*180a0*/  BRA `(.L_x_776) ;  /* 0xfffffef800207947 */ /* 0x000fea000383ffff */
.L_x_583:
[----:B-1----:R1:W4:Y:S02]  /*180b0*/  SYNCS.PHASECHK.TRANS64.TRYWAIT P1, [R0+URZ+0x16830], R5 ;  /* 0x01683005000075a7 */ /* 0x002324000802017f */
[----:B----4-:R-:W-:Y:S05]  /*180c0*/  @!P1 NANOSLEEP.SYNCS 0x989680 ;  /* 0x009896800000995d */ /* 0x010fea0003900000 */
[----:B------:R-:W4:Y:S02]  /*180d0*/  @!P1 SYNCS.PHASECHK.TRANS64 P1, [R0+URZ+0x16830], R5 ;  /* 0x01683005000095a7 */ /* 0x000f24000802007f */
[----:B----4-:R-:W-:Y:S05]  /*180e0*/  @!P1 BRA `(.L_x_583) ;  /* 0xfffffffc00f09947 */ /* 0x010fea000383ffff */
[----:B------:R-:W-:Y:S05]  /*180f0*/  BRA `(.L_x_582) ;  /* 0xffffff0400687947 */ /* 0x000fea000383ffff */
.L_x_590:
[----:B-1----:R1:W2:Y:S02]  /*18100*/  SYNCS.PHASECHK.TRANS64.TRYWAIT P2, [R5+URZ+0x16830], R6 ;  /* 0x01683006050075a7 */ /* 0x0022a4000804017f */
[----:B--2---:R-:W-:Y:S05]  /*18110*/  @!P2 NANOSLEEP.SYNCS 0x989680 ;  /* 0x009896800000a95d */ /* 0x004fea0003900000 */
[----:B------:R-:W2:Y:S02]  /*18120*/  @!P2 SYNCS.PHASECHK.TRANS64 P2, [R5+URZ+0x16830], R6 ;  /* 0x016830060500a5a7 */ /* 0x000ea4000804007f */
[----:B--2---:R-:W-:Y:S05]  /*18130*/  @!P2 BRA `(.L_x_590) ;  /* 0xfffffffc00f0a947 */ /* 0x004fea000383ffff */
[----:B------:R-:W-:Y:S05]  /*18140*/  BRA `(.L_x_589) ;  /* 0xffffff2c009c7947 */ /* 0x000fea000383ffff */
.L_x_594:
[----:B-1----:R1:W2:Y:S02]  /*18150*/  SYNCS.PHASECHK.TRANS64.TRYWAIT P1, [R5+URZ+0x16850], R4 ;  /* 0x01685004050075a7 */ /* 0x0022a4000802017f */
[----:B--2---:R-:W-:Y:S05]  /*18160*/  @!P1 NANOSLEEP.SYNCS 0x989680 ;  /* 0x009896800000995d */ /* 0x004fea0003900000 */
[----:B------:R-:W2:Y:S02]  /*18170*/  @!P1 SYNCS.PHASECHK.TRANS64 P1, [R5+URZ+0x16850], R4 ;  /* 0x01685004050095a7 */ /* 0x000ea4000802007f */
[----:B--2---:R-:W-:Y:S05]  /*18180*/  @!P1 BRA `(.L_x_594) ;  /* 0xfffffffc00f09947 */ /* 0x004fea000383ffff */
[----:B------:R-:W-:Y:S05]  /*18190*/  BRA `(.L_x_591) ;  /* 0xffffff30006c7947 */ /* 0x000fea000383ffff */
.L_x_601:
[----:B-1----:R1:W2:Y:S02]  /*181a0*/  SYNCS.PHASECHK.TRANS64.TRYWAIT P1, [R11+URZ+0x16850], R4 ;  /* 0x016850040b0075a7 */ /* 0x0022a4000802017f */
[----:B--2---:R-:W-:Y:S05]  /*181b0*/  @!P1 NANOSLEEP.SYNCS 0x989680 ;  /* 0x009896800000995d */ /* 0x004fea0003900000 */
[----:B------:R-:W2:Y:S02]  /*181c0*/  @!P1 SYNCS.PHASECHK.TRANS64 P1, [R11+URZ+0x16850], R4 ;  /* 0x016850040b0095a7 */ /* 0x000ea4000802007f */
[----:B--2---:R-:W-:Y:S05]  /*181d0*/  @!P1 BRA `(.L_x_601) ;  /* 0xfffffffc00f09947 */ /* 0x004fea000383ffff */
[----:B------:R-:W-:Y:S05]  /*181e0*/  BRA `(.L_x_600) ;  /* 0xffffff54003c7947 */ /* 0x000fea000383ffff */
.L_x_607:
[----:B------:R-:W-:Y:S01]  /*181f0*/  IMAD.MOV.U32 R13, RZ, RZ, R41 ;  /* 0x000000ffff0d7224 */ /* 0x000fe200078e0029 */
[----:B------:R-:W-:Y:S01]  /*18200*/  MOV R12, RZ ;  /* 0x000000ff000c7202 */ /* 0x000fe20000000f00 */
[----:B------:R-:W-:Y:S02]  /*18210*/  IMAD.MOV.U32 R11, RZ, RZ, 0x181f ;  /* 0x0000181fff0b7424 */ /* 0x000fe400078e00ff */
[----:B------:R-:W-:Y:S02]  /*18220*/  IMAD.MOV.U32 R15, RZ, RZ, -0x1 ;  /* 0xffffffffff0f7424 */ /* 0x000fe400078e00ff */
[----:B------:R-:W-:-:S07]  /*18230*/  IMAD R42, R68, 0xc0, R70 ;  /* 0x000000c0442a7824 */ /* 0x000fce00078e0246 */
[----:B-----5:R-:W-:Y:S05]  /*18240*/  WARPSYNC.COLLECTIVE R15, `(.L_x_777) ;  /* 0x000000000f087348 */ /* 0x020fea0003c00000 */
[----:B------:R0:W1:Y:S02]  /*18250*/  SHFL.IDX P6, R14, R13, R12, R11 ;  /* 0x0000000c0d0e7389 */ /* 0x00006400000c000b */
[----:B01---5:R-:W-:Y:S01]  /*18260*/  ENDCOLLECTIVE ;  /* 0x000000000000791b */ /* 0x023fe20003800000 */
.L_x_777:
[----:B------:R-:W-:Y:S01]  /*18270*/  VIADD R20, R42, 0x30 ;  /* 0x000000302a147836 */ /* 0x000fe20000000000 */
[----:B------:R-:W-:Y:S01]  /*18280*/  MOV R13, R40 ;  /* 0x00000028000d7202 */ /* 0x000fe20000000f00 */
[----:B------:R-:W-:-:S07]  /*18290*/  IMAD.MOV.U32 R0, RZ, RZ, R14 ;  /* 0x000000ffff007224 */ /* 0x000fce00078e000e */
[----:B------:R-:W-:Y:S05]  /*182a0*/  WARPSYNC.COLLECTIVE R15, `(.L_x_778) ;  /* 0x000000000f087348 */ /* 0x000fea0003c00000 */
[----:B------:R0:W1:Y:S02]  /*182b0*/  SHFL.IDX P6, R14, R13, R12, R11 ;  /* 0x0000000c0d0e7389 */ /* 0x00006400000c000b */
[----:B01----:R-:W-:Y:S01]  /*182c0*/  ENDCOLLECTIVE ;  /* 0x000000000000791b */ /* 0x003fe20003800000 */
.L_x_778:
[----:B------:R-:W-:Y:S02]  /*182d0*/  ULDC UR4, c[0x0][0xac8] ;  /* 0x0002b20000047ab9 */ /* 0x000fe40000000800 */
[----:B------:R-:W-:-:S04]  /*182e0*/  ISETP.GE.AND P0, PT, R59, UR4, PT ;  /* 0x000000043b007c0c */ /* 0x000fc8000bf06270 */
[-C--:B------:R-:W-:Y:S02]  /*182f0*/  ISETP.GE.OR P3, PT, R42, R61.reuse, P0 ;  /* 0x0000003d2a00720c */ /* 0x080fe40000766670 */
[----:B------:R-:W-:Y:S02]  /*18300*/  ISETP.GE.OR P4, PT, R20, R61, P0 ;  /* 0x0000003d1400720c */ /* 0x000fe40000786670 */
[----:B------:R-:W-:Y:S01]  /*18310*/  IADD3 R20, R42, 0x60, RZ ;  /* 0x000000602a147810 */ /* 0x000fe20007ffe0ff */
[----:B------:R-:W-:-:S03]  /*18320*/  IMAD.MOV.U32 R13, RZ, RZ, R41 ;  /* 0x000000ffff0d7224 */ /* 0x000fc600078e0029 */
[----:B------:R-:W-:Y:S01]  /*18330*/  ISETP.GE.OR P2, PT, R20, R61, P0 ;  /* 0x0000003d1400720c */ /* 0x000fe20000746670 */
[----:B------:R-:W-:Y:S02]  /*18340*/  IMAD.MOV.U32 R12, RZ, RZ, 0x1 ;  /* 0x00000001ff0c7424 */ /* 0x000fe400078e00ff */
[----:B------:R-:W-:-:S10]  /*18350*/  IMAD.MOV.U32 R3, RZ, RZ, R14 ;  /* 0x000000ffff037224 */ /* 0x000fd400078e000e */
[----:B------:R-:W-:Y:S05]  /*18360*/  WARPSYNC.COLLECTIVE R15, `(.L_x_779) ;  /* 0x000000000f087348 */ /* 0x000fea0003c00000 */
[----:B------:R0:W1:Y:S02]  /*18370*/  SHFL.IDX P6, R14, R13, R12, R11 ;  /* 0x0000000c0d0e7389 */ /* 0x00006400000c000b */
[----:B01----:R-:W-:Y:S01]  /*18380*/  ENDCOLLECTIVE ;  /* 0x000000000000791b */ /* 0x003fe20003800000 */
.L_x_779:
[----:B------:R-:W-:-:S04]  /*18390*/  @!P3 LEA R32, P5, R59, R3, 0x1 ;  /* 0x000000033b20b211 */ /* 0x000fc800078a08ff */
[----:B------:R-:W-:Y:S01]  /*183a0*/  @!P3 LEA.HI.X R3, R59, R0, R58, 0x1, P5 ;  /* 0x000000003b03b211 */ /* 0x000fe200028f0c3a */
[----:B------:R-:W-:Y:S01]  /*183b0*/  IMAD.MOV.U32 R13, RZ, RZ, R40 ;  /* 0x000000ffff0d7224 */ /* 0x000fe200078e0028 */
[----:B------:R-:W-:-:S07]  /*183c0*/  MOV R8, R14 ;  /* 0x0000000e00087202 */ /* 0x000fce0000000f00 */
[----:B------:R-:W-:Y:S05]  /*183d0*/  WARPSYNC.COLLECTIVE R15, `(.L_x_780) ;  /* 0x000000000f087348 */ /* 0x000fea0003c00000 */
[----:B------:R0:W1:Y:S02]  /*183e0*/  SHFL.IDX P6, R14, R13, R12, R11 ;  /* 0x0000000c0d0e7389 */ /* 0x00006400000c000b */
[----:B01----:R-:W-:Y:S01]  /*183f0*/  ENDCOLLECTIVE ;  /* 0x000000000000791b */ /* 0x003fe20003800000 */
.L_x_780:
[----:B------:R-:W-:Y:S01]  /*18400*/  IMAD.MOV.U32 R13, RZ, RZ, R41 ;  /* 0x000000ffff0d7224 */ /* 0x000fe200078e0029 */
[----:B------:R-:W-:Y:S01]  /*18410*/  MOV R12, 0x2 ;  /* 0x00000002000c7802 */ /* 0x000fe20000000f00 */
[----:B------:R-:W-:-:S07]  /*18420*/  IMAD.MOV.U32 R9, RZ, RZ, R14 ;  /* 0x000000ffff097224 */ /* 0x000fce00078e000e */
[----:B------:R-:W-:Y:S05]  /*18430*/  WARPSYNC.COLLECTIVE R15, `(.L_x_781) ;  /* 0x000000000f087348 */ /* 0x000fea0003c00000 */
[----:B------:R0:W1:Y:S02]  /*18440*/  SHFL.IDX P6, R14, R13, R12, R11 ;  /* 0x0000000c0d0e7389 */ /* 0x00006400000c000b */
[----:B01----:R-:W-:Y:S01]  /*18450*/  ENDCOLLECTIVE ;  /* 0x000000000000791b */ /* 0x003fe20003800000 */
.L_x_781:
[----:B------:R-:W-:Y:S01]  /*18460*/  @!P4 LEA R20, P1, R59, R9, 0x1 ;  /* 0x000000093b14c211 */ /* 0x000fe200078208ff */
[----:B------:R-:W-:-:S03]  /*18470*/  @!P3 IMAD.MOV.U32 R9, RZ, RZ, R3 ;  /* 0x000000ffff09b224 */ /* 0x000fc600078e0003 */
[----:B------:R-:W-:Y:S01]  /*18480*/  @!P4 LEA.HI.X R21, R59, R8, R58, 0x1, P1 ;  /* 0x000000083b15c211 */ /* 0x000fe200008f0c3a */
[----:B------:R-:W-:-:S05]  /*18490*/  @!P3 IMAD.MOV.U32 R8, RZ, RZ, R32 ;  /* 0x000000ffff08b224 */ /* 0x000fca00078e0020 */
[----:B------:R0:W-:Y:S01]  /*184a0*/  @!P3 ST.E.128 desc[UR42][R8.64], R4 ;  /* 0x000000040800b985 */ /* 0x0001e2000c101d2a */
[----:B------:R-:W-:-:S03]  /*184b0*/  IMAD.MOV.U32 R13, RZ, RZ, R40 ;  /* 0x000000ffff0d7224 */ /* 0x000fc600078e0028 */
[----:B------:R0:W-:Y:S01]  /*184c0*/  @!P4 ST.E.128 desc[UR42][R20.64], R24 ;  /* 0x000000181400c985 */ /* 0x0001e2000c101d2a */
[----:B------:R-:W-:-:S07]  /*184d0*/  IMAD.MOV.U32 R10, RZ, RZ, R14 ;  /* 0x000000ffff0a7224 */ /* 0x000fce00078e000e */
[----:B0-----:R-:W-:Y:S05]  /*184e0*/  WARPSYNC.COLLECTIVE R15, `(.L_x_782) ;  /* 0x000000000f087348 */ /* 0x001fea0003c00000 */
[----:B------:R1:W2:Y:S02]  /*184f0*/  SHFL.IDX P6, R14, R13, R12, R11 ;  /* 0x0000000c0d0e7389 */ /* 0x0002a400000c000b */
[----:B012---:R-:W-:Y:S01]  /*18500*/  ENDCOLLECTIVE ;  /* 0x000000000000791b */ /* 0x007fe20003800000 */
.L_x_782:
[----:B------:R-:W-:Y:S01]  /*18510*/  IMAD.MOV.U32 R13, RZ, RZ, R41 ;  /* 0x000000ffff0d7224 */ /* 0x000fe200078e0029 */
[----:B------:R-:W-:Y:S02]  /*18520*/  MOV R12, 0x3 ;  /* 0x00000003000c7802 */ /* 0x000fe40000000f00 */
[----:B------:R-:W-:-:S13]  /*18530*/  @!P2 LEA R43, P5, R59, R14, 0x1 ;  /* 0x0000000e3b2ba211 */ /* 0x000fda00078a08ff */
[----:B------:R-:W-:Y:S05]  /*18540*/  WARPSYNC.COLLECTIVE R15, `(.L_x_783) ;  /* 0x000000000f087348 */ /* 0x000fea0003c00000 */
[----:B------:R0:W1:Y:S02]  /*18550*/  SHFL.IDX P6, R14, R13, R12, R11 ;  /* 0x0000000c0d0e7389 */ /* 0x00006400000c000b */
[----:B01----:R-:W-:Y:S01]  /*18560*/  ENDCOLLECTIVE ;  /* 0x000000000000791b */ /* 0x003fe20003800000 */
.L_x_783:
[----:B------:R-:W-:Y:S01]  /*18570*/  @!P2 LEA.HI.X R10, R59, R10, R58, 0x1, P5 ;  /* 0x0000000a3b0aa211 */ /* 0x000fe200028f0c3a */
[----:B------:R-:W-:-:S03]  /*18580*/  @!P2 IMAD.MOV.U32 R4, RZ, RZ, R43 ;  /* 0x000000ffff04a224 */ /* 0x000fc600078e002b */
[----:B------:R-:W-:-:S05]  /*18590*/  @!P2 MOV R5, R10 ;  /* 0x0000000a0005a202 */ /* 0x000fca0000000f00 */
[----:B------:R0:W-:Y:S01]  /*185a0*/  @!P2 ST.E.128 desc[UR42][R4.64], R28 ;  /* 0x0000001c0400a985 */ /* 0x0001e2000c101d2a */
[----:B------:R-:W-:Y:S02]  /*185b0*/  IMAD.MOV.U32 R13, RZ, RZ, R40 ;  /* 0x000000ffff0d7224 */ /* 0x000fe400078e0028 */
[----:B------:R-:W-:-:S07]  /*185c0*/  IMAD.MOV.U32 R0, RZ, RZ, R14 ;  /* 0x000000ffff007224 */ /* 0x000fce00078e000e */
[----:B0-----:R-:W-:Y:S05]  /*185d0*/  WARPSYNC.COLLECTIVE R15, `(.L_x_784) ;  /* 0x000000000f087348 */ /* 0x001fea0003c00000 */
[----:B------:R1:W2:Y:S02]  /*185e0*/  SHFL.IDX P6, R14, R13, R12, R11 ;  /* 0x0000000c0d0e7389 */ /* 0x0002a400000c000b */
[----:B012---:R-:W-:Y:S01]  /*185f0*/  ENDCOLLECTIVE ;  /* 0x000000000000791b */ /* 0x007fe20003800000 */
.L_x_784:
[----:B------:R-:W-:Y:S05]  /*18600*/  BRA `(.L_x_785) ;  /* 0xffffff6800807947 */ /* 0x000fea000383ffff */
.L_x_609:
[----:B------:R-:W-:Y:S01]  /*18610*/  IMAD.MOV.U32 R13, RZ, RZ, R4 ;  /* 0x000000ffff0d7224 */ /* 0x000fe200078e0004 */
[----:B------:R-:W-:Y:S01]  /*18620*/  MOV R15, 0xffffffff ;  /* 0xffffffff000f7802 */ /* 0x000fe20000000f00 */
[----:B------:R-:W-:Y:S02]  /*18630*/  IMAD.MOV.U32 R12, RZ, RZ, RZ ;  /* 0x000000ffff0c7224 */ /* 0x000fe400078e00ff */
[----:B------:R-:W-:-:S07]  /*18640*/  IMAD.MOV.U32 R11, RZ, RZ, 0x1c1f ;  /* 0x00001c1fff0b7424 */ /* 0x000fce00078e00ff */
[----:B------:R-:W-:Y:S05]  /*18650*/  WARPSYNC.COLLECTIVE R15, `(.L_x_786) ;  /* 0x000000000f087348 */ /* 0x000fea0003c00000 */
[----:B------:R0:W1:Y:S02]  /*18660*/  SHFL.IDX P6, R14, R13, R12, R11 ;  /* 0x0000000c0d0e7389 */ /* 0x00006400000c000b */
[----:B01----:R-:W-:Y:S01]  /*18670*/  ENDCOLLECTIVE ;  /* 0x000000000000791b */ /* 0x003fe20003800000 */
.L_x_786:
[----:B------:R-:W-:Y:S02]  /*18680*/  IMAD.MOV.U32 R13, RZ, RZ, R0 ;  /* 0x000000ffff0d7224 */ /* 0x000fe400078e0000 */
[----:B------:R-:W-:-:S07]  /*18690*/  IMAD.MOV.U32 R3, RZ, RZ, R14 ;  /* 0x000000ffff037224 */ /* 0x000fce00078e000e */
[----:B------:R-:W-:Y:S05]  /*186a0*/  WARPSYNC.COLLECTIVE R15, `(.L_x_787) ;  /* 0x000000000f087348 */ /* 0x000fea0003c00000 */
[----:B------:R0:W1:Y:S02]  /*186b0*/  SHFL.IDX P6, R14, R13, R12, R11 ;  /* 0x0000000c0d0e7389 */ /* 0x00006400000c000b */
[----:B01----:R-:W-:Y:S01]  /*186c0*/  ENDCOLLECTIVE ;  /* 0x000000000000791b */ /* 0x003fe20003800000 */
.L_x_787:
[----:B------:R-:W-:Y:S05]  /*186d0*/  BRA `(.L_x_788) ;  /* 0xffffff6c005c7947 */ /* 0x000fea000383ffff */
.L_x_612:
[----:B------:R-:W-:Y:S01]  /*186e0*/  BSSY B1, `(.L_x_789) ;  /* 0x0000008000017945 */ /* 0x000fe20003800000 */
[----:B---3--:R-:W-:Y:S01]  /*186f0*/  IMAD.MOV.U32 R13, RZ, RZ, R4 ;  /* 0x000000ffff0d7224 */ /* 0x008fe200078e0004 */
[----:B------:R-:W-:Y:S01]  /*18700*/  MOV R12, 0x1 ;  /* 0x00000001000c7802 */ /* 0x000fe20000000f00 */
[----:B------:R-:W-:Y:S02]  /*18710*/  IMAD.MOV.U32 R11, RZ, RZ, 0x1c1f ;  /* 0x00001c1fff0b7424 */ /* 0x000fe400078e00ff */
[----:B------:R-:W-:-:S07]  /*18720*/  IMAD.MOV.U32 R15, RZ, RZ, -0x1 ;  /* 0xffffffffff0f7424 */ /* 0x000fce00078e00ff */
[----:B012---:R-:W-:Y:S05]  /*18730*/  WARPSYNC.COLLECTIVE R15, `(.L_x_790) ;  /* 0x000000000f087348 */ /* 0x007fea0003c00000 */
[----:B--2---:R2:W3:Y:S02]  /*18740*/  SHFL.IDX P6, R14, R13, R12, R11 ;  /* 0x0000000c0d0e7389 */ /* 0x0044e400000c000b */
[----:B0123--:R-:W-:Y:S01]  /*18750*/  ENDCOLLECTIVE ;  /* 0x000000000000791b */ /* 0x00ffe20003800000 */
.L_x_790:
[----:B------:R-:W-:Y:S05]  /*18760*/  BSYNC B1 ;  /* 0x0000000000017941 */ /* 0x000fea0003800000 */
.L_x_789:
        /* <DEDUP_REMOVED lines=8> */
.L_x_791:
[----:B------:R-:W-:Y:S05]  /*187f0*/  BRA `(.L_x_792) ;  /* 0xffffff6c00b87947 */ /* 0x000fea000383ffff */
.L_x_616:
[----:B------:R-:W-:Y:S01]  /*18800*/  MOV R13, R20 ;  /* 0x00000014000d7202 */ /* 0x000fe20000000f00 */
[----:B------:R-:W-:Y:S02]  /*18810*/  IMAD.MOV.U32 R12, RZ, RZ, RZ ;  /* 0x000000ffff0c7224 */ /* 0x000fe400078e00ff */
[----:B------:R-:W-:Y:S02]  /*18820*/  IMAD.MOV.U32 R11, RZ, RZ, 0x181f ;  /* 0x0000181fff0b7424 */ /* 0x000fe400078e00ff */
[----:B------:R-:W-:Y:S02]  /*18830*/  IMAD.MOV.U32 R15, RZ, RZ, -0x1 ;  /* 0xffffffffff0f7424 */ /* 0x000fe400078e00ff */
[----:B------:R-:W-:Y:S02]  /*18840*/  IMAD R24, R27, 0xc0, R28 ;  /* 0x000000c01b187824 */ /* 0x000fe400078e021c */
[----:B------:R-:W-:-:S07]  /*18850*/  IMAD R21, R25, R8, RZ ;  /* 0x0000000819157224 */ /* 0x000fce00078e02ff */
[----:B-1----:R-:W-:Y:S05]  /*18860*/  WARPSYNC.COLLECTIVE R15, `(.L_x_793) ;  /* 0x000000000f087348 */ /* 0x002fea0003c00000 */
[----:B------:R0:W2:Y:S02]  /*18870*/  SHFL.IDX P6, R14, R13, R12, R11 ;  /* 0x0000000c0d0e7389 */ /* 0x0000a400000c000b */
[----:B012---:R-:W-:Y:S01]  /*18880*/  ENDCOLLECTIVE ;  /* 0x000000000000791b */ /* 0x007fe20003800000 */
.L_x_793:
[C---:B------:R-:W-:Y:S02]  /*18890*/  IADD3 R8, R24.reuse, 0x30, RZ ;  /* 0x0000003018087810 */ /* 0x040fe40007ffe0ff */
[-C--:B------:R-:W-:Y:S02]  /*188a0*/  ISETP.GE.OR P3, PT, R24, R21.reuse, P0 ;  /* 0x000000151800720c */ /* 0x080fe40000766670 */
[----:B------:R-:W-:Y:S01]  /*188b0*/  ISETP.GE.OR P4, PT, R8, R21, P0 ;  /* 0x000000150800720c */ /* 0x000fe20000786670 */
[----:B------:R-:W-:-:S05]  /*188c0*/  VIADD R8, R24, 0x60 ;  /* 0x0000006018087836 */ /* 0x000fca0000000000 */
[----:B------:R-:W-:Y:S01]  /*188d0*/  ISETP.GE.OR P2, PT, R8, R21, P0 ;  /* 0x000000150800720c */ /* 0x000fe20000746670 */
[----:B------:R-:W-:Y:S01]  /*188e0*/  IMAD.MOV.U32 R13, RZ, RZ, R7 ;  /* 0x000000ffff0d7224 */ /* 0x000fe200078e0007 */
[----:B------:R-:W-:-:S11]  /*188f0*/  MOV R0, R14 ;  /* 0x0000000e00007202 */ /* 0x000fd60000000f00 */
[----:B------:R-:W-:Y:S05]  /*18900*/  WARPSYNC.COLLECTIVE R15, `(.L_x_794) ;  /* 0x000000000f087348 */ /* 0x000fea0003c00000 */
[----:B------:R0:W1:Y:S02]  /*18910*/  SHFL.IDX P6, R14, R13, R12, R11 ;  /* 0x0000000c0d0e7389 */ /* 0x00006400000c000b */
[----:B01----:R-:W-:Y:S01]  /*18920*/  ENDCOLLECTIVE ;  /* 0x000000000000791b */ /* 0x003fe20003800000 */
.L_x_794:
[----:B------:R-:W-:Y:S01]  /*18930*/  IMAD.MOV.U32 R13, RZ, RZ, R20 ;  /* 0x000000ffff0d7224 */ /* 0x000fe200078e0014 */
[----:B------:R-:W-:Y:S01]  /*18940*/  MOV R12, 0x1 ;  /* 0x00000001000c7802 */ /* 0x000fe20000000f00 */
[----:B------:R-:W-:-:S07]  /*18950*/  IMAD.MOV.U32 R3, RZ, RZ, R14 ;  /* 0x000000ffff037224 */ /* 0x000fce00078e000e */
[----:B------:R-:W-:Y:S05]  /*18960*/  WARPSYNC.COLLECTIVE R15, `(.L_x_795) ;  /* 0x000000000f087348 */ /* 0x000fea0003c00000 */
[----:B------:R0:W1:Y:S02]  /*18970*/  SHFL.IDX P6, R14, R13, R12, R11 ;  /* 0x0000000c0d0e7389 */ /* 0x00006400000c000b */
[----:B01----:R-:W-:Y:S01]  /*18980*/  ENDCOLLECTIVE ;  /* 0x000000000000791b */ /* 0x003fe20003800000 */
.L_x_795:
[----:B------:R-:W-:-:S04]  /*18990*/  @!P3 LEA R10, P5, R59, R3, 0x1 ;  /* 0x000000033b0ab211 */ /* 0x000fc800078a08ff */
[----:B------:R-:W-:Y:S01]  /*189a0*/  @!P3 LEA.HI.X R3, R59, R0, R58, 0x1, P5 ;  /* 0x000000003b03b211 */ /* 0x000fe200028f0c3a */
[----:B------:R-:W-:Y:S02]  /*189b0*/  IMAD.MOV.U32 R13, RZ, RZ, R7 ;  /* 0x000000ffff0d7224 */ /* 0x000fe400078e0007 */
[----:B------:R-:W-:-:S07]  /*189c0*/  IMAD.MOV.U32 R4, RZ, RZ, R14 ;  /* 0x000000ffff047224 */ /* 0x000fce00078e000e */
[----:B------:R-:W-:Y:S05]  /*189d0*/  WARPSYNC.COLLECTIVE R15, `(.L_x_796) ;  /* 0x000000000f087348 */ /* 0x000fea0003c00000 */
[----:B------:R0:W1:Y:S02]  /*189e0*/  SHFL.IDX P6, R14, R13, R12, R11 ;  /* 0x0000000c0d0e7389 */ /* 0x00006400000c000b */
[----:B01----:R-:W-:Y:S01]  /*189f0*/  ENDCOLLECTIVE ;  /* 0x000000000000791b */ /* 0x003fe20003800000 */
.L_x_796:
[----:B------:R-:W-:Y:S01]  /*18a00*/  MOV R13, R20 ;  /* 0x00000014000d7202 */ /* 0x000fe20000000f00 */
[----:B------:R-:W-:Y:S02]  /*18a10*/  IMAD.MOV.U32 R12, RZ, RZ, 0x2 ;  /* 0x00000002ff0c7424 */ /* 0x000fe400078e00ff */
[----:B------:R-:W-:-:S07]  /*18a20*/  IMAD.MOV.U32 R5, RZ, RZ, R14 ;  /* 0x000000ffff057224 */ /* 0x000fce00078e000e */
[----:B------:R-:W-:Y:S05]  /*18a30*/  WARPSYNC.COLLECTIVE R15, `(.L_x_797) ;  /* 0x000000000f087348 */ /* 0x000fea0003c00000 */
[----:B------:R0:W1:Y:S02]  /*18a40*/  SHFL.IDX P6, R14, R13, R12, R11 ;  /* 0x0000000c0d0e7389 */ /* 0x00006400000c000b */
[----:B01----:R-:W-:Y:S01]  /*18a50*/  ENDCOLLECTIVE ;  /* 0x000000000000791b */ /* 0x003fe20003800000 */
.L_x_797:
[----:B------:R-:W-:-:S04]  /*18a60*/  @!P4 LEA R8, P1, R59, R5, 0x1 ;  /* 0x000000053b08c211 */ /* 0x000fc800078208ff */
[----:B------:R-:W-:Y:S01]  /*18a70*/  @!P4 LEA.HI.X R9, R59, R4, R58, 0x1, P1 ;  /* 0x000000043b09c211 */ /* 0x000fe200008f0c3a */
[----:B------:R-:W-:Y:S02]  /*18a80*/  IMAD.MOV.U32 R13, RZ, RZ, R7 ;  /* 0x000000ffff0d7224 */ /* 0x000fe400078e0007 */
[----:B------:R-:W-:-:S07]  /*18a90*/  IMAD.MOV.U32 R6, RZ, RZ, R14 ;  /* 0x000000ffff067224 */ /* 0x000fce00078e000e */
[----:B------:R-:W-:Y:S05]  /*18aa0*/  WARPSYNC.COLLECTIVE R15, `(.L_x_798) ;  /* 0x000000000f087348 */ /* 0x000fea0003c00000 */
[----:B------:R0:W1:Y:S02]  /*18ab0*/  SHFL.IDX P6, R14, R13, R12, R11 ;  /* 0x0000000c0d0e7389 */ /* 0x00006400000c000b */
[----:B01----:R-:W-:Y:S01]  /*18ac0*/  ENDCOLLECTIVE ;  /* 0x000000000000791b */ /* 0x003fe20003800000 */
.L_x_798:
[----:B------:R-:W-:Y:S01]  /*18ad0*/  @!P3 IMAD.MOV.U32 R11, RZ, RZ, R3 ;  /* 0x000000ffff0bb224 */ /* 0x000fe200078e0003 */
[----:B------:R-:W-:Y:S01]  /*18ae0*/  MOV R12, 0x3 ;  /* 0x00000003000c7802 */ /* 0x000fe20000000f00 */
[----:B------:R-:W-:-:S03]  /*18af0*/  IMAD.MOV.U32 R13, RZ, RZ, R20 ;  /* 0x000000ffff0d7224 */ /* 0x000fc600078e0014 */
[----:B------:R0:W-:Y:S04]  /*18b00*/  @!P3 ST.E.128 desc[UR42][R10.64], RZ ;  /* 0x000000ff0a00b985 */ /* 0x0001e8000c101d2a */
[----:B------:R1:W-:Y:S01]  /*18b10*/  @!P4 ST.E.128 desc[UR42][R8.64], RZ ;  /* 0x000000ff0800c985 */ /* 0x0003e2000c101d2a */
[----:B------:R-:W-:-:S04]  /*18b20*/  @!P2 LEA R25, P5, R59, R14, 0x1 ;  /* 0x0000000e3b19a211 */ /* 0x000fc800078a08ff */
[----:B------:R-:W-:Y:S01]  /*18b30*/  @!P2 LEA.HI.X R5, R59, R6, R58, 0x1, P5 ;  /* 0x000000063b05a211 */ /* 0x000fe200028f0c3a */
[----:B0-----:R-:W-:Y:S01]  /*18b40*/  IMAD.MOV.U32 R11, RZ, RZ, 0x181f ;  /* 0x0000181fff0b7424 */ /* 0x001fe200078e00ff */
[----:B------:R-:W-:-:S07]  /*18b50*/  @!P2 MOV R4, R25 ;  /* 0x000000190004a202 */ /* 0x000fce0000000f00 */
[----:B-1----:R-:W-:Y:S05]  /*18b60*/  WARPSYNC.COLLECTIVE R15, `(.L_x_799) ;  /* 0x000000000f087348 */ /* 0x002fea0003c00000 */
[----:B------:R0:W2:Y:S02]  /*18b70*/  SHFL.IDX P6, R14, R13, R12, R11 ;  /* 0x0000000c0d0e7389 */ /* 0x0000a400000c000b */
[----:B012---:R-:W-:Y:S01]  /*18b80*/  ENDCOLLECTIVE ;  /* 0x000000000000791b */ /* 0x007fe20003800000 */
.L_x_799:
[----:B------:R0:W-:Y:S01]  /*18b90*/  @!P2 ST.E.128 desc[UR42][R4.64], RZ ;  /* 0x000000ff0400a985 */ /* 0x0001e2000c101d2a */
[----:B------:R-:W-:Y:S02]  /*18ba0*/  IMAD.MOV.U32 R13, RZ, RZ, R7 ;  /* 0x000000ffff0d7224 */ /* 0x000fe400078e0007 */
[----:B------:R-:W-:-:S07]  /*18bb0*/  IMAD.MOV.U32 R0, RZ, RZ, R14 ;  /* 0x000000ffff007224 */ /* 0x000fce00078e000e */
[----:B0-----:R-:W-:Y:S05]  /*18bc0*/  WARPSYNC.COLLECTIVE R15, `(.L_x_800) ;  /* 0x000000000f087348 */ /* 0x001fea0003c00000 */
[----:B------:R1:W2:Y:S02]  /*18bd0*/  SHFL.IDX P6, R14, R13, R12, R11 ;  /* 0x0000000c0d0e7389 */ /* 0x0002a400000c000b */
[----:B012---:R-:W-:Y:S01]  /*18be0*/  ENDCOLLECTIVE ;  /* 0x000000000000791b */ /* 0x007fe20003800000 */
.L_x_800:
[----:B------:R-:W-:Y:S05]  /*18bf0*/  BRA `(.L_x_801) ;  /* 0xffffff7400d87947 */ /* 0x000fea000383ffff */
.L_x_633:
[----:B------:R-:W0:Y:S01]  /*18c00*/  S2R R7, SR_TID.X ;  /* 0x0000000000077919 */ /* 0x000e220000002100 */
[----:B------:R-:W-:Y:S01]  /*18c10*/  BSSY B1, `(.L_x_802) ;  /* 0x000000a000017945 */ /* 0x000fe20003800000 */
[----:B------:R-:W-:Y:S01]  /*18c20*/  IMAD.MOV.U32 R12, RZ, RZ, RZ ;  /* 0x000000ffff0c7224 */ /* 0x000fe200078e00ff */
[----:B------:R-:W-:Y:S01]  /*18c30*/  MOV R15, 0xffffffff ;  /* 0xffffffff000f7802 */ /* 0x000fe20000000f00 */
[----:B------:R-:W-:Y:S01]  /*18c40*/  IMAD.MOV.U32 R11, RZ, RZ, 0x1f ;  /* 0x0000001fff0b7424 */ /* 0x000fe200078e00ff */
[----:B0-----:R-:W-:-:S04]  /*18c50*/  SHF.R.U32.HI R7, RZ, 0x5, R7 ;  /* 0x00000005ff077819 */ /* 0x001fc80000011607 */
[----:B------:R-:W-:-:S05]  /*18c60*/  LOP3.LUT R7, R7, 0x3, RZ, 0xc0, !PT ;  /* 0x0000000307077812 */ /* 0x000fca00078ec0ff */
[----:B------:R-:W-:-:S07]  /*18c70*/  IMAD.MOV.U32 R13, RZ, RZ, R7 ;  /* 0x000000ffff0d7224 */ /* 0x000fce00078e0007 */
[----:B------:R-:W-:Y:S05]  /*18c80*/  WARPSYNC.COLLECTIVE R15, `(.L_x_803) ;  /* 0x000000000f087348 */ /* 0x000fea0003c00000 */
[----:B------:R0:W1:Y:S02]  /*18c90*/  SHFL.IDX P6, R14, R13, R12, R11 ;  /* 0x0000000c0d0e7389 */ /* 0x00006400000c000b */
[----:B01----:R-:W-:Y:S01]  /*18ca0*/  ENDCOLLECTIVE ;  /* 0x000000000000791b */ /* 0x003fe20003800000 */
.L_x_803:
[----:B------:R-:W-:Y:S05]  /*18cb0*/  BSYNC B1 ;  /* 0x0000000000017941 */ /* 0x000fea0003800000 */
.L_x_802:
[----:B------:R-:W-:Y:S05]  /*18cc0*/  BRA `(.L_x_804) ;  /* 0xffffff8c00887947 */ /* 0x000fea000383ffff */
.L_x_635:
[----:B------:R-:W-:Y:S01]  /*18cd0*/  BSSY B1, `(.L_x_805) ;  /* 0x0000006000017945 */ /* 0x000fe20003800000 */
[----:B------:R-:W-:-:S07]  /*18ce0*/  IMAD.MOV.U32 R15, RZ, RZ, -0x1 ;  /* 0xffffffffff0f7424 */ /* 0x000fce00078e00ff */
[----:B0-----:R-:W-:Y:S05]  /*18cf0*/  WARPSYNC.COLLECTIVE R15, `(.L_x_806) ;  /* 0x000000000f0c7348 */ /* 0x001fea0003c00000 */
[----:B------:R-:W-:Y:S02]  /*18d00*/  ELECT P6, UR62, PT ;  /* 0x00000000003e782f */ /* 0x000fe400038c0000 */
[----:B------:R-:W-:Y:S01]  /*18d10*/  MOV R14, UR62 ;  /* 0x0000003e000e7c02 */ /* 0x000fe20008000f00 */
[----:B0-----:R-:W-:Y:S10]  /*18d20*/  ENDCOLLECTIVE ;  /* 0x000000000000791b */ /* 0x001ff40003800000 */
.L_x_806:
[----:B------:R-:W-:Y:S05]  /*18d30*/  BSYNC B1 ;  /* 0x0000000000017941 */ /* 0x000fea0003800000 */
.L_x_805:
[----:B------:R-:W-:Y:S05]  /*18d40*/  BRA `(.L_x_634) ;  /* 0xffffff8c00807947 */ /* 0x000fea000383ffff */
.L_x_637:
[----:B0-----:R0:W1:Y:S02]  /*18d50*/  SYNCS.PHASECHK.TRANS64.TRYWAIT P0, [R16+URZ+0x16820], R6 ;  /* 0x01682006100075a7 */ /* 0x001064000800017f */
[----:B-1----:R-:W-:Y:S05]  /*18d60*/  @!P0 NANOSLEEP.SYNCS 0x989680 ;  /* 0x009896800000895d */ /* 0x002fea0003900000 */
[----:B------:R-:W1:Y:S02]  /*18d70*/  @!P0 SYNCS.PHASECHK.TRANS64 P0, [R16+URZ+0x16820], R6 ;  /* 0x01682006100085a7 */ /* 0x000e64000800007f */
[----:B-1----:R-:W-:Y:S05]  /*18d80*/  @!P0 BRA `(.L_x_637) ;  /* 0xfffffffc00f08947 */ /* 0x002fea000383ffff */
[----:B------:R-:W-:Y:S05]  /*18d90*/  BRA `(.L_x_807) ;  /* 0xffffff8c00907947 */ /* 0x000fea000383ffff */
.L_x_641:
[----:B0-----:R0:W1:Y:S02]  /*18da0*/  SYNCS.PHASECHK.TRANS64.TRYWAIT P0, [R6+URZ+0x168a0], R10 ;  /* 0x0168a00a060075a7 */ /* 0x001064000800017f */
[----:B-1----:R-:W-:Y:S05]  /*18db0*/  @!P0 NANOSLEEP.SYNCS 0x989680 ;  /* 0x009896800000895d */ /* 0x002fea0003900000 */
[----:B------:R-:W1:Y:S02]  /*18dc0*/  @!P0 SYNCS.PHASECHK.TRANS64 P0, [R6+URZ+0x168a0], R10 ;  /* 0x0168a00a060085a7 */ /* 0x000e64000800007f */
[----:B-1----:R-:W-:Y:S05]  /*18dd0*/  @!P0 BRA `(.L_x_641) ;  /* 0xfffffffc00f08947 */ /* 0x002fea000383ffff */
[----:B------:R-:W-:Y:S05]  /*18de0*/  BRA `(.L_x_808) ;  /* 0xffffff8c00ac7947 */ /* 0x000fea000383ffff */
.L_x_646:
[----:B-1----:R1:W2:Y:S02]  /*18df0*/  SYNCS.PHASECHK.TRANS64.TRYWAIT P0, [R6+URZ+0x168c0], R10 ;  /* 0x0168c00a060075a7 */ /* 0x0022a4000800017f */
[----:B--2---:R-:W-:Y:S05]  /*18e00*/  @!P0 NANOSLEEP.SYNCS 0x989680 ;  /* 0x009896800000895d */ /* 0x004fea0003900000 */
[----:B------:R-:W2:Y:S02]  /*18e10*/  @!P0 SYNCS.PHASECHK.TRANS64 P0, [R6+URZ+0x168c0], R10 ;  /* 0x0168c00a060085a7 */ /* 0x000ea4000800007f */
[----:B--2---:R-:W-:Y:S05]  /*18e20*/  @!P0 BRA `(.L_x_646) ;  /* 0xfffffffc00f08947 */ /* 0x004fea000383ffff */
[----:B------:R-:W-:Y:S05]  /*18e30*/  BRA `(.L_x_809) ;  /* 0xffffff90002c7947 */ /* 0x000fea000383ffff */
.L_x_653:
[----:B-1----:R1:W2:Y:S02]  /*18e40*/  SYNCS.PHASECHK.TRANS64.TRYWAIT P2, [R6+URZ+0x168a0], R7 ;  /* 0x0168a007060075a7 */ /* 0x0022a4000804017f */
[----:B--2---:R-:W-:Y:S05]  /*18e50*/  @!P2 NANOSLEEP.SYNCS 0x989680 ;  /* 0x009896800000a95d */ /* 0x004fea0003900000 */
[----:B------:R-:W2:Y:S02]  /*18e60*/  @!P2 SYNCS.PHASECHK.TRANS64 P2, [R6+URZ+0x168a0], R7 ;  /* 0x0168a0070600a5a7 */ /* 0x000ea4000804007f */
[----:B--2---:R-:W-:Y:S05]  /*18e70*/  @!P2 BRA `(.L_x_653) ;  /* 0xfffffffc00f0a947 */ /* 0x004fea000383ffff */
[----:B------:R-:W-:Y:S05]  /*18e80*/  BRA `(.L_x_810) ;  /* 0xffffff9000f87947 */ /* 0x000fea000383ffff */
.L_x_658:
[----:B0-----:R0:W2:Y:S02]  /*18e90*/  SYNCS.PHASECHK.TRANS64.TRYWAIT P2, [R6+URZ+0x168c0], R7 ;  /* 0x0168c007060075a7 */ /* 0x0010a4000804017f */
[----:B--2---:R-:W-:Y:S05]  /*18ea0*/  @!P2 NANOSLEEP.SYNCS 0x989680 ;  /* 0x009896800000a95d */ /* 0x004fea0003900000 */
[----:B------:R-:W2:Y:S02]  /*18eb0*/  @!P2 SYNCS.PHASECHK.TRANS64 P2, [R6+URZ+0x168c0], R7 ;  /* 0x0168c0070600a5a7 */ /* 0x000ea4000804007f */
[----:B--2---:R-:W-:Y:S05]  /*18ec0*/  @!P2 BRA `(.L_x_658) ;  /* 0xfffffffc00f0a947 */ /* 0x004fea000383ffff */
[----:B------:R-:W-:Y:S05]  /*18ed0*/  BRA `(.L_x_811) ;  /* 0xffffff9400707947 */ /* 0x000fea000383ffff */
.L_x_673:
[----:B------:R-:W0:Y:S01]  /*18ee0*/  S2R R20, SR_TID.X ;  /* 0x0000000000147919 */ /* 0x000e220000002100 */
        /* <DEDUP_REMOVED lines=10> */
.L_x_813:
[----:B------:R-:W-:Y:S05]  /*18f90*/  BSYNC B0 ;  /* 0x0000000000007941 */ /* 0x000fea0003800000 */
.L_x_812:
[----:B------:R-:W-:Y:S05]  /*18fa0*/  BRA `(.L_x_814) ;  /* 0xffffffa000807947 */ /* 0x000fea000383ffff */
.L_x_676:
[----:B0-----:R0:W1:Y:S02]  /*18fb0*/  SYNCS.PHASECHK.TRANS64.TRYWAIT P0, [R3+URZ+0x16840], R4 ;  /* 0x01684004030075a7 */ /* 0x001064000800017f */
[----:B-1----:R-:W-:Y:S05]  /*18fc0*/  @!P0 NANOSLEEP.SYNCS 0x989680 ;  /* 0x009896800000895d */ /* 0x002fea0003900000 */
[----:B------:R-:W1:Y:S02]  /*18fd0*/  @!P0 SYNCS.PHASECHK.TRANS64 P0, [R3+URZ+0x16840], R4 ;  /* 0x01684004030085a7 */ /* 0x000e64000800007f */
[----:B-1----:R-:W-:Y:S05]  /*18fe0*/  @!P0 BRA `(.L_x_676) ;  /* 0xfffffffc00f08947 */ /* 0x002fea000383ffff */
[----:B------:R-:W-:Y:S05]  /*18ff0*/  BRA `(.L_x_815) ;  /* 0xffffffa000d07947 */ /* 0x000fea000383ffff */
.L_x_677:
        /* <DEDUP_REMOVED lines=8> */
.L_x_817:
[----:B------:R-:W-:Y:S05]  /*19080*/  BSYNC B0 ;  /* 0x0000000000007941 */ /* 0x000fea0003800000 */
.L_x_816:
[----:B------:R-:W-:Y:S01]  /*19090*/  IMAD.MOV.U32 R13, RZ, RZ, R0 ;  /* 0x000000ffff0d7224 */ /* 0x000fe200078e0000 */
[----:B------:R-:W-:Y:S01]  /*190a0*/  MOV R12, RZ ;  /* 0x000000ff000c7202 */ /* 0x000fe20000000f00 */
[----:B------:R-:W-:Y:S02]  /*190b0*/  IMAD.MOV.U32 R11, RZ, RZ, 0x181f ;  /* 0x0000181fff0b7424 */ /* 0x000fe400078e00ff */
[----:B------:R-:W-:Y:S02]  /*190c0*/  IMAD.MOV.U32 R15, RZ, RZ, -0x1 ;  /* 0xffffffffff0f7424 */ /* 0x000fe400078e00ff */
[----:B------:R-:W-:Y:S02]  /*190d0*/  IMAD.MOV.U32 R6, RZ, RZ, R14 ;  /* 0x000000ffff067224 */ /* 0x000fe400078e000e */
[----:B------:R-:W-:-:S07]  /*190e0*/  @P0 IMAD R8, R5, 0x2, R16 ;  /* 0x0000000205080824 */ /* 0x000fce00078e0210 */
[----:B------:R-:W-:Y:S05]  /*190f0*/  WARPSYNC.COLLECTIVE R15, `(.L_x_818) ;  /* 0x000000000f087348 */ /* 0x000fea0003c00000 */
[----:B------:R0:W1:Y:S02]  /*19100*/  SHFL.IDX P6, R14, R13, R12, R11 ;  /* 0x0000000c0d0e7389 */ /* 0x00006400000c000b */
[----:B01----:R-:W-:Y:S01]  /*19110*/  ENDCOLLECTIVE ;  /* 0x000000000000791b */ /* 0x003fe20003800000 */
.L_x_818:
[----:B------:R-:W-:Y:S02]  /*19120*/  IMAD.MOV.U32 R13, RZ, RZ, R2 ;  /* 0x000000ffff0d7224 */ /* 0x000fe400078e0002 */
[----:B------:R-:W-:Y:S02]  /*19130*/  IMAD.MOV.U32 R12, RZ, RZ, 0x1 ;  /* 0x00000001ff0c7424 */ /* 0x000fe400078e00ff */
[----:B------:R-:W-:-:S07]  /*19140*/  IMAD.MOV.U32 R7, RZ, RZ, R14 ;  /* 0x000000ffff077224 */ /* 0x000fce00078e000e */
[----:B------:R-:W-:Y:S05]  /*19150*/  WARPSYNC.COLLECTIVE R15, `(.L_x_819) ;  /* 0x000000000f087348 */ /* 0x000fea0003c00000 */
[----:B------:R0:W1:Y:S02]  /*19160*/  SHFL.IDX P6, R14, R13, R12, R11 ;  /* 0x0000000c0d0e7389 */ /* 0x00006400000c000b */
[----:B01----:R-:W-:Y:S01]  /*19170*/  ENDCOLLECTIVE ;  /* 0x000000000000791b */ /* 0x003fe20003800000 */
.L_x_819:
[----:B------:R-:W-:-:S04]  /*19180*/  @P0 LEA R7, P1, R9, R7, 0x1 ;  /* 0x0000000709070211 */ /* 0x000fc800078208ff */
[----:B------:R-:W-:-:S04]  /*19190*/  @P0 IADD3.X R6, RZ, R6, RZ, P1, !PT ;  /* 0x00000006ff060210 */ /* 0x000fc80000ffe4ff */
        /* <DEDUP_REMOVED lines=13> */
.L_x_820:
[----:B------:R-:W-:Y:S01]  /*19270*/  @P0 LEA R8, R5, R16, 0x1 ;  /* 0x0000001005080211 */ /* 0x000fe200078e08ff */
[----:B------:R-:W-:Y:S02]  /*19280*/  IMAD.MOV.U32 R13, RZ, RZ, R2 ;  /* 0x000000ffff0d7224 */ /* 0x000fe400078e0002 */
[----:B------:R-:W-:Y:S02]  /*19290*/  IMAD.MOV.U32 R12, RZ, RZ, 0x2 ;  /* 0x00000002ff0c7424 */ /* 0x000fe400078e00ff */
[----:B------:R-:W-:-:S07]  /*192a0*/  IMAD.MOV.U32 R7, RZ, RZ, R14 ;  /* 0x000000ffff077224 */ /* 0x000fce00078e000e */
[----:B------:R-:W-:Y:S05]  /*192b0*/  WARPSYNC.COLLECTIVE R15, `(.L_x_821) ;  /* 0x000000000f087348 */ /* 0x000fea0003c00000 */
[----:B------:R0:W1:Y:S02]  /*192c0*/  SHFL.IDX P6, R14, R13, R12, R11 ;  /* 0x0000000c0d0e7389 */ /* 0x00006400000c000b */
[----:B01----:R-:W-:Y:S01]  /*192d0*/  ENDCOLLECTIVE ;  /* 0x000000000000791b */ /* 0x003fe20003800000 */
.L_x_821:
        /* <DEDUP_REMOVED lines=15> */
.L_x_822:
[----:B------:R-:W-:Y:S01]  /*193d0*/  @P0 IMAD R8, R5, 0x2, R16 ;  /* 0x0000000205080824 */ /* 0x000fe200078e0210 */
[----:B------:R-:W-:Y:S01]  /*193e0*/  MOV R13, R2 ;  /* 0x00000002000d7202 */ /* 0x000fe20000000f00 */
[----:B------:R-:W-:Y:S02]  /*193f0*/  IMAD.MOV.U32 R12, RZ, RZ, 0x3 ;  /* 0x00000003ff0c7424 */ /* 0x000fe400078e00ff */
[----:B------:R-:W-:-:S07]  /*19400*/  IMAD.MOV.U32 R7, RZ, RZ, R14 ;  /* 0x000000ffff077224 */ /* 0x000fce00078e000e */
[----:B------:R-:W-:Y:S05]  /*19410*/  WARPSYNC.COLLECTIVE R15, `(.L_x_823) ;  /* 0x000000000f087348 */ /* 0x000fea0003c00000 */
[----:B------:R0:W1:Y:S02]  /*19420*/  SHFL.IDX P6, R14, R13, R12, R11 ;  /* 0x0000000c0d0e7389 */ /* 0x00006400000c000b */
[----:B01----:R-:W-:Y:S01]  /*19430*/  ENDCOLLECTIVE ;  /* 0x000000000000791b */ /* 0x003fe20003800000 */
.L_x_823:
        /* <DEDUP_REMOVED lines=15> */
.L_x_824:
[----:B------:R-:W-:Y:S02]  /*19530*/  @P0 IMAD R8, R5, 0x2, R16 ;  /* 0x0000000205080824 */ /* 0x000fe400078e0210 */
[----:B------:R-:W-:Y:S01]  /*19540*/  IMAD.MOV.U32 R13, RZ, RZ, R2 ;  /* 0x000000ffff0d7224 */ /* 0x000fe200078e0002 */
[----:B------:R-:W-:Y:S02]  /*19550*/  MOV R12, 0x4 ;  /* 0x00000004000c7802 */ /* 0x000fe40000000f00 */
[----:B------:R-:W-:-:S07]  /*19560*/  MOV R7, R14 ;  /* 0x0000000e00077202 */ /* 0x000fce0000000f00 */
[----:B------:R-:W-:Y:S05]  /*19570*/  WARPSYNC.COLLECTIVE R15, `(.L_x_825) ;  /* 0x000000000f087348 */ /* 0x000fea0003c00000 */
[----:B------:R0:W1:Y:S02]  /*19580*/  SHFL.IDX P6, R14, R13, R12, R11 ;  /* 0x0000000c0d0e7389 */ /* 0x00006400000c000b */
[----:B01----:R-:W-:Y:S01]  /*19590*/  ENDCOLLECTIVE ;  /* 0x000000000000791b */ /* 0x003fe20003800000 */
.L_x_825:
        /* <DEDUP_REMOVED lines=15> */
.L_x_826:
[----:B------:R-:W-:Y:S02]  /*19690*/  @P0 IMAD R8, R5, 0x2, R16 ;  /* 0x0000000205080824 */ /* 0x000fe400078e0210 */
[----:B------:R-:W-:Y:S02]  /*196a0*/  IMAD.MOV.U32 R13, RZ, RZ, R2 ;  /* 0x000000ffff0d7224 */ /* 0x000fe400078e0002 */
[----:B------:R-:W-:Y:S02]  /*196b0*/  IMAD.MOV.U32 R12, RZ, RZ, 0x5 ;  /* 0x00000005ff0c7424 */ /* 0x000fe400078e00ff */
[----:B------:R-:W-:-:S07]  /*196c0*/  IMAD.MOV.U32 R7, RZ, RZ, R14 ;  /* 0x000000ffff077224 */ /* 0x000fce00078e000e */
[----:B------:R-:W-:Y:S05]  /*196d0*/  WARPSYNC.COLLECTIVE R15, `(.L_x_827) ;  /* 0x000000000f087348 */ /* 0x000fea0003c00000 */
[----:B------:R0:W1:Y:S02]  /*196e0*/  SHFL.IDX P6, R14, R13, R12, R11 ;  /* 0x0000000c0d0e7389 */ /* 0x00006400000c000b */
[----:B01----:R-:W-:Y:S01]  /*196f0*/  ENDCOLLECTIVE ;  /* 0x000000000000791b */ /* 0x003fe20003800000 */
.L_x_827:
        /* <DEDUP_REMOVED lines=15> */
.L_x_828:
[----:B------:R-:W-:Y:S01]  /*197f0*/  @P0 LEA R8, R5, R16, 0x1 ;  /* 0x0000001005080211 */ /* 0x000fe200078e08ff */
[----:B------:R-:W-:Y:S02]  /*19800*/  IMAD.MOV.U32 R13, RZ, RZ, R2 ;  /* 0x000000ffff0d7224 */ /* 0x000fe400078e0002 */
[----:B------:R-:W-:Y:S02]  /*19810*/  IMAD.MOV.U32 R12, RZ, RZ, 0x6 ;  /* 0x00000006ff0c7424 */ /* 0x000fe400078e00ff */
[----:B------:R-:W-:-:S07]  /*19820*/  IMAD.MOV.U32 R7, RZ, RZ, R14 ;  /* 0x000000ffff077224 */ /* 0x000fce00078e000e */
[----:B------:R-:W-:Y:S05]  /*19830*/  WARPSYNC.COLLECTIVE R15, `(.L_x_829) ;  /* 0x000000000f087348 */ /* 0x000fea0003c00000 */
[----:B------:R0:W1:Y:S02]  /*19840*/  SHFL.IDX P6, R14, R13, R12, R11 ;  /* 0x0000000c0d0e7389 */ /* 0x00006400000c000b */
[----:B01----:R-:W-:Y:S01]  /*19850*/  ENDCOLLECTIVE ;  /* 0x000000000000791b */ /* 0x003fe20003800000 */
.L_x_829:
        /* <DEDUP_REMOVED lines=15> */
.L_x_830:
[----:B------:R-:W-:Y:S01]  /*19950*/  @P0 IMAD R8, R5, 0x2, R16 ;  /* 0x0000000205080824 */ /* 0x000fe200078e0210 */
[----:B------:R-:W-:Y:S01]  /*19960*/  MOV R13, R2 ;  /* 0x00000002000d7202 */ /* 0x000fe20000000f00 */
[----:B------:R-:W-:Y:S02]  /*19970*/  IMAD.MOV.U32 R12, RZ, RZ, 0x7 ;  /* 0x00000007ff0c7424 */ /* 0x000fe400078e00ff */
[----:B------:R-:W-:-:S07]  /*19980*/  IMAD.MOV.U32 R7, RZ, RZ, R14 ;  /* 0x000000ffff077224 */ /* 0x000fce00078e000e */
[----:B------:R-:W-:Y:S05]  /*19990*/  WARPSYNC.COLLECTIVE R15, `(.L_x_831) ;  /* 0x000000000f087348 */ /* 0x000fea0003c00000 */
[----:B------:R0:W1:Y:S02]  /*199a0*/  SHFL.IDX P6, R14, R13, R12, R11 ;  /* 0x0000000c0d0e7389 */ /* 0x00006400000c000b */
[----:B01----:R-:W-:Y:S01]  /*199b0*/  ENDCOLLECTIVE ;  /* 0x000000000000791b */ /* 0x003fe20003800000 */
.L_x_831:
[----:B------:R-:W-:-:S05]  /*199c0*/  @P0 LEA R7, P1, R9, R7, 0x1 ;  /* 0x0000000709070211 */ /* 0x000fca00078208ff */
[----:B------:R-:W-:-:S05]  /*199d0*/  @P0 IMAD.X R6, RZ, RZ, R6, P1 ;  /* 0x000000ffff060224 */ /* 0x000fca00008e0606 */
[----:B------:R-:W-:Y:S01]  /*199e0*/  @P0 LOP3.LUT R7, R7, R6, RZ, 0x3c, !PT ;  /* 0x0000000607070212 */ /* 0x000fe200078e3cff */
[----:B------:R-:W-:-:S03]  /*199f0*/  IMAD.MOV.U32 R13, RZ, RZ, R0 ;  /* 0x000000ffff0d7224 */ /* 0x000fc600078e0000 */
[----:B------:R-:W-:-:S04]  /*19a00*/  @P0 LOP3.LUT R6, R7, R6, RZ, 0x3c, !PT ;  /* 0x0000000607060212 */ /* 0x000fc800078e3cff */
[----:B------:R-:W-:Y:S01]  /*19a10*/  @P0 LOP3.LUT R7, R7, R6, RZ, 0x3c, !PT ;  /* 0x0000000607070212 */ /* 0x000fe200078e3cff */
[----:B------:R-:W-:-:S07]  /*19a20*/  IMAD.MOV.U32 R2, RZ, RZ, R14 ;  /* 0x000000ffff027224 */ /* 0x000fce00078e000e */
[----:B------:R-:W-:Y:S05]  /*19a30*/  WARPSYNC.COLLECTIVE R15, `(.L_x_832) ;  /* 0x000000000f087348 */ /* 0x000fea0003c00000 */
[----:B------:R0:W1:Y:S02]  /*19a40*/  SHFL.IDX P6, R14, R13, R12, R11 ;  /* 0x0000000c0d0e7389 */ /* 0x00006400000c000b */
[----:B01----:R-:W-:Y:S01]  /*19a50*/  ENDCOLLECTIVE ;  /* 0x000000000000791b */ /* 0x003fe20003800000 */
.L_x_832:
[----:B------:R-:W-:Y:S01]  /*19a60*/  @!PT LDS RZ, [RZ] ;  /* 0x00000000fffff984 */ /* 0x000fe20000000800 */
[----:B------:R-:W-:Y:S01]  /*19a70*/  @!PT LDS RZ, [RZ] ;  /* 0x00000000fffff984 */ /* 0x000fe20000000800 */
[----:B------:R-:W-:Y:S01]  /*19a80*/  @!PT LDS RZ, [RZ] ;  /* 0x00000000fffff984 */ /* 0x000fe20000000800 */
[----:B------:R0:W-:Y:S01]  /*19a90*/  @P0 LDGSTS.E.BYPASS.LTC128B.128 [R8+0x11400], desc[UR42][R6.64], !P2 ;  /* 0x1140000006080fae */ /* 0x0001e2000d101d6a */
[----:B------:R-:W-:Y:S01]  /*19aa0*/  MOV R0, R14 ;  /* 0x0000000e00007202 */ /* 0x000fe20000000f00 */
[----:B------:R-:W-:Y:S06]  /*19ab0*/  BRA `(.L_x_833) ;  /* 0xffffff9c00e07947 */ /* 0x000fec000383ffff */
.L_x_682:
[----:B------:R-:W-:Y:S01]  /*19ac0*/  IMAD.MOV.U32 R13, RZ, RZ, R0 ;  /* 0x000000ffff0d7224 */ /* 0x000fe200078e0000 */
[----:B------:R-:W-:Y:S01]  /*19ad0*/  MOV R15, 0xffffffff ;  /* 0xffffffff000f7802 */ /* 0x000fe20000000f00 */
[----:B------:R-:W-:Y:S02]  /*19ae0*/  IMAD.MOV.U32 R12, RZ, RZ, RZ ;  /* 0x000000ffff0c7224 */ /* 0x000fe400078e00ff */
[----:B------:R-:W-:Y:S02]  /*19af0*/  IMAD.MOV.U32 R11, RZ, RZ, 0x181f ;  /* 0x0000181fff0b7424 */ /* 0x000fe400078e00ff */
[----:B-----5:R-:W-:Y:S02]  /*19b00*/  IMAD R3, R26, R10, RZ ;  /* 0x0000000a1a037224 */ /* 0x020fe400078e02ff */
[----:B------:R-:W-:-:S07]  /*19b10*/  IMAD R25, R25, 0xc0, R9 ;  /* 0x000000c019197824 */ /* 0x000fce00078e0209 */
[----:B------:R-:W-:Y:S05]  /*19b20*/  WARPSYNC.COLLECTIVE R15, `(.L_x_834) ;  /* 0x000000000f087348 */ /* 0x000fea0003c00000 */
[----:B------:R0:W1:Y:S02]  /*19b30*/  SHFL.IDX P6, R14, R13, R12, R11 ;  /* 0x0000000c0d0e7389 */ /* 0x00006400000c000b */
[----:B01----:R-:W-:Y:S01]  /*19b40*/  ENDCOLLECTIVE ;  /* 0x000000000000791b */ /* 0x003fe20003800000 */
.L_x_834:
[C---:B------:R-:W-:Y:S01]  /*19b50*/  VIADD R8, R25.reuse, 0x10 ;  /* 0x0000001019087836 */ /* 0x040fe20000000000 */
[----:B------:R-:W-:Y:S01]  /*19b60*/  ISETP.GE.AND P1, PT, R25, R3, PT ;  /* 0x000000031900720c */ /* 0x000fe20003f26270 */
[----:B------:R-:W-:Y:S02]  /*19b70*/  IMAD.MOV.U32 R13, RZ, RZ, R2 ;  /* 0x000000ffff0d7224 */ /* 0x000fe400078e0002 */
[----:B------:R-:W-:-:S10]  /*19b80*/  IMAD.MOV.U32 R6, RZ, RZ, R14 ;  /* 0x000000ffff067224 */ /* 0x000fd400078e000e */
[----:B------:R-:W-:Y:S05]  /*19b90*/  WARPSYNC.COLLECTIVE R15, `(.L_x_835) ;  /* 0x000000000f087348 */ /* 0x000fea0003c00000 */
[----:B------:R0:W1:Y:S02]  /*19ba0*/  SHFL.IDX P6, R14, R13, R12, R11 ;  /* 0x0000000c0d0e7389 */ /* 0x00006400000c000b */
[----:B01----:R-:W-:Y:S01]  /*19bb0*/  ENDCOLLECTIVE ;  /* 0x000000000000791b */ /* 0x003fe20003800000 */
.L_x_835:
[----:B------:R-:W-:Y:S02]  /*19bc0*/  IMAD.MOV.U32 R13, RZ, RZ, R0 ;  /* 0x000000ffff0d7224 */ /* 0x000fe400078e0000 */
[----:B------:R-:W-:Y:S02]  /*19bd0*/  IMAD.MOV.U32 R12, RZ, RZ, 0x1 ;  /* 0x00000001ff0c7424 */ /* 0x000fe400078e00ff */
[----:B------:R-:W-:-:S07]  /*19be0*/  IMAD.MOV.U32 R7, RZ, RZ, R14 ;  /* 0x000000ffff077224 */ /* 0x000fce00078e000e */
[----:B------:R-:W-:Y:S05]  /*19bf0*/  WARPSYNC.COLLECTIVE R15, `(.L_x_836) ;  /* 0x000000000f087348 */ /* 0x000fea0003c00000 */
[----:B------:R0:W1:Y:S02]  /*19c00*/  SHFL.IDX P6, R14, R13, R12, R11 ;  /* 0x0000000c0d0e7389 */ /* 0x00006400000c000b */
[----:B01----:R-:W-:Y:S01]  /*19c10*/  ENDCOLLECTIVE ;  /* 0x000000000000791b */ /* 0x003fe20003800000 */
.L_x_836:
        /* <DEDUP_REMOVED lines=9> */
[----:B------:R0:W-:Y:S01]  /*19cb0*/  @!P1 LDGSTS.E.BYPASS.LTC128B.128 [R20+0x8400], desc[UR42][R6.64], !P0 ;  /* 0x0840000006149fae */ /* 0x0001e2000c101d6a */
[----:B------:R-:W-:Y:S02]  /*19cc0*/  ISETP.GE.AND P1, PT, R8, R3, PT ;  /* 0x000000030800720c */ /* 0x000fe40003f26270 */
[----:B0-----:R-:W-:-:S11]  /*19cd0*/  MOV R6, R14 ;  /* 0x0000000e00067202 */ /* 0x001fd60000000f00 */
[----:B------:R-:W-:Y:S05]  /*19ce0*/  WARPSYNC.COLLECTIVE R15, `(.L_x_837) ;  /* 0x000000000f087348 */ /* 0x000fea0003c00000 */
[----:B------:R0:W1:Y:S02]  /*19cf0*/  SHFL.IDX P6, R14, R13, R12, R11 ;  /* 0x0000000c0d0e7389 */ /* 0x00006400000c000b */
[----:B01----:R-:W-:Y:S01]  /*19d00*/  ENDCOLLECTIVE ;  /* 0x000000000000791b */ /* 0x003fe20003800000 */
.L_x_837:
[----:B------:R-:W-:Y:S02]  /*19d10*/  IMAD.MOV.U32 R13, RZ, RZ, R0 ;  /* 0x000000ffff0d7224 */ /* 0x000fe400078e0000 */
[----:B------:R-:W-:Y:S02]  /*19d20*/  IMAD.MOV.U32 R12, RZ, RZ, 0x2 ;  /* 0x00000002ff0c7424 */ /* 0x000fe400078e00ff */
[----:B------:R-:W-:-:S07]  /*19d30*/  IMAD.MOV.U32 R7, RZ, RZ, R14 ;  /* 0x000000ffff077224 */ /* 0x000fce00078e000e */
[----:B------:R-:W-:Y:S05]  /*19d40*/  WARPSYNC.COLLECTIVE R15, `(.L_x_838) ;  /* 0x000000000f087348 */ /* 0x000fea0003c00000 */
[----:B------:R0:W1:Y:S02]  /*19d50*/  SHFL.IDX P6, R14, R13, R12, R11 ;  /* 0x0000000c0d0e7389 */ /* 0x00006400000c000b */
[----:B01----:R-:W-:Y:S01]  /*19d60*/  ENDCOLLECTIVE ;  /* 0x000000000000791b */ /* 0x003fe20003800000 */
.L_x_838:
        /* <DEDUP_REMOVED lines=16> */
.L_x_839:
[----:B------:R-:W-:Y:S01]  /*19e70*/  MOV R13, R0 ;  /* 0x00000000000d7202 */ /* 0x000fe20000000f00 */
[----:B------:R-:W-:Y:S02]  /*19e80*/  IMAD.MOV.U32 R12, RZ, RZ, 0x3 ;  /* 0x00000003ff0c7424 */ /* 0x000fe400078e00ff */
[----:B------:R-:W-:-:S07]  /*19e90*/  IMAD.MOV.U32 R7, RZ, RZ, R14 ;  /* 0x000000ffff077224 */ /* 0x000fce00078e000e */
[----:B------:R-:W-:Y:S05]  /*19ea0*/  WARPSYNC.COLLECTIVE R15, `(.L_x_840) ;  /* 0x000000000f087348 */ /* 0x000fea0003c00000 */
[----:B------:R0:W1:Y:S02]  /*19eb0*/  SHFL.IDX P6, R14, R13, R12, R11 ;  /* 0x0000000c0d0e7389 */ /* 0x00006400000c000b */
[----:B01----:R-:W-:Y:S01]  /*19ec0*/  ENDCOLLECTIVE ;  /* 0x000000000000791b */ /* 0x003fe20003800000 */
.L_x_840:
        /* <DEDUP_REMOVED lines=16> */
.L_x_841:
[----:B------:R-:W-:Y:S01]  /*19fd0*/  IMAD.MOV.U32 R13, RZ, RZ, R0 ;  /* 0x000000ffff0d7224 */ /* 0x000fe200078e0000 */
[----:B------:R-:W-:Y:S02]  /*19fe0*/  MOV R12, 0x4 ;  /* 0x00000004000c7802 */ /* 0x000fe40000000f00 */
[----:B------:R-:W-:-:S07]  /*19ff0*/  MOV R7, R14 ;  /* 0x0000000e00077202 */ /* 0x000fce0000000f00 */
[----:B------:R-:W-:Y:S05]  /*1a000*/  WARPSYNC.COLLECTIVE R15, `(.L_x_842) ;  /* 0x000000000f087348 */ /* 0x000fea0003c00000 */
[----:B------:R0:W1:Y:S02]  /*1a010*/  SHFL.IDX P6, R14, R13, R12, R11 ;  /* 0x0000000c0d0e7389 */ /* 0x00006400000c000b */
[----:B01----:R-:W-:Y:S01]  /*1a020*/  ENDCOLLECTIVE ;  /* 0x000000000000791b */ /* 0x003fe20003800000 */
.L_x_842:
        /* <DEDUP_REMOVED lines=16> */
.L_x_843:
[----:B------:R-:W-:Y:S02]  /*1a130*/  IMAD.MOV.U32 R13, RZ, RZ, R0 ;  /* 0x000000ffff0d7224 */ /* 0x000fe400078e0000 */
[----:B------:R-:W-:Y:S02]  /*1a140*/  IMAD.MOV.U32 R12, RZ, RZ, 0x5 ;  /* 0x00000005ff0c7424 */ /* 0x000fe400078e00ff */
[----:B------:R-:W-:-:S07]  /*1a150*/  IMAD.MOV.U32 R7, RZ, RZ, R14 ;  /* 0x000000ffff077224 */ /* 0x000fce00078e000e */
[----:B------:R-:W-:Y:S05]  /*1a160*/  WARPSYNC.COLLECTIVE R15, `(.L_x_844) ;  /* 0x000000000f087348 */ /* 0x000fea0003c00000 */
[----:B------:R0:W1:Y:S02]  /*1a170*/  SHFL.IDX P6, R14, R13, R12, R11 ;  /* 0x0000000c0d0e7389 */ /* 0x00006400000c000b */
[----:B01----:R-:W-:Y:S01]  /*1a180*/  ENDCOLLECTIVE ;  /* 0x000000000000791b */ /* 0x003fe20003800000 */
.L_x_844:
        /* <DEDUP_REMOVED lines=11> */
[----:B------:R-:W-:Y:S02]  /*1a240*/  ISETP.GE.AND P1, PT, R6, R3, PT ;  /* 0x000000030600720c */ /* 0x000fe40003f26270 */
[----:B------:R-:W-:-:S11]  /*1a250*/  MOV R6, R14 ;  /* 0x0000000e00067202 */ /* 0x000fd60000000f00 */
[----:B------:R-:W-:Y:S05]  /*1a260*/  WARPSYNC.COLLECTIVE R15, `(.L_x_845) ;  /* 0x000000000f087348 */ /* 0x000fea0003c00000 */
[----:B------:R0:W1:Y:S02]  /*1a270*/  SHFL.IDX P6, R14, R13, R12, R11 ;  /* 0x0000000c0d0e7389 */ /* 0x00006400000c000b */
[----:B01----:R-:W-:Y:S01]  /*1a280*/  ENDCOLLECTIVE ;  /* 0x000000000000791b */ /* 0x003fe20003800000 */
.L_x_845:
[----:B------:R-:W-:Y:S02]  /*1a290*/  IMAD.MOV.U32 R13, RZ, RZ, R0 ;  /* 0x000000ffff0d7224 */ /* 0x000fe400078e0000 */
[----:B------:R-:W-:Y:S02]  /*1a2a0*/  IMAD.MOV.U32 R12, RZ, RZ, 0x6 ;  /* 0x00000006ff0c7424 */ /* 0x000fe400078e00ff */
[----:B------:R-:W-:-:S07]  /*1a2b0*/  IMAD.MOV.U32 R7, RZ, RZ, R14 ;  /* 0x000000ffff077224 */ /* 0x000fce00078e000e */
[----:B------:R-:W-:Y:S05]  /*1a2c0*/  WARPSYNC.COLLECTIVE R15, `(.L_x_846) ;  /* 0x000000000f087348 */ /* 0x000fea0003c00000 */
[----:B------:R0:W1:Y:S02]  /*1a2d0*/  SHFL.IDX P6, R14, R13, R12, R11 ;  /* 0x0000000c0d0e7389 */ /* 0x00006400000c000b */
[----:B01----:R-:W-:Y:S01]  /*1a2e0*/  ENDCOLLECTIVE ;  /* 0x000000000000791b */ /* 0x003fe20003800000 */
.L_x_846:
        /* <DEDUP_REMOVED lines=11> */
[----:B------:R-:W-:Y:S02]  /*1a3a0*/  ISETP.GE.AND P1, PT, R6, R3, PT ;  /* 0x000000030600720c */ /* 0x000fe40003f26270 */
[----:B------:R-:W-:-:S11]  /*1a3b0*/  MOV R6, R14 ;  /* 0x0000000e00067202 */ /* 0x000fd60000000f00 */
[----:B------:R-:W-:Y:S05]  /*1a3c0*/  WARPSYNC.COLLECTIVE R15, `(.L_x_847) ;  /* 0x000000000f087348 */ /* 0x000fea0003c00000 */
[----:B------:R0:W1:Y:S02]  /*1a3d0*/  SHFL.IDX P6, R14, R13, R12, R11 ;  /* 0x0000000c0d0e7389 */ /* 0x00006400000c000b */
[----:B01----:R-:W-:Y:S01]  /*1a3e0*/  ENDCOLLECTIVE ;  /* 0x000000000000791b */ /* 0x003fe20003800000 */
.L_x_847:
[----:B------:R-:W-:Y:S02]  /*1a3f0*/  IMAD.MOV.U32 R13, RZ, RZ, R0 ;  /* 0x000000ffff0d7224 */ /* 0x000fe400078e0000 */
[----:B------:R-:W-:Y:S02]  /*1a400*/  IMAD.MOV.U32 R12, RZ, RZ, 0x7 ;  /* 0x00000007ff0c7424 */ /* 0x000fe400078e00ff */
[----:B------:R-:W-:-:S07]  /*1a410*/  IMAD.MOV.U32 R7, RZ, RZ, R14 ;  /* 0x000000ffff077224 */ /* 0x000fce00078e000e */
[----:B------:R-:W-:Y:S05]  /*1a420*/  WARPSYNC.COLLECTIVE R15, `(.L_x_848) ;  /* 0x000000000f087348 */ /* 0x000fea0003c00000 */
[----:B------:R0:W1:Y:S02]  /*1a430*/  SHFL.IDX P6, R14, R13, R12, R11 ;  /* 0x0000000c0d0e7389 */ /* 0x00006400000c000b */
[----:B01----:R-:W-:Y:S01]  /*1a440*/  ENDCOLLECTIVE ;  /* 0x000000000000791b */ /* 0x003fe20003800000 */
.L_x_848:
[----:B------:R-:W-:-:S04]  /*1a450*/  @!P1 LEA R7, P2, R21, R7, 0x1 ;  /* 0x0000000715079211 */ /* 0x000fc800078408ff */
[----:B------:R-:W-:-:S04]  /*1a460*/  @!P1 IADD3.X R6, RZ, R6, RZ, P2, !PT ;  /* 0x00000006ff069210 */ /* 0x000fc800017fe4ff */
[----:B------:R-:W-:Y:S01]  /*1a470*/  @!P1 LOP3.LUT R7, R7, R6, RZ, 0x3c, !PT ;  /* 0x0000000607079212 */ /* 0x000fe200078e3cff */
[----:B------:R-:W-:-:S03]  /*1a480*/  IMAD.MOV.U32 R13, RZ, RZ, R2 ;  /* 0x000000ffff0d7224 */ /* 0x000fc600078e0002 */
[----:B------:R-:W-:Y:S02]  /*1a490*/  @!P1 LOP3.LUT R6, R7, R6, RZ, 0x3c, !PT ;  /* 0x0000000607069212 */ /* 0x000fe400078e3cff */
[----:B------:R-:W-:Y:S02]  /*1a4a0*/  IADD3 R2, R25, 0x70, RZ ;  /* 0x0000007019027810 */ /* 0x000fe40007ffe0ff */
[----:B------:R-:W-:Y:S02]  /*1a4b0*/  @!P1 LOP3.LUT R7, R7, R6, RZ, 0x3c, !PT ;  /* 0x0000000607079212 */ /* 0x000fe400078e3cff */
[----:B------:R-:W-:-:S03]  /*1a4c0*/  MOV R0, R14 ;  /* 0x0000000e00007202 */ /* 0x000fc60000000f00 */
[----:B------:R-:W-:Y:S01]  /*1a4d0*/  @!PT LDS RZ, [RZ] ;  /* 0x00000000fffff984 */ /* 0x000fe20000000800 */
[----:B------:R-:W-:Y:S01]  /*1a4e0*/  @!PT LDS RZ, [RZ] ;  /* 0x00000000fffff984 */ /* 0x000fe20000000800 */
[----:B------:R-:W-:Y:S01]  /*1a4f0*/  @!PT LDS RZ, [RZ] ;  /* 0x00000000fffff984 */ /* 0x000fe20000000800 */
[----:B------:R0:W-:Y:S01]  /*1a500*/  @!P1 LDGSTS.E.BYPASS.LTC128B.128 [R20+0xb400], desc[UR42][R6.64], !P0 ;  /* 0x0b40000006149fae */ /* 0x0001e2000c101d6a */
[----:B------:R-:W-:-:S13]  /*1a510*/  ISETP.GE.AND P1, PT, R2, R3, PT ;  /* 0x000000030200720c */ /* 0x000fda0003f26270 */
[----:B0-----:R-:W-:Y:S05]  /*1a520*/  WARPSYNC.COLLECTIVE R15, `(.L_x_849) ;  /* 0x000000000f087348 */ /* 0x001fea0003c00000 */
[----:B------:R1:W2:Y:S02]  /*1a530*/  SHFL.IDX P6, R14, R13, R12, R11 ;  /* 0x0000000c0d0e7389 */ /* 0x0002a400000c000b */
[----:B012---:R-:W-:Y:S01]  /*1a540*/  ENDCOLLECTIVE ;  /* 0x000000000000791b */ /* 0x007fe20003800000 */
.L_x_849:
[----:B------:R-:W-:Y:S02]  /*1a550*/  IMAD.MOV.U32 R13, RZ, RZ, R4 ;  /* 0x000000ffff0d7224 */ /* 0x000fe400078e0004 */
[----:B------:R-:W-:Y:S02]  /*1a560*/  IMAD.MOV.U32 R12, RZ, RZ, RZ ;  /* 0x000000ffff0c7224 */ /* 0x000fe400078e00ff */
[----:B------:R-:W-:-:S07]  /*1a570*/  IMAD.MOV.U32 R6, RZ, RZ, R14 ;  /* 0x000000ffff067224 */ /* 0x000fce00078e000e */
[----:B------:R-:W-:Y:S05]  /*1a580*/  WARPSYNC.COLLECTIVE R15, `(.L_x_850) ;  /* 0x000000000f087348 */ /* 0x000fea0003c00000 */
[----:B------:R0:W1:Y:S02]  /*1a590*/  SHFL.IDX P6, R14, R13, R12, R11 ;  /* 0x0000000c0d0e7389 */ /* 0x00006400000c000b */
[----:B01----:R-:W-:Y:S01]  /*1a5a0*/  ENDCOLLECTIVE ;  /* 0x000000000000791b */ /* 0x003fe20003800000 */
.L_x_850:
[----:B------:R-:W-:-:S05]  /*1a5b0*/  @!P1 LEA R6, P2, R21, R6, 0x1 ;  /* 0x0000000615069211 */ /* 0x000fca00078408ff */
[----:B------:R-:W-:-:S04]  /*1a5c0*/  @!P1 IMAD.X R0, RZ, RZ, R0, P2 ;  /* 0x000000ffff009224 */ /* 0x000fc800010e0600 */
[----:B------:R-:W-:Y:S01]  /*1a5d0*/  @!P1 IMAD.MOV.U32 R7, RZ, RZ, R0 ;  /* 0x000000ffff079224 */ /* 0x000fe200078e0000 */
[----:B------:R-:W-:Y:S01]  /*1a5e0*/  IADD3 R0, R25, 0x80, RZ ;  /* 0x0000008019007810 */ /* 0x000fe20007ffe0ff */
[----:B------:R-:W-:-:S03]  /*1a5f0*/  IMAD.MOV.U32 R13, RZ, RZ, R5 ;  /* 0x000000ffff0d7224 */ /* 0x000fc600078e0005 */
[----:B------:R-:W-:Y:S01]  /*1a600*/  @!PT LDS RZ, [RZ] ;  /* 0x00000000fffff984 */ /* 0x000fe20000000800 */
[----:B------:R-:W-:Y:S01]  /*1a610*/  @!PT LDS RZ, [RZ] ;  /* 0x00000000fffff984 */ /* 0x000fe20000000800 */
[----:B------:R-:W-:Y:S01]  /*1a620*/  @!PT LDS RZ, [RZ] ;  /* 0x00000000fffff984 */ /* 0x000fe20000000800 */
[----:B------:R0:W-:Y:S01]  /*1a630*/  @!P1 LDGSTS.E.BYPASS.LTC128B.128 [R20+0xbc00], desc[UR42][R6.64], !P0 ;  /* 0x0bc0000006149fae */ /* 0x0001e2000c101d6a */
[----:B------:R-:W-:Y:S01]  /*1a640*/  ISETP.GE.AND P1, PT, R0, R3, PT ;  /* 0x000000030000720c */ /* 0x000fe20003f26270 */
[----:B------:R-:W-:Y:S01]  /*1a650*/  VIADD R0, R25, 0x90 ;  /* 0x0000009019007836 */ /* 0x000fe20000000000 */
[----:B------:R-:W-:-:S11]  /*1a660*/  MOV R2, R14 ;  /* 0x0000000e00027202 */ /* 0x000fd60000000f00 */
[----:B0-----:R-:W-:Y:S05]  /*1a670*/  WARPSYNC.COLLECTIVE R15, `(.L_x_851) ;  /* 0x000000000f087348 */ /* 0x001fea0003c00000 */
[----:B------:R1:W2:Y:S02]  /*1a680*/  SHFL.IDX P6, R14, R13, R12, R11 ;  /* 0x0000000c0d0e7389 */ /* 0x0002a400000c000b */
[----:B012---:R-:W-:Y:S01]  /*1a690*/  ENDCOLLECTIVE ;  /* 0x000000000000791b */ /* 0x007fe20003800000 */
.L_x_851:
[----:B------:R-:W-:Y:S01]  /*1a6a0*/  MOV R13, R4 ;  /* 0x00000004000d7202 */ /* 0x000fe20000000f00 */
[----:B------:R-:W-:Y:S02]  /*1a6b0*/  IMAD.MOV.U32 R12, RZ, RZ, 0x1 ;  /* 0x00000001ff0c7424 */ /* 0x000fe400078e00ff */
[----:B------:R-:W-:-:S07]  /*1a6c0*/  IMAD.MOV.U32 R8, RZ, RZ, R14 ;  /* 0x000000ffff087224 */ /* 0x000fce00078e000e */
[----:B------:R-:W-:Y:S05]  /*1a6d0*/  WARPSYNC.COLLECTIVE R15, `(.L_x_852) ;  /* 0x000000000f087348 */ /* 0x000fea0003c00000 */
[----:B------:R0:W1:Y:S02]  /*1a6e0*/  SHFL.IDX P6, R14, R13, R12, R11 ;  /* 0x0000000c0d0e7389 */ /* 0x00006400000c000b */
[----:B01----:R-:W-:Y:S01]  /*1a6f0*/  ENDCOLLECTIVE ;  /* 0x000000000000791b */ /* 0x003fe20003800000 */
.L_x_852:
[----:B------:R-:W-:-:S04]  /*1a700*/  @!P1 LEA R6, P2, R21, R8, 0x1 ;  /* 0x0000000815069211 */ /* 0x000fc800078408ff */
[----:B------:R-:W-:-:S05]  /*1a710*/  @!P1 IADD3.X R2, RZ, R2, RZ, P2, !PT ;  /* 0x00000002ff029210 */ /* 0x000fca00017fe4ff */
[----:B------:R-:W-:Y:S01]  /*1a720*/  @!P1 IMAD.MOV.U32 R7, RZ, RZ, R2 ;  /* 0x000000ffff079224 */ /* 0x000fe200078e0002 */
[----:B------:R-:W-:Y:S02]  /*1a730*/  IADD3 R2, R25, 0xa0, RZ ;  /* 0x000000a019027810 */ /* 0x000fe40007ffe0ff */
[----:B------:R-:W-:Y:S02]  /*1a740*/  MOV R13, R5 ;  /* 0x00000005000d7202 */ /* 0x000fe40000000f00 */
[----:B------:R-:W-:Y:S01]  /*1a750*/  @!PT LDS RZ, [RZ] ;  /* 0x00000000fffff984 */ /* 0x000fe20000000800 */
[----:B------:R-:W-:Y:S01]  /*1a760*/  @!PT LDS RZ, [RZ] ;  /* 0x00000000fffff984 */ /* 0x000fe20000000800 */
[----:B------:R-:W-:Y:S01]  /*1a770*/  @!PT LDS RZ, [RZ] ;  /* 0x00000000fffff984 */ /* 0x000fe20000000800 */
[----:B------:R0:W-:Y:S01]  /*1a780*/  @!P1 LDGSTS.E.BYPASS.LTC128B.128 [R20+0xc400], desc[UR42][R6.64], !P0 ;  /* 0x0c40000006149fae */ /* 0x0001e2000c101d6a */
[----:B------:R-:W-:Y:S01]  /*1a790*/  ISETP.GE.AND P1, PT, R0, R3, PT ;  /* 0x000000030000720c */ /* 0x000fe20003f26270 */
[----:B------:R-:W-:-:S12]  /*1a7a0*/  IMAD.MOV.U32 R0, RZ, RZ, R14 ;  /* 0x000000ffff007224 */ /* 0x000fd800078e000e */
[----:B0-----:R-:W-:Y:S05]  /*1a7b0*/  WARPSYNC.COLLECTIVE R15, `(.L_x_853) ;  /* 0x000000000f087348 */ /* 0x001fea0003c00000 */
[----:B------:R1:W2:Y:S02]  /*1a7c0*/  SHFL.IDX P6, R14, R13, R12, R11 ;  /* 0x0000000c0d0e7389 */ /* 0x0002a400000c000b */
[----:B012---:R-:W-:Y:S01]  /*1a7d0*/  ENDCOLLECTIVE ;  /* 0x000000000000791b */ /* 0x007fe20003800000 */
.L_x_853:
[----:B------:R-:W-:Y:S02]  /*1a7e0*/  IMAD.MOV.U32 R13, RZ, RZ, R4 ;  /* 0x000000ffff0d7224 */ /* 0x000fe400078e0004 */
[----:B------:R-:W-:Y:S02]  /*1a7f0*/  IMAD.MOV.U32 R12, RZ, RZ, 0x2 ;  /* 0x00000002ff0c7424 */ /* 0x000fe400078e00ff */
[----:B------:R-:W-:-:S07]  /*1a800*/  IMAD.MOV.U32 R6, RZ, RZ, R14 ;  /* 0x000000ffff067224 */ /* 0x000fce00078e000e */
[----:B------:R-:W-:Y:S05]  /*1a810*/  WARPSYNC.COLLECTIVE R15, `(.L_x_854) ;  /* 0x000000000f087348 */ /* 0x000fea0003c00000 */
[----:B------:R0:W1:Y:S02]  /*1a820*/  SHFL.IDX P6, R14, R13, R12, R11 ;  /* 0x0000000c0d0e7389 */ /* 0x00006400000c000b */
[----:B01----:R-:W-:Y:S01]  /*1a830*/  ENDCOLLECTIVE ;  /* 0x000000000000791b */ /* 0x003fe20003800000 */
.L_x_854:
[----:B------:R-:W-:-:S05]  /*1a840*/  @!P1 LEA R6, P2, R21, R6, 0x1 ;  /* 0x0000000615069211 */ /* 0x000fca00078408ff */
[----:B------:R-:W-:-:S05]  /*1a850*/  @!P1 IMAD.X R0, RZ, RZ, R0, P2 ;  /* 0x000000ffff009224 */ /* 0x000fca00010e0600 */
[----:B------:R-:W-:Y:S01]  /*1a860*/  @!P1 MOV R7, R0 ;  /* 0x0000000000079202 */ /* 0x000fe20000000f00 */
[----:B------:R-:W-:-:S04]  /*1a870*/  IMAD.MOV.U32 R13, RZ, RZ, R5 ;  /* 0x000000ffff0d7224 */ /* 0x000fc800078e0005 */
[----:B------:R-:W-:Y:S01]  /*1a880*/  @!PT LDS RZ, [RZ] ;  /* 0x00000000fffff984 */ /* 0x000fe20000000800 */
[----:B------:R-:W-:Y:S01]  /*1a890*/  @!PT LDS RZ, [RZ] ;  /* 0x00000000fffff984 */ /* 0x000fe20000000800 */
[----:B------:R-:W-:Y:S01]  /*1a8a0*/  @!PT LDS RZ, [RZ] ;  /* 0x00000000fffff984 */ /* 0x000fe20000000800 */
[----:B------:R0:W-:Y:S01]  /*1a8b0*/  @!P1 LDGSTS.E.BYPASS.LTC128B.128 [R20+0xcc00], desc[UR42][R6.64], !P0 ;  /* 0x0cc0000006149fae */ /* 0x0001e2000c101d6a */
[----:B------:R-:W-:Y:S02]  /*1a8c0*/  ISETP.GE.AND P1, PT, R2, R3, PT ;  /* 0x000000030200720c */ /* 0x000fe40003f26270 */
[----:B------:R-:W-:-:S11]  /*1a8d0*/  MOV R0, R14 ;  /* 0x0000000e00007202 */ /* 0x000fd60000000f00 */
[----:B0-----:R-:W-:Y:S05]  /*1a8e0*/  WARPSYNC.COLLECTIVE R15, `(.L_x_855) ;  /* 0x000000000f087348 */ /* 0x001fea0003c00000 */
[----:B------:R1:W2:Y:S02]  /*1a8f0*/  SHFL.IDX P6, R14, R13, R12, R11 ;  /* 0x0000000c0d0e7389 */ /* 0x0002a400000c000b */
[----:B012---:R-:W-:Y:S01]  /*1a900*/  ENDCOLLECTIVE ;  /* 0x000000000000791b */ /* 0x007fe20003800000 */
.L_x_855:
[----:B------:R-:W-:Y:S01]  /*1a910*/  MOV R13, R4 ;  /* 0x00000004000d7202 */ /* 0x000fe20000000f00 */
[----:B------:R-:W-:Y:S02]  /*1a920*/  IMAD.MOV.U32 R12, RZ, RZ, 0x3 ;  /* 0x00000003ff0c7424 */ /* 0x000fe400078e00ff */
[----:B------:R-:W-:-:S07]  /*1a930*/  IMAD.MOV.U32 R6, RZ, RZ, R14 ;  /* 0x000000ffff067224 */ /* 0x000fce00078e000e */
[----:B------:R-:W-:Y:S05]  /*1a940*/  WARPSYNC.COLLECTIVE R15, `(.L_x_856) ;  /* 0x000000000f087348 */ /* 0x000fea0003c00000 */
[----:B------:R0:W1:Y:S02]  /*1a950*/  SHFL.IDX P6, R14, R13, R12, R11 ;  /* 0x0000000c0d0e7389 */ /* 0x00006400000c000b */
[----:B01----:R-:W-:Y:S01]  /*1a960*/  ENDCOLLECTIVE ;  /* 0x000000000000791b */ /* 0x003fe20003800000 */
.L_x_856:
[----:B------:R-:W-:-:S05]  /*1a970*/  @!P1 LEA R6, P2, R21, R6, 0x1 ;  /* 0x0000000615069211 */ /* 0x000fca00078408ff */
[----:B------:R-:W-:-:S04]  /*1a980*/  @!P1 IMAD.X R0, RZ, RZ, R0, P2 ;  /* 0x000000ffff009224 */ /* 0x000fc800010e0600 */
        /* <DEDUP_REMOVED lines=10> */
.L_x_857:
[----:B------:R-:W-:Y:S01]  /*1aa30*/  IMAD.MOV.U32 R2, RZ, RZ, R14 ;  /* 0x000000ffff027224 */ /* 0x000fe200078e000e */
[----:B------:R-:W-:Y:S06]  /*1aa40*/  BRA `(.L_x_858) ;  /* 0xffffff9c00cc7947 */ /* 0x000fec000383ffff */
.L_x_685:
[----:B-1----:R1:W2:Y:S02]  /*1aa50*/  SYNCS.PHASECHK.TRANS64.TRYWAIT P0, [R16+URZ+0x16820], R0 ;  /* 0x01682000100075a7 */ /* 0x0022a4000800017f */
[----:B--2---:R-:W-:Y:S05]  /*1aa60*/  @!P0 NANOSLEEP.SYNCS 0x989680 ;  /* 0x009896800000895d */ /* 0x004fea0003900000 */
[----:B------:R-:W2:Y:S02]  /*1aa70*/  @!P0 SYNCS.PHASECHK.TRANS64 P0, [R16+URZ+0x16820], R0 ;  /* 0x01682000100085a7 */ /* 0x000ea4000800007f */
[----:B--2---:R-:W-:Y:S05]  /*1aa80*/  @!P0 BRA `(.L_x_685) ;  /* 0xfffffffc00f08947 */ /* 0x004fea000383ffff */
[----:B------:R-:W-:Y:S05]  /*1aa90*/  BRA `(.L_x_859) ;  /* 0xffffffa000287947 */ /* 0x000fea000383ffff */
.L_x_690:
[----:B0-----:R0:W1:Y:S02]  /*1aaa0*/  SYNCS.PHASECHK.TRANS64.TRYWAIT P0, [R5+URZ+0x16840], R2 ;  /* 0x01684002050075a7 */ /* 0x001064000800017f */
[----:B-1----:R-:W-:Y:S05]  /*1aab0*/  @!P0 NANOSLEEP.SYNCS 0x989680 ;  /* 0x009896800000895d */ /* 0x002fea0003900000 */
[----:B------:R-:W1:Y:S02]  /*1aac0*/  @!P0 SYNCS.PHASECHK.TRANS64 P0, [R5+URZ+0x16840], R2 ;  /* 0x01684002050085a7 */ /* 0x000e64000800007f */
[----:B-1----:R-:W-:Y:S05]  /*1aad0*/  @!P0 BRA `(.L_x_690) ;  /* 0xfffffffc00f08947 */ /* 0x002fea000383ffff */
[----:B------:R-:W-:Y:S05]  /*1aae0*/  BRA `(.L_x_860) ;  /* 0xffffffa400087947 */ /* 0x000fea000383ffff */
.L_x_691:
        /* <DEDUP_REMOVED lines=8> */
.L_x_862:
[----:B------:R-:W-:Y:S05]  /*1ab70*/  BSYNC B1 ;  /* 0x0000000000017941 */ /* 0x000fea0003800000 */
.L_x_861:
[----:B------:R-:W0:Y:S01]  /*1ab80*/  S2R R7, SR_TID.X ;  /* 0x0000000000077919 */ /* 0x000e220000002100 */
[----:B------:R-:W-:Y:S01]  /*1ab90*/  IMAD.MOV.U32 R13, RZ, RZ, R9 ;  /* 0x000000ffff0d7224 */ /* 0x000fe200078e0009 */
[----:B------:R-:W-:Y:S01]  /*1aba0*/  MOV R11, 0x181f ;  /* 0x0000181f000b7802 */ /* 0x000fe20000000f00 */
[----:B------:R-:W-:Y:S01]  /*1abb0*/  IMAD.MOV.U32 R12, RZ, RZ, RZ ;  /* 0x000000ffff0c7224 */ /* 0x000fe200078e00ff */
[----:B------:R-:W-:Y:S01]  /*1abc0*/  MOV R3, R14 ;  /* 0x0000000e00037202 */ /* 0x000fe20000000f00 */
[----:B------:R-:W-:Y:S01]  /*1abd0*/  IMAD.MOV.U32 R15, RZ, RZ, -0x1 ;  /* 0xffffffffff0f7424 */ /* 0x000fe200078e00ff */
[----:B------:R-:W-:-:S07]  /*1abe0*/  LEA R8, R8, R16, 0x1 ;  /* 0x0000001008087211 */ /* 0x000fce00078e08ff */
[----:B0-----:R-:W-:Y:S05]  /*1abf0*/  WARPSYNC.COLLECTIVE R15, `(.L_x_863) ;  /* 0x000000000f087348 */ /* 0x001fea0003c00000 */
[----:B------:R1:W2:Y:S02]  /*1ac00*/  SHFL.IDX P6, R14, R13, R12, R11 ;  /* 0x0000000c0d0e7389 */ /* 0x0002a400000c000b */
[----:B012---:R-:W-:Y:S01]  /*1ac10*/  ENDCOLLECTIVE ;  /* 0x000000000000791b */ /* 0x007fe20003800000 */
.L_x_863:
[----:B------:R-:W-:Y:S02]  /*1ac20*/  IMAD.MOV.U32 R13, RZ, RZ, R10 ;  /* 0x000000ffff0d7224 */ /* 0x000fe400078e000a */
[----:B------:R-:W-:Y:S02]  /*1ac30*/  IMAD.MOV.U32 R12, RZ, RZ, 0x1 ;  /* 0x00000001ff0c7424 */ /* 0x000fe400078e00ff */
[----:B------:R-:W-:Y:S01]  /*1ac40*/  IMAD.SHL.U32 R7, R7, 0x8, RZ ;  /* 0x0000000807077824 */ /* 0x000fe200078e00ff */
[----:B------:R-:W-:-:S07]  /*1ac50*/  MOV R2, R14 ;  /* 0x0000000e00027202 */ /* 0x000fce0000000f00 */
[----:B------:R-:W-:Y:S05]  /*1ac60*/  WARPSYNC.COLLECTIVE R15, `(.L_x_864) ;  /* 0x000000000f087348 */ /* 0x000fea0003c00000 */
[----:B------:R0:W1:Y:S02]  /*1ac70*/  SHFL.IDX P6, R14, R13, R12, R11 ;  /* 0x0000000c0d0e7389 */ /* 0x00006400000c000b */
[----:B01----:R-:W-:Y:S01]  /*1ac80*/  ENDCOLLECTIVE ;  /* 0x000000000000791b */ /* 0x003fe20003800000 */
.L_x_864:
[----:B------:R-:W-:-:S05]  /*1ac90*/  LOP3.LUT R7, R7, 0x38, RZ, 0xc0, !PT ;  /* 0x0000003807077812 */ /* 0x000fca00078ec0ff */
[----:B------:R-:W-:-:S05]  /*1aca0*/  IMAD.SHL.U32 R7, R7, 0x2, RZ ;  /* 0x0000000207077824 */ /* 0x000fca00078e00ff */
[----:B------:R-:W-:Y:S01]  /*1acb0*/  IADD3 R2, P0, R2, R7, RZ ;  /* 0x0000000702027210 */ /* 0x000fe20007f1e0ff */
[----:B------:R-:W-:-:S04]  /*1acc0*/  IMAD.MOV.U32 R13, RZ, RZ, R9 ;  /* 0x000000ffff0d7224 */ /* 0x000fc800078e0009 */
[----:B------:R-:W-:-:S05]  /*1acd0*/  IMAD.X R3, RZ, RZ, R3, P0 ;  /* 0x000000ffff037224 */ /* 0x000fca00000e0603 */
[----:B------:R-:W-:Y:S01]  /*1ace0*/  @!PT LDS RZ, [RZ] ;  /* 0x00000000fffff984 */ /* 0x000fe20000000800 */
[----:B------:R-:W-:Y:S01]  /*1acf0*/  @!PT LDS RZ, [RZ] ;  /* 0x00000000fffff984 */ /* 0x000fe20000000800 */
[----:B------:R-:W-:Y:S01]  /*1ad00*/  @!PT LDS RZ, [RZ] ;  /* 0x00000000fffff984 */ /* 0x000fe20000000800 */
[----:B------:R0:W-:Y:S02]  /*1ad10*/  LDGSTS.E.BYPASS.LTC128B.128 [R8+0xe400], desc[UR42][R2.64], !P2 ;  /* 0x0e40000002087fae */ /* 0x0001e4000d101d6a */
[----:B0-----:R-:W-:-:S07]  /*1ad20*/  MOV R3, R14 ;  /* 0x0000000e00037202 */ /* 0x001fce0000000f00 */
[----:B------:R-:W-:Y:S05]  /*1ad30*/  WARPSYNC.COLLECTIVE R15, `(.L_x_865) ;  /* 0x000000000f087348 */ /* 0x000fea0003c00000 */
[----:B------:R0:W1:Y:S02]  /*1ad40*/  SHFL.IDX P6, R14, R13, R12, R11 ;  /* 0x0000000c0d0e7389 */ /* 0x00006400000c000b */
[----:B01----:R-:W-:Y:S01]  /*1ad50*/  ENDCOLLECTIVE ;  /* 0x000000000000791b */ /* 0x003fe20003800000 */
.L_x_865:
[----:B------:R-:W-:Y:S02]  /*1ad60*/  IMAD.MOV.U32 R13, RZ, RZ, R10 ;  /* 0x000000ffff0d7224 */ /* 0x000fe400078e000a */
[----:B------:R-:W-:Y:S02]  /*1ad70*/  IMAD.MOV.U32 R12, RZ, RZ, 0x2 ;  /* 0x00000002ff0c7424 */ /* 0x000fe400078e00ff */
[----:B------:R-:W-:-:S07]  /*1ad80*/  IMAD.MOV.U32 R2, RZ, RZ, R14 ;  /* 0x000000ffff027224 */ /* 0x000fce00078e000e */
[----:B------:R-:W-:Y:S05]  /*1ad90*/  WARPSYNC.COLLECTIVE R15, `(.L_x_866) ;  /* 0x000000000f087348 */ /* 0x000fea0003c00000 */
[----:B------:R0:W1:Y:S02]  /*1ada0*/  SHFL.IDX P6, R14, R13, R12, R11 ;  /* 0x0000000c0d0e7389 */ /* 0x00006400000c000b */
[----:B01----:R-:W-:Y:S01]  /*1adb0*/  ENDCOLLECTIVE ;  /* 0x000000000000791b */ /* 0x003fe20003800000 */
.L_x_866:
[----:B------:R-:W-:-:S04]  /*1adc0*/  IADD3 R2, P0, R2, R7, RZ ;  /* 0x0000000702027210 */ /* 0x000fc80007f1e0ff */
[----:B------:R-:W-:-:S05]  /*1add0*/  IADD3.X R3, RZ, R3, RZ, P0, !PT ;  /* 0x00000003ff037210 */ /* 0x000fca00007fe4ff */
        /* <DEDUP_REMOVED lines=9> */
.L_x_867:
[----:B------:R-:W-:Y:S02]  /*1ae70*/  IMAD.MOV.U32 R13, RZ, RZ, R10 ;  /* 0x000000ffff0d7224 */ /* 0x000fe400078e000a */
[----:B------:R-:W-:Y:S02]  /*1ae80*/  IMAD.MOV.U32 R12, RZ, RZ, 0x3 ;  /* 0x00000003ff0c7424 */ /* 0x000fe400078e00ff */
[----:B------:R-:W-:-:S07]  /*1ae90*/  IMAD.MOV.U32 R2, RZ, RZ, R14 ;  /* 0x000000ffff027224 */ /* 0x000fce00078e000e */
[----:B------:R-:W-:Y:S05]  /*1aea0*/  WARPSYNC.COLLECTIVE R15, `(.L_x_868) ;  /* 0x000000000f087348 */ /* 0x000fea0003c00000 */
[----:B------:R0:W1:Y:S02]  /*1aeb0*/  SHFL.IDX P6, R14, R13, R12, R11 ;  /* 0x0000000c0d0e7389 */ /* 0x00006400000c000b */
[----:B01----:R-:W-:Y:S01]  /*1aec0*/  ENDCOLLECTIVE ;  /* 0x000000000000791b */ /* 0x003fe20003800000 */
.L_x_868:
        /* <DEDUP_REMOVED lines=11> */
.L_x_869:
[----:B------:R-:W-:Y:S02]  /*1af80*/  IMAD.MOV.U32 R13, RZ, RZ, R10 ;  /* 0x000000ffff0d7224 */ /* 0x000fe400078e000a */
[----:B------:R-:W-:Y:S02]  /*1af90*/  IMAD.MOV.U32 R12, RZ, RZ, 0x4 ;  /* 0x00000004ff0c7424 */ /* 0x000fe400078e00ff */
[----:B------:R-:W-:-:S07]  /*1afa0*/  IMAD.MOV.U32 R2, RZ, RZ, R14 ;  /* 0x000000ffff027224 */ /* 0x000fce00078e000e */
[----:B------:R-:W-:Y:S05]  /*1afb0*/  WARPSYNC.COLLECTIVE R15, `(.L_x_870) ;  /* 0x000000000f087348 */ /* 0x000fea0003c00000 */
[----:B------:R0:W1:Y:S02]  /*1afc0*/  SHFL.IDX P6, R14, R13, R12, R11 ;  /* 0x0000000c0d0e7389 */ /* 0x00006400000c000b */
[----:B01----:R-:W-:Y:S01]  /*1afd0*/  ENDCOLLECTIVE ;  /* 0x000000000000791b */ /* 0x003fe20003800000 */
.L_x_870:
        /* <DEDUP_REMOVED lines=11> */
.L_x_871:
[----:B------:R-:W-:Y:S02]  /*1b090*/  IMAD.MOV.U32 R13, RZ, RZ, R10 ;  /* 0x000000ffff0d7224 */ /* 0x000fe400078e000a */
[----:B------:R-:W-:Y:S02]  /*1b0a0*/  IMAD.MOV.U32 R12, RZ, RZ, 0x5 ;  /* 0x00000005ff0c7424 */ /* 0x000fe400078e00ff */
[----:B------:R-:W-:-:S07]  /*1b0b0*/  IMAD.MOV.U32 R2, RZ, RZ, R14 ;  /* 0x000000ffff027224 */ /* 0x000fce00078e000e */
[----:B------:R-:W-:Y:S05]  /*1b0c0*/  WARPSYNC.COLLECTIVE R15, `(.L_x_872) ;  /* 0x000000000f087348 */ /* 0x000fea0003c00000 */
[----:B------:R0:W1:Y:S02]  /*1b0d0*/  SHFL.IDX P6, R14, R13, R12, R11 ;  /* 0x0000000c0d0e7389 */ /* 0x00006400000c000b */
[----:B01----:R-:W-:Y:S01]  /*1b0e0*/  ENDCOLLECTIVE ;  /* 0x000000000000791b */ /* 0x003fe20003800000 */
.L_x_872:
        /* <DEDUP_REMOVED lines=11> */
.L_x_873:
[----:B------:R-:W-:Y:S02]  /*1b1a0*/  IMAD.MOV.U32 R13, RZ, RZ, R10 ;  /* 0x000000ffff0d7224 */ /* 0x000fe400078e000a */
[----:B------:R-:W-:Y:S02]  /*1b1b0*/  IMAD.MOV.U32 R12, RZ, RZ, 0x6 ;  /* 0x00000006ff0c7424 */ /* 0x000fe400078e00ff */
[----:B------:R-:W-:-:S07]  /*1b1c0*/  IMAD.MOV.U32 R2, RZ, RZ, R14 ;  /* 0x000000ffff027224 */ /* 0x000fce00078e000e */
[----:B------:R-:W-:Y:S05]  /*1b1d0*/  WARPSYNC.COLLECTIVE R15, `(.L_x_874) ;  /* 0x000000000f087348 */ /* 0x000fea0003c00000 */
[----:B------:R0:W1:Y:S02]  /*1b1e0*/  SHFL.IDX P6, R14, R13, R12, R11 ;  /* 0x0000000c0d0e7389 */ /* 0x00006400000c000b */
[----:B01----:R-:W-:Y:S01]  /*1b1f0*/  ENDCOLLECTIVE ;  /* 0x000000000000791b */ /* 0x003fe20003800000 */
.L_x_874:
        /* <DEDUP_REMOVED lines=11> */
.L_x_875:
[----:B------:R-:W-:Y:S02]  /*1b2b0*/  IMAD.MOV.U32 R13, RZ, RZ, R10 ;  /* 0x000000ffff0d7224 */ /* 0x000fe400078e000a */
[----:B------:R-:W-:Y:S02]  /*1b2c0*/  IMAD.MOV.U32 R12, RZ, RZ, 0x7 ;  /* 0x00000007ff0c7424 */ /* 0x000fe400078e00ff */
[----:B------:R-:W-:-:S07]  /*1b2d0*/  IMAD.MOV.U32 R2, RZ, RZ, R14 ;  /* 0x000000ffff027224 */ /* 0x000fce00078e000e */
[----:B------:R-:W-:Y:S05]  /*1b2e0*/  WARPSYNC.COLLECTIVE R15, `(.L_x_876) ;  /* 0x000000000f087348 */ /* 0x000fea0003c00000 */
[----:B------:R0:W1:Y:S02]  /*1b2f0*/  SHFL.IDX P6, R14, R13, R12, R11 ;  /* 0x0000000c0d0e7389 */ /* 0x00006400000c000b */
[----:B01----:R-:W-:Y:S01]  /*1b300*/  ENDCOLLECTIVE ;  /* 0x000000000000791b */ /* 0x003fe20003800000 */
.L_x_876:
        /* <DEDUP_REMOVED lines=11> */
.L_x_877:
[----:B------:R-:W-:Y:S01]  /*1b3c0*/  IMAD.MOV.U32 R2, RZ, RZ, R14 ;  /* 0x000000ffff027224 */ /* 0x000fe200078e000e */
[----:B------:R-:W-:Y:S06]  /*1b3d0*/  BRA `(.L_x_878) ;  /* 0xffffff9c00f47947 */ /* 0x000fec000383ffff */
.L_x_696:
[----:B-1----:R1:W2:Y:S02]  /*1b3e0*/  SYNCS.PHASECHK.TRANS64.TRYWAIT P0, [R5+URZ+0x16860], R2 ;  /* 0x01686002050075a7 */ /* 0x0022a4000800017f */
[----:B--2---:R-:W-:Y:S05]  /*1b3f0*/  @!P0 NANOSLEEP.SYNCS 0x989680 ;  /* 0x009896800000895d */ /* 0x004fea0003900000 */
[----:B------:R-:W2:Y:S02]  /*1b400*/  @!P0 SYNCS.PHASECHK.TRANS64 P0, [R5+URZ+0x16860], R2 ;  /* 0x01686002050085a7 */ /* 0x000ea4000800007f */
[----:B--2---:R-:W-:Y:S05]  /*1b410*/  @!P0 BRA `(.L_x_696) ;  /* 0xfffffffc00f08947 */ /* 0x004fea000383ffff */
[----:B------:R-:W-:Y:S05]  /*1b420*/  BRA `(.L_x_879) ;  /* 0xffffffa0004c7947 */ /* 0x000fea000383ffff */
.L_x_697:
[----:B------:R-:W-:Y:S01]  /*1b430*/  BSSY B1, `(.L_x_880) ;  /* 0x0000008000017945 */ /* 0x000fe20003800000 */
[----:B------:R-:W-:Y:S01]  /*1b440*/  MOV R13, R19 ;  /* 0x00000013000d7202 */ /* 0x000fe20000000f00 */
[----:B------:R-:W-:Y:S01]  /*1b450*/  IMAD.MOV.U32 R12, RZ, RZ, RZ ;  /* 0x000000ffff0c7224 */ /* 0x000fe200078e00ff */
[----:B------:R-:W-:Y:S01]  /*1b460*/  MOV R15, 0xffffffff ;  /* 0xffffffff000f7802 */ /* 0x000fe20000000f00 */
[----:B------:R-:W-:-:S07]  /*1b470*/  IMAD.MOV.U32 R11, RZ, RZ, 0x181f ;  /* 0x0000181fff0b7424 */ /* 0x000fce00078e00ff */
[----:B-1----:R-:W-:Y:S05]  /*1b480*/  WARPSYNC.COLLECTIVE R15, `(.L_x_881) ;  /* 0x000000000f087348 */ /* 0x002fea0003c00000 */
[----:B------:R0:W2:Y:S02]  /*1b490*/  SHFL.IDX P6, R14, R13, R12, R11 ;  /* 0x0000000c0d0e7389 */ /* 0x0000a400000c000b */
[----:B012---:R-:W-:Y:S01]  /*1b4a0*/  ENDCOLLECTIVE ;  /* 0x000000000000791b */ /* 0x007fe20003800000 */
.L_x_881:
[----:B------:R-:W-:Y:S05]  /*1b4b0*/  BSYNC B1 ;  /* 0x0000000000017941 */ /* 0x000fea0003800000 */
.L_x_880:
[----:B------:R-:W-:Y:S01]  /*1b4c0*/  IMAD.MOV.U32 R13, RZ, RZ, R18 ;  /* 0x000000ffff0d7224 */ /* 0x000fe200078e0012 */
[----:B------:R-:W-:Y:S01]  /*1b4d0*/  MOV R12, RZ ;  /* 0x000000ff000c7202 */ /* 0x000fe20000000f00 */
[----:B------:R-:W-:Y:S01]  /*1b4e0*/  IMAD.MOV.U32 R11, RZ, RZ, 0x181f ;  /* 0x0000181fff0b7424 */ /* 0x000fe200078e00ff */
[----:B------:R-:W-:Y:S01]  /*1b4f0*/  ISETP.LT.OR P2, PT, R8, 0x1, P1 ;  /* 0x000000010800780c */ /* 0x000fe20000f41670 */
[----:B------:R-:W-:Y:S02]  /*1b500*/  IMAD.MOV.U32 R15, RZ, RZ, -0x1 ;  /* 0xffffffffff0f7424 */ /* 0x000fe400078e00ff */
[----:B------:R-:W-:Y:S02]  /*1b510*/  IMAD.MOV.U32 R3, RZ, RZ, R14 ;  /* 0x000000ffff037224 */ /* 0x000fe400078e000e */
[----:B------:R-:W-:-:S08]  /*1b520*/  IMAD R6, R6, 0x2, R16 ;  /* 0x0000000206067824 */ /* 0x000fd000078e0210 */
[----:B------:R-:W-:Y:S05]  /*1b530*/  WARPSYNC.COLLECTIVE R15, `(.L_x_882) ;  /* 0x000000000f087348 */ /* 0x000fea0003c00000 */
[----:B------:R0:W1:Y:S02]  /*1b540*/  SHFL.IDX P6, R14, R13, R12, R11 ;  /* 0x0000000c0d0e7389 */ /* 0x00006400000c000b */
[----:B01----:R-:W-:Y:S01]  /*1b550*/  ENDCOLLECTIVE ;  /* 0x000000000000791b */ /* 0x003fe20003800000 */
.L_x_882:
[----:B------:R-:W-:Y:S01]  /*1b560*/  MOV R13, R19 ;  /* 0x00000013000d7202 */ /* 0x000fe20000000f00 */
[----:B------:R-:W-:Y:S01]  /*1b570*/  IMAD.MOV.U32 R12, RZ, RZ, 0x1 ;  /* 0x00000001ff0c7424 */ /* 0x000fe200078e00ff */
[----:B------:R-:W-:-:S07]  /*1b580*/  MOV R2, R14 ;  /* 0x0000000e00027202 */ /* 0x000fce0000000f00 */
[----:B------:R-:W-:Y:S05]  /*1b590*/  WARPSYNC.COLLECTIVE R15, `(.L_x_883) ;  /* 0x000000000f087348 */ /* 0x000fea0003c00000 */
[----:B------:R0:W1:Y:S02]  /*1b5a0*/  SHFL.IDX P6, R14, R13, R12, R11 ;  /* 0x0000000c0d0e7389 */ /* 0x00006400000c000b */
[----:B01----:R-:W-:Y:S01]  /*1b5b0*/  ENDCOLLECTIVE ;  /* 0x000000000000791b */ /* 0x003fe20003800000 */
.L_x_883:
        /* <DEDUP_REMOVED lines=12> */
.L_x_884:
[----:B------:R-:W-:Y:S01]  /*1b680*/  MOV R13, R19 ;  /* 0x00000013000d7202 */ /* 0x000fe20000000f00 */
[----:B------:R-:W-:Y:S02]  /*1b690*/  IMAD.MOV.U32 R12, RZ, RZ, 0x2 ;  /* 0x00000002ff0c7424 */ /* 0x000fe400078e00ff */
[----:B------:R-:W-:-:S07]  /*1b6a0*/  IMAD.MOV.U32 R2, RZ, RZ, R14 ;  /* 0x000000ffff027224 */ /* 0x000fce00078e000e */
[----:B------:R-:W-:Y:S05]  /*1b6b0*/  WARPSYNC.COLLECTIVE R15, `(.L_x_885) ;  /* 0x000000000f087348 */ /* 0x000fea0003c00000 */
[----:B------:R0:W1:Y:S02]  /*1b6c0*/  SHFL.IDX P6, R14, R13, R12, R11 ;  /* 0x0000000c0d0e7389 */ /* 0x00006400000c000b */
[----:B01----:R-:W-:Y:S01]  /*1b6d0*/  ENDCOLLECTIVE ;  /* 0x000000000000791b */ /* 0x003fe20003800000 */
.L_x_885:
[----:B------:R-:W-:-:S05]  /*1b6e0*/  IADD3 R2, P0, R2, R7, RZ ;  /* 0x0000000702027210 */ /* 0x000fca0007f1e0ff */
[----:B------:R-:W-:-:S05]  /*1b6f0*/  IMAD.X R3, RZ, RZ, R3, P0 ;  /* 0x000000ffff037224 */ /* 0x000fca00000e0603 */
[----:B------:R-:W-:Y:S01]  /*1b700*/  @!PT LDS RZ, [RZ] ;  /* 0x00000000fffff984 */ /* 0x000fe20000000800 */
[----:B------:R-:W-:Y:S01]  /*1b710*/  @!PT LDS RZ, [RZ] ;  /* 0x00000000fffff984 */ /* 0x000fe20000000800 */
[----:B------:R-:W-:Y:S01]  /*1b720*/  @!PT LDS RZ, [RZ] ;  /* 0x00000000fffff984 */ /* 0x000fe20000000800 */
[----:B------:R0:W-:Y:S01]  /*1b730*/  LDGSTS.E.BYPASS.LTC128B.128 [R6+0xc00], desc[UR42][R2.64], !P2 ;  /* 0x00c0000002067fae */ /* 0x0001e2000d101d6a */
[----:B------:R-:W-:Y:S02]  /*1b740*/  MOV R13, R18 ;  /* 0x00000012000d7202 */ /* 0x000fe40000000f00 */
[----:B------:R-:W-:Y:S01]  /*1b750*/  ISETP.LT.OR P2, PT, R8, 0x21, P1 ;  /* 0x000000210800780c */ /* 0x000fe20000f41670 */
[----:B0-----:R-:W-:-:S12]  /*1b760*/  IMAD.MOV.U32 R3, RZ, RZ, R14 ;  /* 0x000000ffff037224 */ /* 0x001fd800078e000e */
[----:B------:R-:W-:Y:S05]  /*1b770*/  WARPSYNC.COLLECTIVE R15, `(.L_x_886) ;  /* 0x000000000f087348 */ /* 0x000fea0003c00000 */
[----:B------:R0:W1:Y:S02]  /*1b780*/  SHFL.IDX P6, R14, R13, R12, R11 ;  /* 0x0000000c0d0e7389 */ /* 0x00006400000c000b */
[----:B01----:R-:W-:Y:S01]  /*1b790*/  ENDCOLLECTIVE ;  /* 0x000000000000791b */ /* 0x003fe20003800000 */
.L_x_886:
[----:B------:R-:W-:Y:S01]  /*1b7a0*/  MOV R13, R19 ;  /* 0x00000013000d7202 */ /* 0x000fe20000000f00 */
[----:B------:R-:W-:Y:S02]  /*1b7b0*/  IMAD.MOV.U32 R12, RZ, RZ, 0x3 ;  /* 0x00000003ff0c7424 */ /* 0x000fe400078e00ff */
[----:B------:R-:W-:-:S07]  /*1b7c0*/  IMAD.MOV.U32 R2, RZ, RZ, R14 ;  /* 0x000000ffff027224 */ /* 0x000fce00078e000e */
[----:B------:R-:W-:Y:S05]  /*1b7d0*/  WARPSYNC.COLLECTIVE R15, `(.L_x_887) ;  /* 0x000000000f087348 */ /* 0x000fea0003c00000 */
[----:B------:R0:W1:Y:S02]  /*1b7e0*/  SHFL.IDX P6, R14, R13, R12, R11 ;  /* 0x0000000c0d0e7389 */ /* 0x00006400000c000b */
[----:B01----:R-:W-:Y:S01]  /*1b7f0*/  ENDCOLLECTIVE ;  /* 0x000000000000791b */ /* 0x003fe20003800000 */
.L_x_887:
        /* <DEDUP_REMOVED lines=12> */
.L_x_888:
[----:B------:R-:W-:Y:S01]  /*1b8c0*/  MOV R13, R19 ;  /* 0x00000013000d7202 */ /* 0x000fe20000000f00 */
[----:B------:R-:W-:Y:S02]  /*1b8d0*/  IMAD.MOV.U32 R12, RZ, RZ, 0x4 ;  /* 0x00000004ff0c7424 */ /* 0x000fe400078e00ff */
[----:B------:R-:W-:-:S07]  /*1b8e0*/  IMAD.MOV.U32 R2, RZ, RZ, R14 ;  /* 0x000000ffff027224 */ /* 0x000fce00078e000e */
[----:B------:R-:W-:Y:S05]  /*1b8f0*/  WARPSYNC.COLLECTIVE R15, `(.L_x_889) ;  /* 0x000000000f087348 */ /* 0x000fea0003c00000 */
[----:B------:R0:W1:Y:S02]  /*1b900*/  SHFL.IDX P6, R14, R13, R12, R11 ;  /* 0x0000000c0d0e7389 */ /* 0x00006400000c000b */
[----:B01----:R-:W-:Y:S01]  /*1b910*/  ENDCOLLECTIVE ;  /* 0x000000000000791b */ /* 0x003fe20003800000 */
.L_x_889:
        /* <DEDUP_REMOVED lines=12> */
.L_x_890:
[----:B------:R-:W-:Y:S01]  /*1b9e0*/  MOV R13, R19 ;  /* 0x00000013000d7202 */ /* 0x000fe20000000f00 */
[----:B------:R-:W-:Y:S02]  /*1b9f0*/  IMAD.MOV.U32 R12, RZ, RZ, 0x5 ;  /* 0x00000005ff0c7424 */ /* 0x000fe400078e00ff */
[----:B------:R-:W-:-:S07]  /*1ba00*/  IMAD.MOV.U32 R2, RZ, RZ, R14 ;  /* 0x000000ffff027224 */ /* 0x000fce00078e000e */
[----:B------:R-:W-:Y:S05]  /*1ba10*/  WARPSYNC.COLLECTIVE R15, `(.L_x_891) ;  /* 0x000000000f087348 */ /* 0x000fea0003c00000 */
[----:B------:R0:W1:Y:S02]  /*1ba20*/  SHFL.IDX P6, R14, R13, R12, R11 ;  /* 0x0000000c0d0e7389 */ /* 0x00006400000c000b */
[----:B01----:R-:W-:Y:S01]  /*1ba30*/  ENDCOLLECTIVE ;  /* 0x000000000000791b */ /* 0x003fe20003800000 */
.L_x_891:
        /* <DEDUP_REMOVED lines=12> */
.L_x_892:
[----:B------:R-:W-:Y:S01]  /*1bb00*/  MOV R13, R19 ;  /* 0x00000013000d7202 */ /* 0x000fe20000000f00 */
[----:B------:R-:W-:Y:S02]  /*1bb10*/  IMAD.MOV.U32 R12, RZ, RZ, 0x6 ;  /* 0x00000006ff0c7424 */ /* 0x000fe400078e00ff */
[----:B------:R-:W-:-:S07]  /*1bb20*/  IMAD.MOV.U32 R2, RZ, RZ, R14 ;  /* 0x000000ffff027224 */ /* 0x000fce00078e000e */
[----:B------:R-:W-:Y:S05]  /*1bb30*/  WARPSYNC.COLLECTIVE R15, `(.L_x_893) ;  /* 0x000000000f087348 */ /* 0x000fea0003c00000 */
[----:B------:R0:W1:Y:S02]  /*1bb40*/  SHFL.IDX P6, R14, R13, R12, R11 ;  /* 0x0000000c0d0e7389 */ /* 0x00006400000c000b */
[----:B01----:R-:W-:Y:S01]  /*1bb50*/  ENDCOLLECTIVE ;  /* 0x000000000000791b */ /* 0x003fe20003800000 */
.L_x_893:
        /* <DEDUP_REMOVED lines=12> */
.L_x_894:
[----:B------:R-:W-:Y:S01]  /*1bc20*/  MOV R13, R19 ;  /* 0x00000013000d7202 */ /* 0x000fe20000000f00 */
[----:B------:R-:W-:Y:S02]  /*1bc30*/  IMAD.MOV.U32 R12, RZ, RZ, 0x7 ;  /* 0x00000007ff0c7424 */ /* 0x000fe400078e00ff */
[----:B------:R-:W-:-:S07]  /*1bc40*/  IMAD.MOV.U32 R2, RZ, RZ, R14 ;  /* 0x000000ffff027224 */ /* 0x000fce00078e000e */
[----:B------:R-:W-:Y:S05]  /*1bc50*/  WARPSYNC.COLLECTIVE R15, `(.L_x_895) ;  /* 0x000000000f087348 */ /* 0x000fea0003c00000 */
[----:B------:R0:W1:Y:S02]  /*1bc60*/  SHFL.IDX P6, R14, R13, R12, R11 ;  /* 0x0000000c0d0e7389 */ /* 0x00006400000c000b */
[----:B01----:R-:W-:Y:S01]  /*1bc70*/  ENDCOLLECTIVE ;  /* 0x000000000000791b */ /* 0x003fe20003800000 */
.L_x_895:
        /* <DEDUP_REMOVED lines=11> */
.L_x_896:
[----:B------:R-:W-:Y:S01]  /*1bd30*/  IMAD.MOV.U32 R2, RZ, RZ, R14 ;  /* 0x000000ffff027224 */ /* 0x000fe200078e000e */
[----:B------:R-:W-:Y:S06]  /*1bd40*/  BRA `(.L_x_897) ;  /* 0xffffff9800f87947 */ /* 0x000fec000383ffff */
.L_x_705:
[----:B0-----:R0:W1:Y:S02]  /*1bd50*/  SYNCS.PHASECHK.TRANS64.TRYWAIT P0, [R0+URZ+0x16860], R3 ;  /* 0x01686003000075a7 */ /* 0x001064000800017f */
[----:B-1----:R-:W-:Y:S05]  /*1bd60*/  @!P0 NANOSLEEP.SYNCS 0x989680 ;  /* 0x009896800000895d */ /* 0x002fea0003900000 */
[----:B------:R-:W1:Y:S02]  /*1bd70*/  @!P0 SYNCS.PHASECHK.TRANS64 P0, [R0+URZ+0x16860], R3 ;  /* 0x01686003000085a7 */ /* 0x000e64000800007f */
[----:B-1----:R-:W-:Y:S05]  /*1bd80*/  @!P0 BRA `(.L_x_705) ;  /* 0xfffffffc00f08947 */ /* 0x002fea000383ffff */
[----:B------:R-:W-:Y:S05]  /*1bd90*/  BRA `(.L_x_898) ;  /* 0xffffffa000107947 */ /* 0x000fea000383ffff */
.L_x_706:
[----:B------:R-:W-:Y:S01]  /*1bda0*/  BSSY B0, `(.L_x_899) ;  /* 0x0000008000007945 */ /* 0x000fe20003800000 */
[----:B------:R-:W-:Y:S01]  /*1bdb0*/  IMAD.MOV.U32 R13, RZ, RZ, R19 ;  /* 0x000000ffff0d7224 */ /* 0x000fe200078e0013 */
[----:B------:R-:W-:Y:S01]  /*1bdc0*/  MOV R12, RZ ;  /* 0x000000ff000c7202 */ /* 0x000fe20000000f00 */
[----:B------:R-:W-:Y:S02]  /*1bdd0*/  IMAD.MOV.U32 R11, RZ, RZ, 0x181f ;  /* 0x0000181fff0b7424 */ /* 0x000fe400078e00ff */
[----:B------:R-:W-:-:S07]  /*1bde0*/  IMAD.MOV.U32 R15, RZ, RZ, -0x1 ;  /* 0xffffffffff0f7424 */ /* 0x000fce00078e00ff */
[----:B0-----:R-:W-:Y:S05]  /*1bdf0*/  WARPSYNC.COLLECTIVE R15, `(.L_x_900) ;  /* 0x000000000f087348 */ /* 0x001fea0003c00000 */
[----:B------:R1:W2:Y:S02]  /*1be00*/  SHFL.IDX P6, R14, R13, R12, R11 ;  /* 0x0000000c0d0e7389 */ /* 0x0002a400000c000b */
[----:B012---:R-:W-:Y:S01]  /*1be10*/  ENDCOLLECTIVE ;  /* 0x000000000000791b */ /* 0x007fe20003800000 */
.L_x_900:
[----:B------:R-:W-:Y:S05]  /*1be20*/  BSYNC B0 ;  /* 0x0000000000007941 */ /* 0x000fea0003800000 */
.L_x_899:
[----:B------:R-:W-:Y:S01]  /*1be30*/  IMAD.MOV.U32 R13, RZ, RZ, R18 ;  /* 0x000000ffff0d7224 */ /* 0x000fe200078e0012 */
[----:B------:R-:W-:Y:S01]  /*1be40*/  MOV R11, 0x181f ;  /* 0x0000181f000b7802 */ /* 0x000fe20000000f00 */
[----:B------:R-:W-:Y:S01]  /*1be50*/  IMAD.MOV.U32 R12, RZ, RZ, RZ ;  /* 0x000000ffff0c7224 */ /* 0x000fe200078e00ff */
[----:B------:R-:W-:Y:S01]  /*1be60*/  MOV R3, R14 ;  /* 0x0000000e00037202 */ /* 0x000fe20000000f00 */
[----:B------:R-:W-:Y:S01]  /*1be70*/  IMAD.MOV.U32 R15, RZ, RZ, -0x1 ;  /* 0xffffffffff0f7424 */ /* 0x000fe200078e00ff */
[----:B------:R-:W-:Y:S01]  /*1be80*/  ISETP.LT.OR P2, PT, R6, 0x1, P0 ;  /* 0x000000010600780c */ /* 0x000fe20000741670 */
[----:B------:R-:W-:Y:S02]  /*1be90*/  IMAD.SHL.U32 R5, R7, 0x2, RZ ;  /* 0x0000000207057824 */ /* 0x000fe400078e00ff */
[----:B------:R-:W-:-:S10]  /*1bea0*/  IMAD R4, R4, 0x2, R16 ;  /* 0x0000000204047824 */ /* 0x000fd400078e0210 */
[----:B------:R-:W-:Y:S05]  /*1beb0*/  WARPSYNC.COLLECTIVE R15, `(.L_x_901) ;  /* 0x000000000f087348 */ /* 0x000fea0003c00000 */
[----:B------:R0:W1:Y:S02]  /*1bec0*/  SHFL.IDX P6, R14, R13, R12, R11 ;  /* 0x0000000c0d0e7389 */ /* 0x00006400000c000b */
[----:B01----:R-:W-:Y:S01]  /*1bed0*/  ENDCOLLECTIVE ;  /* 0x000000000000791b */ /* 0x003fe20003800000 */
.L_x_901:
[----:B------:R-:W-:Y:S01]  /*1bee0*/  IMAD.MOV.U32 R13, RZ, RZ, R19 ;  /* 0x000000ffff0d7224 */ /* 0x000fe200078e0013 */
[----:B------:R-:W-:Y:S02]  /*1bef0*/  MOV R12, 0x1 ;  /* 0x00000001000c7802 */ /* 0x000fe40000000f00 */
[----:B------:R-:W-:-:S13]  /*1bf00*/  IADD3 R2, P1, R14, R5, RZ ;  /* 0x000000050e027210 */ /* 0x000fda0007f3e0ff */
[----:B------:R-:W-:Y:S05]  /*1bf10*/  WARPSYNC.COLLECTIVE R15, `(.L_x_902) ;  /* 0x000000000f087348 */ /* 0x000fea0003c00000 */
[----:B------:R0:W1:Y:S02]  /*1bf20*/  SHFL.IDX P6, R14, R13, R12, R11 ;  /* 0x0000000c0d0e7389 */ /* 0x00006400000c000b */
[----:B01----:R-:W-:Y:S01]  /*1bf30*/  ENDCOLLECTIVE ;  /* 0x000000000000791b */ /* 0x003fe20003800000 */
.L_x_902:
        /* <DEDUP_REMOVED lines=11> */
.L_x_903:
[----:B------:R-:W-:Y:S02]  /*1bff0*/  IMAD.MOV.U32 R13, RZ, RZ, R19 ;  /* 0x000000ffff0d7224 */ /* 0x000fe400078e0013 */
[----:B------:R-:W-:Y:S01]  /*1c000*/  IMAD.MOV.U32 R12, RZ, RZ, 0x2 ;  /* 0x00000002ff0c7424 */ /* 0x000fe200078e00ff */
[----:B------:R-:W-:-:S13]  /*1c010*/  IADD3 R2, P1, R14, R5, RZ ;  /* 0x000000050e027210 */ /* 0x000fda0007f3e0ff */
[----:B------:R-:W-:Y:S05]  /*1c020*/  WARPSYNC.COLLECTIVE R15, `(.L_x_904) ;  /* 0x000000000f087348 */ /* 0x000fea0003c00000 */
[----:B------:R0:W1:Y:S02]  /*1c030*/  SHFL.IDX P6, R14, R13, R12, R11 ;  /* 0x0000000c0d0e7389 */ /* 0x00006400000c000b */
[----:B01----:R-:W-:Y:S01]  /*1c040*/  ENDCOLLECTIVE ;  /* 0x000000000000791b */ /* 0x003fe20003800000 */
.L_x_904:
[----:B------:R-:W-:-:S05]  /*1c050*/  IADD3.X R3, RZ, R3, RZ, P1, !PT ;  /* 0x00000003ff037210 */ /* 0x000fca0000ffe4ff */
[----:B------:R-:W-:Y:S01]  /*1c060*/  @!PT LDS RZ, [RZ] ;  /* 0x00000000fffff984 */ /* 0x000fe20000000800 */
[----:B------:R-:W-:Y:S01]  /*1c070*/  @!PT LDS RZ, [RZ] ;  /* 0x00000000fffff984 */ /* 0x000fe20000000800 */
[----:B------:R-:W-:Y:S01]  /*1c080*/  @!PT LDS RZ, [RZ] ;  /* 0x00000000fffff984 */ /* 0x000fe20000000800 */
[----:B------:R0:W-:Y:S01]  /*1c090*/  LDGSTS.E.BYPASS.LTC128B.128 [R4+0xc00], desc[UR42][R2.64], !P2 ;  /* 0x00c0000002047fae */ /* 0x0001e2000d101d6a */
[----:B------:R-:W-:Y:S01]  /*1c0a0*/  ISETP.LT.OR P2, PT, R6, 0x21, P0 ;  /* 0x000000210600780c */ /* 0x000fe20000741670 */
[----:B------:R-:W-:Y:S01]  /*1c0b0*/  IMAD.MOV.U32 R13, RZ, RZ, R18 ;  /* 0x000000ffff0d7224 */ /* 0x000fe200078e0012 */
[----:B0-----:R-:W-:-:S11]  /*1c0c0*/  MOV R3, R14 ;  /* 0x0000000e00037202 */ /* 0x001fd60000000f00 */
[----:B------:R-:W-:Y:S05]  /*1c0d0*/  WARPSYNC.COLLECTIVE R15, `(.L_x_905) ;  /* 0x000000000f087348 */ /* 0x000fea0003c00000 */
[----:B------:R0:W1:Y:S02]  /*1c0e0*/  SHFL.IDX P6, R14, R13, R12, R11 ;  /* 0x0000000c0d0e7389 */ /* 0x00006400000c000b */
[----:B01----:R-:W-:Y:S01]  /*1c0f0*/  ENDCOLLECTIVE ;  /* 0x000000000000791b */ /* 0x003fe20003800000 */
.L_x_905:
[----:B------:R-:W-:Y:S01]  /*1c100*/  MOV R13, R19 ;  /* 0x00000013000d7202 */ /* 0x000fe20000000f00 */
[----:B------:R-:W-:Y:S01]  /*1c110*/  IMAD.MOV.U32 R12, RZ, RZ, 0x3 ;  /* 0x00000003ff0c7424 */ /* 0x000fe200078e00ff */
[----:B------:R-:W-:-:S13]  /*1c120*/  IADD3 R2, P1, R14, R5, RZ ;  /* 0x000000050e027210 */ /* 0x000fda0007f3e0ff */
[----:B------:R-:W-:Y:S05]  /*1c130*/  WARPSYNC.COLLECTIVE R15, `(.L_x_906) ;  /* 0x000000000f087348 */ /* 0x000fea0003c00000 */
[----:B------:R0:W1:Y:S02]  /*1c140*/  SHFL.IDX P6, R14, R13, R12, R11 ;  /* 0x0000000c0d0e7389 */ /* 0x00006400000c000b */
[----:B01----:R-:W-:Y:S01]  /*1c150*/  ENDCOLLECTIVE ;  /* 0x000000000000791b */ /* 0x003fe20003800000 */
.L_x_906:
        /* <DEDUP_REMOVED lines=11> */
.L_x_907:
[----:B------:R-:W-:Y:S01]  /*1c210*/  IMAD.MOV.U32 R13, RZ, RZ, R19 ;  /* 0x000000ffff0d7224 */ /* 0x000fe200078e0013 */
[----:B------:R-:W-:Y:S02]  /*1c220*/  MOV R12, 0x4 ;  /* 0x00000004000c7802 */ /* 0x000fe40000000f00 */
[----:B------:R-:W-:-:S13]  /*1c230*/  IADD3 R2, P1, R14, R5, RZ ;  /* 0x000000050e027210 */ /* 0x000fda0007f3e0ff */
[----:B------:R-:W-:Y:S05]  /*1c240*/  WARPSYNC.COLLECTIVE R15, `(.L_x_908) ;  /* 0x000000000f087348 */ /* 0x000fea0003c00000 */
[----:B------:R0:W1:Y:S02]  /*1c250*/  SHFL.IDX P6, R14, R13, R12, R11 ;  /* 0x0000000c0d0e7389 */ /* 0x00006400000c000b */
[----:B01----:R-:W-:Y:S01]  /*1c260*/  ENDCOLLECTIVE ;  /* 0x000000000000791b */ /* 0x003fe20003800000 */
.L_x_908:
        /* <DEDUP_REMOVED lines=11> */
.L_x_909:
[----:B------:R-:W-:Y:S02]  /*1c320*/  IMAD.MOV.U32 R13, RZ, RZ, R19 ;  /* 0x000000ffff0d7224 */ /* 0x000fe400078e0013 */
[----:B------:R-:W-:Y:S01]  /*1c330*/  IMAD.MOV.U32 R12, RZ, RZ, 0x5 ;  /* 0x00000005ff0c7424 */ /* 0x000fe200078e00ff */
[----:B------:R-:W-:-:S13]  /*1c340*/  IADD3 R2, P1, R14, R5, RZ ;  /* 0x000000050e027210 */ /* 0x000fda0007f3e0ff */
[----:B------:R-:W-:Y:S05]  /*1c350*/  WARPSYNC.COLLECTIVE R15, `(.L_x_910) ;  /* 0x000000000f087348 */ /* 0x000fea0003c00000 */
[----:B------:R0:W1:Y:S02]  /*1c360*/  SHFL.IDX P6, R14, R13, R12, R11 ;  /* 0x0000000c0d0e7389 */ /* 0x00006400000c000b */
[----:B01----:R-:W-:Y:S01]  /*1c370*/  ENDCOLLECTIVE ;  /* 0x000000000000791b */ /* 0x003fe20003800000 */
.L_x_910:
        /* <DEDUP_REMOVED lines=11> */
.L_x_911:
[----:B------:R-:W-:Y:S01]  /*1c430*/  MOV R13, R19 ;  /* 0x00000013000d7202 */ /* 0x000fe20000000f00 */
[----:B------:R-:W-:Y:S01]  /*1c440*/  IMAD.MOV.U32 R12, RZ, RZ, 0x6 ;  /* 0x00000006ff0c7424 */ /* 0x000fe200078e00ff */
[----:B------:R-:W-:-:S13]  /*1c450*/  IADD3 R2, P1, R14, R5, RZ ;  /* 0x000000050e027210 */ /* 0x000fda0007f3e0ff */
[----:B------:R-:W-:Y:S05]  /*1c460*/  WARPSYNC.COLLECTIVE R15, `(.L_x_912) ;  /* 0x000000000f087348 */ /* 0x000fea0003c00000 */
[----:B------:R0:W1:Y:S02]  /*1c470*/  SHFL.IDX P6, R14, R13, R12, R11 ;  /* 0x0000000c0d0e7389 */ /* 0x00006400000c000b */
[----:B01----:R-:W-:Y:S01]  /*1c480*/  ENDCOLLECTIVE ;  /* 0x000000000000791b */ /* 0x003fe20003800000 */
.L_x_912:
        /* <DEDUP_REMOVED lines=11> */
.L_x_913:
[----:B------:R-:W-:Y:S01]  /*1c540*/  IMAD.MOV.U32 R13, RZ, RZ, R19 ;  /* 0x000000ffff0d7224 */ /* 0x000fe200078e0013 */
[----:B------:R-:W-:Y:S02]  /*1c550*/  MOV R12, 0x7 ;  /* 0x00000007000c7802 */ /* 0x000fe40000000f00 */
[----:B------:R-:W-:-:S13]  /*1c560*/  IADD3 R2, P1, R14, R5, RZ ;  /* 0x000000050e027210 */ /* 0x000fda0007f3e0ff */
[----:B------:R-:W-:Y:S05]  /*1c570*/  WARPSYNC.COLLECTIVE R15, `(.L_x_914) ;  /* 0x000000000f087348 */ /* 0x000fea0003c00000 */
[----:B------:R0:W1:Y:S02]  /*1c580*/  SHFL.IDX P6, R14, R13, R12, R11 ;  /* 0x0000000c0d0e7389 */ /* 0x00006400000c000b */
[----:B01----:R-:W-:Y:S01]  /*1c590*/  ENDCOLLECTIVE ;  /* 0x000000000000791b */ /* 0x003fe20003800000 */
.L_x_914:
        /* <DEDUP_REMOVED lines=10> */
.L_x_915:
[----:B------:R-:W-:Y:S05]  /*1c640*/  BRA `(.L_x_916) ;  /* 0xffffff9800e07947 */ /* 0x000fea000383ffff */
.L_x_711:
        /* <DEDUP_REMOVED lines=8> */
.L_x_918:
[----:B------:R-:W-:Y:S05]  /*1c6d0*/  BSYNC B0 ;  /* 0x0000000000007941 */ /* 0x000fea0003800000 */
.L_x_917:
        /* <DEDUP_REMOVED lines=9> */
.L_x_919:
[----:B------:R-:W-:Y:S02]  /*1c770*/  ULDC UR4, c[0x0][0xc3c] ;  /* 0x00030f0000047ab9 */ /* 0x000fe40000000800 */
[----:B------:R-:W-:-:S13]  /*1c780*/  ISETP.GE.OR P1, PT, R7, UR4, !P0 ;  /* 0x0000000407007c0c */ /* 0x000fda000c726670 */
[----:B------:R-:W0:Y:S08]  /*1c790*/  @!P1 LDC.64 R2, c[0x0][0xc80] ;  /* 0x00032000ff029b82 */ /* 0x000e300000000a00 */
[----:B------:R-:W1:Y:S01]  /*1c7a0*/  @!P1 LDC.64 R4, c[0x0][0xc78] ;  /* 0x00031e00ff049b82 */ /* 0x000e620000000a00 */
[----:B------:R-:W-:Y:S02]  /*1c7b0*/  MOV R11, RZ ;  /* 0x000000ff000b7202 */ /* 0x000fe40000000f00 */
[----:B------:R-:W-:Y:S01]  /*1c7c0*/  MOV R6, R14 ;  /* 0x0000000e00067202 */ /* 0x000fe20000000f00 */
        /* <DEDUP_REMOVED lines=8> */
[----:B------:R-:W-:Y:S01]  /*1c850*/  IMAD.MOV.U32 R24, RZ, RZ, RZ ;  /* 0x000000ffff187224 */ /* 0x000fe200078e00ff */
[C---:B------:R-:W-:Y:S02]  /*1c860*/  ISETP.GE.U32.AND P4, PT, R9.reuse, 0x8, PT ;  /* 0x000000080900780c */ /* 0x040fe40003f86070 */
[C---:B------:R-:W-:Y:S02]  /*1c870*/  ISETP.GE.U32.AND P5, PT, R9.reuse, 0x10, PT ;  /* 0x000000100900780c */ /* 0x040fe40003fa6070 */
[----:B--2---:R-:W-:Y:S01]  /*1c880*/  @!P1 MOV R7, R8 ;  /* 0x0000000800079202 */ /* 0x004fe20000000f00 */
[----:B---3--:R-:W-:Y:S01]  /*1c890*/  @!P1 IMAD.MOV.U32 R4, RZ, RZ, R5 ;  /* 0x000000ffff049224 */ /* 0x008fe200078e0005 */
[----:B------:R-:W-:-:S03]  /*1c8a0*/  ISETP.NE.AND P1, PT, R9, RZ, PT ;  /* 0x000000ff0900720c */ /* 0x000fc60003f25270 */
[----:B------:R-:W-:-:S10]  /*1c8b0*/  IMAD R13, R4, R7, RZ ;  /* 0x00000007040d7224 */ /* 0x000fd400078e02ff */
[----:B------:R-:W-:Y:S05]  /*1c8c0*/  WARPSYNC.COLLECTIVE R15, `(.L_x_920) ;  /* 0x000000000f087348 */ /* 0x000fea0003c00000 */
[----:B------:R0:W1:Y:S02]  /*1c8d0*/  SHFL.UP P6, R14, R13, R12, R11 ;  /* 0x0400000c0d0e7389 */ /* 0x00006400000c000b */
[----:B01----:R-:W-:Y:S01]  /*1c8e0*/  ENDCOLLECTIVE ;  /* 0x000000000000791b */ /* 0x003fe20003800000 */
.L_x_920:
[----:B------:R-:W-:Y:S02]  /*1c8f0*/  MOV R12, 0x2 ;  /* 0x00000002000c7802 */ /* 0x000fe40000000f00 */
[----:B------:R-:W-:-:S05]  /*1c900*/  SEL R14, R14, RZ, P1 ;  /* 0x000000ff0e0e7207 */ /* 0x000fca0000800000 */
[----:B------:R-:W-:-:S04]  /*1c910*/  IMAD.IADD R5, R13, 0x1, R14 ;  /* 0x000000010d057824 */ /* 0x000fc800078e020e */
[----:B------:R-:W-:-:S07]  /*1c920*/  IMAD.MOV.U32 R13, RZ, RZ, R5 ;  /* 0x000000ffff0d7224 */ /* 0x000fce00078e0005 */
[----:B------:R-:W-:Y:S05]  /*1c930*/  WARPSYNC.COLLECTIVE R15, `(.L_x_921) ;  /* 0x000000000f087348 */ /* 0x000fea0003c00000 */
[----:B------:R0:W1:Y:S02]  /*1c940*/  SHFL.UP P6, R14, R13, R12, R11 ;  /* 0x0400000c0d0e7389 */ /* 0x00006400000c000b */
[----:B01----:R-:W-:Y:S01]  /*1c950*/  ENDCOLLECTIVE ;  /* 0x000000000000791b */ /* 0x003fe20003800000 */
.L_x_921:
[----:B------:R-:W-:Y:S02]  /*1c960*/  MOV R12, 0x4 ;  /* 0x00000004000c7802 */ /* 0x000fe40000000f00 */
[----:B------:R-:W-:-:S05]  /*1c970*/  SEL R2, R14, RZ, P2 ;  /* 0x000000ff0e027207 */ /* 0x000fca0001000000 */
[----:B------:R-:W-:-:S04]  /*1c980*/  IMAD.IADD R2, R5, 0x1, R2 ;  /* 0x0000000105027824 */ /* 0x000fc800078e0202 */
[----:B------:R-:W-:-:S07]  /*1c990*/  IMAD.MOV.U32 R13, RZ, RZ, R2 ;  /* 0x000000ffff0d7224 */ /* 0x000fce00078e0002 */
[----:B------:R-:W-:Y:S05]  /*1c9a0*/  WARPSYNC.COLLECTIVE R15, `(.L_x_922) ;  /* 0x000000000f087348 */ /* 0x000fea0003c00000 */
[----:B------:R0:W1:Y:S02]  /*1c9b0*/  SHFL.UP P6, R14, R13, R12, R11 ;  /* 0x0400000c0d0e7389 */ /* 0x00006400000c000b */
[----:B01----:R-:W-:Y:S01]  /*1c9c0*/  ENDCOLLECTIVE ;  /* 0x000000000000791b */ /* 0x003fe20003800000 */
.L_x_922:
[----:B------:R-:W-:Y:S02]  /*1c9d0*/  MOV R12, 0x8 ;  /* 0x00000008000c7802 */ /* 0x000fe40000000f00 */
[----:B------:R-:W-:-:S05]  /*1c9e0*/  SEL R3, R14, RZ, P3 ;  /* 0x000000ff0e037207 */ /* 0x000fca0001800000 */
[----:B------:R-:W-:-:S04]  /*1c9f0*/  IMAD.IADD R8, R2, 0x1, R3 ;  /* 0x0000000102087824 */ /* 0x000fc800078e0203 */
[----:B------:R-:W-:-:S07]  /*1ca00*/  IMAD.MOV.U32 R13, RZ, RZ, R8 ;  /* 0x000000ffff0d7224 */ /* 0x000fce00078e0008 */
[----:B------:R-:W-:Y:S05]  /*1ca10*/  WARPSYNC.COLLECTIVE R15, `(.L_x_923) ;  /* 0x000000000f087348 */ /* 0x000fea0003c00000 */
[----:B------:R0:W1:Y:S02]  /*1ca20*/  SHFL.UP P6, R14, R13, R12, R11 ;  /* 0x0400000c0d0e7389 */ /* 0x00006400000c000b */
[----:B01----:R-:W-:Y:S01]  /*1ca30*/  ENDCOLLECTIVE ;  /* 0x000000000000791b */ /* 0x003fe20003800000 */
.L_x_923:
[----:B------:R-:W-:Y:S02]  /*1ca40*/  MOV R12, 0x10 ;  /* 0x00000010000c7802 */ /* 0x000fe40000000f00 */
[----:B------:R-:W-:-:S05]  /*1ca50*/  SEL R5, R14, RZ, P4 ;  /* 0x000000ff0e057207 */ /* 0x000fca0002000000 */
[----:B------:R-:W-:-:S04]  /*1ca60*/  IMAD.IADD R5, R8, 0x1, R5 ;  /* 0x0000000108057824 */ /* 0x000fc800078e0205 */
[----:B------:R-:W-:-:S07]  /*1ca70*/  IMAD.MOV.U32 R13, RZ, RZ, R5 ;  /* 0x000000ffff0d7224 */ /* 0x000fce00078e0005 */
[----:B------:R-:W-:Y:S05]  /*1ca80*/  WARPSYNC.COLLECTIVE R15, `(.L_x_924) ;  /* 0x000000000f087348 */ /* 0x000fea0003c00000 */
[----:B------:R0:W1:Y:S02]  /*1ca90*/  SHFL.UP P6, R14, R13, R12, R11 ;  /* 0x0400000c0d0e7389 */ /* 0x00006400000c000b */
[----:B01----:R-:W-:Y:S01]  /*1caa0*/  ENDCOLLECTIVE ;  /* 0x000000000000791b */ /* 0x003fe20003800000 */
.L_x_924:
[----:B------:R-:W-:Y:S01]  /*1cab0*/  MOV R12, 0x1f ;  /* 0x0000001f000c7802 */ /* 0x000fe20000000f00 */
[----:B------:R-:W-:Y:S01]  /*1cac0*/  IMAD.MOV.U32 R11, RZ, RZ, 0x1f ;  /* 0x0000001fff0b7424 */ /* 0x000fe200078e00ff */
[----:B------:R-:W-:-:S05]  /*1cad0*/  SEL R14, R14, RZ, P5 ;  /* 0x000000ff0e0e7207 */ /* 0x000fca0002800000 */
[----:B------:R-:W-:-:S04]  /*1cae0*/  IMAD.IADD R3, R5, 0x1, R14 ;  /* 0x0000000105037824 */ /* 0x000fc800078e020e */
[----:B------:R-:W-:-:S07]  /*1caf0*/  IMAD.MOV.U32 R13, RZ, RZ, R3 ;  /* 0x000000ffff0d7224 */ /* 0x000fce00078e0003 */
[----:B------:R-:W-:Y:S05]  /*1cb00*/  WARPSYNC.COLLECTIVE R15, `(.L_x_925) ;  /* 0x000000000f087348 */ /* 0x000fea0003c00000 */
[----:B------:R0:W1:Y:S02]  /*1cb10*/  SHFL.IDX P6, R14, R13, R12, R11 ;  /* 0x0000000c0d0e7389 */ /* 0x00006400000c000b */
[----:B01----:R-:W-:Y:S01]  /*1cb20*/  ENDCOLLECTIVE ;  /* 0x000000000000791b */ /* 0x003fe20003800000 */
.L_x_925:
[----:B------:R-:W-:Y:S05]  /*1cb30*/  BRA `(.L_x_926) ;  /* 0xffffff9800ec7947 */ /* 0x000fea000383ffff */
.L_x_714:
[----:B------:R-:W-:Y:S01]  /*1cb40*/  BSSY B0, `(.L_x_927) ;  /* 0x0000007000007945 */ /* 0x000fe20003800000 */
[----:B------:R-:W-:Y:S01]  /*1cb50*/  MOV R12, 0x1 ;  /* 0x00000001000c7802 */ /* 0x000fe20000000f00 */
[----:B------:R-:W-:Y:S02]  /*1cb60*/  IMAD.MOV.U32 R11, RZ, RZ, RZ ;  /* 0x000000ffff0b7224 */ /* 0x000fe400078e00ff */
[----:B------:R-:W-:-:S07]  /*1cb70*/  IMAD.MOV.U32 R15, RZ, RZ, -0x1 ;  /* 0xffffffffff0f7424 */ /* 0x000fce00078e00ff */
[----:B------:R-:W-:Y:S05]  /*1cb80*/  WARPSYNC.COLLECTIVE R15, `(.L_x_928) ;  /* 0x000000000f087348 */ /* 0x000fea0003c00000 */
[----:B------:R0:W1:Y:S02]  /*1cb90*/  SHFL.UP P6, R14, R13, R12, R11 ;  /* 0x0400000c0d0e7389 */ /* 0x00006400000c000b */
[----:B01----:R-:W-:Y:S01]  /*1cba0*/  ENDCOLLECTIVE ;  /* 0x000000000000791b */ /* 0x003fe20003800000 */
.L_x_928:
[----:B------:R-:W-:Y:S05]  /*1cbb0*/  BSYNC B0 ;  /* 0x0000000000007941 */ /* 0x000fea0003800000 */
.L_x_927:
[----:B------:R-:W-:Y:S01]  /*1cbc0*/  SEL R14, R14, RZ, P1 ;  /* 0x000000ff0e0e7207 */ /* 0x000fe20000800000 */
[----:B------:R-:W-:Y:S01]  /*1cbd0*/  IMAD.MOV.U32 R12, RZ, RZ, 0x2 ;  /* 0x00000002ff0c7424 */ /* 0x000fe200078e00ff */
[----:B------:R-:W-:Y:S01]  /*1cbe0*/  MOV R15, 0xffffffff ;  /* 0xffffffff000f7802 */ /* 0x000fe20000000f00 */
[----:B------:R-:W-:Y:S01]  /*1cbf0*/  IMAD.MOV.U32 R11, RZ, RZ, RZ ;  /* 0x000000ffff0b7224 */ /* 0x000fe200078e00ff */
[----:B------:R-:W-:-:S07]  /*1cc00*/  IADD3 R13, R13, R14, RZ ;  /* 0x0000000e0d0d7210 */ /* 0x000fce0007ffe0ff */
[----:B------:R-:W-:Y:S05]  /*1cc10*/  WARPSYNC.COLLECTIVE R15, `(.L_x_929) ;  /* 0x000000000f087348 */ /* 0x000fea0003c00000 */
[----:B------:R0:W1:Y:S02]  /*1cc20*/  SHFL.UP P6, R14, R13, R12, R11 ;  /* 0x0400000c0d0e7389 */ /* 0x00006400000c000b */
[----:B01----:R-:W-:Y:S01]  /*1cc30*/  ENDCOLLECTIVE ;  /* 0x000000000000791b */ /* 0x003fe20003800000 */
.L_x_929:
[----:B------:R-:W-:Y:S02]  /*1cc40*/  MOV R12, 0x4 ;  /* 0x00000004000c7802 */ /* 0x000fe40000000f00 */
[----:B------:R-:W-:-:S05]  /*1cc50*/  SEL R2, R14, RZ, P2 ;  /* 0x000000ff0e027207 */ /* 0x000fca0001000000 */
[----:B------:R-:W-:-:S04]  /*1cc60*/  IMAD.IADD R2, R13, 0x1, R2 ;  /* 0x000000010d027824 */ /* 0x000fc800078e0202 */
[----:B------:R-:W-:-:S07]  /*1cc70*/  IMAD.MOV.U32 R13, RZ, RZ, R2 ;  /* 0x000000ffff0d7224 */ /* 0x000fce00078e0002 */
[----:B------:R-:W-:Y:S05]  /*1cc80*/  WARPSYNC.COLLECTIVE R15, `(.L_x_930) ;  /* 0x000000000f087348 */ /* 0x000fea0003c00000 */
[----:B------:R0:W1:Y:S02]  /*1cc90*/  SHFL.UP P6, R14, R13, R12, R11 ;  /* 0x0400000c0d0e7389 */ /* 0x00006400000c000b */
[----:B01----:R-:W-:Y:S01]  /*1cca0*/  ENDCOLLECTIVE ;  /* 0x000000000000791b */ /* 0x003fe20003800000 */
.L_x_930:
[----:B------:R-:W-:Y:S02]  /*1ccb0*/  MOV R12, 0x8 ;  /* 0x00000008000c7802 */ /* 0x000fe40000000f00 */
[----:B------:R-:W-:-:S05]  /*1ccc0*/  SEL R3, R14, RZ, P3 ;  /* 0x000000ff0e037207 */ /* 0x000fca0001800000 */
[----:B------:R-:W-:-:S04]  /*1ccd0*/  IMAD.IADD R3, R2, 0x1, R3 ;  /* 0x0000000102037824 */ /* 0x000fc800078e0203 */
[----:B------:R-:W-:-:S07]  /*1cce0*/  IMAD.MOV.U32 R13, RZ, RZ, R3 ;  /* 0x000000ffff0d7224 */ /* 0x000fce00078e0003 */
[----:B------:R-:W-:Y:S05]  /*1ccf0*/  WARPSYNC.COLLECTIVE R15, `(.L_x_931) ;  /* 0x000000000f087348 */ /* 0x000fea0003c00000 */
[----:B------:R0:W1:Y:S02]  /*1cd00*/  SHFL.UP P6, R14, R13, R12, R11 ;  /* 0x0400000c0d0e7389 */ /* 0x00006400000c000b */
[----:B01----:R-:W-:Y:S01]  /*1cd10*/  ENDCOLLECTIVE ;  /* 0x000000000000791b */ /* 0x003fe20003800000 */
.L_x_931:
[----:B------:R-:W-:Y:S02]  /*1cd20*/  MOV R12, 0x10 ;  /* 0x00000010000c7802 */ /* 0x000fe40000000f00 */
[----:B------:R-:W-:-:S05]  /*1cd30*/  SEL R14, R14, RZ, P4 ;  /* 0x000000ff0e0e7207 */ /* 0x000fca0002000000 */
[----:B------:R-:W-:-:S04]  /*1cd40*/  IMAD.IADD R5, R3, 0x1, R14 ;  /* 0x0000000103057824 */ /* 0x000fc800078e020e */
[----:B------:R-:W-:-:S07]  /*1cd50*/  IMAD.MOV.U32 R13, RZ, RZ, R5 ;  /* 0x000000ffff0d7224 */ /* 0x000fce00078e0005 */
[----:B------:R-:W-:Y:S05]  /*1cd60*/  WARPSYNC.COLLECTIVE R15, `(.L_x_932) ;  /* 0x000000000f087348 */ /* 0x000fea0003c00000 */
[----:B------:R0:W1:Y:S02]  /*1cd70*/  SHFL.UP P6, R14, R13, R12, R11 ;  /* 0x0400000c0d0e7389 */ /* 0x00006400000c000b */
[----:B01----:R-:W-:Y:S01]  /*1cd80*/  ENDCOLLECTIVE ;  /* 0x000000000000791b */ /* 0x003fe20003800000 */
.L_x_932:
        /* <DEDUP_REMOVED lines=8> */
.L_x_933:
[----:B------:R-:W-:Y:S05]  /*1ce10*/  BRA `(.L_x_934) ;  /* 0xffffff9800d87947 */ /* 0x000fea000383ffff */
.L_x_716:
[----:B------:R-:W-:Y:S01]  /*1ce20*/  BSSY B0, `(.L_x_935) ;  /* 0x0000006000007945 */ /* 0x000fe20003800000 */
[----:B------:R-:W-:Y:S01]  /*1ce30*/  PLOP3.LUT P6, PT, P6, PT, PT, 0x8, 0x0 ;  /* 0x000000000000781c */ /* 0x000fe200037ce170 */
[----:B------:R-:W-:-:S12]  /*1ce40*/  IMAD.MOV.U32 R15, RZ, RZ, -0x1 ;  /* 0xffffffffff0f7424 */ /* 0x000fd800078e00ff */
[----:B0-----:R-:W-:Y:S05]  /*1ce50*/  WARPSYNC.COLLECTIVE R15, `(.L_x_936) ;  /* 0x000000000f087348 */ /* 0x001fea0003c00000 */
[----:B------:R-:W-:Y:S01]  /*1ce60*/  VOTE.ANY R14, PT, P6 ;  /* 0x00000000000e7806 */ /* 0x000fe200030e0100 */
[----:B0-----:R-:W-:Y:S06]  /*1ce70*/  ENDCOLLECTIVE ;  /* 0x000000000000791b */ /* 0x001fec0003800000 */
.L_x_936:
[----:B------:R-:W-:Y:S05]  /*1ce80*/  BSYNC B0 ;  /* 0x0000000000007941 */ /* 0x000fea0003800000 */
.L_x_935:
[----:B------:R-:W-:Y:S01]  /*1ce90*/  MOV R8, R14 ;  /* 0x0000000e00087202 */ /* 0x000fe20000000f00 */
[----:B------:R-:W-:Y:S01]  /*1cea0*/  IMAD.MOV.U32 R13, RZ, RZ, R7 ;  /* 0x000000ffff0d7224 */ /* 0x000fe200078e0007 */
[----:B------:R-:W-:Y:S01]  /*1ceb0*/  MOV R11, 0x1f ;  /* 0x0000001f000b7802 */ /* 0x000fe20000000f00 */
[----:B------:R-:W-:Y:S01]  /*1cec0*/  IMAD.MOV.U32 R15, RZ, RZ, -0x1 ;  /* 0xffffffffff0f7424 */ /* 0x000fe200078e00ff */
[----:B------:R-:W0:Y:S02]  /*1ced0*/  POPC R5, R8 ;  /* 0x0000000800057309 */ /* 0x000e240000000000 */
[----:B0-----:R-:W-:-:S07]  /*1cee0*/  IMAD.MOV.U32 R12, RZ, RZ, R5 ;  /* 0x000000ffff0c7224 */ /* 0x001fce00078e0005 */
[----:B------:R-:W-:Y:S05]  /*1cef0*/  WARPSYNC.COLLECTIVE R15, `(.L_x_937) ;  /* 0x000000000f087348 */ /* 0x000fea0003c00000 */
[----:B------:R0:W1:Y:S02]  /*1cf00*/  SHFL.IDX P6, R14, R13, R12, R11 ;  /* 0x0000000c0d0e7389 */ /* 0x00006400000c000b */
[----:B01----:R-:W-:Y:S01]  /*1cf10*/  ENDCOLLECTIVE ;  /* 0x000000000000791b */ /* 0x003fe20003800000 */
.L_x_937:
[----:B------:R-:W-:Y:S01]  /*1cf20*/  MOV R13, R4 ;  /* 0x00000004000d7202 */ /* 0x000fe20000000f00 */
[----:B------:R-:W-:-:S07]  /*1cf30*/  IMAD.MOV.U32 R7, RZ, RZ, R14 ;  /* 0x000000ffff077224 */ /* 0x000fce00078e000e */
[----:B------:R-:W-:Y:S05]  /*1cf40*/  WARPSYNC.COLLECTIVE R15, `(.L_x_938) ;  /* 0x000000000f087348 */ /* 0x000fea0003c00000 */
[----:B------:R0:W1:Y:S02]  /*1cf50*/  SHFL.IDX P6, R14, R13, R12, R11 ;  /* 0x0000000c0d0e7389 */ /* 0x00006400000c000b */
[----:B01----:R-:W-:Y:S01]  /*1cf60*/  ENDCOLLECTIVE ;  /* 0x000000000000791b */ /* 0x003fe20003800000 */
.L_x_938:
[----:B------:R-:W-:Y:S01]  /*1cf70*/  IMAD.MOV.U32 R4, RZ, RZ, R14 ;  /* 0x000000ffff047224 */ /* 0x000fe200078e000e */
[----:B------:R-:W-:Y:S06]  /*1cf80*/  BRA `(.L_x_939) ;  /* 0xffffff9800b87947 */ /* 0x000fec000383ffff */
.L_x_718:
[----:B------:R-:W-:Y:S01]  /*1cf90*/  BSSY B0, `(.L_x_940) ;  /* 0x0000007000007945 */ /* 0x000fe20003800000 */
[----:B------:R-:W-:Y:S01]  /*1cfa0*/  IMAD.MOV.U32 R13, RZ, RZ, R3 ;  /* 0x000000ffff0d7224 */ /* 0x000fe200078e0003 */
[----:B------:R-:W-:Y:S01]  /*1cfb0*/  MOV R11, 0x1f ;  /* 0x0000001f000b7802 */ /* 0x000fe20000000f00 */
[----:B------:R-:W-:-:S07]  /*1cfc0*/  IMAD.MOV.U32 R15, RZ, RZ, -0x1 ;  /* 0xffffffffff0f7424 */ /* 0x000fce00078e00ff */
[----:B0123--:R-:W-:Y:S05]  /*1cfd0*/  WARPSYNC.COLLECTIVE R15, `(.L_x_941) ;  /* 0x000000000f087348 */ /* 0x00ffea0003c00000 */
[----:B------:R4:W0:Y:S02]  /*1cfe0*/  SHFL.IDX P6, R14, R13, R12, R11 ;  /* 0x0000000c0d0e7389 */ /* 0x00082400000c000b */
[----:B01234-:R-:W-:Y:S01]  /*1cff0*/  ENDCOLLECTIVE ;  /* 0x000000000000791b */ /* 0x01ffe20003800000 */
.L_x_941:
[----:B------:R-:W-:Y:S05]  /*1d000*/  BSYNC B0 ;  /* 0x0000000000007941 */ /* 0x000fea0003800000 */
.L_x_940:
[----:B------:R-:W-:Y:S01]  /*1d010*/  IMAD.MOV.U32 R24, RZ, RZ, R14 ;  /* 0x000000ffff187224 */ /* 0x000fe200078e000e */
[----:B------:R-:W-:Y:S06]  /*1d020*/  BRA `(.L_x_717) ;  /* 0xffffff9800a87947 */ /* 0x000fec000383ffff */
.L_x_722:
[----:B0-----:R0:W1:Y:S02]  /*1d030*/  SYNCS.PHASECHK.TRANS64.TRYWAIT P0, [R5+URZ+0x16820], R0 ;  /* 0x01682000050075a7 */ /* 0x001064000800017f */
[----:B-1----:R-:W-:Y:S05]  /*1d040*/  @!P0 NANOSLEEP.SYNCS 0x989680 ;  /* 0x009896800000895d */ /* 0x002fea0003900000 */
[----:B------:R-:W1:Y:S02]  /*1d050*/  @!P0 SYNCS.PHASECHK.TRANS64 P0, [R5+URZ+0x16820], R0 ;  /* 0x01682000050085a7 */ /* 0x000e64000800007f */
[----:B-1----:R-:W-:Y:S05]  /*1d060*/  @!P0 BRA `(.L_x_722) ;  /* 0xfffffffc00f08947 */ /* 0x002fea000383ffff */
[----:B------:R-:W-:Y:S05]  /*1d070*/  BRA `(.L_x_942) ;  /* 0xffffffa000007947 */ /* 0x000fea000383ffff */
.L_x_723:
        /* <DEDUP_REMOVED lines=8> */
[----:B0-2-4-:R-:W-:Y:S05]  /*1d100*/  WARPSYNC.COLLECTIVE R15, `(.L_x_944) ;  /* 0x000000000f087348 */ /* 0x015fea0003c00000 */
[----:B------:R1:W3:Y:S02]  /*1d110*/  SHFL.IDX P6, R14, R13, R12, R11 ;  /* 0x0000000c0d0e7389 */ /* 0x0002e400000c000b */
[----:B01234-:R-:W-:Y:S01]  /*1d120*/  ENDCOLLECTIVE ;  /* 0x000000000000791b */ /* 0x01ffe20003800000 */
.L_x_944:
[----:B------:R-:W-:Y:S05]  /*1d130*/  BSYNC B0 ;  /* 0x0000000000007941 */ /* 0x000fea0003800000 */
.L_x_943:
[----:B------:R-:W-:Y:S05]  /*1d140*/  BRA `(.L_x_945) ;  /* 0xffffff9c00e87947 */ /* 0x000fea000383ffff */
.L_x_724:
[----:B------:R-:W-:Y:S01]  /*1d150*/  BSSY B0, `(.L_x_946) ;  /* 0x0000006000007945 */ /* 0x000fe20003800000 */
[----:B------:R-:W-:-:S07]  /*1d160*/  IMAD.MOV.U32 R15, RZ, RZ, -0x1 ;  /* 0xffffffffff0f7424 */ /* 0x000fce00078e00ff */
[----:B0-2-4-:R-:W-:Y:S05]  /*1d170*/  WARPSYNC.COLLECTIVE R15, `(.L_x_947) ;  /* 0x000000000f0c7348 */ /* 0x015fea0003c00000 */
[----:B------:R-:W-:Y:S02]  /*1d180*/  ELECT P6, UR62, PT ;  /* 0x00000000003e782f */ /* 0x000fe400038c0000 */
[----:B------:R-:W-:Y:S01]  /*1d190*/  MOV R14, UR62 ;  /* 0x0000003e000e7c02 */ /* 0x000fe20008000f00 */
[----:B0-2-4-:R-:W-:Y:S10]  /*1d1a0*/  ENDCOLLECTIVE ;  /* 0x000000000000791b */ /* 0x015ff40003800000 */
.L_x_947:
[----:B------:R-:W-:Y:S05]  /*1d1b0*/  BSYNC B0 ;  /* 0x0000000000007941 */ /* 0x000fea0003800000 */
.L_x_946:
[----:B------:R-:W-:Y:S05]  /*1d1c0*/  BRA `(.L_x_948) ;  /* 0xffffff9c00dc7947 */ /* 0x000fea000383ffff */
.L_x_726:
[----:B0-----:R0:W1:Y:S02]  /*1d1d0*/  SYNCS.PHASECHK.TRANS64.TRYWAIT P1, [R3+URZ+0x16840], R2 ;  /* 0x01684002030075a7 */ /* 0x001064000802017f */
[----:B-1----:R-:W-:Y:S05]  /*1d1e0*/  @!P1 NANOSLEEP.SYNCS 0x989680 ;  /* 0x009896800000995d */ /* 0x002fea0003900000 */
[----:B------:R-:W1:Y:S02]  /*1d1f0*/  @!P1 SYNCS.PHASECHK.TRANS64 P1, [R3+URZ+0x16840], R2 ;  /* 0x01684002030095a7 */ /* 0x000e64000802007f */
[----:B-1----:R-:W-:Y:S05]  /*1d200*/  @!P1 BRA `(.L_x_726) ;  /* 0xfffffffc00f09947 */ /* 0x002fea000383ffff */
[----:B------:R-:W-:Y:S05]  /*1d210*/  BRA `(.L_x_949) ;  /* 0xffffff9c00fc7947 */ /* 0x000fea000383ffff */
.L_x_728:
[----:B-1----:R1:W3:Y:S02]  /*1d220*/  SYNCS.PHASECHK.TRANS64.TRYWAIT P1, [R5+URZ+0x16840], R0 ;  /* 0x01684000050075a7 */ /* 0x0022e4000802017f */
[----:B---3--:R-:W-:Y:S05]  /*1d230*/  @!P1 NANOSLEEP.SYNCS 0x989680 ;  /* 0x009896800000995d */ /* 0x008fea0003900000 */
[----:B------:R-:W3:Y:S02]  /*1d240*/  @!P1 SYNCS.PHASECHK.TRANS64 P1, [R5+URZ+0x16840], R0 ;  /* 0x01684000050095a7 */ /* 0x000ee4000802007f */
[----:B---3--:R-:W-:Y:S05]  /*1d250*/  @!P1 BRA `(.L_x_728) ;  /* 0xfffffffc00f09947 */ /* 0x008fea000383ffff */
[----:B------:R-:W-:Y:S05]  /*1d260*/  BRA `(.L_x_950) ;  /* 0xffffffa000087947 */ /* 0x000fea000383ffff */
.L_x_730:
[----:B---3--:R3:W0:Y:S02]  /*1d270*/  SYNCS.PHASECHK.TRANS64.TRYWAIT P1, [R3+URZ+0x16860], R2 ;  /* 0x01686002030075a7 */ /* 0x008624000802017f */
[----:B0-----:R-:W-:Y:S05]  /*1d280*/  @!P1 NANOSLEEP.SYNCS 0x989680 ;  /* 0x009896800000995d */ /* 0x001fea0003900000 */
[----:B------:R-:W0:Y:S02]  /*1d290*/  @!P1 SYNCS.PHASECHK.TRANS64 P1, [R3+URZ+0x16860], R2 ;  /* 0x01686002030095a7 */ /* 0x000e24000802007f */
[----:B0-----:R-:W-:Y:S05]  /*1d2a0*/  @!P1 BRA `(.L_x_730) ;  /* 0xfffffffc00f09947 */ /* 0x001fea000383ffff */
[----:B------:R-:W-:Y:S05]  /*1d2b0*/  BRA `(.L_x_951) ;  /* 0xffffffa000047947 */ /* 0x000fea000383ffff */
.L_x_952:
        /* <DEDUP_REMOVED lines=12> */
.L_x_3168:


//--------------------- .text._ZN7cutlass13device_kernelIN5flash11enable_sm90INS1_16FlashAttnFwdSm90INS1_25CollectiveMainloopFwdSm90ILi2EN4cute5tupleIJNS5_1CILi1EEES8_S8_EEENS6_IJNS7_ILi192EEENS7_ILi128EEENS7_ILi64EEEEEELi64ENS_6half_tEfNS_4arch4Sm90ELb0ELb1ELb1ELb0ELb1ELb0ELb0ELb1ELb1ELb1ELb1ELb0EEENS1_21CollectiveEpilogueFwdINS6_IJSA_SC_SB_EEES9_SE_SG_Li384ELb0ELb1ELb1ELb0EEENS1_19SingleTileSchedulerILb0ELb1ELb1ELi192EEEEEEEEEvNT_6ParamsE --------------------------
	.section	.text._ZN7cutlass13device_kernelIN5flash11enable_sm90INS1_16FlashAttnFwdSm90INS1_25CollectiveMainloopFwdSm90ILi2EN4cute5tupleIJNS5_1CILi1EEES8_S8_EEENS6_IJNS7_ILi192EEENS7_ILi128EEENS7_ILi64EEEEEELi64ENS_6half_tEfNS_4arch4Sm90ELb0ELb1ELb1ELb0ELb1ELb0ELb0ELb1ELb1ELb1ELb1ELb0EEENS1_21CollectiveEpilogueFwdINS6_IJSA_SC_SB_EEES9_SE_SG_Li384ELb0ELb1ELb1ELb0EEENS1_19SingleTileSchedulerILb0ELb1ELb1ELi192EEEEEEEEEvNT_6ParamsE,"ax",@progbits
	.align	128
.text._ZN7cutlass13device_kernelIN5flash11enable_sm90INS1_16FlashAttnFwdSm90INS1_25CollectiveMainloopFwdSm90ILi2EN4cute5tupleIJNS5_1CILi1EEES8_S8_EEENS6_IJNS7_ILi192EEENS7_ILi128EEENS7_ILi64EEEEEELi64ENS_6half_tEfNS_4arch4Sm90ELb0ELb1ELb1ELb0ELb1ELb0ELb0ELb1ELb1ELb1ELb1ELb0EEENS1_21CollectiveEpilogueFwdINS6_IJSA_SC_SB_EEES9_SE_SG_Li384ELb0ELb1ELb1ELb0EEENS1_19SingleTileSchedulerILb0ELb1ELb1ELi192EEEEEEEEEvNT_6ParamsE:
        .type           _ZN7cutlass13device_kernelIN5flash11enable_sm90INS1_16FlashAttnFwdSm90INS1_25CollectiveMainloopFwdSm90ILi2EN4cute5tupleIJNS5_1CILi1EEES8_S8_EEENS6_IJNS7_ILi192EEENS7_ILi128EEENS7_ILi64EEEEEELi64ENS_6half_tEfNS_4arch4Sm90ELb0ELb1ELb1ELb0ELb1ELb0ELb0ELb1ELb1ELb1ELb1ELb0EEENS1_21CollectiveEpilogueFwdINS6_IJSA_SC_SB_EEES9_SE_SG_Li384ELb0ELb1ELb1ELb0EEENS1_19SingleTileSchedulerILb0ELb1ELb1ELi192EEEEEEEEEvNT_6ParamsE,@function
        .size           _ZN7cutlass13device_kernelIN5flash11enable_sm90INS1_16FlashAttnFwdSm90INS1_25CollectiveMainloopFwdSm90ILi2EN4cute5tupleIJNS5_1CILi1EEES8_S8_EEENS6_IJNS7_ILi192EEENS7_ILi128EEENS7_ILi64EEEEEELi64ENS_6half_tEfNS_4arch4Sm90ELb0ELb1ELb1ELb0ELb1ELb0ELb0ELb1ELb1ELb1ELb1ELb0EEENS1_21CollectiveEpilogueFwdINS6_IJSA_SC_SB_EEES9_SE_SG_Li384ELb0ELb1ELb1ELb0EEENS1_19SingleTileSchedulerILb0ELb1ELb1ELi192EEEEEEEEEvNT_6ParamsE,(.L_x_3169 - _ZN7cutlass13device_kernelIN5flash11enable_sm90INS1_16FlashAttnFwdSm90INS1_25CollectiveMainloopFwdSm90ILi2EN4cute5tupleIJNS5_1CILi1EEES8_S8_EEENS6_IJNS7_ILi192EEENS7_ILi128EEENS7_ILi64EEEEEELi64ENS_6half_tEfNS_4arch4Sm90ELb0ELb1ELb1ELb0ELb1ELb0ELb0ELb1ELb1ELb1ELb1ELb0EEENS1_21CollectiveEpilogueFwdINS6_IJSA_SC_SB_EEES9_SE_SG_Li384ELb0ELb1ELb1ELb0EEENS1_19SingleTileSchedulerILb0ELb1ELb1ELi192EEEEEEEEEvNT_6ParamsE)
        .other          _ZN7cutlass13device_kernelIN5flash11enable_sm90INS1_16FlashAttnFwdSm90INS1_25CollectiveMainloopFwdSm90ILi2EN4cute5tupleIJNS5_1CILi1EEES8_S8_EEENS6_IJNS7_ILi192EEENS7_ILi128EEENS7_ILi64EEEEEELi64ENS_6half_tEfNS_4arch4Sm90ELb0ELb1ELb1ELb0ELb1ELb0ELb0ELb1ELb1ELb1ELb1ELb0EEENS1_21CollectiveEpilogueFwdINS6_IJSA_SC_SB_EEES9_SE_SG_Li384ELb0ELb1ELb1ELb0EEENS1_19SingleTileSchedulerILb0ELb1ELb1ELi192EEEEEEEEEvNT_6ParamsE,@"STO_CUDA_ENTRY STV_DEFAULT"
_ZN7cutlass13device_kernelIN5flash11enable_sm90INS1_16FlashAttnFwdSm90INS1_25CollectiveMainloopFwdSm90ILi2EN4cute5tupleIJNS5_1CILi1EEES8_S8_EEENS6_IJNS7_ILi192EEENS7_ILi128EEENS7_ILi64EEEEEELi64ENS_6half_tEfNS_4arch4Sm90ELb0ELb1ELb1ELb0ELb1ELb0ELb0ELb1ELb1ELb1ELb1ELb0EEENS1_21CollectiveEpilogueFwdINS6_IJSA_SC_SB_EEES9_SE_SG_Li384ELb0ELb1ELb1ELb0EEENS1_19SingleTileSchedulerILb0ELb1ELb1ELi192EEEEEEEEEvNT_6ParamsE:
        /* <DEDUP_REMOVED lines=45> */
.L_x_953:
        /* <DEDUP_REMOVED lines=22> */
.L_x_954:
        /* <DEDUP_REMOVED lines=18> */
.L_x_955:
        /* <DEDUP_REMOVED lines=22> */
.L_x_956:
        /* <DEDUP_REMOVED lines=23> */
.L_x_957:
        /* <DEDUP_REMOVED lines=9> */
.L_x_960:
        /* <DEDUP_REMOVED lines=21> */
[----:B------:R-:W0:Y:S01]  /*0a00*/  LDC.64 R2, c[0x0][0x418] ;  /* 0x00010600ff027b82 */ /* 0x000e220000000a00 */
[----:B------:R-:W-:Y:S01]  /*0a10*/  ULDC UR4, c[0x0][0x448] ;  /* 0x0001120000047ab9 */ /* 0x000fe20000000800 */
[----:B------:R-:W-:Y:S01]  /*0a20*/  VIADD R18, R23, 0xffffff80 ;  /* 0xffffff8017127836 */ /* 0x000fe20000000000 */
[----:B------:R-:W-:-:S03]  /*0a30*/  UISETP.NE.AND UP0, UPT, UR4, 0x1, UPT ;  /* 0x000000010400788c */ /* 0x000fc6000bf05270 */
[----:B------:R-:W-:Y:S01]  /*0a40*/  ULDC.64 UR4, c[0x0][0x9e0] ;  /* 0x0002780000047ab9 */ /* 0x000fe20000000a00 */
[----:B------:R-:W-:Y:S01]  /*0a50*/  UP2UR UR40, UPR, URZ, 0x1 ;  /* 0x000000013f287883 */ /* 0x000fe20008000000 */
[----:B------:R-:W1:Y:S06]  /*0a60*/  LDC R5, c[0x0][0x288] ;  /* 0x0000a200ff057b82 */ /* 0x000e6c0000000800 */
[----:B------:R-:W-:Y:S01]  /*0a70*/  @UP0 ULDC UR9, c[0x0][0x44c] ;  /* 0x0001130000090ab9 */ /* 0x000fe20000000800 */
[----:B------:R-:W-:Y:S01]  /*0a80*/  @UP0 ULDC UR11, c[0x0][0x450] ;  /* 0x00011400000b0ab9 */ /* 0x000fe20000000800 */
[----:B------:R-:W2:Y:S08]  /*0a90*/  LDC R16, c[0x0][0x424] ;  /* 0x00010900ff107b82 */ /* 0x000eb00000000800 */
[----:B------:R-:W3:Y:S01]  /*0aa0*/  S2UR UR45, SR_CTAID.X ;  /* 0x00000000002d79c3 */ /* 0x000ee20000002500 */
[----:B0-----:R-:W-:-:S04]  /*0ab0*/  ISETP.NE.U32.AND P0, PT, R2, RZ, PT ;  /* 0x000000ff0200720c */ /* 0x001fc80003f05070 */
[----:B------:R-:W-:-:S03]  /*0ac0*/  ISETP.NE.AND.EX P0, PT, R3, RZ, PT, P0 ;  /* 0x000000ff0300720c */ /* 0x000fc60003f05300 */
[----:B------:R-:W0:Y:S01]  /*0ad0*/  LDC R7, c[0x0][0x2f0] ;  /* 0x0000bc00ff077b82 */ /* 0x000e220000000800 */
[----:B-1----:R-:W-:Y:S02]  /*0ae0*/  IADD3 R3, -R5, 0x1, RZ ;  /* 0x0000000105037810 */ /* 0x002fe40007ffe1ff */
[----:B--2---:R-:W-:Y:S01]  /*0af0*/  SEL R16, R16, 0x1, P0 ;  /* 0x0000000110107807 */ /* 0x004fe20000000000 */
[----:B---3--:R-:W-:-:S04]  /*0b00*/  UIMAD UR45, UR45, 0xc0, URZ ;  /* 0x000000c02d2d78a4 */ /* 0x008fc8000f8e023f */
[----:B------:R-:W-:Y:S02]  /*0b10*/  @UP0 UIADD3 UR8, UR45, 0xbf, URZ ;  /* 0x000000bf2d080890 */ /* 0x000fe4000fffe03f */
[----:B------:R-:W-:Y:S01]  /*0b20*/  UIADD3 UR7, UR45, 0xbf, URZ ;  /* 0x000000bf2d077890 */ /* 0x000fe2000fffe03f */
[----:B0-----:R-:W-:Y:S01]  /*0b30*/  IMAD R3, R16, R7, R3 ;  /* 0x0000000710037224 */ /* 0x001fe200078e0203 */
[----:B------:R-:W-:-:S04]  /*0b40*/  UIMAD.WIDE.U32 UR8, UR8, UR9, URZ ;  /* 0x00000009080872a5 */ /* 0x000fc8000f8e003f */
[----:B------:R-:W-:Y:S01]  /*0b50*/  R2UR UR10, R3 ;  /* 0x00000000030a72ca */ /* 0x000fe200000e0000 */
[----:B------:R-:W-:Y:S02]  /*0b60*/  @UP0 USHF.R.U32.HI UR7, URZ, UR11, UR9 ;  /* 0x0000000b3f070299 */ /* 0x000fe40008011609 */
[----:B------:R-:W-:-:S04]  /*0b70*/  UISETP.GE.AND UP0, UPT, UR5, 0x1, UPT ;  /* 0x000000010500788c */ /* 0x000fc8000bf06270 */
[----:B------:R-:W-:Y:S02]  /*0b80*/  UP2UR UR44, UPR, URZ, 0x1 ;  /* 0x000000013f2c7883 */ /* 0x000fe40008000000 */
[----:B------:R-:W-:-:S04]  /*0b90*/  PLOP3.LUT P0, PT, PT, PT, UP0, 0x40, 0x0 ;  /* 0x000000000000781c */ /* 0x000fc80003f0e808 */
[----:B------:R-:W-:-:S04]  /*0ba0*/  UIADD3 UR7, UR10, UR7, URZ ;  /* 0x000000070a077290 */ /* 0x000fc8000fffe03f */
[----:B------:R-:W-:-:S06]  /*0bb0*/  UIADD3 UR4, UR7, UR4, URZ ;  /* 0x0000000407047290 */ /* 0x000fcc000fffe03f */
[----:B------:R-:W-:Y:S01]  /*0bc0*/  IMAD.U32 R0, RZ, RZ, UR4 ;  /* 0x00000004ff007e24 */ /* 0x000fe2000f8e00ff */
[----:B------:R-:W-:Y:S06]  /*0bd0*/  @P0 BRA `(.L_x_962) ;  /* 0x0000000000400947 */ /* 0x000fec0003800000 */
[----:B------:R-:W-:Y:S01]  /*0be0*/  ISETP.LT.AND P0, PT, RZ, UR7, PT ;  /* 0x00000007ff007c0c */ /* 0x000fe2000bf01270 */
[----:B------:R-:W-:-:S12]  /*0bf0*/  UIADD3 UR4, UR7, -0x1, URZ ;  /* 0xffffffff07047890 */ /* 0x000fd8000fffe03f */
[----:B------:R-:W-:Y:S05]  /*0c00*/  @P0 BRA `(.L_x_963) ;  /* 0x00000000001c0947 */ /* 0x000fea0003800000 */
[----:B------:R-:W-:Y:S02]  /*0c10*/  UISETP.NE.AND UP0, UPT, UR5, 0x1, UPT ;  /* 0x000000010500788c */ /* 0x000fe4000bf05270 */
[----:B------:R-:W-:-:S09]  /*0c20*/  UIADD3 UR4, -UR7, URZ, URZ ;  /* 0x0000003f07047290 */ /* 0x000fd2000fffe13f */
[----:B------:R-:W-:Y:S02]  /*0c30*/  @UP0 ULDC.64 UR10, c[0x0][0x9e8] ;  /* 0x00027a00000a0ab9 */ /* 0x000fe40000000a00 */
[----:B------:R-:W-:-:S04]  /*0c40*/  UIMAD.WIDE.U32 UR8, UR4, UR10, URZ ;  /* 0x0000000a040872a5 */ /* 0x000fc8000f8e003f */
[----:B------:R-:W-:-:S04]  /*0c50*/  @UP0 USHF.R.U32.HI UR4, URZ, UR11, UR9 ;  /* 0x0000000b3f040299 */ /* 0x000fc80008011609 */
[----:B------:R-:W-:Y:S01]  /*0c60*/  ULOP3.LUT UR4, URZ, UR4, URZ, 0x33, !UPT ;  /* 0x000000043f047292 */ /* 0x000fe2000f8e333f */
[----:B------:R-:W-:Y:S11]  /*0c70*/  BRA `(.L_x_964) ;  /* 0x0000000000107947 */ /* 0x000ff60003800000 */
.L_x_963:
[----:B------:R-:W-:-:S11]  /*0c80*/  UISETP.NE.AND UP0, UPT, UR5, 0x1, UPT ;  /* 0x000000010500788c */ /* 0x000fd6000bf05270 */
[----:B------:R-:W-:Y:S02]  /*0c90*/  @UP0 ULDC.64 UR10, c[0x0][0x9e8] ;  /* 0x00027a00000a0ab9 */ /* 0x000fe40000000a00 */
[----:B------:R-:W-:-:S04]  /*0ca0*/  UIMAD.WIDE.U32 UR8, UR4, UR10, URZ ;  /* 0x0000000a040872a5 */ /* 0x000fc8000f8e003f */
[----:B------:R-:W-:-:S12]  /*0cb0*/  @UP0 USHF.R.U32.HI UR4, URZ, UR11, UR9 ;  /* 0x0000000b3f040299 */ /* 0x000fd80008011609 */
.L_x_964:
[----:B------:R-:W-:-:S06]  /*0cc0*/  UIMAD UR4, UR4, UR5, UR5 ;  /* 0x00000005040472a4 */ /* 0x000fcc000f8e0205 */
[----:B------:R-:W-:-:S07]  /*0cd0*/  VIMNMX R0, R0, UR4, PT ;  /* 0x0000000400007c48 */ /* 0x000fce000bfe0100 */
.L_x_962:
[----:B------:R-:W-:Y:S01]  /*0ce0*/  UISETP.NE.AND UP0, UPT, UR40, URZ, UPT ;  /* 0x0000003f2800728c */ /* 0x000fe2000bf05270 */
[-C--:B------:R-:W-:Y:S01]  /*0cf0*/  IMAD R22, R16, R7.reuse, -R5 ;  /* 0x0000000710167224 */ /* 0x080fe200078e0a05 */
[----:B------:R-:W-:Y:S01]  /*0d00*/  UMOV UR4, UR45 ;  /* 0x0000002d00047c82 */ /* 0x000fe20008000000 */
[----:B------:R-:W-:Y:S02]  /*0d10*/  VIADD R2, R0, 0x7f ;  /* 0x0000007f00027836 */ /* 0x000fe40000000000 */
[----:B------:R-:W-:Y:S01]  /*0d20*/  IMAD R0, R16, R7, 0x7f ;  /* 0x0000007f10007424 */ /* 0x000fe200078e0207 */
[----:B------:R-:W-:Y:S02]  /*0d30*/  R2UR UR7, R22 ;  /* 0x00000000160772ca */ /* 0x000fe400000e0000 */
[----:B------:R-:W-:Y:S02]  /*0d40*/  SHF.R.S32.HI R5, RZ, 0x1f, R2 ;  /* 0x0000001fff057819 */ /* 0x000fe40000011402 */
[----:B------:R-:W-:Y:S01]  /*0d50*/  SHF.R.S32.HI R3, RZ, 0x1f, R0 ;  /* 0x0000001fff037819 */ /* 0x000fe20000011400 */
[----:B------:R-:W-:Y:S01]  /*0d60*/  @UP0 ULDC UR8, c[0x0][0x44c] ;  /* 0x0001130000080ab9 */ /* 0x000fe20000000800 */
[----:B------:R-:W-:Y:S01]  /*0d70*/  @UP0 ULDC UR10, c[0x0][0x450] ;  /* 0x00011400000a0ab9 */ /* 0x000fe20000000800 */
[----:B------:R-:W-:Y:S01]  /*0d80*/  UIMAD.WIDE.U32 UR8, UR45, UR8, URZ ;  /* 0x000000082d0872a5 */ /* 0x000fe2000f8e003f */
[----:B------:R-:W-:-:S02]  /*0d90*/  LEA.HI R5, R5, R2, RZ, 0x7 ;  /* 0x0000000205057211 */ /* 0x000fc400078f38ff */
[----:B------:R-:W-:Y:S01]  /*0da0*/  LEA.HI R3, R3, R0, RZ, 0x7 ;  /* 0x0000000003037211 */ /* 0x000fe200078f38ff */
[----:B------:R-:W-:Y:S01]  /*0db0*/  @UP0 USHF.R.U32.HI UR4, URZ, UR10, UR9 ;  /* 0x0000000a3f040299 */ /* 0x000fe20008011609 */
[----:B------:R-:W-:Y:S01]  /*0dc0*/  SHF.R.S32.HI R0, RZ, 0x7, R5 ;  /* 0x00000007ff007819 */ /* 0x000fe20000011405 */
[----:B------:R-:W-:Y:S01]  /*0dd0*/  UISETP.GE.AND UP0, UPT, UR5, 0x1, UPT ;  /* 0x000000010500788c */ /* 0x000fe2000bf06270 */
[----:B------:R-:W-:Y:S01]  /*0de0*/  SHF.R.S32.HI R3, RZ, 0x7, R3 ;  /* 0x00000007ff037819 */ /* 0x000fe20000011403 */
[----:B------:R-:W-:-:S03]  /*0df0*/  UIADD3 UR4, UR7, UR4, URZ ;  /* 0x0000000407047290 */ /* 0x000fc6000fffe03f */
[----:B------:R-:W-:Y:S01]  /*0e00*/  ULDC UR7, c[0x0][0x9dc] ;  /* 0x0002770000077ab9 */ /* 0x000fe20000000800 */
[----:B------:R-:W-:Y:S01]  /*0e10*/  PLOP3.LUT P0, PT, PT, PT, UP0, 0x40, 0x0 ;  /* 0x000000000000781c */ /* 0x000fe20003f0e808 */
[----:B------:R-:W-:Y:S01]  /*0e20*/  UIADD3 UR7, UR4, -UR7, URZ ;  /* 0x8000000704077290 */ /* 0x000fe2000fffe03f */
[----:B------:R-:W-:-:S11]  /*0e30*/  VIMNMX R19, R3, R0, PT ;  /* 0x0000000003137248 */ /* 0x000fd60003fe0100 */
[----:B------:R-:W-:Y:S05]  /*0e40*/  @P0 BRA `(.L_x_965) ;  /* 0x0000000000440947 */ /* 0x000fea0003800000 */
[----:B------:R-:W-:-:S06]  /*0e50*/  UISETP.GT.AND UP0, UPT, UR4, -0x1, UPT ;  /* 0xffffffff0400788c */ /* 0x000fcc000bf04270 */
[----:B------:R-:W-:-:S13]  /*0e60*/  PLOP3.LUT P0, PT, PT, PT, UP0, 0x80, 0x0 ;  /* 0x000000000000781c */ /* 0x000fda0003f0f008 */
[----:B------:R-:W-:Y:S05]  /*0e70*/  @P0 BRA `(.L_x_966) ;  /* 0x00000000001c0947 */ /* 0x000fea0003800000 */
[----:B------:R-:W-:Y:S02]  /*0e80*/  UISETP.NE.AND UP0, UPT, UR5, 0x1, UPT ;  /* 0x000000010500788c */ /* 0x000fe4000bf05270 */
[----:B------:R-:W-:-:S09]  /*0e90*/  ULOP3.LUT UR4, URZ, UR4, URZ, 0x33, !UPT ;  /* 0x000000043f047292 */ /* 0x000fd2000f8e333f */
[----:B------:R-:W-:Y:S02]  /*0ea0*/  @UP0 ULDC.64 UR10, c[0x0][0x9e8] ;  /* 0x00027a00000a0ab9 */ /* 0x000fe40000000a00 */
[----:B------:R-:W-:-:S04]  /*0eb0*/  UIMAD.WIDE.U32 UR8, UR4, UR10, URZ ;  /* 0x0000000a040872a5 */ /* 0x000fc8000f8e003f */
[----:B------:R-:W-:-:S04]  /*0ec0*/  @UP0 USHF.R.U32.HI UR4, URZ, UR11, UR9 ;  /* 0x0000000b3f040299 */ /* 0x000fc80008011609 */
[----:B------:R-:W-:Y:S01]  /*0ed0*/  ULOP3.LUT UR4, URZ, UR4, URZ, 0x33, !UPT ;  /* 0x000000043f047292 */ /* 0x000fe2000f8e333f */
[----:B------:R-:W-:Y:S11]  /*0ee0*/  BRA `(.L_x_967) ;  /* 0x0000000000107947 */ /* 0x000ff60003800000 */
.L_x_966:
[----:B------:R-:W-:-:S11]  /*0ef0*/  UISETP.NE.AND UP0, UPT, UR5, 0x1, UPT ;  /* 0x000000010500788c */ /* 0x000fd6000bf05270 */
[----:B------:R-:W-:Y:S02]  /*0f00*/  @UP0 ULDC.64 UR10, c[0x0][0x9e8] ;  /* 0x00027a00000a0ab9 */ /* 0x000fe40000000a00 */
[----:B------:R-:W-:-:S04]  /*0f10*/  UIMAD.WIDE.U32 UR8, UR4, UR10, URZ ;  /* 0x0000000a040872a5 */ /* 0x000fc8000f8e003f */
[----:B------:R-:W-:-:S12]  /*0f20*/  @UP0 USHF.R.U32.HI UR4, URZ, UR11, UR9 ;  /* 0x0000000b3f040299 */ /* 0x000fd80008011609 */
.L_x_967:
[----:B------:R-:W-:-:S04]  /*0f30*/  UIMAD UR4, UR4, UR5, URZ ;  /* 0x00000005040472a4 */ /* 0x000fc8000f8e023f */
[----:B------:R-:W-:-:S04]  /*0f40*/  UISETP.LT.AND UP0, UPT, UR7, UR4, UPT ;  /* 0x000000040700728c */ /* 0x000fc8000bf01270 */
[----:B------:R-:W-:-:S12]  /*0f50*/  USEL UR7, UR7, UR4, !UP0 ;  /* 0x0000000407077287 */ /* 0x000fd8000c000000 */
.L_x_965:
[----:B------:R-:W-:Y:S02]  /*0f60*/  USHF.R.S32.HI UR4, URZ, 0x1f, UR7 ;  /* 0x0000001f3f047899 */ /* 0x000fe40008011407 */
[----:B------:R-:W-:Y:S02]  /*0f70*/  USHF.R.U32.HI UR10, URZ, 0x10, UR6 ;  /* 0x000000103f0a7899 */ /* 0x000fe40008011606 */
[----:B------:R-:W-:Y:S02]  /*0f80*/  ULEA.HI UR4, UR4, UR7, URZ, 0x7 ;  /* 0x0000000704047291 */ /* 0x000fe4000f8f383f */
[----:B------:R-:W-:Y:S02]  /*0f90*/  ULOP3.LUT UR41, UR6, 0xffff, URZ, 0xc0, !UPT ;  /* 0x0000ffff06297892 */ /* 0x000fe4000f8ec03f */
[----:B------:R-:W-:-:S04]  /*0fa0*/  USHF.R.S32.HI UR4, URZ, 0x7, UR4 ;  /* 0x000000073f047899 */ /* 0x000fc80008011404 */
[----:B------:R-:W-:-:S04]  /*0fb0*/  UISETP.LT.AND UP0, UPT, URZ, UR4, UPT ;  /* 0x000000043f00728c */ /* 0x000fc8000bf01270 */
[----:B------:R-:W-:Y:S02]  /*0fc0*/  USEL UR9, URZ, UR4, !UP0 ;  /* 0x000000043f097287 */ /* 0x000fe4000c000000 */
[----:B------:R-:W-:Y:S01]  /*0fd0*/  UISETP.NE.AND UP0, UPT, UR10, URZ, UPT ;  /* 0x0000003f0a00728c */ /* 0x000fe2000bf05270 */
[----:B------:R-:W-:-:S03]  /*0fe0*/  UMOV UR4, URZ ;  /* 0x0000003f00047c82 */ /* 0x000fc60008000000 */
[----:B------:R-:W-:-:S07]  /*0ff0*/  ISETP.GT.AND P0, PT, R19, UR9, PT ;  /* 0x0000000913007c0c */ /* 0x000fce000bf04270 */
[----:B------:R-:W-:-:S06]  /*1000*/  @!UP0 ULDC UR10, c[0x0][0x9f0] ;  /* 0x00027c00000a8ab9 */ /* 0x000fcc0000000800 */
[----:B------:R-:W-:Y:S05]  /*1010*/  @!P0 BRA `(.L_x_968) ;  /* 0x00000000008c8947 */ /* 0x000fea0003800000 */
[----:B------:R-:W-:Y:S01]  /*1020*/  IMAD.U32 R4, RZ, RZ, UR10 ;  /* 0x0000000aff047e24 */ /* 0x000fe2000f8e00ff */
[----:B------:R-:W-:-:S04]  /*1030*/  UMOV UR4, URZ ;  /* 0x0000003f00047c82 */ /* 0x000fc80008000000 */
[----:B------:R-:W-:-:S04]  /*1040*/  IABS R0, R4 ;  /* 0x0000000400007213 */ /* 0x000fc80000000000 */
[----:B------:R-:W-:Y:S02]  /*1050*/  R2UR UR11, R0 ;  /* 0x00000000000b72ca */ /* 0x000fe400000e0000 */
[----:B------:R-:W-:Y:S02]  /*1060*/  IADD3 R0, R4, -0x1, R19 ;  /* 0xffffffff04007810 */ /* 0x000fe40007ffe013 */
[----:B------:R-:W-:Y:S02]  /*1070*/  IABS R4, R4 ;  /* 0x0000000400047213 */ /* 0x000fe40000000000 */
[----:B------:R-:W-:-:S03]  /*1080*/  R2UR UR6, R0 ;  /* 0x00000000000672ca */ /* 0x000fc600000e0000 */
[----:B------:R-:W-:-:S04]  /*1090*/  IMAD.MOV R4, RZ, RZ, -R4 ;  /* 0x000000ffff047224 */ /* 0x000fc800078e0a04 */
[----:B------:R-:W0:Y:S06]  /*10a0*/  I2F.RP R2, UR11 ;  /* 0x0000000b00027d06 */ /* 0x000e2c0008209400 */
[----:B------:R-:W-:-:S06]  /*10b0*/  UIADD3 UR6, -UR9, UR6, URZ ;  /* 0x0000000609067290 */ /* 0x000fcc000fffe13f */
[----:B------:R-:W-:Y:S01]  /*10c0*/  IMAD.U32 R0, RZ, RZ, UR6 ;  /* 0x00000006ff007e24 */ /* 0x000fe2000f8e00ff */
[----:B------:R-:W-:Y:S01]  /*10d0*/  ULOP3.LUT UR6, UR6, UR10, URZ, 0x3c, !UPT ;  /* 0x0000000a06067292 */ /* 0x000fe2000f8e3c3f */
[----:B0-----:R-:W0:Y:S03]  /*10e0*/  MUFU.RCP R2, R2 ;  /* 0x0000000200027308 */ /* 0x001e260000001000 */
[----:B------:R-:W-:-:S04]  /*10f0*/  IABS R0, R0 ;  /* 0x0000000000007213 */ /* 0x000fc80000000000 */
[----:B------:R-:W-:Y:S01]  /*1100*/  R2UR UR8, R0 ;  /* 0x00000000000872ca */ /* 0x000fe200000e0000 */
[----:B------:R-:W-:Y:S02]  /*1110*/  IMAD.MOV.U32 R0, RZ, RZ, R4 ;  /* 0x000000ffff007224 */ /* 0x000fe400078e0004 */
[----:B0-----:R-:W-:-:S06]  /*1120*/  VIADD R3, R2, 0xffffffe ;  /* 0x0ffffffe02037836 */ /* 0x001fcc0000000000 */
        /* <DEDUP_REMOVED lines=18> */
.L_x_968:
[----:B------:R-:W-:Y:S02]  /*1250*/  UIMAD UR41, UR41, UR4, UR9 ;  /* 0x00000004292972a4 */ /* 0x000fe4000f8e0209 */
[----:B------:R-:W-:Y:S01]  /*1260*/  IMAD.U32 R2, RZ, RZ, UR4 ;  /* 0x00000004ff027e24 */ /* 0x000fe2000f8e00ff */
[----:B------:R-:W-:Y:S01]  /*1270*/  PLOP3.LUT P0, PT, PT, PT, PT, 0x80, 0x0 ;  /* 0x000000000000781c */ /* 0x000fe20003f0f070 */
[----:B------:R-:W-:Y:S01]  /*1280*/  IMAD.MOV.U32 R0, RZ, RZ, RZ ;  /* 0x000000ffff007224 */ /* 0x000fe200078e00ff */
[----:B------:R-:W-:Y:S02]  /*1290*/  CS2R R118, SRZ ;  /* 0x0000000000767805 */ /* 0x000fe4000001ff00 */
[----:B------:R-:W-:Y:S02]  /*12a0*/  CS2R R116, SRZ ;  /* 0x0000000000747805 */ /* 0x000fe4000001ff00 */
[----:B------:R-:W-:Y:S01]  /*12b0*/  VIADDMNMX R19, R2, UR41, R19, PT ;  /* 0x0000002902137c46 */ /* 0x000fe2000b800113 */
[----:B------:R-:W-:Y:S01]  /*12c0*/  IMAD.MOV.U32 R2, RZ, RZ, RZ ;  /* 0x000000ffff027224 */ /* 0x000fe200078e00ff */
[----:B------:R-:W-:-:S02]  /*12d0*/  CS2R R114, SRZ ;  /* 0x0000000000727805 */ /* 0x000fc4000001ff00 */
[----:B------:R-:W-:Y:S02]  /*12e0*/  CS2R R112, SRZ ;  /* 0x0000000000707805 */ /* 0x000fe4000001ff00 */
[----:B------:R-:W-:Y:S02]  /*12f0*/  ISETP.GT.AND P1, PT, R19, UR41, PT ;  /* 0x0000002913007c0c */ /* 0x000fe4000bf24270 */
        /* <DEDUP_REMOVED lines=13> */
[----:B------:R-:W-:Y:S01]  /*13d0*/  SHF.R.S32.HI R89, RZ, 0x1f, R18 ;  /* 0x0000001fff597819 */ /* 0x000fe20000011412 */
[----:B------:R-:W0:Y:S01]  /*13e0*/  S2UR UR6, SR_CgaCtaId ;  /* 0x00000000000679c3 */ /* 0x000e220000008800 */
[----:B------:R-:W-:Y:S02]  /*13f0*/  UMOV UR43, 0x400 ;  /* 0x00000400002b7882 */ /* 0x000fe40000000000 */
[----:B------:R-:W-:-:S04]  /*1400*/  LEA.HI R90, R89, R18, RZ, 0x7 ;  /* 0x00000012595a7211 */ /* 0x000fc800078f38ff */
[----:B------:R-:W-:-:S05]  /*1410*/  SHF.R.S32.HI R88, RZ, 0x7, R90 ;  /* 0x00000007ff587819 */ /* 0x000fca000001145a */
        /* <DEDUP_REMOVED lines=16> */
[----:B------:R-:W-:Y:S01]  /*1520*/  IMAD.U32 R4, RZ, RZ, UR4 ;  /* 0x00000004ff047e24 */ /* 0x000fe2000f8e00ff */
[----:B------:R0:W1:Y:S01]  /*1530*/  LDC.64 R2, c[0x4][R0] ;  /* 0x0100000000027b82 */ /* 0x0000620000000a00 */
[----:B------:R-:W-:Y:S01]  /*1540*/  IMAD.U32 R5, RZ, RZ, UR5 ;  /* 0x00000005ff057e24 */ /* 0x000fe2000f8e00ff */
[----:B------:R-:W-:Y:S01]  /*1550*/  ULDC.64 UR4, c[0x4][0x90] ;  /* 0x0100240000047ab9 */ /* 0x000fe20000000a00 */
        /* <DEDUP_REMOVED lines=9> */
.L_x_970:
[----:B------:R-:W-:-:S04]  /*15f0*/  SHF.L.U32 R0, RZ, 0x1f, RZ ;  /* 0x0000001fff007819 */ /* 0x000fc800000006ff */
[----:B------:R-:W0:Y:S02]  /*1600*/  SYNCS.PHASECHK.TRANS64.TRYWAIT P0, [UR43+0x16800], R0 ;  /* 0x01680000ff0075a7 */ /* 0x000e24000800016b */
[----:B0-----:R-:W-:Y:S05]  /*1610*/  @!P0 BRA `(.L_x_971) ;  /* 0x0000012800d48947 */ /* 0x001fea0003800000 */
.L_x_1102:
[----:B------:R-:W-:-:S06]  /*1620*/  ULOP3.LUT UR4, UR38, 0x1, URZ, 0xfc, !UPT ;  /* 0x0000000126047892 */ /* 0x000fcc000f8efc3f */
[----:B------:R-:W-:-:S05]  /*1630*/  IMAD.U32 R2, RZ, RZ, UR4 ;  /* 0x00000004ff027e24 */ /* 0x000fca000f8e00ff */
[----:B------:R-:W-:-:S13]  /*1640*/  ISETP.NE.AND P0, PT, R2, 0x3, PT ;  /* 0x000000030200780c */ /* 0x000fda0003f05270 */
[----:B------:R-:W-:Y:S05]  /*1650*/  @!P0 BRA `(.L_x_972) ;  /* 0x0000000000048947 */ /* 0x000fea0003800000 */
[----:B------:R-:W-:Y:S01]  /*1660*/  BPT.TRAP 0x1 ;  /* 0x000000040000795c */ /* 0x000fe20000300000 */
.L_x_972:
[----:B------:R1:W2:Y:S01]  /*1670*/  SYNCS.PHASECHK.TRANS64.TRYWAIT P1, [UR43+0x16830], R0 ;  /* 0x01683000ff0075a7 */ /* 0x0002a2000802016b */
[----:B------:R-:W-:Y:S05]  /*1680*/  @!P0 BRA `(.L_x_973) ;  /* 0x0000000000048947 */ /* 0x000fea0003800000 */
[----:B------:R-:W-:Y:S01]  /*1690*/  BPT.TRAP 0x1 ;  /* 0x000000040000795c */ /* 0x000fe20000300000 */
.L_x_973:
[----:B------:R-:W-:-:S05]  /*16a0*/  IMAD.U32 R4, RZ, RZ, UR46 ;  /* 0x0000002eff047e24 */ /* 0x000fca000f8e00ff */
[----:B------:R-:W-:Y:S01]  /*16b0*/  LOP3.LUT R4, R4, 0x10000, RZ, 0xfc, !PT ;  /* 0x0001000004047812 */ /* 0x000fe200078efcff */
[----:B--2---:R-:W-:Y:S06]  /*16c0*/  @P1 BRA `(.L_x_974) ;  /* 0x0000000000081947 */ /* 0x004fec0003800000 */
[----:B------:R-:W2:Y:S02]  /*16d0*/  SYNCS.PHASECHK.TRANS64.TRYWAIT P1, [UR43+0x16830], R0 ;  /* 0x01683000ff0075a7 */ /* 0x000ea4000802016b */
[----:B--2---:R-:W-:Y:S05]  /*16e0*/  @!P1 BRA `(.L_x_975) ;  /* 0x0000012800b89947 */ /* 0x004fea0003800000 */
.L_x_974:
[----:B------:R-:W-:Y:S05]  /*16f0*/  WARPSYNC.ALL ;  /* 0x0000000000007948 */ /* 0x000fea0003800000 */
[----:B------:R-:W-:Y:S01]  /*1700*/  IMAD.MOV.U32 R5, RZ, RZ, 0x40000040 ;  /* 0x40000040ff057424 */ /* 0x000fe200078e00ff */
[----:B------:R-:W-:Y:S01]  /*1710*/  UIADD3 UR4, UR43, 0xe400, URZ ;  /* 0x0000e4002b047890 */ /* 0x000fe2000fffe03f */
[C---:B------:R-:W-:Y:S01]  /*1720*/  R2UR UR8, R4.reuse ;  /* 0x00000000040872ca */ /* 0x040fe200000e0000 */
[----:B------:R-:W-:Y:S02]  /*1730*/  WARPGROUP.ARRIVE ;  /* 0x00000000000079c5 */ /* 0x000fe40000000000 */
[----:B------:R-:W-:Y:S01]  /*1740*/  R2UR UR9, R5 ;  /* 0x00000000050972ca */ /* 0x000fe200000e0000 */
[----:B------:R-:W-:Y:S01]  /*1750*/  USHF.R.U32.HI UR4, URZ, 0x4, UR4 ;  /* 0x000000043f047899 */ /* 0x000fe20008011604 */
[----:B------:R-:W-:Y:S01]  /*1760*/  R2UR UR16, R4 ;  /* 0x00000000041072ca */ /* 0x000fe200000e0000 */
[----:B------:R-:W-:Y:S01]  /*1770*/  UMOV UR11, 0x40000040 ;  /* 0x40000040000b7882 */ /* 0x000fe20000000000 */
[----:B------:R-:W-:Y:S01]  /*1780*/  UMOV UR13, 0x40000040 ;  /* 0x40000040000d7882 */ /* 0x000fe20000000000 */
[----:B------:R-:W-:Y:S01]  /*1790*/  ULOP3.LUT UR4, UR4, 0x3fff, URZ, 0xc0, !UPT ;  /* 0x00003fff04047892 */ /* 0x000fe2000f8ec03f */
[----:B------:R-:W2:Y:S01]  /*17a0*/  S2UR UR5, SR_CgaCtaId ;  /* 0x00000000000579c3 */ /* 0x000ea20000008800 */
        /* <DEDUP_REMOVED lines=24> */
[----:B--2---:R-:W-:Y:S05]  /*1930*/  @!P0 BRA `(.L_x_976) ;  /* 0x0000000000048947 */ /* 0x004fea0003800000 */
[----:B------:R-:W-:Y:S01]  /*1940*/  BPT.TRAP 0x1 ;  /* 0x000000040000795c */ /* 0x000fe20000300000 */
.L_x_976:
[----:B------:R-:W-:Y:S01]  /*1950*/  ULDC UR7, c[0x0][0x9d8] ;  /* 0x0002760000077ab9 */ /* 0x000fe20000000800 */
[----:B------:R-:W-:Y:S01]  /*1960*/  LEA.HI R89, R89, R18, RZ, 0x2 ;  /* 0x0000001259597211 */ /* 0x000fe200078f10ff */
[----:B0-----:R-:W-:Y:S01]  /*1970*/  FMUL.FTZ R3, R27, UR7 ;  /* 0x000000071b037c20 */ /* 0x001fe20008410000 */
[----:B------:R-:W-:Y:S01]  /*1980*/  LOP3.LUT R27, R90, 0xffffff80, RZ, 0xc0, !PT ;  /* 0xffffff805a1b7812 */ /* 0x000fe200078ec0ff */
[----:B------:R-:W-:Y:S01]  /*1990*/  FMUL.FTZ R95, R33, UR7 ;  /* 0x00000007215f7c20 */ /* 0x000fe20008410000 */
[----:B------:R-:W-:Y:S01]  /*19a0*/  LOP3.LUT R89, R89, 0xfffffffc, RZ, 0xc0, !PT ;  /* 0xfffffffc59597812 */ /* 0x000fe200078ec0ff */
[----:B------:R-:W-:Y:S01]  /*19b0*/  FMUL.FTZ R9, R31, UR7 ;  /* 0x000000071f097c20 */ /* 0x000fe20008410000 */
[----:B------:R-:W-:Y:S01]  /*19c0*/  FMUL.FTZ R94, R32, UR7 ;  /* 0x00000007205e7c20 */ /* 0x000fe20008410000 */
[----:B------:R-:W-:Y:S02]  /*19d0*/  IMAD.IADD R27, R18, 0x1, -R27 ;  /* 0x00000001121b7824 */ /* 0x000fe400078e0a1b */
[----:B------:R-:W-:Y:S01]  /*19e0*/  FMUL.FTZ R7, R24, UR7 ;  /* 0x0000000718077c20 */ /* 0x000fe20008410000 */
[----:B------:R-:W-:-:S04]  /*19f0*/  IMAD.HI R32, R88, 0x55555556, RZ ;  /* 0x5555555658207827 */ /* 0x000fc800078e02ff */
[----:B------:R-:W-:Y:S01]  /*1a00*/  FMUL.FTZ R24, R51, UR7 ;  /* 0x0000000733187c20 */ /* 0x000fe20008410000 */
[----:B------:R-:W-:Y:S01]  /*1a10*/  FMUL.FTZ R51, R53, UR7 ;  /* 0x0000000735337c20 */ /* 0x000fe20008410000 */
[----:B-1----:R-:W-:Y:S01]  /*1a20*/  SHF.R.S32.HI R0, RZ, 0x1f, R27 ;  /* 0x0000001fff007819 */ /* 0x002fe2000001141b */
[----:B------:R-:W-:Y:S01]  /*1a30*/  IMAD.IADD R89, R18, 0x1, -R89 ;  /* 0x0000000112597824 */ /* 0x000fe200078e0a59 */
[----:B------:R-:W-:Y:S01]  /*1a40*/  UISETP.NE.AND UP1, UPT, UR40, URZ, UPT ;  /* 0x0000003f2800728c */ /* 0x000fe2000bf25270 */
[----:B------:R-:W-:Y:S01]  /*1a50*/  FMUL.FTZ R12, R39, UR7 ;  /* 0x00000007270c7c20 */ /* 0x000fe20008410000 */
[CC--:B------:R-:W-:Y:S01]  /*1a60*/  LEA.HI R33, R0.reuse, R27.reuse, RZ, 0x2 ;  /* 0x0000001b00217211 */ /* 0x0c0fe200078f10ff */
[----:B------:R-:W-:Y:S01]  /*1a70*/  FMUL.FTZ R53, R57, UR7 ;  /* 0x0000000739357c20 */ /* 0x000fe20008410000 */
[----:B------:R-:W-:Y:S01]  /*1a80*/  LEA.HI R6, R0, R27, RZ, 0x5 ;  /* 0x0000001b00067211 */ /* 0x000fe200078f28ff */
[----:B------:R-:W-:Y:S01]  /*1a90*/  FMUL.FTZ R57, R65, UR7 ;  /* 0x0000000741397c20 */ /* 0x000fe20008410000 */
[--C-:B------:R-:W-:Y:S01]  /*1aa0*/  SHF.R.S32.HI R0, RZ, 0x2, R33.reuse ;  /* 0x00000002ff007819 */ /* 0x100fe20000011421 */
[----:B------:R-:W-:Y:S01]  /*1ab0*/  FMUL.FTZ R39, R67, UR7 ;  /* 0x0000000743277c20 */ /* 0x000fe20008410000 */
[----:B------:R-:W-:Y:S01]  /*1ac0*/  SHF.R.S32.HI R31, RZ, 0x1f, R33 ;  /* 0x0000001fff1f7819 */ /* 0x000fe20000011421 */
[----:B------:R-:W-:Y:S01]  /*1ad0*/  FMUL.FTZ R15, R42, UR7 ;  /* 0x000000072a0f7c20 */ /* 0x000fe20008410000 */
[----:B------:R-:W-:Y:S01]  /*1ae0*/  SHF.R.S32.HI R6, RZ, 0x5, R6 ;  /* 0x00000005ff067819 */ /* 0x000fe20000011406 */
[----:B------:R-:W-:Y:S01]  /*1af0*/  @UP1 ULDC UR4, c[0x0][0x44c] ;  /* 0x0001130000041ab9 */ /* 0x000fe20000000800 */
[----:B------:R-:W-:Y:S01]  /*1b00*/  LEA.HI R31, R31, R0, RZ, 0x3 ;  /* 0x000000001f1f7211 */ /* 0x000fe200078f18ff */
[----:B------:R-:W-:Y:S01]  /*1b10*/  FMUL.FTZ R42, R44, UR7 ;  /* 0x000000072c2a7c20 */ /* 0x000fe20008410000 */
[----:B------:R-:W-:Y:S01]  /*1b20*/  LEA R18, R6, UR45, 0x4 ;  /* 0x0000002d06127c11 */ /* 0x000fe2000f8e20ff */
[----:B------:R-:W-:Y:S01]  /*1b30*/  FMUL.FTZ R10, R34, UR7 ;  /* 0x00000007220a7c20 */ /* 0x000fe20008410000 */
[----:B------:R-:W-:Y:S01]  /*1b40*/  LEA.HI R67, R32, R32, RZ, 0x1 ;  /* 0x0000002020437211 */ /* 0x000fe200078f08ff */
[----:B------:R-:W-:Y:S01]  /*1b50*/  FMUL.FTZ R44, R70, UR7 ;  /* 0x00000007462c7c20 */ /* 0x000fe20008410000 */
[----:B------:R-:W-:Y:S01]  /*1b60*/  LOP3.LUT R65, R31, 0xfffffff8, RZ, 0xc0, !PT ;  /* 0xfffffff81f417812 */ /* 0x000fe200078ec0ff */
[----:B------:R-:W-:Y:S01]  /*1b70*/  @UP1 ULDC UR10, c[0x0][0x450] ;  /* 0x00011400000a1ab9 */ /* 0x000fe20000000800 */
[----:B------:R-:W-:Y:S01]  /*1b80*/  LEA.HI R6, R89, R89, RZ, 0x1 ;  /* 0x0000005959067211 */ /* 0x000fe200078f08ff */
[----:B------:R-:W-:Y:S01]  /*1b90*/  IMAD R67, R67, -0x3, R88 ;  /* 0xfffffffd43437824 */ /* 0x000fe200078e0258 */
[----:B------:R-:W-:Y:S01]  /*1ba0*/  IADD3 R18, R18, R0, -R65 ;  /* 0x0000000012127210 */ /* 0x000fe20007ffe841 */
[----:B------:R-:W-:Y:S01]  /*1bb0*/  IMAD.MOV.U32 R34, RZ, RZ, -0x80 ;  /* 0xffffff80ff227424 */ /* 0x000fe200078e00ff */
[----:B------:R-:W-:Y:S01]  /*1bc0*/  LOP3.LUT R6, R6, 0x1ffffffe, RZ, 0xc0, !PT ;  /* 0x1ffffffe06067812 */ /* 0x000fe200078ec0ff */
[----:B------:R-:W-:Y:S01]  /*1bd0*/  FMUL.FTZ R91, R25, UR7 ;  /* 0x00000007195b7c20 */ /* 0x000fe20008410000 */
[----:B------:R-:W-:Y:S01]  /*1be0*/  PLOP3.LUT P1, PT, PT, PT, UP1, 0x80, 0x0 ;  /* 0x000000000000781c */ /* 0x000fe20003f2f018 */
[----:B------:R-:W-:Y:S01]  /*1bf0*/  IMAD R67, R67, 0x40, R18 ;  /* 0x0000004043437824 */ /* 0x000fe200078e0212 */
[----:B------:R-:W-:Y:S01]  /*1c00*/  PLOP3.LUT P2, PT, PT, PT, UP1, 0x80, 0x0 ;  /* 0x000000000000781c */ /* 0x000fe20003f4f018 */
[----:B------:R-:W-:Y:S01]  /*1c10*/  IMAD.IADD R6, R89, 0x1, -R6 ;  /* 0x0000000159067824 */ /* 0x000fe200078e0a06 */
[----:B------:R-:W-:Y:S01]  /*1c20*/  LOP3.LUT R0, R33, 0x7ffffffc, RZ, 0xc0, !PT ;  /* 0x7ffffffc21007812 */ /* 0x000fe200078ec0ff */
[----:B------:R-:W-:-:S02]  /*1c30*/  IMAD R99, R19, R34, 0x80 ;  /* 0x0000008013637424 */ /* 0x000fc400078e0222 */
[----:B------:R-:W-:Y:S01]  /*1c40*/  FMUL.FTZ R25, R50, UR7 ;  /* 0x0000000732197c20 */ /* 0x000fe20008410000 */
[----:B------:R-:W-:Y:S01]  /*1c50*/  IMAD R6, R6, 0x8, R67 ;  /* 0x0000000806067824 */ /* 0x000fe200078e0243 */
[----:B------:R-:W-:Y:S01]  /*1c60*/  UISETP.NE.AND UP0, UPT, UR44, URZ, UPT ;  /* 0x0000003f2c00728c */ /* 0x000fe2000bf05270 */
[----:B------:R-:W-:Y:S02]  /*1c70*/  IMAD.IADD R0, R27, 0x1, -R0 ;  /* 0x000000011b007824 */ /* 0x000fe400078e0a00 */
[----:B------:R-:W-:Y:S01]  /*1c80*/  FMUL.FTZ R2, R26, UR7 ;  /* 0x000000071a027c20 */ /* 0x000fe20008410000 */
[----:B------:R-:W-:Y:S02]  /*1c90*/  IMAD.MOV.U32 R70, RZ, RZ, R6 ;  /* 0x000000ffff467224 */ /* 0x000fe400078e0006 */
[----:B------:R-:W-:Y:S01]  /*1ca0*/  FMUL.FTZ R92, R28, UR7 ;  /* 0x000000071c5c7c20 */ /* 0x000fe20008410000 */
[----:B------:R-:W-:Y:S01]  /*1cb0*/  @P1 IMAD.HI.U32 R18, R6, UR4, RZ ;  /* 0x0000000406121c27 */ /* 0x000fe2000f8e00ff */
[----:B------:R-:W-:-:S03]  /*1cc0*/  UIADD3 UR4, UR43, 0x16840, URZ ;  /* 0x000168402b047890 */ /* 0x000fc6000fffe03f */
[----:B------:R-:W-:Y:S01]  /*1cd0*/  FMUL.FTZ R11, R35, UR7 ;  /* 0x00000007230b7c20 */ /* 0x000fe20008410000 */
[----:B------:R-:W-:Y:S01]  /*1ce0*/  FMUL.FTZ R50, R52, UR7 ;  /* 0x0000000734327c20 */ /* 0x000fe20008410000 */
[----:B------:R-:W-:Y:S01]  /*1cf0*/  VIADD R27, R99, 0x1 ;  /* 0x00000001631b7836 */ /* 0x000fe20000000000 */
[----:B------:R-:W-:Y:S01]  /*1d00*/  @P2 SHF.R.U32.HI R70, RZ, UR10, R18 ;  /* 0x0000000aff462c19 */ /* 0x000fe20008011612 */
[----:B------:R-:W-:Y:S01]  /*1d10*/  UPRMT UR4, UR5, 0x654, UR4 ;  /* 0x0000065405047896 */ /* 0x000fe20008000004 */
[----:B------:R-:W-:Y:S01]  /*1d20*/  FMUL.FTZ R96, R36, UR7 ;  /* 0x0000000724607c20 */ /* 0x000fe20008410000 */
[----:B------:R-:W-:Y:S01]  /*1d30*/  FMUL.FTZ R97, R37, UR7 ;  /* 0x0000000725617c20 */ /* 0x000fe20008410000 */
[----:B------:R-:W-:Y:S01]  /*1d40*/  FMUL.FTZ R13, R38, UR7 ;  /* 0x00000007260d7c20 */ /* 0x000fe20008410000 */
[----:B------:R-:W0:Y:S01]  /*1d50*/  SHFL.IDX PT, R67, R70, RZ, 0x1c1f ;  /* 0x001c1fff46437589 */ /* 0x000e2200000e0000 */
[----:B------:R-:W-:Y:S01]  /*1d60*/  FMUL.FTZ R14, R43, UR7 ;  /* 0x000000072b0e7c20 */ /* 0x000fe20008410000 */
        /* <DEDUP_REMOVED lines=38> */
[----:B------:R-:W-:-:S02]  /*1fd0*/  IMAD R27, R0, -0x2, R27 ;  /* 0xfffffffe001b7824 */ /* 0x000fc400078e021b */
[----:B------:R-:W-:Y:S01]  /*1fe0*/  FMUL.FTZ R85, R85, UR7 ;  /* 0x0000000755557c20 */ /* 0x000fe20008410000 */
[----:B------:R-:W-:Y:S01]  /*1ff0*/  ULDC UR28, c[0x0][0x2f0] ;  /* 0x0000bc00001c7ab9 */ /* 0x000fe20000000800 */
[----:B------:R-:W-:Y:S01]  /*2000*/  SYNCS.ARRIVE.TRANS64.RED.A1T0 RZ, [UR4], RZ ;  /* 0x000000ffffff79a7 */ /* 0x000fe20008100404 */
[----:B------:R-:W-:Y:S01]  /*2010*/  ULDC UR4, c[0x0][0x288] ;  /* 0x0000a20000047ab9 */ /* 0x000fe20000000800 */
[----:B------:R-:W-:Y:S01]  /*2020*/  PLOP3.LUT P1, PT, PT, PT, UP0, 0x40, 0x0 ;  /* 0x000000000000781c */ /* 0x000fe20003f2e808 */
[C---:B------:R-:W-:Y:S01]  /*2030*/  IMAD R18, R16.reuse, UR28, R27 ;  /* 0x0000001c10127c24 */ /* 0x040fe2000f8e021b */
[----:B------:R-:W1:Y:S01]  /*2040*/  MUFU.TANH R7, R7 ;  /* 0x0000000700077308 */ /* 0x000e620000002400 */
[----:B------:R-:W-:Y:S01]  /*2050*/  IMAD.U32 R27, RZ, RZ, UR4 ;  /* 0x00000004ff1b7e24 */ /* 0x000fe2000f8e00ff */
[----:B------:R-:W-:Y:S01]  /*2060*/  ULDC UR24, c[0x0][0x9dc] ;  /* 0x0002770000187ab9 */ /* 0x000fe20000000800 */
[----:B------:R-:W-:Y:S01]  /*2070*/  IMAD R65, R16, UR28, R99 ;  /* 0x0000001c10417c24 */ /* 0x000fe2000f8e0263 */
[----:B------:R-:W-:Y:S01]  /*2080*/  ULOP3.LUT UR24, URZ, UR24, URZ, 0x33, !UPT ;  /* 0x000000183f187292 */ /* 0x000fe2000f8e333f */
[----:B------:R-:W-:Y:S01]  /*2090*/  IMAD.IADD R18, R18, 0x1, -R27 ;  /* 0x0000000112127824 */ /* 0x000fe200078e0a1b */
[----:B------:R-:W-:Y:S01]  /*20a0*/  ULDC UR4, c[0x0][0x9e0] ;  /* 0x0002780000047ab9 */ /* 0x000fe20000000800 */
[----:B------:R-:W-:Y:S01]  /*20b0*/  IMAD R80, R0, -0x2, R65 ;  /* 0xfffffffe00507824 */ /* 0x000fe200078e0241 */
[----:B------:R-:W2:Y:S01]  /*20c0*/  MUFU.TANH R91, R91 ;  /* 0x0000005b005b7308 */ /* 0x000ea20000002400 */
[C---:B------:R-:W-:Y:S01]  /*20d0*/  VIADD R101, R18.reuse, UR4 ;  /* 0x0000000412657c36 */ /* 0x040fe20008000000 */
[----:B------:R-:W-:Y:S01]  /*20e0*/  LEA R78, R19, 0xffffff80, 0x7 ;  /* 0xffffff80134e7811 */ /* 0x000fe200078e38ff */
[----:B------:R-:W-:-:S03]  /*20f0*/  VIADD R82, R18, UR24 ;  /* 0x0000001812527c36 */ /* 0x000fc60008000000 */
[----:B0-----:R-:W-:Y:S01]  /*2100*/  VIADDMNMX R72, R67, R101, R80, PT ;  /* 0x0000006543487246 */ /* 0x001fe20003800150 */
[----:B------:R-:W-:Y:S01]  /*2110*/  IMAD.IADD R74, R82, 0x1, R67 ;  /* 0x00000001524a7824 */ /* 0x000fe200078e0243 */
[----:B------:R-:W0:Y:S08]  /*2120*/  MUFU.TANH R2, R2 ;  /* 0x0000000200027308 */ /* 0x000e300000002400 */
[----:B------:R-:W3:Y:S08]  /*2130*/  MUFU.TANH R3, R3 ;  /* 0x0000000300037308 */ /* 0x000ef00000002400 */
[----:B------:R-:W4:Y:S08]  /*2140*/  MUFU.TANH R92, R92 ;  /* 0x0000005c005c7308 */ /* 0x000f300000002400 */
[----:B------:R-:W0:Y:S08]  /*2150*/  MUFU.TANH R93, R93 ;  /* 0x0000005d005d7308 */ /* 0x000e300000002400 */
        /* <DEDUP_REMOVED lines=55> */
[----:B------:R0:W0:Y:S08]  /*24d0*/  MUFU.TANH R76, R85 ;  /* 0x00000055004c7308 */ /* 0x0000300000002400 */
[----:B------:R-:W0:Y:S08]  /*24e0*/  MUFU.TANH R34, R34 ;  /* 0x0000002200227308 */ /* 0x000e300000002400 */
[----:B------:R-:W0:Y:S01]  /*24f0*/  MUFU.TANH R33, R33 ;  /* 0x0000002100217308 */ /* 0x000e220000002400 */
[----:B-1234-:R-:W-:Y:S05]  /*2500*/  @P1 BRA `(.L_x_977) ;  /* 0x0000000000641947 */ /* 0x01efea0003800000 */
[----:B------:R-:W-:Y:S01]  /*2510*/  IMAD R18, R16, UR28, R67 ;  /* 0x0000001c10127c24 */ /* 0x000fe2000f8e0243 */
[----:B------:R-:W-:Y:S03]  /*2520*/  BSSY B0, `(.L_x_978) ;  /* 0x0000013000007945 */ /* 0x000fe60003800000 */
[----:B------:R-:W-:-:S05]  /*2530*/  IMAD.IADD R65, R18, 0x1, -R27 ;  /* 0x0000000112417824 */ /* 0x000fca00078e0a1b */
[----:B------:R-:W-:-:S13]  /*2540*/  ISETP.GT.AND P1, PT, R65, -0x1, PT ;  /* 0xffffffff4100780c */ /* 0x000fda0003f24270 */
[----:B------:R-:W-:Y:S05]  /*2550*/  @P1 BRA `(.L_x_979) ;  /* 0x0000000000241947 */ /* 0x000fea0003800000 */
[----:B------:R-:W-:Y:S01]  /*2560*/  ULDC UR7, c[0x0][0x9e4] ;  /* 0x0002790000077ab9 */ /* 0x000fe20000000800 */
[----:B------:R-:W-:Y:S01]  /*2570*/  LOP3.LUT R65, RZ, R65, RZ, 0x33, !PT ;  /* 0x00000041ff417212 */ /* 0x000fe200078e33ff */
[----:B------:R-:W-:-:S05]  /*2580*/  IMAD.U32 R18, RZ, RZ, UR7 ;  /* 0x00000007ff127e24 */ /* 0x000fca000f8e00ff */
[----:B------:R-:W-:-:S13]  /*2590*/  ISETP.NE.AND P1, PT, R18, 0x1, PT ;  /* 0x000000011200780c */ /* 0x000fda0003f25270 */
[----:B------:R-:W1:Y:S02]  /*25a0*/  @P1 LDC.64 R66, c[0x0][0x9e8] ;  /* 0x00027a00ff421b82 */ /* 0x000e640000000a00 */
[----:B-1----:R-:W-:-:S05]  /*25b0*/  @P1 IMAD.HI.U32 R66, R65, R66, RZ ;  /* 0x0000004241421227 */ /* 0x002fca00078e00ff */
[----:B------:R-:W-:-:S04]  /*25c0*/  @P1 SHF.R.U32.HI R65, RZ, R67, R66 ;  /* 0x00000043ff411219 */ /* 0x000fc80000011642 */
[----:B------:R-:W-:Y:S01]  /*25d0*/  LOP3.LUT R65, RZ, R65, RZ, 0x33, !PT ;  /* 0x00000041ff417212 */ /* 0x000fe200078e33ff */
[----:B------:R-:W-:Y:S06]  /*25e0*/  BRA `(.L_x_980) ;  /* 0x0000000000187947 */ /* 0x000fec0003800000 */
.L_x_979:
[----:B------:R-:W-:Y:S02]  /*25f0*/  ULDC UR7, c[0x0][0x9e4] ;  /* 0x0002790000077ab9 */ /* 0x000fe40000000800 */
[----:B------:R-:W-:-:S05]  /*2600*/  IMAD.U32 R18, RZ, RZ, UR7 ;  /* 0x00000007ff127e24 */ /* 0x000fca000f8e00ff */
[----:B------:R-:W-:-:S13]  /*2610*/  ISETP.NE.AND P1, PT, R18, 0x1, PT ;  /* 0x000000011200780c */ /* 0x000fda0003f25270 */
[----:B------:R-:W1:Y:S02]  /*2620*/  @P1 LDC.64 R66, c[0x0][0x9e8] ;  /* 0x00027a00ff421b82 */ /* 0x000e640000000a00 */
[----:B-1----:R-:W-:-:S05]  /*2630*/  @P1 IMAD.HI.U32 R66, R65, R66, RZ ;  /* 0x0000004241421227 */ /* 0x002fca00078e00ff */
[----:B------:R-:W-:-:S07]  /*2640*/  @P1 SHF.R.U32.HI R65, RZ, R67, R66 ;  /* 0x00000043ff411219 */ /* 0x000fce0000011642 */
.L_x_980:
[----:B------:R-:W-:Y:S05]  /*2650*/  BSYNC B0 ;  /* 0x0000000000007941 */ /* 0x000fea0003800000 */
.L_x_978:
[----:B------:R-:W-:-:S04]  /*2660*/  IMAD R65, R65, R18, -R78 ;  /* 0x0000001241417224 */ /* 0x000fc800078e0a4e */
[----:B------:R-:W-:-:S05]  /*2670*/  IMAD R65, R0, -0x2, R65 ;  /* 0xfffffffe00417824 */ /* 0x000fca00078e0241 */
[----:B------:R-:W-:Y:S02]  /*2680*/  VIADDMNMX R72, R65, R18, R72, PT ;  /* 0x0000001241487246 */ /* 0x000fe40003800148 */
[----:B------:R-:W-:-:S07]  /*2690*/  VIMNMX R74, R74, R65, !PT ;  /* 0x000000414a4a7248 */ /* 0x000fce0007fe0100 */
.L_x_977:
[C---:B------:R-:W-:Y:S01]  /*26a0*/  ISETP.GE.AND P6, PT, R99.reuse, 0xa, PT ;  /* 0x0000000a6300780c */ /* 0x040fe20003fc6270 */
[----:B------:R-:W-:Y:S01]  /*26b0*/  UISETP.NE.AND UP0, UPT, UR44, URZ, UPT ;  /* 0x0000003f2c00728c */ /* 0x000fe2000bf05270 */
[C---:B------:R-:W-:Y:S02]  /*26c0*/  ISETP.GE.AND P1, PT, R99.reuse, 0x2, PT ;  /* 0x000000026300780c */ /* 0x040fe40003f26270 */
[C---:B------:R-:W-:Y:S02]  /*26d0*/  ISETP.GE.AND P2, PT, R99.reuse, 0x9, PT ;  /* 0x000000096300780c */ /* 0x040fe40003f46270 */
[----:B------:R-:W-:Y:S02]  /*26e0*/  ISETP.GE.AND P5, PT, R99, 0x11, PT ;  /* 0x000000116300780c */ /* 0x000fe40003fa6270 */
[----:B------:R-:W-:Y:S02]  /*26f0*/  LOP3.LUT R18, R18, 0xfffffffb, RZ, 0xc0, !PT ;  /* 0xfffffffb12127812 */ /* 0x000fe400078ec0ff */
[----:B------:R-:W-:-:S02]  /*2700*/  ISETP.GT.AND P4, PT, R74, 0x1, !P1 ;  /* 0x000000014a00780c */ /* 0x000fc40004f84270 */
[----:B------:R-:W-:Y:S02]  /*2710*/  ISETP.GT.AND P3, PT, R74, 0x8, !P2 ;  /* 0x000000084a00780c */ /* 0x000fe40005764270 */
[----:B------:R-:W-:Y:S02]  /*2720*/  @P6 LOP3.LUT R18, R18, 0x4, RZ, 0xfc, !PT ;  /* 0x0000000412126812 */ /* 0x000fe400078efcff */
[C---:B------:R-:W-:Y:S02]  /*2730*/  ISETP.LT.OR P4, PT, R72.reuse, 0x2, P4 ;  /* 0x000000024800780c */ /* 0x040fe40002781670 */
[----:B------:R-:W-:Y:S02]  /*2740*/  ISETP.LT.OR P3, PT, R72, 0x9, P3 ;  /* 0x000000094800780c */ /* 0x000fe40001f61670 */
[----:B------:R-:W-:Y:S02]  /*2750*/  LOP3.LUT R18, R18, 0xfffffff7, RZ, 0xc0, !PT ;  /* 0xfffffff712127812 */ /* 0x000fe400078ec0ff */
[----:B------:R-:W-:-:S02]  /*2760*/  FSEL R133, R91, -INF , !P4 ;  /* 0xff8000005b857808 */ /* 0x000fc40006000000 */
[----:B------:R-:W-:Y:S02]  /*2770*/  FSEL R129, R92, -INF , !P3 ;  /* 0xff8000005c817808 */ /* 0x000fe40005800000 */
[----:B------:R-:W-:Y:S02]  /*2780*/  ISETP.GT.AND P4, PT, R74, 0x9, !P6 ;  /* 0x000000094a00780c */ /* 0x000fe40007784270 */
[----:B------:R-:W-:Y:S02]  /*2790*/  @P5 LOP3.LUT R18, R18, 0x8, RZ, 0xfc, !PT ;  /* 0x0000000812125812 */ /* 0x000fe400078efcff */
[----:B------:R-:W-:Y:S02]  /*27a0*/  ISETP.GT.AND P3, PT, R74, 0x10, !P5 ;  /* 0x000000104a00780c */ /* 0x000fe40006f64270 */
[----:B------:R-:W-:Y:S02]  /*27b0*/  ISETP.GE.AND P5, PT, R99, 0x12, PT ;  /* 0x000000126300780c */ /* 0x000fe40003fa6270 */
[----:B------:R-:W-:-:S02]  /*27c0*/  ISETP.LT.OR P4, PT, R72, 0xa, P4 ;  /* 0x0000000a4800780c */ /* 0x000fc40002781670 */
[----:B------:R-:W-:Y:S02]  /*27d0*/  ISETP.LT.OR P3, PT, R72, 0x11, P3 ;  /* 0x000000114800780c */ /* 0x000fe40001f61670 */
[----:B0-----:R-:W-:Y:S02]  /*27e0*/  FSEL R131, R93, -INF , !P4 ;  /* 0xff8000005d837808 */ /* 0x001fe40006000000 */
[----:B------:R-:W-:Y:S02]  /*27f0*/  ISETP.GE.AND P4, PT, R99, 0x19, PT ;  /* 0x000000196300780c */ /* 0x000fe40003f86270 */
[----:B------:R-:W-:Y:S02]  /*2800*/  LOP3.LUT R18, R18, 0xffffffef, RZ, 0xc0, !PT ;  /* 0xffffffef12127812 */ /* 0x000fe400078ec0ff */
[----:B------:R-:W-:Y:S02]  /*2810*/  FSEL R125, R94, -INF , !P3 ;  /* 0xff8000005e7d7808 */ /* 0x000fe40005800000 */
[----:B------:R-:W-:-:S02]  /*2820*/  ISETP.GT.AND P3, PT, R74, 0x11, !P5 ;  /* 0x000000114a00780c */ /* 0x000fc40006f64270 */
[----:B------:R-:W-:Y:S02]  /*2830*/  @P5 LOP3.LUT R18, R18, 0x10, RZ, 0xfc, !PT ;  /* 0x0000001012125812 */ /* 0x000fe400078efcff */
[----:B------:R-:W-:Y:S02]  /*2840*/  ISETP.LT.OR P3, PT, R72, 0x12, P3 ;  /* 0x000000124800780c */ /* 0x000fe40001f61670 */
[----:B------:R-:W-:Y:S02]  /*2850*/  LOP3.LUT R18, R18, 0xfdffffff, RZ, 0xc0, !PT ;  /* 0xfdffffff12127812 */ /* 0x000fe400078ec0ff */
[----:B------:R-:W-:Y:S02]  /*2860*/  FSEL R95, R95, -INF , !P3 ;  /* 0xff8000005f5f7808 */ /* 0x000fe40005800000 */
[----:B------:R-:W-:Y:S02]  /*2870*/  @P4 LOP3.LUT R18, R18, 0x2000000, RZ, 0xfc, !PT ;  /* 0x0200000012124812 */ /* 0x000fe400078efcff */
[----:B------:R-:W-:-:S02]  /*2880*/  ISETP.GT.AND P3, PT, R74, 0x18, !P4 ;  /* 0x000000184a00780c */ /* 0x000fc40006764270 */
[----:B------:R-:W-:Y:S02]  /*2890*/  ISETP.GE.AND P4, PT, R99, 0x1a, PT ;  /* 0x0000001a6300780c */ /* 0x000fe40003f86270 */
[----:B------:R-:W-:Y:S02]  /*28a0*/  ISETP.LT.OR P3, PT, R72, 0x19, P3 ;  /* 0x000000194800780c */ /* 0x000fe40001f61670 */
[----:B------:R-:W-:Y:S02]  /*28b0*/  LOP3.LUT R18, R18, 0xfeffffff, RZ, 0xc0, !PT ;  /* 0xfeffffff12127812 */ /* 0x000fe400078ec0ff */
[----:B------:R-:W-:Y:S02]  /*28c0*/  FSEL R91, R96, -INF , !P3 ;  /* 0xff800000605b7808 */ /* 0x000fe40005800000 */
[----:B------:R-:W-:-:S04]  /*28d0*/  ISETP.GT.AND P3, PT, R74, 0x19, !P4 ;  /* 0x000000194a00780c */ /* 0x000fc80006764270 */
[----:B------:R-:W-:Y:S02]  /*28e0*/  ISETP.LT.OR P3, PT, R72, 0x1a, P3 ;  /* 0x0000001a4800780c */ /* 0x000fe40001f61670 */
[----:B------:R-:W-:Y:S02]  /*28f0*/  @P4 LOP3.LUT R18, R18, 0x1000000, RZ, 0xfc, !PT ;  /* 0x0100000012124812 */ /* 0x000fe400078efcff */
[----:B------:R-:W-:Y:S02]  /*2900*/  ISETP.GE.AND P4, PT, R99, 0x21, PT ;  /* 0x000000216300780c */ /* 0x000fe40003f86270 */
[----:B------:R-:W-:Y:S02]  /*2910*/  LOP3.LUT R18, R18, 0xff7fffff, RZ, 0xc0, !PT ;  /* 0xff7fffff12127812 */ /* 0x000fe400078ec0ff */
[----:B------:R-:W-:Y:S02]  /*2920*/  FSEL R97, R97, -INF , !P3 ;  /* 0xff80000061617808 */ /* 0x000fe40005800000 */
[----:B------:R-:W-:-:S04]  /*2930*/  ISETP.GT.AND P3, PT, R74, 0x20, !P4 ;  /* 0x000000204a00780c */ /* 0x000fc80006764270 */
[----:B------:R-:W-:-:S03]  /*2940*/  ISETP.LT.OR P3, PT, R72, 0x21, P3 ;  /* 0x000000214800780c */ /* 0x000fc60001f61670 */
        /* <DEDUP_REMOVED lines=22> */
[----:B------:R-:W-:Y:S01]  /*2ab0*/  ISETP.GT.AND P3, PT, R74, 0x30, !P4 ;  /* 0x000000304a00780c */ /* 0x000fe20006764270 */
[----:B------:R-:W0:Y:S03]  /*2ac0*/  SHFL.IDX PT, R43, R70, 0x1, 0x1c1f ;  /* 0x003c1f00462b7f89 */ /* 0x000e2600000e0000 */
        /* <DEDUP_REMOVED lines=11> */
[----:B------:R-:W-:Y:S02]  /*2b80*/  ISETP.GT.AND P3, PT, R74, 0x38, !P4 ;  /* 0x000000384a00780c */ /* 0x000fe40006764270 */
[----:B0-----:R-:W-:-:S02]  /*2b90*/  VIADDMNMX R46, R43, R101, R80, PT ;  /* 0x000000652b2e7246 */ /* 0x001fc40003800150 */
[----:B------:R-:W-:-:S03]  /*2ba0*/  ISETP.LT.OR P3, PT, R72, 0x39, P3 ;  /* 0x000000394800780c */ /* 0x000fc60001f61670 */
[----:B------:R-:W-:Y:S02]  /*2bb0*/  @P4 LOP3.LUT R18, R18, 0x20000, RZ, 0xfc, !PT ;  /* 0x0002000012124812 */ /* 0x000fe400078efcff */
[----:B------:R-:W-:Y:S02]  /*2bc0*/  ISETP.GE.AND P4, PT, R99, 0x3a, PT ;  /* 0x0000003a6300780c */ /* 0x000fe40003f86270 */
[----:B------:R-:W-:Y:S02]  /*2bd0*/  LOP3.LUT R18, R18, 0xfffeffff, RZ, 0xc0, !PT ;  /* 0xfffeffff12127812 */ /* 0x000fe400078ec0ff */
[----:B------:R-:W-:Y:S01]  /*2be0*/  FSEL R83, R50, -INF , !P3 ;  /* 0xff80000032537808 */ /* 0x000fe20005800000 */
[----:B------:R-:W-:Y:S01]  /*2bf0*/  IMAD.IADD R50, R82, 0x1, R43 ;  /* 0x0000000152327824 */ /* 0x000fe200078e022b */
        /* <DEDUP_REMOVED lines=64> */
[----:B------:R-:W-:Y:S02]  /*3000*/  FSEL R61, R61, -INF , !P3 ;  /* 0xff8000003d3d7808 */ /* 0x000fe40005800000 */
[----:B------:R-:W-:Y:S02]  /*3010*/  LOP3.LUT R18, R18, 0xfbffffff, RZ, 0xc0, !PT ;  /* 0xfbffffff12127812 */ /* 0x000fe400078ec0ff */
[----:B------:R-:W-:-:S04]  /*3020*/  ISETP.GT.AND P3, PT, R74, 0x68, !P4 ;  /* 0x000000684a00780c */ /* 0x000fc80006764270 */
[----:B------:R-:W-:-:S03]  /*3030*/  ISETP.LT.OR P3, PT, R72, 0x69, P3 ;  /* 0x000000694800780c */ /* 0x000fc60001f61670 */
[----:B------:R-:W-:Y:S02]  /*3040*/  @P4 LOP3.LUT R18, R18, 0x4000000, RZ, 0xfc, !PT ;  /* 0x0400000012124812 */ /* 0x000fe400078efcff */
[----:B------:R-:W-:Y:S02]  /*3050*/  ISETP.GE.AND P4, PT, R99, 0x6a, PT ;  /* 0x0000006a6300780c */ /* 0x000fe40003f86270 */
[----:B------:R-:W-:Y:S02]  /*3060*/  FSEL R53, R62, -INF , !P3 ;  /* 0xff8000003e357808 */ /* 0x000fe40005800000 */
[----:B------:R-:W-:Y:S02]  /*3070*/  ISETP.GT.AND P3, PT, R74, 0x69, !P4 ;  /* 0x000000694a00780c */ /* 0x000fe40006764270 */
[----:B------:R-:W-:Y:S02]  /*3080*/  LOP3.LUT R18, R18, 0xffffffdf, RZ, 0xc0, !PT ;  /* 0xffffffdf12127812 */ /* 0x000fe400078ec0ff */
[----:B------:R-:W-:-:S04]  /*3090*/  ISETP.LT.OR P3, PT, R72, 0x6a, P3 ;  /* 0x0000006a4800780c */ /* 0x000fc80001f61670 */
[----:B------:R-:W-:Y:S02]  /*30a0*/  FSEL R63, R63, -INF , !P3 ;  /* 0xff8000003f3f7808 */ /* 0x000fe40005800000 */
[----:B------:R-:W-:Y:S02]  /*30b0*/  ISETP.GE.AND P3, PT, R99, 0x71, PT ;  /* 0x000000716300780c */ /* 0x000fe40003f66270 */
[----:B------:R-:W-:Y:S02]  /*30c0*/  @P4 LOP3.LUT R18, R18, 0x20, RZ, 0xfc, !PT ;  /* 0x0000002012124812 */ /* 0x000fe400078efcff */
[----:B------:R-:W-:Y:S02]  /*30d0*/  ISETP.GT.AND P4, PT, R74, 0x70, !P3 ;  /* 0x000000704a00780c */ /* 0x000fe40005f84270 */
[----:B------:R-:W-:Y:S02]  /*30e0*/  LOP3.LUT R18, R18, 0xfffffffd, RZ, 0xc0, !PT ;  /* 0xfffffffd12127812 */ /* 0x000fe400078ec0ff */
[----:B------:R-:W-:-:S04]  /*30f0*/  ISETP.LT.OR P4, PT, R72, 0x71, P4 ;  /* 0x000000714800780c */ /* 0x000fc80002781670 */
[----:B------:R-:W-:Y:S02]  /*3100*/  FSEL R57, R64, -INF , !P4 ;  /* 0xff80000040397808 */ /* 0x000fe40006000000 */
[----:B------:R-:W-:-:S04]  /*3110*/  ISETP.GE.AND P4, PT, R99, 0x72, PT ;  /* 0x000000726300780c */ /* 0x000fc80003f86270 */
[----:B------:R-:W-:-:S04]  /*3120*/  ISETP.GT.AND P5, PT, R74, 0x71, !P4 ;  /* 0x000000714a00780c */ /* 0x000fc800067a4270 */
[----:B------:R-:W-:-:S04]  /*3130*/  ISETP.LT.OR P5, PT, R72, 0x72, P5 ;  /* 0x000000724800780c */ /* 0x000fc80002fa1670 */
[----:B------:R-:W-:Y:S02]  /*3140*/  FSEL R59, R68, -INF , !P5 ;  /* 0xff800000443b7808 */ /* 0x000fe40006800000 */
[----:B------:R-:W-:-:S04]  /*3150*/  ISETP.GE.AND P5, PT, R99, 0x79, PT ;  /* 0x000000796300780c */ /* 0x000fc80003fa6270 */
[----:B------:R-:W-:-:S04]  /*3160*/  ISETP.GT.AND P6, PT, R74, 0x78, !P5 ;  /* 0x000000784a00780c */ /* 0x000fc80006fc4270 */
[----:B------:R-:W-:-:S04]  /*3170*/  ISETP.LT.OR P6, PT, R72, 0x79, P6 ;  /* 0x000000794800780c */ /* 0x000fc800037c1670 */
[----:B------:R-:W-:Y:S02]  /*3180*/  FSEL R41, R84, -INF , !P6 ;  /* 0xff80000054297808 */ /* 0x000fe40007000000 */
[----:B------:R-:W-:-:S13]  /*3190*/  ISETP.GE.AND P6, PT, R99, 0x1, PT ;  /* 0x000000016300780c */ /* 0x000fda0003fc6270 */
[----:B------:R-:W-:Y:S02]  /*31a0*/  @P6 LOP3.LUT R18, R18, 0x2, RZ, 0xfc, !PT ;  /* 0x0000000212126812 */ /* 0x000fe400078efcff */
[----:B------:R-:W-:Y:S02]  /*31b0*/  ISETP.GT.AND P6, PT, R74, RZ, !P6 ;  /* 0x000000ff4a00720c */ /* 0x000fe400077c4270 */
[----:B------:R-:W-:Y:S02]  /*31c0*/  LOP3.LUT R18, R18, 0xfffffffe, RZ, 0xc0, !PT ;  /* 0xfffffffe12127812 */ /* 0x000fe400078ec0ff */
[----:B------:R-:W-:-:S04]  /*31d0*/  ISETP.LT.OR P6, PT, R72, 0x1, P6 ;  /* 0x000000014800780c */ /* 0x000fc800037c1670 */
[----:B------:R-:W-:Y:S02]  /*31e0*/  FSEL R135, R7, -INF , !P6 ;  /* 0xff80000007877808 */ /* 0x000fe40007000000 */
[----:B------:R-:W-:-:S13]  /*31f0*/  ISETP.GE.AND P6, PT, R99, 0x7a, PT ;  /* 0x0000007a6300780c */ /* 0x000fda0003fc6270 */
[----:B------:R-:W-:Y:S02]  /*3200*/  @P6 LOP3.LUT R18, R18, 0x1, RZ, 0xfc, !PT ;  /* 0x0000000112126812 */ /* 0x000fe400078efcff */
[----:B------:R-:W-:-:S04]  /*3210*/  ISETP.GT.AND P6, PT, R74, 0x79, !P6 ;  /* 0x000000794a00780c */ /* 0x000fc800077c4270 */
[----:B------:R-:W-:-:S04]  /*3220*/  ISETP.LT.OR P6, PT, R72, 0x7a, P6 ;  /* 0x0000007a4800780c */ /* 0x000fc800037c1670 */
[----:B------:R-:W-:Y:S02]  /*3230*/  FSEL R7, R76, -INF , !P6 ;  /* 0xff8000004c077808 */ /* 0x000fe40007000000 */
[----:B------:R-:W-:-:S13]  /*3240*/  PLOP3.LUT P6, PT, PT, PT, UP0, 0x40, 0x0 ;  /* 0x000000000000781c */ /* 0x000fda0003fce808 */
[----:B------:R-:W-:Y:S05]  /*3250*/  @P6 BRA `(.L_x_981) ;  /* 0x0000000000646947 */ /* 0x000fea0003800000 */
        /* <DEDUP_REMOVED lines=9> */
[----:B------:R-:W0:Y:S02]  /*32f0*/  @P6 LDC.64 R42, c[0x0][0x9e8] ;  /* 0x00027a00ff2a6b82 */ /* 0x000e240000000a00 */
[----:B0-----:R-:W-:-:S05]  /*3300*/  @P6 IMAD.HI.U32 R42, R99, R42, RZ ;  /* 0x0000002a632a6227 */ /* 0x001fca00078e00ff */
[----:B------:R-:W-:-:S04]  /*3310*/  @P6 SHF.R.U32.HI R99, RZ, R43, R42 ;  /* 0x0000002bff636219 */ /* 0x000fc8000001162a */
[----:B------:R-:W-:Y:S01]  /*3320*/  LOP3.LUT R99, RZ, R99, RZ, 0x33, !PT ;  /* 0x00000063ff637212 */ /* 0x000fe200078e33ff */
[----:B------:R-:W-:Y:S06]  /*3330*/  BRA `(.L_x_984) ;  /* 0x0000000000187947 */ /* 0x000fec0003800000 */
.L_x_983:
[----:B------:R-:W-:Y:S02]  /*3340*/  ULDC UR7, c[0x0][0x9e4] ;  /* 0x0002790000077ab9 */ /* 0x000fe40000000800 */
[----:B------:R-:W-:-:S05]  /*3350*/  IMAD.U32 R52, RZ, RZ, UR7 ;  /* 0x00000007ff347e24 */ /* 0x000fca000f8e00ff */
[----:B------:R-:W-:-:S13]  /*3360*/  ISETP.NE.AND P6, PT, R52, 0x1, PT ;  /* 0x000000013400780c */ /* 0x000fda0003fc5270 */
[----:B------:R-:W0:Y:S02]  /*3370*/  @P6 LDC.64 R42, c[0x0][0x9e8] ;  /* 0x00027a00ff2a6b82 */ /* 0x000e240000000a00 */
[----:B0-----:R-:W-:-:S05]  /*3380*/  @P6 IMAD.HI.U32 R42, R99, R42, RZ ;  /* 0x0000002a632a6227 */ /* 0x001fca00078e00ff */
[----:B------:R-:W-:-:S07]  /*3390*/  @P6 SHF.R.U32.HI R99, RZ, R43, R42 ;  /* 0x0000002bff636219 */ /* 0x000fce000001162a */
.L_x_984:
[----:B------:R-:W-:Y:S05]  /*33a0*/  BSYNC B0 ;  /* 0x0000000000007941 */ /* 0x000fea0003800000 */
.L_x_982:
[----:B------:R-:W-:-:S04]  /*33b0*/  IMAD R99, R99, R52, -R78 ;  /* 0x0000003463637224 */ /* 0x000fc800078e0a4e */
[----:B------:R-:W-:-:S05]  /*33c0*/  IMAD R99, R0, -0x2, R99 ;  /* 0xfffffffe00637824 */ /* 0x000fca00078e0263 */
[----:B------:R-:W-:Y:S02]  /*33d0*/  VIADDMNMX R46, R99, R52, R46, PT ;  /* 0x00000034632e7246 */ /* 0x000fe4000380012e */
[----:B------:R-:W-:-:S07]  /*33e0*/  VIMNMX R50, R50, R99, !PT ;  /* 0x0000006332327248 */ /* 0x000fce0007fe0100 */
.L_x_981:
[----:B------:R-:W-:Y:S01]  /*33f0*/  ISETP.GT.AND P1, PT, R50, 0x1, !P1 ;  /* 0x000000013200780c */ /* 0x000fe20004f24270 */
[----:B------:R-:W-:Y:S01]  /*3400*/  ULDC UR7, c[0x0][0x988] ;  /* 0x0002620000077ab9 */ /* 0x000fe20000000800 */
[----:B------:R-:W-:Y:S01]  /*3410*/  LOP3.LUT P6, RZ, R18, 0x4, RZ, 0xc0, !PT ;  /* 0x0000000412ff7812 */ /* 0x000fe200078cc0ff */
[----:B------:R-:W-:Y:S01]  /*3420*/  UISETP.NE.AND UP1, UPT, UR40, URZ, UPT ;  /* 0x0000003f2800728c */ /* 0x000fe2000bf25270 */
[----:B------:R-:W-:Y:S01]  /*3430*/  ISETP.LT.OR P1, PT, R46, 0x2, P1 ;  /* 0x000000022e00780c */ /* 0x000fe20000f21670 */
[----:B------:R-:W-:Y:S01]  /*3440*/  UISETP.NE.AND UP0, UPT, UR44, URZ, UPT ;  /* 0x0000003f2c00728c */ /* 0x000fe2000bf05270 */
[C---:B------:R-:W-:Y:S02]  /*3450*/  ISETP.GT.AND P2, PT, R50.reuse, 0x8, !P2 ;  /* 0x000000083200780c */ /* 0x040fe40005744270 */
[----:B------:R-:W-:Y:S02]  /*3460*/  FSEL R121, R3, -INF , !P1 ;  /* 0xff80000003797808 */ /* 0x000fe40004800000 */
[----:B------:R-:W-:-:S02]  /*3470*/  ISETP.GT.AND P1, PT, R50, 0x9, !P6 ;  /* 0x000000093200780c */ /* 0x000fc40007724270 */
[C---:B------:R-:W-:Y:S02]  /*3480*/  ISETP.LT.OR P2, PT, R46.reuse, 0x9, P2 ;  /* 0x000000092e00780c */ /* 0x040fe40001741670 */
[----:B------:R-:W-:Y:S01]  /*3490*/  ISETP.LT.OR P1, PT, R46, 0xa, P1 ;  /* 0x0000000a2e00780c */ /* 0x000fe20000f21670 */
[----:B------:R-:W-:Y:S01]  /*34a0*/  @UP1 ULDC UR10, c[0x0][0x44c] ;  /* 0x00011300000a1ab9 */ /* 0x000fe20000000800 */
[----:B------:R-:W-:Y:S01]  /*34b0*/  FSEL R3, R8, -INF , !P2 ;  /* 0xff80000008037808 */ /* 0x000fe20005000000 */
[----:B------:R-:W-:Y:S01]  /*34c0*/  UIMAD.WIDE.U32 UR10, UR45, UR10, URZ ;  /* 0x0000000a2d0a72a5 */ /* 0x000fe2000f8e003f */
[----:B------:R-:W-:Y:S01]  /*34d0*/  FSEL R119, R9, -INF , !P1 ;  /* 0xff80000009777808 */ /* 0x000fe20004800000 */
[----:B------:R-:W-:Y:S01]  /*34e0*/  @UP1 ULDC UR14, c[0x0][0x450] ;  /* 0x00011400000e1ab9 */ /* 0x000fe20000000800 */
[----:B------:R-:W-:Y:S01]  /*34f0*/  LOP3.LUT P1, RZ, R18, 0x8, RZ, 0xc0, !PT ;  /* 0x0000000812ff7812 */ /* 0x000fe2000782c0ff */
[----:B------:R-:W-:Y:S01]  /*3500*/  @UP1 USHF.R.U32.HI UR45, URZ, UR14, UR11 ;  /* 0x0000000e3f2d1299 */ /* 0x000fe2000801160b */
[----:B------:R-:W-:-:S02]  /*3510*/  FMNMX.FTZ R8, R135, R133, !PT ;  /* 0x0000008587087209 */ /* 0x000fc40007810000 */
[----:B------:R-:W-:Y:S02]  /*3520*/  ISETP.GT.AND P1, PT, R50, 0x10, !P1 ;  /* 0x000000103200780c */ /* 0x000fe40004f24270 */
[----:B------:R-:W-:Y:S02]  /*3530*/  FMNMX.FTZ R8, R129, R8, !PT ;  /* 0x0000000881087209 */ /* 0x000fe40007810000 */
[----:B------:R-:W-:Y:S02]  /*3540*/  ISETP.LT.OR P1, PT, R46, 0x11, P1 ;  /* 0x000000112e00780c */ /* 0x000fe40000f21670 */
[----:B------:R-:W-:Y:S02]  /*3550*/  FMNMX.FTZ R8, R131, R8, !PT ;  /* 0x0000000883087209 */ /* 0x000fe40007810000 */
[----:B------:R-:W-:Y:S02]  /*3560*/  FSEL R43, R10, -INF , !P1 ;  /* 0xff8000000a2b7808 */ /* 0x000fe40004800000 */
[----:B------:R-:W-:-:S02]  /*3570*/  LOP3.LUT P1, RZ, R18, 0x10, RZ, 0xc0, !PT ;  /* 0x0000001012ff7812 */ /* 0x000fc4000782c0ff */
[----:B------:R-:W-:Y:S02]  /*3580*/  FMNMX.FTZ R8, R125, R8, !PT ;  /* 0x000000087d087209 */ /* 0x000fe40007810000 */
[----:B------:R-:W-:Y:S02]  /*3590*/  ISETP.GT.AND P1, PT, R50, 0x11, !P1 ;  /* 0x000000113200780c */ /* 0x000fe40004f24270 */
[----:B------:R-:W-:Y:S02]  /*35a0*/  FMNMX.FTZ R8, R95, R8, !PT ;  /* 0x000000085f087209 */ /* 0x000fe40007810000 */
[----:B------:R-:W-:Y:S02]  /*35b0*/  ISETP.LT.OR P1, PT, R46, 0x12, P1 ;  /* 0x000000122e00780c */ /* 0x000fe40000f21670 */
[----:B------:R-:W-:Y:S02]  /*35c0*/  FMNMX.FTZ R8, R91, R8, !PT ;  /* 0x000000085b087209 */ /* 0x000fe40007810000 */
[----:B------:R-:W-:-:S02]  /*35d0*/  FSEL R117, R11, -INF , !P1 ;  /* 0xff8000000b757808 */ /* 0x000fc40004800000 */
[----:B------:R-:W-:Y:S02]  /*35e0*/  LOP3.LUT P1, RZ, R18, 0x2000000, RZ, 0xc0, !PT ;  /* 0x0200000012ff7812 */ /* 0x000fe4000782c0ff */
[----:B------:R-:W-:Y:S02]  /*35f0*/  FMNMX.FTZ R8, R97, R8, !PT ;  /* 0x0000000861087209 */ /* 0x000fe40007810000 */
[----:B------:R-:W-:Y:S02]  /*3600*/  ISETP.GT.AND P1, PT, R50, 0x18, !P1 ;  /* 0x000000183200780c */ /* 0x000fe40004f24270 */
[----:B------:R-:W-:Y:S02]  /*3610*/  LOP3.LUT P2, RZ, R18, 0x40000, RZ, 0xc0, !PT ;  /* 0x0004000012ff7812 */ /* 0x000fe4000784c0ff */
[----:B------:R-:W-:Y:S02]  /*3620*/  ISETP.LT.OR P1, PT, R46, 0x19, P1 ;  /* 0x000000192e00780c */ /* 0x000fe40000f21670 */
[----:B------:R-:W-:-:S02]  /*3630*/  FMNMX.FTZ R8, R89, R8, !PT ;  /* 0x0000000859087209 */ /* 0x000fc40007810000 */
[----:B------:R-:W-:Y:S02]  /*3640*/  FSEL R13, R13, -INF , !P1 ;  /* 0xff8000000d0d7808 */ /* 0x000fe40004800000 */
[----:B------:R-:W-:Y:S02]  /*3650*/  LOP3.LUT P1, RZ, R18, 0x1000000, RZ, 0xc0, !PT ;  /* 0x0100000012ff7812 */ /* 0x000fe4000782c0ff */
[----:B------:R-:W-:Y:S02]  /*3660*/  FMNMX.FTZ R8, R81, R8, !PT ;  /* 0x0000000851087209 */ /* 0x000fe40007810000 */
[----:B------:R-:W-:Y:S02]  /*3670*/  ISETP.GT.AND P1, PT, R50, 0x19, !P1 ;  /* 0x000000193200780c */ /* 0x000fe40004f24270 */
[----:B------:R-:W-:Y:S02]  /*3680*/  LOP3.LUT P6, RZ, R18, 0x20000, RZ, 0xc0, !PT ;  /* 0x0002000012ff7812 */ /* 0x000fe400078cc0ff */
[----:B------:R-:W-:-:S02]  /*3690*/  ISETP.LT.OR P1, PT, R46, 0x1a, P1 ;  /* 0x0000001a2e00780c */ /* 0x000fc40000f21670 */
[----:B------:R-:W-:Y:S02]  /*36a0*/  FMNMX.FTZ R8, R87, R8, !PT ;  /* 0x0000000857087209 */ /* 0x000fe40007810000 */
[----:B------:R-:W-:Y:S02]  /*36b0*/  FSEL R115, R12, -INF , !P1 ;  /* 0xff8000000c737808 */ /* 0x000fe40004800000 */
[----:B------:R-:W-:Y:S02]  /*36c0*/  LOP3.LUT P1, RZ, R18, 0x800000, RZ, 0xc0, !PT ;  /* 0x0080000012ff7812 */ /* 0x000fe4000782c0ff */
[----:B------:R-:W-:Y:S02]  /*36d0*/  FMNMX.FTZ R8, R77, R8, !PT ;  /* 0x000000084d087209 */ /* 0x000fe40007810000 */
[----:B------:R-:W-:Y:S02]  /*36e0*/  ISETP.GT.AND P1, PT, R50, 0x20, !P1 ;  /* 0x000000203200780c */ /* 0x000fe40004f24270 */
[----:B------:R-:W-:-:S02]  /*36f0*/  FMNMX.FTZ R8, R85, R8, !PT ;  /* 0x0000000855087209 */ /* 0x000fc40007810000 */
[----:B------:R-:W-:Y:S02]  /*3700*/  ISETP.LT.OR P1, PT, R46, 0x21, P1 ;  /* 0x000000212e00780c */ /* 0x000fe40000f21670 */
[----:B------:R-:W-:Y:S02]  /*3710*/  FMNMX.FTZ R8, R79, R8, !PT ;  /* 0x000000084f087209 */ /* 0x000fe40007810000 */
[----:B------:R-:W-:Y:S02]  /*3720*/  FSEL R9, R15, -INF , !P1 ;  /* 0xff8000000f097808 */ /* 0x000fe40004800000 */
[----:B------:R-:W-:Y:S02]  /*3730*/  LOP3.LUT P1, RZ, R18, 0x400000, RZ, 0xc0, !PT ;  /* 0x0040000012ff7812 */ /* 0x000fe4000782c0ff */
[----:B------:R-:W-:Y:S02]  /*3740*/  FMNMX.FTZ R8, R83, R8, !PT ;  /* 0x0000000853087209 */ /* 0x000fe40007810000 */
[----:B------:R-:W-:-:S02]  /*3750*/  ISETP.GT.AND P1, PT, R50, 0x21, !P1 ;  /* 0x000000213200780c */ /* 0x000fc40004f24270 */
[----:B------:R-:W-:Y:S02]  /*3760*/  FMNMX.FTZ R8, R93, R8, !PT ;  /* 0x000000085d087209 */ /* 0x000fe40007810000 */
[----:B------:R-:W-:Y:S02]  /*3770*/  ISETP.LT.OR P1, PT, R46, 0x22, P1 ;  /* 0x000000222e00780c */ /* 0x000fe40000f21670 */
[----:B------:R-:W-:Y:S02]  /*3780*/  FMNMX.FTZ R8, R75, R8, !PT ;  /* 0x000000084b087209 */ /* 0x000fe40007810000 */
[----:B------:R-:W-:Y:S01]  /*3790*/  FSEL R113, R14, -INF , !P1 ;  /* 0xff8000000e717808 */ /* 0x000fe20004800000 */
[----:B------:R-:W-:Y:S01]  /*37a0*/  IMAD.U32 R14, RZ, RZ, UR7 ;  /* 0x00000007ff0e7e24 */ /* 0x000fe2000f8e00ff */
[----:B------:R-:W-:Y:S02]  /*37b0*/  LOP3.LUT P1, RZ, R18, 0x200000, RZ, 0xc0, !PT ;  /* 0x0020000012ff7812 */ /* 0x000fe4000782c0ff */
        /* <DEDUP_REMOVED lines=16> */
[----:B------:R-:W-:Y:S02]  /*38c0*/  FMNMX.FTZ R8, R47, R8, !PT ;  /* 0x000000082f087209 */ /* 0x000fe40007810000 */
[----:B------:R-:W-:Y:S02]  /*38d0*/  ISETP.LT.OR P1, PT, R46, 0x31, P1 ;  /* 0x000000312e00780c */ /* 0x000fe40000f21670 */
[----:B------:R-:W-:-:S02]  /*38e0*/  FMNMX.FTZ R8, R61, R8, !PT ;  /* 0x000000083d087209 */ /* 0x000fc40007810000 */
[----:B------:R-:W-:Y:S02]  /*38f0*/  FSEL R25, R25, -INF , !P1 ;  /* 0xff80000019197808 */ /* 0x000fe40004800000 */
[----:B------:R-:W-:Y:S02]  /*3900*/  ISETP.GT.AND P1, PT, R50, 0x31, !P2 ;  /* 0x000000313200780c */ /* 0x000fe40005724270 */
[----:B------:R-:W-:Y:S02]  /*3910*/  FMNMX.FTZ R8, R53, R8, !PT ;  /* 0x0000000835087209 */ /* 0x000fe40007810000 */
[----:B------:R-:W-:Y:S02]  /*3920*/  ISETP.LT.OR P1, PT, R46, 0x32, P1 ;  /* 0x000000322e00780c */ /* 0x000fe40000f21670 */
[----:B------:R-:W-:Y:S02]  /*3930*/  FMNMX.FTZ R8, R63, R8, !PT ;  /* 0x000000083f087209 */ /* 0x000fe40007810000 */
[----:B------:R-:W-:-:S02]  /*3940*/  FSEL R109, R24, -INF , !P1 ;  /* 0xff800000186d7808 */ /* 0x000fc40004800000 */
        /* <DEDUP_REMOVED lines=10> */
[----:B------:R-:W-:Y:S01]  /*39f0*/  LOP3.LUT P2, RZ, R18, 0x80, RZ, 0xc0, !PT ;  /* 0x0000008012ff7812 */ /* 0x000fe2000784c0ff */
[----:B------:R-:W0:Y:S01]  /*3a00*/  SHFL.BFLY PT, R11, R10, 0x2, 0x1f ;  /* 0x0c401f000a0b7f89 */ /* 0x000e2200000e0000 */
[----:B------:R-:W-:-:S02]  /*3a10*/  FSEL R21, R26, -INF , !P1 ;  /* 0xff8000001a157808 */ /* 0x000fc40004800000 */
[C---:B------:R-:W-:Y:S02]  /*3a20*/  LOP3.LUT P1, RZ, R18.reuse, 0x8000, RZ, 0xc0, !PT ;  /* 0x0000800012ff7812 */ /* 0x040fe4000782c0ff */
[----:B------:R-:W-:Y:S02]  /*3a30*/  LOP3.LUT P6, RZ, R18, 0x40, RZ, 0xc0, !PT ;  /* 0x0000004012ff7812 */ /* 0x000fe400078cc0ff */
[C---:B------:R-:W-:Y:S02]  /*3a40*/  ISETP.GT.AND P1, PT, R50.reuse, 0x40, !P1 ;  /* 0x000000403200780c */ /* 0x040fe40004f24270 */
[----:B------:R-:W-:Y:S02]  /*3a50*/  ISETP.GT.AND P3, PT, R50, 0x70, !P3 ;  /* 0x000000703200780c */ /* 0x000fe40005f64270 */
[----:B------:R-:W-:Y:S02]  /*3a60*/  ISETP.LT.OR P1, PT, R46, 0x41, P1 ;  /* 0x000000412e00780c */ /* 0x000fe40000f21670 */
[----:B------:R-:W-:-:S02]  /*3a70*/  ISETP.GT.AND P4, PT, R50, 0x71, !P4 ;  /* 0x000000713200780c */ /* 0x000fc40006784270 */
[----:B------:R-:W-:Y:S02]  /*3a80*/  FSEL R107, R35, -INF , !P1 ;  /* 0xff800000236b7808 */ /* 0x000fe40004800000 */
[----:B------:R-:W-:Y:S02]  /*3a90*/  LOP3.LUT P1, RZ, R18, 0x4000, RZ, 0xc0, !PT ;  /* 0x0000400012ff7812 */ /* 0x000fe4000782c0ff */
[----:B------:R-:W-:Y:S02]  /*3aa0*/  ISETP.LT.OR P3, PT, R46, 0x71, P3 ;  /* 0x000000712e00780c */ /* 0x000fe40001f61670 */
[C---:B------:R-:W-:Y:S02]  /*3ab0*/  ISETP.GT.AND P1, PT, R50.reuse, 0x41, !P1 ;  /* 0x000000413200780c */ /* 0x040fe40004f24270 */
[----:B------:R-:W-:Y:S02]  /*3ac0*/  ISETP.GT.AND P5, PT, R50, 0x78, !P5 ;  /* 0x000000783200780c */ /* 0x000fe40006fa4270 */
[----:B------:R-:W-:-:S02]  /*3ad0*/  ISETP.LT.OR P1, PT, R46, 0x42, P1 ;  /* 0x000000422e00780c */ /* 0x000fc40000f21670 */
[----:B0-----:R-:W-:Y:S02]  /*3ae0*/  FMNMX.FTZ R11, R10, R11, !PT ;  /* 0x0000000b0a0b7209 */ /* 0x001fe40007810000 */
[----:B------:R-:W-:Y:S02]  /*3af0*/  FSEL R101, R36, -INF , !P1 ;  /* 0xff80000024657808 */ /* 0x000fe40004800000 */
[----:B------:R-:W-:Y:S01]  /*3b00*/  LOP3.LUT P1, RZ, R18, 0x2000, RZ, 0xc0, !PT ;  /* 0x0000200012ff7812 */ /* 0x000fe2000782c0ff */
[----:B------:R-:W0:Y:S01]  /*3b10*/  SHFL.BFLY PT, R8, R11, 0x1, 0x1f ;  /* 0x0c201f000b087f89 */ /* 0x000e2200000e0000 */
[----:B------:R-:W-:Y:S02]  /*3b20*/  ISETP.LT.OR P4, PT, R46, 0x72, P4 ;  /* 0x000000722e00780c */ /* 0x000fe40002781670 */
[----:B------:R-:W-:Y:S02]  /*3b30*/  ISETP.GT.AND P1, PT, R50, 0x48, !P1 ;  /* 0x000000483200780c */ /* 0x000fe40004f24270 */
[----:B------:R-:W-:-:S02]  /*3b40*/  ISETP.LT.OR P5, PT, R46, 0x79, P5 ;  /* 0x000000792e00780c */ /* 0x000fc40002fa1670 */
[----:B------:R-:W-:Y:S02]  /*3b50*/  ISETP.LT.OR P1, PT, R46, 0x49, P1 ;  /* 0x000000492e00780c */ /* 0x000fe40000f21670 */
[----:B------:R-:W-:Y:S02]  /*3b60*/  R2UR UR7, R22 ;  /* 0x00000000160772ca */ /* 0x000fe400000e0000 */
[----:B------:R-:W-:Y:S02]  /*3b70*/  FSEL R105, R37, -INF , !P1 ;  /* 0xff80000025697808 */ /* 0x000fe40004800000 */
[----:B------:R-:W-:-:S04]  /*3b80*/  LOP3.LUT P1, RZ, R18, 0x1000, RZ, 0xc0, !PT ;  /* 0x0000100012ff7812 */ /* 0x000fc8000782c0ff */
[----:B------:R-:W-:-:S04]  /*3b90*/  ISETP.GT.AND P1, PT, R50, 0x49, !P1 ;  /* 0x000000493200780c */ /* 0x000fc80004f24270 */
[----:B------:R-:W-:Y:S01]  /*3ba0*/  ISETP.LT.OR P1, PT, R46, 0x4a, P1 ;  /* 0x0000004a2e00780c */ /* 0x000fe20000f21670 */
[----:B------:R-:W-:Y:S01]  /*3bb0*/  UIADD3 UR45, UR7, UR45, URZ ;  /* 0x0000002d072d7290 */ /* 0x000fe2000fffe03f */
[----:B0-----:R-:W-:Y:S02]  /*3bc0*/  FMNMX.FTZ R15, R11, R8, !PT ;  /* 0x000000080b0f7209 */ /* 0x001fe40007810000 */
[----:B------:R-:W-:Y:S01]  /*3bd0*/  FSEL R35, R38, -INF , !P1 ;  /* 0xff80000026237808 */ /* 0x000fe20004800000 */
[----:B------:R-:W-:Y:S01]  /*3be0*/  UIADD3 UR4, UR45, UR4, URZ ;  /* 0x000000042d047290 */ /* 0x000fe2000fffe03f */
[----:B------:R-:W-:Y:S01]  /*3bf0*/  LOP3.LUT P1, RZ, R18, 0x800, RZ, 0xc0, !PT ;  /* 0x0000080012ff7812 */ /* 0x000fe2000782c0ff */
[----:B------:R-:W-:-:S03]  /*3c00*/  FMUL.FTZ R8, R15, R14 ;  /* 0x0000000e0f087220 */ /* 0x000fc60000410000 */
[----:B------:R-:W-:-:S04]  /*3c10*/  ISETP.GT.AND P1, PT, R50, 0x50, !P1 ;  /* 0x000000503200780c */ /* 0x000fc80004f24270 */
[----:B------:R-:W-:-:S04]  /*3c20*/  ISETP.LT.OR P1, PT, R46, 0x51, P1 ;  /* 0x000000512e00780c */ /* 0x000fc80000f21670 */
[----:B------:R-:W-:Y:S02]  /*3c30*/  FSEL R37, R40, -INF , !P1 ;  /* 0xff80000028257808 */ /* 0x000fe40004800000 */
[----:B------:R-:W-:-:S04]  /*3c40*/  LOP3.LUT P1, RZ, R18, 0x400, RZ, 0xc0, !PT ;  /* 0x0000040012ff7812 */ /* 0x000fc8000782c0ff */
        /* <DEDUP_REMOVED lines=11> */
[----:B------:R-:W-:Y:S02]  /*3d00*/  ISETP.GT.AND P1, PT, R50, 0x60, !P2 ;  /* 0x000000603200780c */ /* 0x000fe40005724270 */
[----:B------:R-:W-:Y:S02]  /*3d10*/  LOP3.LUT P2, RZ, R18, 0x20, RZ, 0xc0, !PT ;  /* 0x0000002012ff7812 */ /* 0x000fe4000784c0ff */
[----:B------:R-:W-:Y:S02]  /*3d20*/  ISETP.LT.OR P1, PT, R46, 0x61, P1 ;  /* 0x000000612e00780c */ /* 0x000fe40000f21670 */
[----:B------:R-:W-:Y:S02]  /*3d30*/  ISETP.GT.AND P2, PT, R50, 0x69, !P2 ;  /* 0x000000693200780c */ /* 0x000fe40005744270 */
[----:B------:R-:W-:-:S02]  /*3d40*/  FSEL R127, R48, -INF , !P1 ;  /* 0xff800000307f7808 */ /* 0x000fc40004800000 */
[----:B------:R-:W-:Y:S02]  /*3d50*/  ISETP.GT.AND P1, PT, R50, 0x61, !P6 ;  /* 0x000000613200780c */ /* 0x000fe40007724270 */
[----:B------:R-:W-:Y:S02]  /*3d60*/  LOP3.LUT P6, RZ, R18, 0x2, RZ, 0xc0, !PT ;  /* 0x0000000212ff7812 */ /* 0x000fe400078cc0ff */
[C---:B------:R-:W-:Y:S02]  /*3d70*/  ISETP.LT.OR P1, PT, R46.reuse, 0x62, P1 ;  /* 0x000000622e00780c */ /* 0x040fe40000f21670 */
[----:B------:R-:W-:Y:S02]  /*3d80*/  ISETP.LT.OR P2, PT, R46, 0x6a, P2 ;  /* 0x0000006a2e00780c */ /* 0x000fe40001741670 */
[----:B------:R-:W-:Y:S02]  /*3d90*/  FSEL R49, R49, -INF , !P1 ;  /* 0xff80000031317808 */ /* 0x000fe40004800000 */
[----:B------:R-:W-:-:S04]  /*3da0*/  FSETP.NEU.FTZ.AND P1, PT, R15, -INF , PT ;  /* 0xff8000000f00780b */ /* 0x000fc80003f3d000 */
[----:B------:R-:W-:Y:S02]  /*3db0*/  FSEL R8, R8, RZ, P1 ;  /* 0x000000ff08087208 */ /* 0x000fe40000800000 */
[----:B------:R-:W-:Y:S02]  /*3dc0*/  ISETP.GT.AND P1, PT, R50, RZ, !P6 ;  /* 0x000000ff3200720c */ /* 0x000fe40007724270 */
[----:B------:R-:W-:Y:S01]  /*3dd0*/  LOP3.LUT P6, RZ, R18, 0x1, RZ, 0xc0, !PT ;  /* 0x0000000112ff7812 */ /* 0x000fe200078cc0ff */
[-CC-:B------:R-:W-:Y:S01]  /*3de0*/  FFMA.FTZ R138, R83, R14.reuse, -R8.reuse ;  /* 0x0000000e538a7223 */ /* 0x180fe20000010808 */
[----:B------:R-:W-:Y:S01]  /*3df0*/  ISETP.LT.OR P1, PT, R46, 0x1, P1 ;  /* 0x000000012e00780c */ /* 0x000fe20000f21670 */
[-CC-:B------:R-:W-:Y:S01]  /*3e00*/  FFMA.FTZ R136, R85, R14.reuse, -R8.reuse ;  /* 0x0000000e55887223 */ /* 0x180fe20000010808 */
[----:B------:R-:W-:Y:S01]  /*3e10*/  FSEL R85, R30, -INF , !P2 ;  /* 0xff8000001e557808 */ /* 0x000fe20005000000 */
[-CC-:B------:R-:W-:Y:S01]  /*3e20*/  FFMA.FTZ R132, R75, R14.reuse, -R8.reuse ;  /* 0x0000000e4b847223 */ /* 0x180fe20000010808 */
[----:B------:R-:W-:Y:S01]  /*3e30*/  FSEL R2, R2, -INF , !P1 ;  /* 0xff80000002027808 */ /* 0x000fe20004800000 */
[-CC-:B------:R-:W-:Y:S01]  /*3e40*/  FFMA.FTZ R142, R87, R14.reuse, -R8.reuse ;  /* 0x0000000e578e7223 */ /* 0x180fe20000010808 */
[----:B------:R-:W-:Y:S01]  /*3e50*/  LOP3.LUT P1, RZ, R18, 0x4000000, RZ, 0xc0, !PT ;  /* 0x0400000012ff7812 */ /* 0x000fe2000782c0ff */
[-CC-:B------:R-:W-:Y:S01]  /*3e60*/  FFMA.FTZ R140, R89, R14.reuse, -R8.reuse ;  /* 0x0000000e598c7223 */ /* 0x180fe20000010808 */
[----:B------:R-:W-:Y:S01]  /*3e70*/  FMNMX.FTZ R10, R2, R121, !PT ;  /* 0x00000079020a7209 */ /* 0x000fe20007810000 */
[-CC-:B------:R-:W-:Y:S01]  /*3e80*/  FFMA.FTZ R148, R135, R14.reuse, -R8.reuse ;  /* 0x0000000e87947223 */ /* 0x180fe20000010808 */
[----:B------:R-:W-:Y:S01]  /*3e90*/  ISETP.GT.AND P1, PT, R50, 0x68, !P1 ;  /* 0x000000683200780c */ /* 0x000fe20004f24270 */
[--C-:B------:R-:W-:Y:S01]  /*3ea0*/  FFMA.FTZ R133, R133, R14, -R8.reuse ;  /* 0x0000000e85857223 */ /* 0x100fe20000010808 */
[----:B------:R-:W-:Y:S01]  /*3eb0*/  FMNMX.FTZ R10, R3, R10, !PT ;  /* 0x0000000a030a7209 */ /* 0x000fe20007810000 */
[--C-:B------:R-:W-:Y:S01]  /*3ec0*/  FFMA.FTZ R150, R129, R14, -R8.reuse ;  /* 0x0000000e81967223 */ /* 0x100fe20000010808 */
[----:B------:R-:W-:Y:S01]  /*3ed0*/  ISETP.LT.OR P1, PT, R46, 0x69, P1 ;  /* 0x000000692e00780c */ /* 0x000fe20000f21670 */
[----:B------:R-:W-:Y:S01]  /*3ee0*/  MUFU.EX2 R148, R148 ;  /* 0x0000009400947308 */ /* 0x000fe20000000800 */
[----:B------:R-:W-:Y:S01]  /*3ef0*/  FMNMX.FTZ R10, R119, R10, !PT ;  /* 0x0000000a770a7209 */ /* 0x000fe20007810000 */
[-CC-:B------:R-:W-:Y:S01]  /*3f00*/  FFMA.FTZ R129, R131, R14.reuse, -R8.reuse ;  /* 0x0000000e83817223 */ /* 0x180fe20000010808 */
[----:B------:R-:W-:Y:S01]  /*3f10*/  FSEL R83, R29, -INF , !P1 ;  /* 0xff8000001d537808 */ /* 0x000fe20004800000 */
[--C-:B------:R-:W-:Y:S01]  /*3f20*/  FFMA.FTZ R144, R125, R14, -R8.reuse ;  /* 0x0000000e7d907223 */ /* 0x100fe20000010808 */
[----:B------:R-:W-:Y:S01]  /*3f30*/  FMNMX.FTZ R10, R43, R10, !PT ;  /* 0x0000000a2b0a7209 */ /* 0x000fe20007810000 */
[-CC-:B------:R-:W-:Y:S01]  /*3f40*/  FFMA.FTZ R95, R95, R14.reuse, -R8.reuse ;  /* 0x0000000e5f5f7223 */ /* 0x180fe20000010808 */
[----:B------:R-:W-:Y:S01]  /*3f50*/  FSEL R75, R31, -INF , !P3 ;  /* 0xff8000001f4b7808 */ /* 0x000fe20005800000 */
[--C-:B------:R-:W-:Y:S01]  /*3f60*/  FFMA.FTZ R31, R73, R14, -R8.reuse ;  /* 0x0000000e491f7223 */ /* 0x100fe20000010808 */
[----:B------:R-:W-:Y:S01]  /*3f70*/  FMNMX.FTZ R10, R117, R10, !PT ;  /* 0x0000000a750a7209 */ /* 0x000fe20007810000 */
[----:B------:R-:W0:Y:S01]  /*3f80*/  MUFU.EX2 R133, R133 ;  /* 0x0000008500857308 */ /* 0x000e220000000800 */
[----:B------:R-:W-:Y:S01]  /*3f90*/  ISETP.GT.AND P6, PT, R50, 0x79, !P6 ;  /* 0x000000793200780c */ /* 0x000fe200077c4270 */
[--C-:B------:R-:W-:Y:S01]  /*3fa0*/  FFMA.FTZ R146, R91, R14, -R8.reuse ;  /* 0x0000000e5b927223 */ /* 0x100fe20000010808 */
[----:B------:R-:W-:Y:S01]  /*3fb0*/  FMNMX.FTZ R10, R13, R10, !PT ;  /* 0x0000000a0d0a7209 */ /* 0x000fe20007810000 */
[-CC-:B------:R-:W-:Y:S01]  /*3fc0*/  FFMA.FTZ R91, R97, R14.reuse, -R8.reuse ;  /* 0x0000000e615b7223 */ /* 0x180fe20000010808 */
[----:B------:R-:W-:Y:S01]  /*3fd0*/  FSEL R87, R32, -INF , !P4 ;  /* 0xff80000020577808 */ /* 0x000fe20006000000 */
[--C-:B------:R-:W-:Y:S01]  /*3fe0*/  FFMA.FTZ R81, R81, R14, -R8.reuse ;  /* 0x0000000e51517223 */ /* 0x100fe20000010808 */
[----:B------:R-:W-:Y:S01]  /*3ff0*/  FMNMX.FTZ R10, R115, R10, !PT ;  /* 0x0000000a730a7209 */ /* 0x000fe20007810000 */
[----:B------:R-:W1:Y:S01]  /*4000*/  MUFU.EX2 R150, R150 ;  /* 0x0000009600967308 */ /* 0x000e620000000800 */
[----:B------:R-:W-:Y:S01]  /*4010*/  ISETP.LT.OR P6, PT, R46, 0x7a, P6 ;  /* 0x0000007a2e00780c */ /* 0x000fe200037c1670 */
[--C-:B------:R-:W-:Y:S01]  /*4020*/  FFMA.FTZ R128, R51, R14, -R8.reuse ;  /* 0x0000000e33807223 */ /* 0x100fe20000010808 */
[----:B------:R-:W-:Y:S01]  /*4030*/  FMNMX.FTZ R10, R9, R10, !PT ;  /* 0x0000000a090a7209 */ /* 0x000fe20007810000 */
[-CC-:B------:R-:W-:Y:S01]  /*4040*/  FFMA.FTZ R124, R47, R14.reuse, -R8.reuse ;  /* 0x0000000e2f7c7223 */ /* 0x180fe20000010808 */
[----:B------:R-:W-:Y:S01]  /*4050*/  FSEL R73, R34, -INF , !P5 ;  /* 0xff80000022497808 */ /* 0x000fe20006800000 */
[--C-:B------:R-:W-:Y:S01]  /*4060*/  FFMA.FTZ R126, R53, R14, -R8.reuse ;  /* 0x0000000e357e7223 */ /* 0x100fe20000010808 */
[----:B------:R-:W-:Y:S01]  /*4070*/  FMNMX.FTZ R10, R113, R10, !PT ;  /* 0x0000000a710a7209 */ /* 0x000fe20007810000 */
[----:B------:R-:W2:Y:S01]  /*4080*/  MUFU.EX2 R129, R129 ;  /* 0x0000008100817308 */ /* 0x000ea20000000800 */
[----:B------:R-:W-:Y:S01]  /*4090*/  FSEL R89, R33, -INF , !P6 ;  /* 0xff80000021597808 */ /* 0x000fe20007000000 */
[--C-:B------:R-:W-:Y:S01]  /*40a0*/  FFMA.FTZ R33, R55, R14, -R8.reuse ;  /* 0x0000000e37217223 */ /* 0x100fe20000010808 */
[----:B------:R-:W-:Y:S01]  /*40b0*/  FMNMX.FTZ R10, R103, R10, !PT ;  /* 0x0000000a670a7209 */ /* 0x000fe20007810000 */
[-CC-:B------:R-:W-:Y:S01]  /*40c0*/  FFMA.FTZ R120, R57, R14.reuse, -R8.reuse ;  /* 0x0000000e39787223 */ /* 0x180fe20000010808 */
[-CC-:B------:R-:W-:Y:S01]  /*40d0*/  FFMA.FTZ R77, R77, R14.reuse, -R8.reuse ;  /* 0x0000000e4d4d7223 */ /* 0x180fe20000010808 */
[--C-:B------:R-:W-:Y:S01]  /*40e0*/  FFMA.FTZ R79, R79, R14, -R8.reuse ;  /* 0x0000000e4f4f7223 */ /* 0x100fe20000010808 */
[----:B------:R-:W-:Y:S01]  /*40f0*/  FMNMX.FTZ R10, R111, R10, !PT ;  /* 0x0000000a6f0a7209 */ /* 0x000fe20007810000 */
[----:B------:R-:W3:Y:S01]  /*4100*/  MUFU.EX2 R144, R144 ;  /* 0x0000009000907308 */ /* 0x000ee20000000800 */
[-CC-:B------:R-:W-:Y:S01]  /*4110*/  FFMA.FTZ R93, R93, R14.reuse, -R8.reuse ;  /* 0x0000000e5d5d7223 */ /* 0x180fe20000010808 */
[--C-:B------:R-:W-:Y:S01]  /*4120*/  FFMA.FTZ R134, R67, R14, -R8.reuse ;  /* 0x0000000e43867223 */ /* 0x100fe20000010808 */
[----:B------:R-:W-:Y:S01]  /*4130*/  FMNMX.FTZ R10, R25, R10, !PT ;  /* 0x0000000a190a7209 */ /* 0x000fe20007810000 */
[-CC-:B------:R-:W-:Y:S01]  /*4140*/  FFMA.FTZ R51, R71, R14.reuse, -R8.reuse ;  /* 0x0000000e47337223 */ /* 0x180fe20000010808 */
[-CC-:B------:R-:W-:Y:S01]  /*4150*/  FFMA.FTZ R130, R65, R14.reuse, -R8.reuse ;  /* 0x0000000e41827223 */ /* 0x180fe20000010808 */
[--C-:B------:R-:W-:Y:S01]  /*4160*/  FFMA.FTZ R55, R69, R14, -R8.reuse ;  /* 0x0000000e45377223 */ /* 0x100fe20000010808 */
[----:B------:R-:W-:Y:S01]  /*4170*/  FMNMX.FTZ R10, R109, R10, !PT ;  /* 0x0000000a6d0a7209 */ /* 0x000fe20007810000 */
[----:B------:R-:W4:Y:S01]  /*4180*/  MUFU.EX2 R95, R95 ;  /* 0x0000005f005f7308 */ /* 0x000f220000000800 */
[-CC-:B------:R-:W-:Y:S01]  /*4190*/  FFMA.FTZ R47, R61, R14.reuse, -R8.reuse ;  /* 0x0000000e3d2f7223 */ /* 0x180fe20000010808 */
[--C-:B------:R-:W-:Y:S01]  /*41a0*/  FFMA.FTZ R53, R63, R14, -R8.reuse ;  /* 0x0000000e3f357223 */ /* 0x100fe20000010808 */
[----:B------:R-:W-:Y:S01]  /*41b0*/  FMNMX.FTZ R10, R99, R10, !PT ;  /* 0x0000000a630a7209 */ /* 0x000fe20007810000 */
[-CC-:B------:R-:W-:Y:S01]  /*41c0*/  FFMA.FTZ R57, R59, R14.reuse, -R8.reuse ;  /* 0x0000000e3b397223 */ /* 0x180fe20000010808 */
[-CC-:B------:R-:W-:Y:S01]  /*41d0*/  FFMA.FTZ R122, R41, R14.reuse, -R8.reuse ;  /* 0x0000000e297a7223 */ /* 0x180fe20000010808 */
[----:B------:R-:W-:Y:S01]  /*41e0*/  FFMA.FTZ R7, R7, R14, -R8 ;  /* 0x0000000e07077223 */ /* 0x000fe20000010808 */
[----:B------:R-:W-:Y:S01]  /*41f0*/  FMNMX.FTZ R10, R21, R10, !PT ;  /* 0x0000000a150a7209 */ /* 0x000fe20007810000 */
[----:B------:R-:W5:Y:S03]  /*4200*/  MUFU.EX2 R146, R146 ;  /* 0x0000009200927308 */ /* 0x000f660000000800 */
        /* <DEDUP_REMOVED lines=41> */
[----:B------:R-:W-:Y:S01]  /*44a0*/  FADD.FTZ R3, R148, R133 ;  /* 0x0000008594037221 */ /* 0x000fe20000010000 */
[-CC-:B------:R-:W-:Y:S01]  /*44b0*/  FFMA.FTZ R149, R2, R14.reuse, -R26.reuse ;  /* 0x0000000e02957223 */ /* 0x180fe2000001081a */
[-CC-:B------:R-:W-:Y:S01]  /*44c0*/  FFMA.FTZ R2, R121, R14.reuse, -R26.reuse ;  /* 0x0000000e79027223 */ /* 0x180fe2000001081a */
[-CC-:B------:R-:W-:Y:S01]  /*44d0*/  FFMA.FTZ R8, R119, R14.reuse, -R26.reuse ;  /* 0x0000000e77087223 */ /* 0x180fe2000001081a */
[----:B-1----:R-:W-:Y:S01]  /*44e0*/  FADD.FTZ R30, R150, R3 ;  /* 0x00000003961e7221 */ /* 0x002fe20000010000 */
[----:B------:R-:W-:Y:S01]  /*44f0*/  MUFU.EX2 R151, R151 ;  /* 0x0000009700977308 */ /* 0x000fe20000000800 */
[-CC-:B------:R-:W-:Y:S01]  /*4500*/  FFMA.FTZ R145, R43, R14.reuse, -R26.reuse ;  /* 0x0000000e2b917223 */ /* 0x180fe2000001081a */
[-C--:B------:R-:W-:Y:S01]  /*4510*/  FFMA.FTZ R10, R117, R14.reuse, -R26 ;  /* 0x0000000e750a7223 */ /* 0x080fe2000001081a */
[----:B--2---:R-:W-:Y:S01]  /*4520*/  FADD.FTZ R3, R129, R30 ;  /* 0x0000001e81037221 */ /* 0x004fe20000010000 */
[-CC-:B------:R-:W-:Y:S01]  /*4530*/  FFMA.FTZ R147, R13, R14.reuse, -R26.reuse ;  /* 0x0000000e0d937223 */ /* 0x180fe2000001081a */
[-CC-:B------:R-:W-:Y:S01]  /*4540*/  FFMA.FTZ R12, R115, R14.reuse, -R26.reuse ;  /* 0x0000000e730c7223 */ /* 0x180fe2000001081a */
[-CC-:B------:R-:W-:Y:S01]  /*4550*/  FFMA.FTZ R141, R9, R14.reuse, -R26.reuse ;  /* 0x0000000e098d7223 */ /* 0x180fe2000001081a */
[----:B---3--:R-:W-:Y:S01]  /*4560*/  FADD.FTZ R30, R144, R3 ;  /* 0x00000003901e7221 */ /* 0x008fe20000010000 */
[----:B------:R-:W-:Y:S01]  /*4570*/  MUFU.EX2 R149, R149 ;  /* 0x0000009500957308 */ /* 0x000fe20000000800 */
[-CC-:B------:R-:W-:Y:S01]  /*4580*/  FFMA.FTZ R18, R113, R14.reuse, -R26.reuse ;  /* 0x0000000e71127223 */ /* 0x180fe2000001081a */
[-C--:B------:R-:W-:Y:S01]  /*4590*/  FFMA.FTZ R143, R103, R14.reuse, -R26 ;  /* 0x0000000e678f7223 */ /* 0x080fe2000001081a */
[----:B----4-:R-:W-:Y:S01]  /*45a0*/  FADD.FTZ R3, R95, R30 ;  /* 0x0000001e5f037221 */ /* 0x010fe20000010000 */
[-CC-:B------:R-:W-:Y:S01]  /*45b0*/  FFMA.FTZ R28, R21, R14.reuse, -R26.reuse ;  /* 0x0000000e151c7223 */ /* 0x180fe2000001081a */
[-CC-:B------:R-:W-:Y:S01]  /*45c0*/  FFMA.FTZ R20, R111, R14.reuse, -R26.reuse ;  /* 0x0000000e6f147223 */ /* 0x180fe2000001081a */
[-CC-:B------:R-:W-:Y:S01]  /*45d0*/  FFMA.FTZ R137, R25, R14.reuse, -R26.reuse ;  /* 0x0000000e19897223 */ /* 0x180fe2000001081a */
[----:B-----5:R-:W-:Y:S01]  /*45e0*/  FADD.FTZ R32, R146, R3 ;  /* 0x0000000392207221 */ /* 0x020fe20000010000 */
[----:B------:R-:W0:Y:S01]  /*45f0*/  MUFU.EX2 R2, R2 ;  /* 0x0000000200027308 */ /* 0x000e220000000800 */
[-CC-:B------:R-:W-:Y:S01]  /*4600*/  FFMA.FTZ R24, R109, R14.reuse, -R26.reuse ;  /* 0x0000000e6d187223 */ /* 0x180fe2000001081a */
[-C--:B------:R-:W-:Y:S01]  /*4610*/  FFMA.FTZ R139, R99, R14.reuse, -R26 ;  /* 0x0000000e638b7223 */ /* 0x080fe2000001081a */
[----:B------:R-:W-:Y:S01]  /*4620*/  FADD.FTZ R3, R91, R32 ;  /* 0x000000205b037221 */ /* 0x000fe20000010000 */
[-CC-:B------:R-:W-:Y:S01]  /*4630*/  FFMA.FTZ R9, R107, R14.reuse, -R26.reuse ;  /* 0x0000000e6b097223 */ /* 0x180fe2000001081a */
[-CC-:B------:R-:W-:Y:S01]  /*4640*/  FFMA.FTZ R30, R101, R14.reuse, -R26.reuse ;  /* 0x0000000e651e7223 */ /* 0x180fe2000001081a */
[-CC-:B------:R-:W-:Y:S01]  /*4650*/  FFMA.FTZ R135, R105, R14.reuse, -R26.reuse ;  /* 0x0000000e69877223 */ /* 0x180fe2000001081a */
[----:B------:R-:W-:Y:S01]  /*4660*/  FADD.FTZ R32, R140, R3 ;  /* 0x000000038c207221 */ /* 0x000fe20000010000 */
[----:B------:R-:W1:Y:S01]  /*4670*/  MUFU.EX2 R8, R8 ;  /* 0x0000000800087308 */ /* 0x000e620000000800 */
[-CC-:B------:R-:W-:Y:S01]  /*4680*/  FFMA.FTZ R22, R39, R14.reuse, -R26.reuse ;  /* 0x0000000e27167223 */ /* 0x180fe2000001081a */
[-C--:B------:R-:W-:Y:S01]  /*4690*/  FFMA.FTZ R123, R123, R14.reuse, -R26 ;  /* 0x0000000e7b7b7223 */ /* 0x080fe2000001081a */
[----:B------:R-:W-:Y:S01]  /*46a0*/  FADD.FTZ R3, R81, R32 ;  /* 0x0000002051037221 */ /* 0x000fe20000010000 */
[-CC-:B------:R-:W-:Y:S01]  /*46b0*/  FFMA.FTZ R32, R35, R14.reuse, -R26.reuse ;  /* 0x0000000e23207223 */ /* 0x180fe2000001081a */
[-CC-:B------:R-:W-:Y:S01]  /*46c0*/  FFMA.FTZ R45, R45, R14.reuse, -R26.reuse ;  /* 0x0000000e2d2d7223 */ /* 0x180fe2000001081a */
[-C--:B------:R-:W-:Y:S01]  /*46d0*/  FFMA.FTZ R127, R127, R14.reuse, -R26 ;  /* 0x0000000e7f7f7223 */ /* 0x080fe2000001081a */
[----:B------:R-:W-:Y:S01]  /*46e0*/  FADD.FTZ R36, R142, R3 ;  /* 0x000000038e247221 */ /* 0x000fe20000010000 */
[----:B------:R-:W2:Y:S01]  /*46f0*/  MUFU.EX2 R145, R145 ;  /* 0x0000009100917308 */ /* 0x000ea20000000800 */
[----:B0-----:R-:W-:Y:S01]  /*4700*/  FADD.FTZ R34, R149, R2 ;  /* 0x0000000295227221 */ /* 0x001fe20000010000 */
[-C--:B------:R-:W-:Y:S01]  /*4710*/  FFMA.FTZ R49, R49, R14.reuse, -R26 ;  /* 0x0000000e31317223 */ /* 0x080fe2000001081a */
[----:B------:R-:W-:Y:S01]  /*4720*/  FADD.FTZ R13, R77, R36 ;  /* 0x000000244d0d7221 */ /* 0x000fe20000010000 */
[-C--:B------:R-:W-:Y:S01]  /*4730*/  FFMA.FTZ R83, R83, R14.reuse, -R26 ;  /* 0x0000000e53537223 */ /* 0x080fe2000001081a */
[----:B------:R-:W-:Y:S01]  /*4740*/  FADD.FTZ R3, R151, R34 ;  /* 0x0000002297037221 */ /* 0x000fe20000010000 */
[-CC-:B------:R-:W-:Y:S01]  /*4750*/  FFMA.FTZ R85, R85, R14.reuse, -R26.reuse ;  /* 0x0000000e55557223 */ /* 0x180fe2000001081a */
[----:B------:R-:W-:Y:S01]  /*4760*/  FADD.FTZ R36, R136, R13 ;  /* 0x0000000d88247221 */ /* 0x000fe20000010000 */
[----:B------:R-:W0:Y:S01]  /*4770*/  MUFU.EX2 R10, R10 ;  /* 0x0000000a000a7308 */ /* 0x000e220000000800 */
[----:B-1----:R-:W-:Y:S01]  /*4780*/  FADD.FTZ R34, R8, R3 ;  /* 0x0000000308227221 */ /* 0x002fe20000010000 */
[-C--:B------:R-:W-:Y:S01]  /*4790*/  FFMA.FTZ R13, R37, R14.reuse, -R26 ;  /* 0x0000000e250d7223 */ /* 0x080fe2000001081a */
[----:B------:R-:W-:Y:S01]  /*47a0*/  FADD.FTZ R21, R79, R36 ;  /* 0x000000244f157221 */ /* 0x000fe20000010000 */
[-CC-:B------:R-:W-:Y:S01]  /*47b0*/  FFMA.FTZ R75, R75, R14.reuse, -R26.reuse ;  /* 0x0000000e4b4b7223 */ /* 0x180fe2000001081a */
[-CC-:B------:R-:W-:Y:S01]  /*47c0*/  FFMA.FTZ R87, R87, R14.reuse, -R26.reuse ;  /* 0x0000000e57577223 */ /* 0x180fe2000001081a */
[-C--:B------:R-:W-:Y:S01]  /*47d0*/  FFMA.FTZ R73, R73, R14.reuse, -R26 ;  /* 0x0000000e49497223 */ /* 0x080fe2000001081a */
[----:B------:R-:W-:Y:S01]  /*47e0*/  FADD.FTZ R36, R138, R21 ;  /* 0x000000158a247221 */ /* 0x000fe20000010000 */
[----:B------:R-:W1:Y:S01]  /*47f0*/  MUFU.EX2 R147, R147 ;  /* 0x0000009300937308 */ /* 0x000e620000000800 */
[----:B--2---:R-:W-:Y:S01]  /*4800*/  FADD.FTZ R3, R145, R34 ;  /* 0x0000002291037221 */ /* 0x004fe20000010000 */
[----:B------:R-:W-:Y:S01]  /*4810*/  FFMA.FTZ R89, R89, R14, -R26 ;  /* 0x0000000e59597223 */ /* 0x000fe2000001081a */
[----:B------:R-:W-:Y:S01]  /*4820*/  FADD.FTZ R21, R29, R36 ;  /* 0x000000241d157221 */ /* 0x000fe20000010000 */
[----:B------:R-:W-:-:S02]  /*4830*/  F2FP.F16.F32.PACK_AB R149, R2, R149 ;  /* 0x000000950295723e */ /* 0x000fc400000000ff */
[----:B------:R-:W-:Y:S01]  /*4840*/  F2FP.F16.F32.PACK_AB R151, R8, R151 ;  /* 0x000000970897723e */ /* 0x000fe200000000ff */
[----:B------:R-:W-:Y:S01]  /*4850*/  FADD.FTZ R36, R132, R21 ;  /* 0x0000001584247221 */ /* 0x000fe20000010000 */
[----:B------:R-:W2:Y:S01]  /*4860*/  MUFU.EX2 R12, R12 ;  /* 0x0000000c000c7308 */ /* 0x000ea20000000800 */
[C---:B0-----:R-:W-:Y:S01]  /*4870*/  FADD.FTZ R34, R10.reuse, R3 ;  /* 0x000000030a227221 */ /* 0x041fe20000010000 */
[----:B------:R-:W-:Y:S01]  /*4880*/  F2FP.F16.F32.PACK_AB R145, R10, R145 ;  /* 0x000000910a91723e */ /* 0x000fe200000000ff */
[----:B------:R-:W-:Y:S01]  /*4890*/  FADD.FTZ R21, R31, R36 ;  /* 0x000000241f157221 */ /* 0x000fe20000010000 */
[----:B------:R-:W-:Y:S02]  /*48a0*/  F2FP.F16.F32.PACK_AB R148, R133, R148 ;  /* 0x000000948594723e */ /* 0x000fe400000000ff */
[----:B------:R-:W-:Y:S01]  /*48b0*/  F2FP.F16.F32.PACK_AB R150, R129, R150 ;  /* 0x000000968196723e */ /* 0x000fe200000000ff */
[----:B------:R-:W-:Y:S01]  /*48c0*/  FADD.FTZ R36, R134, R21 ;  /* 0x0000001586247221 */ /* 0x000fe20000010000 */
[----:B------:R-:W0:Y:S01]  /*48d0*/  MUFU.EX2 R141, R141 ;  /* 0x0000008d008d7308 */ /* 0x000e220000000800 */
[----:B-1----:R-:W-:Y:S01]  /*48e0*/  FADD.FTZ R3, R147, R34 ;  /* 0x0000002293037221 */ /* 0x002fe20000010000 */
[----:B------:R-:W-:Y:S01]  /*48f0*/  F2FP.F16.F32.PACK_AB R144, R95, R144 ;  /* 0x000000905f90723e */ /* 0x000fe200000000ff */
[----:B------:R-:W-:Y:S01]  /*4900*/  FADD.FTZ R21, R33, R36 ;  /* 0x0000002421157221 */ /* 0x000fe20000010000 */
[----:B------:R-:W-:-:S02]  /*4910*/  F2FP.F16.F32.PACK_AB R146, R91, R146 ;  /* 0x000000925b92723e */ /* 0x000fc400000000ff */
[----:B------:R-:W-:Y:S01]  /*4920*/  F2FP.F16.F32.PACK_AB R140, R81, R140 ;  /* 0x0000008c518c723e */ /* 0x000fe200000000ff */
[----:B------:R-:W-:Y:S01]  /*4930*/  FADD.FTZ R38, R128, R21 ;  /* 0x0000001580267221 */ /* 0x000fe20000010000 */
[----:B------:R-:W1:Y:S01]  /*4940*/  MUFU.EX2 R18, R18 ;  /* 0x0000001200127308 */ /* 0x000e620000000800 */
[----:B--2---:R-:W-:Y:S01]  /*4950*/  FADD.FTZ R34, R12, R3 ;  /* 0x000000030c227221 */ /* 0x004fe20000010000 */
[----:B------:R-:W-:Y:S01]  /*4960*/  F2FP.F16.F32.PACK_AB R142, R77, R142 ;  /* 0x0000008e4d8e723e */ /* 0x000fe200000000ff */
[----:B------:R-:W-:Y:S01]  /*4970*/  FADD.FTZ R21, R51, R38 ;  /* 0x0000002633157221 */ /* 0x000fe20000010000 */
[----:B------:R-:W-:Y:S02]  /*4980*/  F2FP.F16.F32.PACK_AB R136, R79, R136 ;  /* 0x000000884f88723e */ /* 0x000fe400000000ff */
[----:B------:R-:W-:Y:S02]  /*4990*/  F2FP.F16.F32.PACK_AB R138, R29, R138 ;  /* 0x0000008a1d8a723e */ /* 0x000fe400000000ff */
[----:B------:R-:W2:Y:S01]  /*49a0*/  MUFU.EX2 R143, R143 ;  /* 0x0000008f008f7308 */ /* 0x000ea20000000800 */
[----:B0-----:R-:W-:Y:S01]  /*49b0*/  FADD.FTZ R3, R141, R34 ;  /* 0x000000228d037221 */ /* 0x001fe20000010000 */
[----:B------:R-:W-:-:S02]  /*49c0*/  F2FP.F16.F32.PACK_AB R132, R31, R132 ;  /* 0x000000841f84723e */ /* 0x000fc400000000ff */
[----:B------:R-:W-:Y:S02]  /*49d0*/  F2FP.F16.F32.PACK_AB R134, R33, R134 ;  /* 0x000000862186723e */ /* 0x000fe400000000ff */
[----:B------:R-:W-:Y:S02]  /*49e0*/  F2FP.F16.F32.PACK_AB R128, R51, R128 ;  /* 0x000000803380723e */ /* 0x000fe400000000ff */
[----:B------:R-:W0:Y:S01]  /*49f0*/  MUFU.EX2 R20, R20 ;  /* 0x0000001400147308 */ /* 0x000e220000000800 */
[----:B-1----:R-:W-:Y:S01]  /*4a00*/  FADD.FTZ R34, R18, R3 ;  /* 0x0000000312227221 */ /* 0x002fe20000010000 */
[----:B------:R-:W-:Y:S02]  /*4a10*/  F2FP.F16.F32.PACK_AB R147, R12, R147 ;  /* 0x000000930c93723e */ /* 0x000fe400000000ff */
[----:B------:R-:W-:-:S04]  /*4a20*/  F2FP.F16.F32.PACK_AB R141, R18, R141 ;  /* 0x0000008d128d723e */ /* 0x000fc800000000ff */
[----:B------:R-:W1:Y:S01]  /*4a30*/  MUFU.EX2 R137, R137 ;  /* 0x0000008900897308 */ /* 0x000e620000000800 */
[----:B--2---:R-:W-:-:S07]  /*4a40*/  FADD.FTZ R3, R143, R34 ;  /* 0x000000228f037221 */ /* 0x004fce0000010000 */
[----:B------:R-:W2:Y:S01]  /*4a50*/  MUFU.EX2 R24, R24 ;  /* 0x0000001800187308 */ /* 0x000ea20000000800 */
[C---:B0-----:R-:W-:Y:S01]  /*4a60*/  FADD.FTZ R36, R20.reuse, R3 ;  /* 0x0000000314247221 */ /* 0x041fe20000010000 */
[----:B------:R-:W-:-:S06]  /*4a70*/  F2FP.F16.F32.PACK_AB R143, R20, R143 ;  /* 0x0000008f148f723e */ /* 0x000fcc00000000ff */
[----:B------:R-:W0:Y:S01]  /*4a80*/  MUFU.EX2 R139, R139 ;  /* 0x0000008b008b7308 */ /* 0x000e220000000800 */
[----:B-1----:R-:W-:Y:S01]  /*4a90*/  FADD.FTZ R3, R137, R36 ;  /* 0x0000002489037221 */ /* 0x002fe20000010000 */
[----:B------:R-:W-:-:S06]  /*4aa0*/  FADD.FTZ R36, R130, R21 ;  /* 0x0000001582247221 */ /* 0x000fcc0000010000 */
        /* <DEDUP_REMOVED lines=20> */
[----:B------:R-:W-:Y:S01]  /*4bf0*/  F2FP.F16.F32.PACK_AB R133, R30, R9 ;  /* 0x000000091e85723e */ /* 0x000fe200000000ff */
[----:B------:R-:W-:-:S05]  /*4c00*/  VIADD R9, R19, 0xfffffffe ;  /* 0xfffffffe13097836 */ /* 0x000fca0000000000 */
        /* <DEDUP_REMOVED lines=44> */
[----:B------:R-:W-:-:S03]  /*4ed0*/  F2FP.F16.F32.PACK_AB R121, R2, R75 ;  /* 0x0000004b0279723e */ /* 0x000fc600000000ff */
[----:B-1----:R-:W-:-:S04]  /*4ee0*/  FADD.FTZ R7, R73, R10 ;  /* 0x0000000a49077221 */ /* 0x002fc80000010000 */
[C---:B--2---:R-:W-:Y:S01]  /*4ef0*/  FADD.FTZ R2, R8.reuse, R7 ;  /* 0x0000000708027221 */ /* 0x044fe20000010000 */
[----:B------:R-:W-:Y:S01]  /*4f00*/  F2FP.F16.F32.PACK_AB R123, R8, R73 ;  /* 0x00000049087b723e */ /* 0x000fe200000000ff */
[----:B------:R-:W-:Y:S06]  /*4f10*/  @P1 BRA `(.L_x_985) ;  /* 0x00000000004c1947 */ /* 0x000fec0003800000 */
[----:B------:R-:W-:Y:S01]  /*4f20*/  ISETP.LT.AND P1, PT, RZ, UR45, PT ;  /* 0x0000002dff007c0c */ /* 0x000fe2000bf21270 */
[----:B------:R-:W-:-:S12]  /*4f30*/  UIADD3 UR7, UR45, -0x1, URZ ;  /* 0xffffffff2d077890 */ /* 0x000fd8000fffe03f */
[----:B------:R-:W-:Y:S05]  /*4f40*/  @P1 BRA `(.L_x_986) ;  /* 0x0000000000201947 */ /* 0x000fea0003800000 */
[----:B------:R-:W-:Y:S01]  /*4f50*/  ULDC UR14, c[0x0][0x9e4] ;  /* 0x00027900000e7ab9 */ /* 0x000fe20000000800 */
[----:B------:R-:W-:Y:S02]  /*4f60*/  UIADD3 UR7, -UR45, URZ, URZ ;  /* 0x0000003f2d077290 */ /* 0x000fe4000fffe13f */
[----:B------:R-:W-:-:S11]  /*4f70*/  UISETP.NE.AND UP0, UPT, UR14, 0x1, UPT ;  /* 0x000000010e00788c */ /* 0x000fd6000bf05270 */
[----:B------:R-:W-:Y:S02]  /*4f80*/  @UP0 ULDC.64 UR18, c[0x0][0x9e8] ;  /* 0x00027a0000120ab9 */ /* 0x000fe40000000a00 */
[----:B------:R-:W-:-:S04]  /*4f90*/  UIMAD.WIDE.U32 UR10, UR7, UR18, URZ ;  /* 0x00000012070a72a5 */ /* 0x000fc8000f8e003f */
[----:B------:R-:W-:-:S04]  /*4fa0*/  @UP0 USHF.R.U32.HI UR7, URZ, UR19, UR11 ;  /* 0x000000133f070299 */ /* 0x000fc8000801160b */
[----:B------:R-:W-:Y:S01]  /*4fb0*/  ULOP3.LUT UR7, URZ, UR7, URZ, 0x33, !UPT ;  /* 0x000000073f077292 */ /* 0x000fe2000f8e333f */
[----:B------:R-:W-:Y:S11]  /*4fc0*/  BRA `(.L_x_987) ;  /* 0x0000000000147947 */ /* 0x000ff60003800000 */
.L_x_986:
[----:B------:R-:W-:Y:S02]  /*4fd0*/  ULDC UR14, c[0x0][0x9e4] ;  /* 0x00027900000e7ab9 */ /* 0x000fe40000000800 */
[----:B------:R-:W-:-:S11]  /*4fe0*/  UISETP.NE.AND UP0, UPT, UR14, 0x1, UPT ;  /* 0x000000010e00788c */ /* 0x000fd6000bf05270 */
[----:B------:R-:W-:Y:S02]  /*4ff0*/  @UP0 ULDC.64 UR18, c[0x0][0x9e8] ;  /* 0x00027a0000120ab9 */ /* 0x000fe40000000a00 */
[----:B------:R-:W-:-:S04]  /*5000*/  UIMAD.WIDE.U32 UR10, UR7, UR18, URZ ;  /* 0x00000012070a72a5 */ /* 0x000fc8000f8e003f */
[----:B------:R-:W-:-:S12]  /*5010*/  @UP0 USHF.R.U32.HI UR7, URZ, UR19, UR11 ;  /* 0x000000133f070299 */ /* 0x000fd8000801160b */
.L_x_987:
[----:B------:R-:W-:-:S04]  /*5020*/  UIMAD UR7, UR7, UR14, UR14 ;  /* 0x0000000e070772a4 */ /* 0x000fc8000f8e020e */
[----:B------:R-:W-:-:S04]  /*5030*/  UISETP.LT.AND UP0, UPT, UR4, UR7, UPT ;  /* 0x000000070400728c */ /* 0x000fc8000bf01270 */
[----:B------:R-:W-:-:S12]  /*5040*/  USEL UR4, UR4, UR7, UP0 ;  /* 0x0000000704047287 */ /* 0x000fd80008000000 */
.L_x_985:
[----:B------:R-:W-:Y:S01]  /*5050*/  USHF.R.S32.HI UR7, URZ, 0x1f, UR4 ;  /* 0x0000001f3f077899 */ /* 0x000fe20008011404 */
[----:B------:R-:W-:Y:S02]  /*5060*/  CS2R R118, SRZ ;  /* 0x0000000000767805 */ /* 0x000fe4000001ff00 */
[----:B------:R-:W-:Y:S02]  /*5070*/  CS2R R116, SRZ ;  /* 0x0000000000747805 */ /* 0x000fe4000001ff00 */
[----:B------:R-:W-:Y:S01]  /*5080*/  CS2R R114, SRZ ;  /* 0x0000000000727805 */ /* 0x000fe2000001ff00 */
[----:B------:R-:W-:Y:S01]  /*5090*/  ULEA.HI UR7, UR7, UR4, URZ, 0x7 ;  /* 0x0000000407077291 */ /* 0x000fe2000f8f383f */
[----:B------:R-:W-:Y:S02]  /*50a0*/  CS2R R112, SRZ ;  /* 0x0000000000707805 */ /* 0x000fe4000001ff00 */
[----:B------:R-:W-:Y:S01]  /*50b0*/  CS2R R110, SRZ ;  /* 0x00000000006e7805 */ /* 0x000fe2000001ff00 */
[----:B------:R-:W-:Y:S01]  /*50c0*/  UMOV UR4, URZ ;  /* 0x0000003f00047c82 */ /* 0x000fe20008000000 */
[----:B------:R-:W-:Y:S01]  /*50d0*/  USHF.R.S32.HI UR7, URZ, 0x7, UR7 ;  /* 0x000000073f077899 */ /* 0x000fe20008011407 */
[----:B------:R-:W-:-:S02]  /*50e0*/  CS2R R108, SRZ ;  /* 0x00000000006c7805 */ /* 0x000fc4000001ff00 */
[----:B------:R-:W-:Y:S02]  /*50f0*/  CS2R R106, SRZ ;  /* 0x00000000006a7805 */ /* 0x000fe4000001ff00 */
[----:B------:R-:W-:Y:S01]  /*5100*/  CS2R R104, SRZ ;  /* 0x0000000000687805 */ /* 0x000fe2000001ff00 */
[----:B------:R-:W-:Y:S01]  /*5110*/  UISETP.LT.AND UP0, UPT, UR41, UR7, UPT ;  /* 0x000000072900728c */ /* 0x000fe2000bf01270 */
[----:B------:R-:W-:Y:S02]  /*5120*/  CS2R R102, SRZ ;  /* 0x0000000000667805 */ /* 0x000fe4000001ff00 */
[----:B------:R-:W-:Y:S02]  /*5130*/  CS2R R100, SRZ ;  /* 0x0000000000647805 */ /* 0x000fe4000001ff00 */
[----:B------:R-:W-:Y:S01]  /*5140*/  CS2R R98, SRZ ;  /* 0x0000000000627805 */ /* 0x000fe2000001ff00 */
[----:B------:R-:W-:Y:S01]  /*5150*/  USEL UR27, UR41, UR7, !UP0 ;  /* 0x00000007291b7287 */ /* 0x000fe2000c000000 */
[----:B------:R-:W-:-:S02]  /*5160*/  CS2R R96, SRZ ;  /* 0x0000000000607805 */ /* 0x000fc4000001ff00 */
[----:B------:R-:W-:Y:S01]  /*5170*/  CS2R R94, SRZ ;  /* 0x00000000005e7805 */ /* 0x000fe2000001ff00 */
[----:B------:R-:W-:Y:S01]  /*5180*/  UMOV UR7, URZ ;  /* 0x0000003f00077c82 */ /* 0x000fe20008000000 */
[----:B------:R-:W-:Y:S02]  /*5190*/  CS2R R92, SRZ ;  /* 0x00000000005c7805 */ /* 0x000fe4000001ff00 */
[----:B------:R-:W-:Y:S02]  /*51a0*/  CS2R R90, SRZ ;  /* 0x00000000005a7805 */ /* 0x000fe4000001ff00 */
[----:B------:R-:W-:Y:S02]  /*51b0*/  ISETP.GE.AND P1, PT, R9, UR27, PT ;  /* 0x0000001b09007c0c */ /* 0x000fe4000bf26270 */
[----:B------:R-:W-:-:S11]  /*51c0*/  CS2R R88, SRZ ;  /* 0x0000000000587805 */ /* 0x000fd6000001ff00 */
[----:B------:R-:W-:Y:S05]  /*51d0*/  @!P1 BRA `(.L_x_988) ;  /* 0x0000003400a09947 */ /* 0x000fea0003800000 */
[----:B------:R-:W-:Y:S01]  /*51e0*/  IMAD.MOV.U32 R8, RZ, RZ, R11 ;  /* 0x000000ffff087224 */ /* 0x000fe200078e000b */
[----:B------:R-:W-:Y:S01]  /*51f0*/  UMOV UR26, URZ ;  /* 0x0000003f001a7c82 */ /* 0x000fe20008000000 */
[----:B------:R-:W-:Y:S01]  /*5200*/  IMAD.MOV.U32 R7, RZ, RZ, R15 ;  /* 0x000000ffff077224 */ /* 0x000fe200078e000f */
[----:B------:R-:W-:Y:S01]  /*5210*/  UMOV UR25, URZ ;  /* 0x0000003f00197c82 */ /* 0x000fe20008000000 */
[----:B------:R-:W-:Y:S01]  /*5220*/  IMAD.MOV.U32 R119, RZ, RZ, RZ ;  /* 0x000000ffff777224 */ /* 0x000fe200078e00ff */
[----:B------:R-:W-:Y:S01]  /*5230*/  ULDC UR29, c[0x0][0x9e4] ;  /* 0x00027900001d7ab9 */ /* 0x000fe20000000800 */
[----:B------:R-:W-:Y:S01]  /*5240*/  ULDC UR28, c[0x0][0x2f0] ;  /* 0x0000bc00001c7ab9 */ /* 0x000fe20000000800 */
[----:B------:R-:W-:Y:S01]  /*5250*/  ULDC UR30, c[0x0][0x9d8] ;  /* 0x00027600001e7ab9 */ /* 0x000fe20000000800 */
[----:B------:R-:W-:-:S05]  /*5260*/  ULDC UR31, c[0x0][0x9e0] ;  /* 0x00027800001f7ab9 */ /* 0x000fca0000000800 */
.L_x_1007:
[----:B------:R-:W-:Y:S01]  /*5270*/  ISETP.NE.AND P2, PT, RZ, UR42, PT ;  /* 0x0000002aff007c0c */ /* 0x000fe2000bf45270 */
[----:B------:R-:W-:-:S04]  /*5280*/  UISETP.NE.AND UP0, UPT, UR25, 0x1, UPT ;  /* 0x000000011900788c */ /* 0x000fc8000bf05270 */
[----:B------:R-:W-:-:S04]  /*5290*/  USEL UR4, URZ, 0x1, UP0 ;  /* 0x000000013f047887 */ /* 0x000fc80008000000 */
[----:B------:R-:W-:-:S04]  /*52a0*/  ULOP3.LUT UR4, UR26, UR4, URZ, 0x3c, !UPT ;  /* 0x000000041a047292 */ /* 0x000fc8000f8e3c3f */
[----:B------:R-:W-:Y:S08]  /*52b0*/  @P2 BRA `(.L_x_989) ;  /* 0x0000000000382947 */ /* 0x000ff00003800000 */
[----:B------:R-:W-:Y:S05]  /*52c0*/  @!P0 BRA `(.L_x_990) ;  /* 0x0000000000048947 */ /* 0x000fea0003800000 */
[----:B------:R-:W-:Y:S01]  /*52d0*/  BPT.TRAP 0x1 ;  /* 0x000000040000795c */ /* 0x000fe20000300000 */
.L_x_990:
        /* <DEDUP_REMOVED lines=9> */
.L_x_991:
[----:B-1----:R-:W-:Y:S05]  /*5370*/  @P1 BRA `(.L_x_989) ;  /* 0x0000000000081947 */ /* 0x002fea0003800000 */
[----:B------:R-:W1:Y:S02]  /*5380*/  SYNCS.PHASECHK.TRANS64.TRYWAIT P1, [UR7+0x16830], R10 ;  /* 0x0168300aff0075a7 */ /* 0x000e640008020147 */
[----:B-1----:R-:W-:Y:S05]  /*5390*/  @!P1 BRA `(.L_x_992) ;  /* 0x000000ec00a49947 */ /* 0x002fea0003800000 */
.L_x_989:
        /* <DEDUP_REMOVED lines=11> */
[----:B------:R-:W-:-:S03]  /*5450*/  UMOV UR19, 0x40000040 ;  /* 0x4000004000137882 */ /* 0x000fc60000000000 */
[----:B------:R-:W-:Y:S02]  /*5460*/  UIADD3 UR10, UR22, 0x2, URZ ;  /* 0x00000002160a7890 */ /* 0x000fe4000fffe03f */
[----:B------:R-:W-:Y:S02]  /*5470*/  UIADD3 UR14, UR22, 0x4, URZ ;  /* 0x00000004160e7890 */ /* 0x000fe4000fffe03f */
        /* <DEDUP_REMOVED lines=16> */
.L_x_994:
[----:B------:R-:W-:Y:S01]  /*5580*/  ULEA UR10, UR25, UR43, 0x3 ;  /* 0x0000002b190a7291 */ /* 0x000fe2000f8e183f */
[----:B------:R-:W-:-:S05]  /*5590*/  IMAD.U32 R10, RZ, RZ, UR26 ;  /* 0x0000001aff0a7e24 */ /* 0x000fca000f8e00ff */
[----:B------:R-:W-:-:S04]  /*55a0*/  SHF.L.U32 R10, R10, 0x1f, RZ ;  /* 0x0000001f0a0a7819 */ /* 0x000fc800000006ff */
[----:B------:R0:W1:Y:S01]  /*55b0*/  SYNCS.PHASECHK.TRANS64.TRYWAIT P1, [UR10+0x16850], R10 ;  /* 0x0168500aff0075a7 */ /* 0x000062000802014a */
[----:B------:R-:W-:Y:S05]  /*55c0*/  @!P0 BRA `(.L_x_995) ;  /* 0x0000000000048947 */ /* 0x000fea0003800000 */
[----:B------:R-:W-:Y:S01]  /*55d0*/  BPT.TRAP 0x1 ;  /* 0x000000040000795c */ /* 0x000fe20000300000 */
.L_x_995:
[----:B-1----:R-:W-:Y:S05]  /*55e0*/  @P1 BRA `(.L_x_993) ;  /* 0x0000000000081947 */ /* 0x002fea0003800000 */
[----:B------:R-:W1:Y:S02]  /*55f0*/  SYNCS.PHASECHK.TRANS64.TRYWAIT P1, [UR10+0x16850], R10 ;  /* 0x0168500aff0075a7 */ /* 0x000e64000802014a */
[----:B-1----:R-:W-:Y:S05]  /*5600*/  @!P1 BRA `(.L_x_996) ;  /* 0x000000ec00209947 */ /* 0x002fea0003800000 */
.L_x_993:
        /* <DEDUP_REMOVED lines=50> */
.L_x_997:
[----:B------:R-:W-:Y:S01]  /*5930*/  UISETP.NE.AND UP1, UPT, UR40, URZ, UPT ;  /* 0x0000003f2800728c */ /* 0x000fe2000bf25270 */
[----:B------:R-:W-:Y:S01]  /*5940*/  FMUL.FTZ R15, R25, UR30 ;  /* 0x0000001e190f7c20 */ /* 0x000fe20008410000 */
[----:B------:R-:W-:Y:S01]  /*5950*/  FMUL.FTZ R25, R46, UR30 ;  /* 0x0000001e2e197c20 */ /* 0x000fe20008410000 */
[----:B------:R-:W-:Y:S01]  /*5960*/  FMUL.FTZ R12, R30, UR30 ;  /* 0x0000001e1e0c7c20 */ /* 0x000fe20008410000 */
[----:B------:R-:W-:Y:S01]  /*5970*/  FMUL.FTZ R11, R27, UR30 ;  /* 0x0000001e1b0b7c20 */ /* 0x000fe20008410000 */
[----:B------:R-:W-:Y:S01]  /*5980*/  FMUL.FTZ R30, R54, UR30 ;  /* 0x0000001e361e7c20 */ /* 0x000fe20008410000 */
[----:B------:R-:W-:Y:S01]  /*5990*/  PLOP3.LUT P1, PT, PT, PT, UP1, 0x80, 0x0 ;  /* 0x000000000000781c */ /* 0x000fe20003f2f018 */
[----:B------:R-:W-:Y:S01]  /*59a0*/  FMUL.FTZ R54, R65, UR30 ;  /* 0x0000001e41367c20 */ /* 0x000fe20008410000 */
[----:B------:R-:W-:Y:S01]  /*59b0*/  PLOP3.LUT P2, PT, PT, PT, UP1, 0x80, 0x0 ;  /* 0x000000000000781c */ /* 0x000fe20003f4f018 */
[----:B------:R-:W1:Y:S01]  /*59c0*/  LDC R27, c[0x0][0x288] ;  /* 0x0000a200ff1b7b82 */ /* 0x000e620000000800 */
[----:B------:R-:W-:Y:S01]  /*59d0*/  FMUL.FTZ R18, R34, UR30 ;  /* 0x0000001e22127c20 */ /* 0x000fe20008410000 */
[----:B------:R-:W-:Y:S01]  /*59e0*/  @UP1 ULDC UR11, c[0x0][0x44c] ;  /* 0x00011300000b1ab9 */ /* 0x000fe20000000800 */
[----:B------:R-:W-:Y:S01]  /*59f0*/  FMUL.FTZ R65, R69, UR30 ;  /* 0x0000001e45417c20 */ /* 0x000fe20008410000 */
[----:B------:R-:W-:Y:S01]  /*5a00*/  FMUL.FTZ R34, R62, UR30 ;  /* 0x0000001e3e227c20 */ /* 0x000fe20008410000 */
[----:B------:R-:W-:-:S02]  /*5a10*/  IMAD.MOV.U32 R69, RZ, RZ, R6 ;  /* 0x000000ffff457224 */ /* 0x000fc400078e0006 */
[----:B0-----:R-:W-:Y:S01]  /*5a20*/  FMUL.FTZ R10, R26, UR30 ;  /* 0x0000001e1a0a7c20 */ /* 0x001fe20008410000 */
[----:B------:R-:W-:Y:S02]  /*5a30*/  IMAD.SHL.U32 R62, R9, 0x80, RZ ;  /* 0x00000080093e7824 */ /* 0x000fe400078e00ff */
[----:B------:R-:W-:Y:S01]  /*5a40*/  FMUL.FTZ R21, R39, UR30 ;  /* 0x0000001e27157c20 */ /* 0x000fe20008410000 */
[----:B------:R-:W-:Y:S01]  /*5a50*/  FMUL.FTZ R26, R47, UR30 ;  /* 0x0000001e2f1a7c20 */ /* 0x000fe20008410000 */
[----:B------:R-:W-:Y:S01]  /*5a60*/  @P1 IMAD.HI.U32 R46, R6, UR11, RZ ;  /* 0x0000000b062e1c27 */ /* 0x000fe2000f8e00ff */
[----:B------:R-:W-:-:S03]  /*5a70*/  @UP1 ULDC UR11, c[0x0][0x450] ;  /* 0x00011400000b1ab9 */ /* 0x000fc60000000800 */
[----:B------:R-:W-:Y:S01]  /*5a80*/  FMUL.FTZ R39, R71, UR30 ;  /* 0x0000001e47277c20 */ /* 0x000fe20008410000 */
[----:B------:R-:W-:Y:S01]  /*5a90*/  IADD3 R47, -R62, 0x1, RZ ;  /* 0x000000013e2f7810 */ /* 0x000fe20007ffe1ff */
[----:B------:R-:W-:Y:S01]  /*5aa0*/  FMUL.FTZ R120, R28, UR30 ;  /* 0x0000001e1c787c20 */ /* 0x000fe20008410000 */
[----:B------:R-:W-:Y:S01]  /*5ab0*/  @P2 SHF.R.U32.HI R69, RZ, UR11, R46 ;  /* 0x0000000bff452c19 */ /* 0x000fe2000801162e */
[----:B------:R-:W-:Y:S01]  /*5ac0*/  FMUL.FTZ R121, R29, UR30 ;  /* 0x0000001e1d797c20 */ /* 0x000fe20008410000 */
[----:B------:R-:W-:Y:S01]  /*5ad0*/  UISETP.NE.AND UP0, UPT, UR44, URZ, UPT ;  /* 0x0000003f2c00728c */ /* 0x000fe2000bf05270 */
        /* <DEDUP_REMOVED lines=13> */
[----:B------:R-:W-:Y:S01]  /*5bb0*/  ULEA UR10, UR7, UR43, 0x3 ;  /* 0x0000002b070a7291 */ /* 0x000fe2000f8e183f */
        /* <DEDUP_REMOVED lines=38> */
[----:B------:R-:W-:Y:S01]  /*5e20*/  UIADD3 UR10, UR10, 0x16840, URZ ;  /* 0x000168400a0a7890 */ /* 0x000fe2000fffe03f */
[----:B------:R-:W-:Y:S01]  /*5e30*/  PLOP3.LUT P1, PT, PT, PT, UP0, 0x40, 0x0 ;  /* 0x000000000000781c */ /* 0x000fe20003f2e808 */
[----:B------:R-:W2:Y:S01]  /*5e40*/  MUFU.TANH R14, R14 ;  /* 0x0000000e000e7308 */ /* 0x000ea20000002400 */
[----:B------:R-:W-:Y:S01]  /*5e50*/  IMAD R48, R16, UR28, R49 ;  /* 0x0000001c10307c24 */ /* 0x000fe2000f8e0231 */
[----:B------:R-:W-:-:S03]  /*5e60*/  UPRMT UR10, UR5, 0x654, UR10 ;  /* 0x00000654050a7896 */ /* 0x000fc6000800000a */
[----:B-1----:R-:W-:-:S03]  /*5e70*/  IMAD.IADD R48, R48, 0x1, -R27 ;  /* 0x0000000130307824 */ /* 0x002fc600078e0a1b */
[----:B------:R-:W1:Y:S01]  /*5e80*/  MUFU.TANH R15, R15 ;  /* 0x0000000f000f7308 */ /* 0x000e620000002400 */
[C---:B------:R-:W-:Y:S02]  /*5e90*/  VIADD R68, R48.reuse, UR31 ;  /* 0x0000001f30447c36 */ /* 0x040fe40008000000 */
[----:B------:R-:W-:Y:S01]  /*5ea0*/  VIADD R67, R48, UR24 ;  /* 0x0000001830437c36 */ /* 0x000fe20008000000 */
[----:B------:R-:W-:Y:S01]  /*5eb0*/  SYNCS.ARRIVE.TRANS64.RED.A1T0 RZ, [UR10], RZ ;  /* 0x000000ffffff79a7 */ /* 0x000fe2000810040a */
[--C-:B0-----:R-:W-:Y:S02]  /*5ec0*/  IMAD.IADD R70, R68, 0x1, R71.reuse ;  /* 0x0000000144467824 */ /* 0x101fe400078e0247 */
        /* <DEDUP_REMOVED lines=69> */
[----:B------:R-:W-:Y:S01]  /*6320*/  IMAD.U32 R73, RZ, RZ, UR29 ;  /* 0x0000001dff497e24 */ /* 0x000fe2000f8e00ff */
[----:B------:R-:W-:-:S04]  /*6330*/  LOP3.LUT R71, RZ, R71, RZ, 0x33, !PT ;  /* 0x00000047ff477212 */ /* 0x000fc800078e33ff */
[----:B------:R-:W-:-:S13]  /*6340*/  ISETP.NE.AND P1, PT, R73, 0x1, PT ;  /* 0x000000014900780c */ /* 0x000fda0003f25270 */
[----:B------:R-:W1:Y:S02]  /*6350*/  @P1 LDC.64 R48, c[0x0][0x9e8] ;  /* 0x00027a00ff301b82 */ /* 0x000e640000000a00 */
[----:B-1----:R-:W-:-:S05]  /*6360*/  @P1 IMAD.HI.U32 R48, R71, R48, RZ ;  /* 0x0000003047301227 */ /* 0x002fca00078e00ff */
[----:B------:R-:W-:-:S04]  /*6370*/  @P1 SHF.R.U32.HI R71, RZ, R49, R48 ;  /* 0x00000031ff471219 */ /* 0x000fc80000011630 */
[----:B------:R-:W-:Y:S01]  /*6380*/  LOP3.LUT R71, RZ, R71, RZ, 0x33, !PT ;  /* 0x00000047ff477212 */ /* 0x000fe200078e33ff */
[----:B------:R-:W-:Y:S06]  /*6390*/  BRA `(.L_x_1001) ;  /* 0x0000000000147947 */ /* 0x000fec0003800000 */
.L_x_1000:
[----:B------:R-:W-:-:S05]  /*63a0*/  IMAD.U32 R73, RZ, RZ, UR29 ;  /* 0x0000001dff497e24 */ /* 0x000fca000f8e00ff */
[----:B------:R-:W-:-:S13]  /*63b0*/  ISETP.NE.AND P1, PT, R73, 0x1, PT ;  /* 0x000000014900780c */ /* 0x000fda0003f25270 */
[----:B------:R-:W1:Y:S02]  /*63c0*/  @P1 LDC.64 R48, c[0x0][0x9e8] ;  /* 0x00027a00ff301b82 */ /* 0x000e640000000a00 */
[----:B-1----:R-:W-:-:S05]  /*63d0*/  @P1 IMAD.HI.U32 R48, R71, R48, RZ ;  /* 0x0000003047301227 */ /* 0x002fca00078e00ff */
[----:B------:R-:W-:-:S07]  /*63e0*/  @P1 SHF.R.U32.HI R71, RZ, R49, R48 ;  /* 0x00000031ff471219 */ /* 0x000fce0000011630 */
.L_x_1001:
[----:B------:R-:W-:Y:S05]  /*63f0*/  BSYNC B0 ;  /* 0x0000000000007941 */ /* 0x000fea0003800000 */
.L_x_999:
[----:B------:R-:W-:-:S04]  /*6400*/  IMAD R71, R71, R73, -R62 ;  /* 0x0000004947477224 */ /* 0x000fc800078e0a3e */
[----:B------:R-:W-:-:S05]  /*6410*/  IMAD R71, R0, -0x2, R71 ;  /* 0xfffffffe00477824 */ /* 0x000fca00078e0247 */
[----:B------:R-:W-:Y:S02]  /*6420*/  VIADDMNMX R70, R71, R73, R70, PT ;  /* 0x0000004947467246 */ /* 0x000fe40003800146 */
[----:B------:R-:W-:-:S07]  /*6430*/  VIMNMX R72, R72, R71, !PT ;  /* 0x0000004748487248 */ /* 0x000fce0007fe0100 */
.L_x_998:
[----:B------:R-:W-:Y:S01]  /*6440*/  ISETP.GT.AND P1, PT, R9, -0x1, PT ;  /* 0xffffffff0900780c */ /* 0x000fe20003f24270 */
[----:B------:R-:W1:Y:S01]  /*6450*/  SHFL.IDX PT, R73, R69, 0x1, 0x1c1f ;  /* 0x003c1f0045497f89 */ /* 0x000e6200000e0000 */
[----:B------:R-:W-:Y:S02]  /*6460*/  UISETP.NE.AND UP0, UPT, UR44, URZ, UPT ;  /* 0x0000003f2c00728c */ /* 0x000fe4000bf05270 */
[C---:B------:R-:W-:Y:S02]  /*6470*/  ISETP.GT.AND P3, PT, R72.reuse, 0x8, P1 ;  /* 0x000000084800780c */ /* 0x040fe40000f64270 */
[----:B------:R-:W-:Y:S02]  /*6480*/  ISETP.GT.AND P6, PT, R72, RZ, P1 ;  /* 0x000000ff4800720c */ /* 0x000fe40000fc4270 */
[----:B------:R-:W-:Y:S02]  /*6490*/  ISETP.LT.OR P3, PT, R70, 0x9, P3 ;  /* 0x000000094600780c */ /* 0x000fe40001f61670 */
[----:B------:R-:W-:-:S02]  /*64a0*/  ISETP.GT.AND P2, PT, R72, 0x1, P1 ;  /* 0x000000014800780c */ /* 0x000fc40000f44270 */
[----:B------:R-:W-:Y:S02]  /*64b0*/  FSEL R87, R120, -INF , !P3 ;  /* 0xff80000078577808 */ /* 0x000fe40005800000 */
[----:B------:R-:W-:Y:S02]  /*64c0*/  ISETP.GT.AND P3, PT, R72, 0x19, P1 ;  /* 0x000000194800780c */ /* 0x000fe40000f64270 */
[C---:B------:R-:W-:Y:S02]  /*64d0*/  ISETP.LT.OR P6, PT, R70.reuse, 0x1, P6 ;  /* 0x000000014600780c */ /* 0x040fe400037c1670 */
[C---:B------:R-:W-:Y:S02]  /*64e0*/  ISETP.LT.OR P2, PT, R70.reuse, 0x2, P2 ;  /* 0x000000024600780c */ /* 0x040fe40001741670 */
[----:B------:R-:W-:Y:S02]  /*64f0*/  ISETP.LT.OR P3, PT, R70, 0x1a, P3 ;  /* 0x0000001a4600780c */ /* 0x000fe40001f61670 */
[----:B------:R-:W-:-:S02]  /*6500*/  FSEL R77, R14, -INF , !P6 ;  /* 0xff8000000e4d7808 */ /* 0x000fc40007000000 */
[----:B------:R-:W-:Y:S01]  /*6510*/  FSEL R79, R15, -INF , !P2 ;  /* 0xff8000000f4f7808 */ /* 0x000fe20005000000 */
[----:B-1----:R-:W-:Y:S01]  /*6520*/  IMAD.IADD R48, R68, 0x1, R73 ;  /* 0x0000000144307824 */ /* 0x002fe200078e0249 */
[C---:B------:R-:W-:Y:S02]  /*6530*/  ISETP.GT.AND P5, PT, R72.reuse, 0x9, P1 ;  /* 0x000000094800780c */ /* 0x040fe40000fa4270 */
[C---:B------:R-:W-:Y:S02]  /*6540*/  ISETP.GT.AND P4, PT, R72.reuse, 0x10, P1 ;  /* 0x000000104800780c */ /* 0x040fe40000f84270 */
[C---:B------:R-:W-:Y:S02]  /*6550*/  ISETP.GT.AND P6, PT, R72.reuse, 0x11, P1 ;  /* 0x000000114800780c */ /* 0x040fe40000fc4270 */
[----:B------:R-:W-:Y:S02]  /*6560*/  ISETP.GT.AND P2, PT, R72, 0x18, P1 ;  /* 0x000000184800780c */ /* 0x000fe40000f44270 */
[----:B0-----:R-:W-:-:S02]  /*6570*/  FSEL R157, R124, -INF , !P3 ;  /* 0xff8000007c9d7808 */ /* 0x001fc40005800000 */
[----:B------:R-:W-:Y:S02]  /*6580*/  ISETP.GT.AND P3, PT, R72, 0x30, P1 ;  /* 0x000000304800780c */ /* 0x000fe40000f64270 */
[C---:B------:R-:W-:Y:S02]  /*6590*/  ISETP.LT.OR P5, PT, R70.reuse, 0xa, P5 ;  /* 0x0000000a4600780c */ /* 0x040fe40002fa1670 */
[C---:B------:R-:W-:Y:S02]  /*65a0*/  ISETP.LT.OR P4, PT, R70.reuse, 0x11, P4 ;  /* 0x000000114600780c */ /* 0x040fe40002781670 */
[C---:B------:R-:W-:Y:S02]  /*65b0*/  ISETP.LT.OR P6, PT, R70.reuse, 0x12, P6 ;  /* 0x000000124600780c */ /* 0x040fe400037c1670 */
[C---:B------:R-:W-:Y:S02]  /*65c0*/  ISETP.LT.OR P2, PT, R70.reuse, 0x19, P2 ;  /* 0x000000194600780c */ /* 0x040fe40001741670 */
[----:B------:R-:W-:-:S02]  /*65d0*/  ISETP.LT.OR P3, PT, R70, 0x31, P3 ;  /* 0x000000314600780c */ /* 0x000fc40001f61670 */
[----:B------:R-:W-:Y:S02]  /*65e0*/  FSEL R137, R121, -INF , !P5 ;  /* 0xff80000079897808 */ /* 0x000fe40006800000 */
[----:B------:R-:W-:Y:S02]  /*65f0*/  FSEL R139, R123, -INF , !P4 ;  /* 0xff8000007b8b7808 */ /* 0x000fe40006000000 */
[----:B------:R-:W-:Y:S02]  /*6600*/  FSEL R135, R122, -INF , !P6 ;  /* 0xff8000007a877808 */ /* 0x000fe40007000000 */
[----:B------:R-:W-:Y:S02]  /*6610*/  FSEL R145, R125, -INF , !P2 ;  /* 0xff8000007d917808 */ /* 0x000fe40005000000 */
[C---:B------:R-:W-:Y:S02]  /*6620*/  ISETP.GT.AND P5, PT, R72.reuse, 0x20, P1 ;  /* 0x000000204800780c */ /* 0x040fe40000fa4270 */
[----:B------:R-:W-:-:S02]  /*6630*/  ISETP.GT.AND P4, PT, R72, 0x21, P1 ;  /* 0x000000214800780c */ /* 0x000fc40000f84270 */
[C---:B------:R-:W-:Y:S02]  /*6640*/  ISETP.GT.AND P6, PT, R72.reuse, 0x28, P1 ;  /* 0x000000284800780c */ /* 0x040fe40000fc4270 */
[C---:B------:R-:W-:Y:S02]  /*6650*/  ISETP.GT.AND P2, PT, R72.reuse, 0x29, P1 ;  /* 0x000000294800780c */ /* 0x040fe40000f44270 */
[----:B------:R-:W-:Y:S02]  /*6660*/  FSEL R147, R147, -INF , !P3 ;  /* 0xff80000093937808 */ /* 0x000fe40005800000 */
[----:B------:R-:W-:Y:S02]  /*6670*/  ISETP.GT.AND P3, PT, R72, 0x41, P1 ;  /* 0x000000414800780c */ /* 0x000fe40000f64270 */
[C---:B------:R-:W-:Y:S02]  /*6680*/  ISETP.LT.OR P5, PT, R70.reuse, 0x21, P5 ;  /* 0x000000214600780c */ /* 0x040fe40002fa1670 */
[----:B------:R-:W-:-:S02]  /*6690*/  ISETP.LT.OR P4, PT, R70, 0x22, P4 ;  /* 0x000000224600780c */ /* 0x000fc40002781670 */
[C---:B------:R-:W-:Y:S02]  /*66a0*/  ISETP.LT.OR P6, PT, R70.reuse, 0x29, P6 ;  /* 0x000000294600780c */ /* 0x040fe400037c1670 */
[C---:B------:R-:W-:Y:S02]  /*66b0*/  ISETP.LT.OR P2, PT, R70.reuse, 0x2a, P2 ;  /* 0x0000002a4600780c */ /* 0x040fe40001741670 */
[----:B------:R-:W-:Y:S02]  /*66c0*/  ISETP.LT.OR P3, PT, R70, 0x42, P3 ;  /* 0x000000424600780c */ /* 0x000fe40001f61670 */
[----:B------:R-:W-:Y:S02]  /*66d0*/  FSEL R155, R127, -INF , !P5 ;  /* 0xff8000007f9b7808 */ /* 0x000fe40006800000 */
[----:B------:R-:W-:Y:S02]  /*66e0*/  FSEL R153, R126, -INF , !P4 ;  /* 0xff8000007e997808 */ /* 0x000fe40006000000 */
[----:B------:R-:W-:-:S02]  /*66f0*/  FSEL R151, R151, -INF , !P6 ;  /* 0xff80000097977808 */ /* 0x000fc40007000000 */
[----:B------:R-:W-:Y:S02]  /*6700*/  FSEL R149, R149, -INF , !P2 ;  /* 0xff80000095957808 */ /* 0x000fe40005000000 */
[C---:B------:R-:W-:Y:S02]  /*6710*/  ISETP.GT.AND P5, PT, R72.reuse, 0x31, P1 ;  /* 0x000000314800780c */ /* 0x040fe40000fa4270 */
[C---:B------:R-:W-:Y:S02]  /*6720*/  ISETP.GT.AND P4, PT, R72.reuse, 0x38, P1 ;  /* 0x000000384800780c */ /* 0x040fe40000f84270 */
[C---:B------:R-:W-:Y:S02]  /*6730*/  ISETP.GT.AND P6, PT, R72.reuse, 0x39, P1 ;  /* 0x000000394800780c */ /* 0x040fe40000fc4270 */
[----:B------:R-:W-:Y:S02]  /*6740*/  ISETP.GT.AND P2, PT, R72, 0x40, P1 ;  /* 0x000000404800780c */ /* 0x000fe40000f44270 */
[----:B------:R-:W-:-:S02]  /*6750*/  FSEL R127, R52, -INF , !P3 ;  /* 0xff800000347f7808 */ /* 0x000fc40005800000 */
        /* <DEDUP_REMOVED lines=8> */
[----:B------:R-:W-:Y:S01]  /*67e0*/  FSEL R125, R50, -INF , !P6 ;  /* 0xff800000327d7808 */ /* 0x000fe20007000000 */
[----:B------:R-:W-:Y:S01]  /*67f0*/  IMAD.IADD R50, R67, 0x1, R73 ;  /* 0x0000000143327824 */ /* 0x000fe200078e0249 */
[----:B------:R-:W-:Y:S02]  /*6800*/  FSEL R131, R131, -INF , !P2 ;  /* 0xff80000083837808 */ /* 0x000fe40005000000 */
[C---:B------:R-:W-:Y:S02]  /*6810*/  ISETP.GT.AND P5, PT, R72.reuse, 0x48, P1 ;  /* 0x000000484800780c */ /* 0x040fe40000fa4270 */
[----:B------:R-:W-:-:S02]  /*6820*/  ISETP.GT.AND P4, PT, R72, 0x49, P1 ;  /* 0x000000494800780c */ /* 0x000fc40000f84270 */
[C---:B------:R-:W-:Y:S02]  /*6830*/  ISETP.GT.AND P6, PT, R72.reuse, 0x50, P1 ;  /* 0x000000504800780c */ /* 0x040fe40000fc4270 */
[----:B------:R-:W-:Y:S02]  /*6840*/  ISETP.GT.AND P2, PT, R72, 0x51, P1 ;  /* 0x000000514800780c */ /* 0x000fe40000f44270 */
        /* <DEDUP_REMOVED lines=16> */
[----:B------:R-:W-:Y:S02]  /*6950*/  PLOP3.LUT P3, PT, PT, PT, UP0, 0x40, 0x0 ;  /* 0x000000000000781c */ /* 0x000fe40003f6e808 */
[C---:B------:R-:W-:Y:S02]  /*6960*/  ISETP.LT.OR P5, PT, R70.reuse, 0x5a, P5 ;  /* 0x0000005a4600780c */ /* 0x040fe40002fa1670 */
[C---:B------:R-:W-:Y:S02]  /*6970*/  ISETP.LT.OR P4, PT, R70.reuse, 0x61, P4 ;  /* 0x000000614600780c */ /* 0x040fe40002781670 */
[C---:B------:R-:W-:Y:S02]  /*6980*/  ISETP.LT.OR P6, PT, R70.reuse, 0x62, P6 ;  /* 0x000000624600780c */ /* 0x040fe400037c1670 */
[----:B------:R-:W-:Y:S02]  /*6990*/  ISETP.LT.OR P2, PT, R70, 0x69, P2 ;  /* 0x000000694600780c */ /* 0x000fe40001741670 */
[----:B------:R-:W-:-:S02]  /*69a0*/  FSEL R65, R65, -INF , !P5 ;  /* 0xff80000041417808 */ /* 0x000fc40006800000 */
[----:B------:R-:W-:Y:S02]  /*69b0*/  FSEL R63, R63, -INF , !P4 ;  /* 0xff8000003f3f7808 */ /* 0x000fe40006000000 */
[----:B------:R-:W-:Y:S02]  /*69c0*/  FSEL R61, R61, -INF , !P6 ;  /* 0xff8000003d3d7808 */ /* 0x000fe40007000000 */
[----:B------:R-:W-:Y:S02]  /*69d0*/  FSEL R59, R59, -INF , !P2 ;  /* 0xff8000003b3b7808 */ /* 0x000fe40005000000 */
[C---:B------:R-:W-:Y:S02]  /*69e0*/  ISETP.GT.AND P5, PT, R72.reuse, 0x70, P1 ;  /* 0x000000704800780c */ /* 0x040fe40000fa4270 */
[C---:B------:R-:W-:Y:S02]  /*69f0*/  ISETP.GT.AND P4, PT, R72.reuse, 0x71, P1 ;  /* 0x000000714800780c */ /* 0x040fe40000f84270 */
[----:B------:R-:W-:-:S02]  /*6a00*/  ISETP.GT.AND P6, PT, R72, 0x78, P1 ;  /* 0x000000784800780c */ /* 0x000fc40000fc4270 */
[----:B------:R-:W-:Y:S02]  /*6a10*/  ISETP.GT.AND P2, PT, R72, 0x79, P1 ;  /* 0x000000794800780c */ /* 0x000fe40000f44270 */
[C---:B------:R-:W-:Y:S02]  /*6a20*/  ISETP.LT.OR P5, PT, R70.reuse, 0x71, P5 ;  /* 0x000000714600780c */ /* 0x040fe40002fa1670 */
[C---:B------:R-:W-:Y:S02]  /*6a30*/  ISETP.LT.OR P4, PT, R70.reuse, 0x72, P4 ;  /* 0x000000724600780c */ /* 0x040fe40002781670 */
[C---:B------:R-:W-:Y:S02]  /*6a40*/  ISETP.LT.OR P6, PT, R70.reuse, 0x79, P6 ;  /* 0x000000794600780c */ /* 0x040fe400037c1670 */
[----:B------:R-:W-:Y:S02]  /*6a50*/  ISETP.LT.OR P2, PT, R70, 0x7a, P2 ;  /* 0x0000007a4600780c */ /* 0x000fe40001741670 */
[----:B------:R-:W-:-:S02]  /*6a60*/  FSEL R55, R58, -INF , !P5 ;  /* 0xff8000003a377808 */ /* 0x000fc40006800000 */
[----:B------:R-:W-:Y:S02]  /*6a70*/  FSEL R53, R60, -INF , !P4 ;  /* 0xff8000003c357808 */ /* 0x000fe40006000000 */
[----:B------:R-:W-:Y:S02]  /*6a80*/  FSEL R51, R64, -INF , !P6 ;  /* 0xff80000040337808 */ /* 0x000fe40007000000 */
[----:B------:R-:W-:Y:S01]  /*6a90*/  FSEL R49, R66, -INF , !P2 ;  /* 0xff80000042317808 */ /* 0x000fe20005000000 */
[----:B------:R-:W-:Y:S06]  /*6aa0*/  @P3 BRA `(.L_x_1002) ;  /* 0x00000000005c3947 */ /* 0x000fec0003800000 */
        /* <DEDUP_REMOVED lines=8> */
[----:B------:R-:W0:Y:S02]  /*6b30*/  @P2 LDC.64 R14, c[0x0][0x9e8] ;  /* 0x00027a00ff0e2b82 */ /* 0x000e240000000a00 */
[----:B0-----:R-:W-:-:S05]  /*6b40*/  @P2 IMAD.HI.U32 R14, R67, R14, RZ ;  /* 0x0000000e430e2227 */ /* 0x001fca00078e00ff */
[----:B------:R-:W-:-:S04]  /*6b50*/  @P2 SHF.R.U32.HI R67, RZ, R15, R14 ;  /* 0x0000000fff432219 */ /* 0x000fc8000001160e */
[----:B------:R-:W-:Y:S01]  /*6b60*/  LOP3.LUT R67, RZ, R67, RZ, 0x33, !PT ;  /* 0x00000043ff437212 */ /* 0x000fe200078e33ff */
[----:B------:R-:W-:Y:S06]  /*6b70*/  BRA `(.L_x_1005) ;  /* 0x0000000000147947 */ /* 0x000fec0003800000 */
.L_x_1004:
[----:B------:R-:W-:-:S05]  /*6b80*/  IMAD.U32 R52, RZ, RZ, UR29 ;  /* 0x0000001dff347e24 */ /* 0x000fca000f8e00ff */
[----:B------:R-:W-:-:S13]  /*6b90*/  ISETP.NE.AND P2, PT, R52, 0x1, PT ;  /* 0x000000013400780c */ /* 0x000fda0003f45270 */
[----:B------:R-:W0:Y:S02]  /*6ba0*/  @P2 LDC.64 R14, c[0x0][0x9e8] ;  /* 0x00027a00ff0e2b82 */ /* 0x000e240000000a00 */
[----:B0-----:R-:W-:-:S05]  /*6bb0*/  @P2 IMAD.HI.U32 R14, R67, R14, RZ ;  /* 0x0000000e430e2227 */ /* 0x001fca00078e00ff */
[----:B------:R-:W-:-:S07]  /*6bc0*/  @P2 SHF.R.U32.HI R67, RZ, R15, R14 ;  /* 0x0000000fff432219 */ /* 0x000fce000001160e */
.L_x_1005:
[----:B------:R-:W-:Y:S05]  /*6bd0*/  BSYNC B0 ;  /* 0x0000000000007941 */ /* 0x000fea0003800000 */
.L_x_1003:
[----:B------:R-:W-:-:S04]  /*6be0*/  IMAD R67, R67, R52, -R62 ;  /* 0x0000003443437224 */ /* 0x000fc800078e0a3e */
[----:B------:R-:W-:-:S05]  /*6bf0*/  IMAD R67, R0, -0x2, R67 ;  /* 0xfffffffe00437824 */ /* 0x000fca00078e0243 */
[----:B------:R-:W-:Y:S02]  /*6c00*/  VIADDMNMX R48, R67, R52, R48, PT ;  /* 0x0000003443307246 */ /* 0x000fe40003800130 */
[----:B------:R-:W-:-:S07]  /*6c10*/  VIMNMX R50, R50, R67, !PT ;  /* 0x0000004332327248 */ /* 0x000fce0007fe0100 */
.L_x_1002:
[----:B------:R-:W-:Y:S02]  /*6c20*/  FMNMX.FTZ R14, R77, R7, !PT ;  /* 0x000000074d0e7209 */ /* 0x000fe40007810000 */
[C---:B------:R-:W-:Y:S02]  /*6c30*/  ISETP.GT.AND P6, PT, R50.reuse, 0x1, P1 ;  /* 0x000000013200780c */ /* 0x040fe40000fc4270 */
[----:B------:R-:W-:Y:S02]  /*6c40*/  FMNMX.FTZ R14, R79, R14, !PT ;  /* 0x0000000e4f0e7209 */ /* 0x000fe40007810000 */
[----:B------:R-:W-:Y:S02]  /*6c50*/  ISETP.GT.AND P3, PT, R50, 0x8, P1 ;  /* 0x000000083200780c */ /* 0x000fe40000f64270 */
[----:B------:R-:W-:Y:S02]  /*6c60*/  FMNMX.FTZ R14, R87, R14, !PT ;  /* 0x0000000e570e7209 */ /* 0x000fe40007810000 */
[----:B------:R-:W-:-:S02]  /*6c70*/  ISETP.LT.OR P6, PT, R48, 0x2, P6 ;  /* 0x000000023000780c */ /* 0x000fc400037c1670 */
[----:B------:R-:W-:Y:S02]  /*6c80*/  FMNMX.FTZ R14, R137, R14, !PT ;  /* 0x0000000e890e7209 */ /* 0x000fe40007810000 */
[----:B------:R-:W-:Y:S02]  /*6c90*/  ISETP.GT.AND P5, PT, R50, 0x10, P1 ;  /* 0x000000103200780c */ /* 0x000fe40000fa4270 */
[----:B------:R-:W-:Y:S02]  /*6ca0*/  FMNMX.FTZ R14, R139, R14, !PT ;  /* 0x0000000e8b0e7209 */ /* 0x000fe40007810000 */
[----:B------:R-:W-:Y:S02]  /*6cb0*/  ISETP.LT.OR P3, PT, R48, 0x9, P3 ;  /* 0x000000093000780c */ /* 0x000fe40001f61670 */
[----:B------:R-:W-:Y:S02]  /*6cc0*/  FMNMX.FTZ R14, R135, R14, !PT ;  /* 0x0000000e870e7209 */ /* 0x000fe40007810000 */
[----:B------:R-:W-:-:S02]  /*6cd0*/  FSEL R67, R11, -INF , !P6 ;  /* 0xff8000000b437808 */ /* 0x000fc40007000000 */
[----:B------:R-:W-:Y:S02]  /*6ce0*/  FMNMX.FTZ R14, R145, R14, !PT ;  /* 0x0000000e910e7209 */ /* 0x000fe40007810000 */
[----:B------:R-:W-:Y:S02]  /*6cf0*/  ISETP.LT.OR P5, PT, R48, 0x11, P5 ;  /* 0x000000113000780c */ /* 0x000fe40002fa1670 */
[----:B------:R-:W-:Y:S02]  /*6d00*/  FMNMX.FTZ R14, R157, R14, !PT ;  /* 0x0000000e9d0e7209 */ /* 0x000fe40007810000 */
[----:B------:R-:W-:Y:S02]  /*6d10*/  FSEL R73, R12, -INF , !P3 ;  /* 0xff8000000c497808 */ /* 0x000fe40005800000 */
[----:B------:R-:W-:Y:S02]  /*6d20*/  FMNMX.FTZ R14, R155, R14, !PT ;  /* 0x0000000e9b0e7209 */ /* 0x000fe40007810000 */
[----:B------:R-:W-:-:S02]  /*6d30*/  ISETP.GT.AND P3, PT, R50, 0x18, P1 ;  /* 0x000000183200780c */ /* 0x000fc40000f64270 */
[----:B------:R-:W-:Y:S02]  /*6d40*/  FMNMX.FTZ R14, R153, R14, !PT ;  /* 0x0000000e990e7209 */ /* 0x000fe40007810000 */
[----:B------:R-:W-:Y:S02]  /*6d50*/  FSEL R75, R18, -INF , !P5 ;  /* 0xff800000124b7808 */ /* 0x000fe40006800000 */
[----:B------:R-:W-:Y:S02]  /*6d60*/  FMNMX.FTZ R14, R151, R14, !PT ;  /* 0x0000000e970e7209 */ /* 0x000fe40007810000 */
[----:B------:R-:W-:Y:S02]  /*6d70*/  ISETP.GT.AND P5, PT, R50, 0x20, P1 ;  /* 0x000000203200780c */ /* 0x000fe40000fa4270 */
[----:B------:R-:W-:Y:S02]  /*6d80*/  FMNMX.FTZ R14, R149, R14, !PT ;  /* 0x0000000e950e7209 */ /* 0x000fe40007810000 */
[----:B------:R-:W-:-:S02]  /*6d90*/  ISETP.LT.OR P3, PT, R48, 0x19, P3 ;  /* 0x000000193000780c */ /* 0x000fc40001f61670 */
[----:B------:R-:W-:Y:S02]  /*6da0*/  FMNMX.FTZ R14, R147, R14, !PT ;  /* 0x0000000e930e7209 */ /* 0x000fe40007810000 */
[----:B------:R-:W-:Y:S02]  /*6db0*/  ISETP.LT.OR P5, PT, R48, 0x21, P5 ;  /* 0x000000213000780c */ /* 0x000fe40002fa1670 */
[----:B------:R-:W-:Y:S02]  /*6dc0*/  FMNMX.FTZ R14, R121, R14, !PT ;  /* 0x0000000e790e7209 */ /* 0x000fe40007810000 */
[----:B------:R-:W-:Y:S02]  /*6dd0*/  FSEL R81, R24, -INF , !P5 ;  /* 0xff80000018517808 */ /* 0x000fe40006800000 */
[----:B------:R-:W-:Y:S02]  /*6de0*/  FMNMX.FTZ R14, R123, R14, !PT ;  /* 0x0000000e7b0e7209 */ /* 0x000fe40007810000 */
[----:B------:R-:W-:-:S02]  /*6df0*/  ISETP.GT.AND P5, PT, R50, RZ, P1 ;  /* 0x000000ff3200720c */ /* 0x000fc40000fa4270 */
[----:B------:R-:W-:Y:S02]  /*6e00*/  FMNMX.FTZ R14, R125, R14, !PT ;  /* 0x0000000e7d0e7209 */ /* 0x000fe40007810000 */
[----:B------:R-:W-:Y:S02]  /*6e10*/  ISETP.LT.OR P5, PT, R48, 0x1, P5 ;  /* 0x000000013000780c */ /* 0x000fe40002fa1670 */
[----:B------:R-:W-:Y:S02]  /*6e20*/  FMNMX.FTZ R14, R131, R14, !PT ;  /* 0x0000000e830e7209 */ /* 0x000fe40007810000 */
[----:B------:R-:W-:Y:S02]  /*6e30*/  ISETP.GT.AND P4, PT, R50, 0x9, P1 ;  /* 0x000000093200780c */ /* 0x000fe40000f84270 */
[----:B------:R-:W-:Y:S02]  /*6e40*/  FMNMX.FTZ R14, R127, R14, !PT ;  /* 0x0000000e7f0e7209 */ /* 0x000fe40007810000 */
[----:B------:R-:W-:-:S02]  /*6e50*/  ISETP.LT.OR P4, PT, R48, 0xa, P4 ;  /* 0x0000000a3000780c */ /* 0x000fc40002781670 */
[----:B------:R-:W-:Y:S02]  /*6e60*/  FMNMX.FTZ R14, R129, R14, !PT ;  /* 0x0000000e810e7209 */ /* 0x000fe40007810000 */
[----:B------:R-:W-:Y:S02]  /*6e70*/  ISETP.GT.AND P2, PT, R50, 0x11, P1 ;  /* 0x000000113200780c */ /* 0x000fe40000f44270 */
[----:B------:R-:W-:Y:S02]  /*6e80*/  FMNMX.FTZ R14, R85, R14, !PT ;  /* 0x0000000e550e7209 */ /* 0x000fe40007810000 */
[----:B------:R-:W-:Y:S02]  /*6e90*/  FSEL R13, R13, -INF , !P4 ;  /* 0xff8000000d0d7808 */ /* 0x000fe40006000000 */
        /* <DEDUP_REMOVED lines=11> */
[----:B------:R-:W-:Y:S02]  /*6f50*/  ISETP.LT.OR P2, PT, R48, 0x22, P2 ;  /* 0x000000223000780c */ /* 0x000fe40001741670 */
[----:B------:R-:W-:-:S04]  /*6f60*/  FMNMX.FTZ R14, R59, R14, !PT ;  /* 0x0000000e3b0e7209 */ /* 0x000fc80007810000 */
[----:B------:R-:W-:-:S04]  /*6f70*/  FMNMX.FTZ R14, R57, R14, !PT ;  /* 0x0000000e390e7209 */ /* 0x000fc80007810000 */
[----:B------:R-:W-:-:S04]  /*6f80*/  FMNMX.FTZ R14, R55, R14, !PT ;  /* 0x0000000e370e7209 */ /* 0x000fc80007810000 */
[----:B------:R-:W-:-:S04]  /*6f90*/  FMNMX.FTZ R14, R53, R14, !PT ;  /* 0x0000000e350e7209 */ /* 0x000fc80007810000 */
[----:B------:R-:W-:-:S04]  /*6fa0*/  FMNMX.FTZ R14, R51, R14, !PT ;  /* 0x0000000e330e7209 */ /* 0x000fc80007810000 */
[----:B------:R-:W-:Y:S02]  /*6fb0*/  FMNMX.FTZ R52, R49, R14, !PT ;  /* 0x0000000e31347209 */ /* 0x000fe40007810000 */
[----:B------:R-:W0:Y:S03]  /*6fc0*/  LDC R14, c[0x0][0x988] ;  /* 0x00026200ff0e7b82 */ /* 0x000e260000000800 */
[----:B------:R-:W1:Y:S02]  /*6fd0*/  SHFL.BFLY PT, R15, R52, 0x2, 0x1f ;  /* 0x0c401f00340f7f89 */ /* 0x000e6400000e0000 */
[----:B-1----:R-:W-:-:S05]  /*6fe0*/  FMNMX.FTZ R54, R52, R15, !PT ;  /* 0x0000000f34367209 */ /* 0x002fca0007810000 */
[----:B------:R-:W1:Y:S02]  /*6ff0*/  SHFL.BFLY PT, R15, R54, 0x1, 0x1f ;  /* 0x0c201f00360f7f89 */ /* 0x000e6400000e0000 */
[----:B-1----:R-:W-:-:S04]  /*7000*/  FMNMX.FTZ R15, R54, R15, !PT ;  /* 0x0000000f360f7209 */ /* 0x002fc80007810000 */
[C---:B------:R-:W-:Y:S01]  /*7010*/  FSETP.NEU.FTZ.AND P6, PT, R15.reuse, -INF , PT ;  /* 0xff8000000f00780b */ /* 0x040fe20003fdd000 */
[----:B0-----:R-:W-:-:S03]  /*7020*/  FMUL.FTZ R11, R15, R14 ;  /* 0x0000000e0f0b7220 */ /* 0x001fc60000410000 */
[----:B------:R-:W-:Y:S02]  /*7030*/  FSEL R18, R15, RZ, P6 ;  /* 0x000000ff0f127208 */ /* 0x000fe40003000000 */
[----:B------:R-:W-:-:S03]  /*7040*/  FSEL R12, R11, RZ, P6 ;  /* 0x000000ff0b0c7208 */ /* 0x000fc60003000000 */
[----:B------:R-:W-:Y:S02]  /*7050*/  FADD.FTZ R7, -R18, R7 ;  /* 0x0000000712077221 */ /* 0x000fe40000010100 */
[-CC-:B------:R-:W-:Y:S01]  /*7060*/  FFMA.FTZ R148, R77, R14.reuse, -R12.reuse ;  /* 0x0000000e4d947223 */ /* 0x180fe2000001080c */
[----:B------:R-:W-:Y:S01]  /*7070*/  FSEL R77, R20, -INF , !P3 ;  /* 0xff800000144d7808 */ /* 0x000fe20005800000 */
[-CC-:B------:R-:W-:Y:S01]  /*7080*/  FFMA.FTZ R11, R79, R14.reuse, -R12.reuse ;  /* 0x0000000e4f0b7223 */ /* 0x180fe2000001080c */
[----:B------:R-:W-:Y:S01]  /*7090*/  ISETP.GT.AND P3, PT, R50, 0x28, P1 ;  /* 0x000000283200780c */ /* 0x000fe20000f64270 */
[-CC-:B------:R-:W-:Y:S01]  /*70a0*/  FFMA.FTZ R150, R87, R14.reuse, -R12.reuse ;  /* 0x0000000e57967223 */ /* 0x180fe2000001080c */
[----:B------:R-:W-:Y:S01]  /*70b0*/  FSEL R79, R21, -INF , !P4 ;  /* 0xff800000154f7808 */ /* 0x000fe20006000000 */
[-CC-:B------:R-:W-:Y:S01]  /*70c0*/  FFMA.FTZ R144, R139, R14.reuse, -R12.reuse ;  /* 0x0000000e8b907223 */ /* 0x180fe2000001080c */
[----:B------:R-:W-:Y:S01]  /*70d0*/  ISETP.LT.OR P3, PT, R48, 0x29, P3 ;  /* 0x000000293000780c */ /* 0x000fe20001f61670 */
[-CC-:B------:R-:W-:Y:S01]  /*70e0*/  FFMA.FTZ R146, R145, R14.reuse, -R12.reuse ;  /* 0x0000000e91927223 */ /* 0x180fe2000001080c */
[----:B------:R-:W-:Y:S01]  /*70f0*/  ISETP.GT.AND P4, PT, R50, 0x29, P1 ;  /* 0x000000293200780c */ /* 0x000fe20000f84270 */
[----:B------:R0:W-:Y:S01]  /*7100*/  MUFU.EX2 R21, R11 ;  /* 0x0000000b00157308 */ /* 0x0001e20000000800 */
[----:B------:R-:W-:Y:S01]  /*7110*/  FSEL R133, R25, -INF , !P3 ;  /* 0xff80000019857808 */ /* 0x000fe20005800000 */
[-CC-:B------:R-:W-:Y:S01]  /*7120*/  FFMA.FTZ R25, R137, R14.reuse, -R12.reuse ;  /* 0x0000000e89197223 */ /* 0x180fe2000001080c */
[----:B------:R-:W-:Y:S01]  /*7130*/  FSEL R137, R10, -INF , !P5 ;  /* 0xff8000000a897808 */ /* 0x000fe20006800000 */
[-CC-:B------:R-:W-:Y:S01]  /*7140*/  FFMA.FTZ R140, R155, R14.reuse, -R12.reuse ;  /* 0x0000000e9b8c7223 */ /* 0x180fe2000001080c */
[----:B------:R-:W-:Y:S01]  /*7150*/  FSEL R87, R22, -INF , !P2 ;  /* 0xff80000016577808 */ /* 0x000fe20005000000 */
[--C-:B------:R-:W-:Y:S01]  /*7160*/  FFMA.FTZ R142, R151, R14, -R12.reuse ;  /* 0x0000000e978e7223 */ /* 0x100fe2000001080c */
[----:B------:R-:W-:Y:S01]  /*7170*/  FMNMX.FTZ R10, R137, R8, !PT ;  /* 0x00000008890a7209 */ /* 0x000fe20007810000 */
[-CC-:B------:R-:W-:Y:S01]  /*7180*/  FFMA.FTZ R136, R147, R14.reuse, -R12.reuse ;  /* 0x0000000e93887223 */ /* 0x180fe2000001080c */
[----:B------:R-:W-:Y:S01]  /*7190*/  ISETP.GT.AND P2, PT, R50, 0x30, P1 ;  /* 0x000000303200780c */ /* 0x000fe20000f44270 */
[--C-:B------:R-:W-:Y:S01]  /*71a0*/  FFMA.FTZ R138, R123, R14, -R12.reuse ;  /* 0x0000000e7b8a7223 */ /* 0x100fe2000001080c */
[----:B------:R-:W-:Y:S01]  /*71b0*/  FMNMX.FTZ R10, R67, R10, !PT ;  /* 0x0000000a430a7209 */ /* 0x000fe20007810000 */
[-CC-:B------:R-:W-:Y:S01]  /*71c0*/  FFMA.FTZ R132, R131, R14.reuse, -R12.reuse ;  /* 0x0000000e83847223 */ /* 0x180fe2000001080c */
[----:B------:R-:W-:Y:S01]  /*71d0*/  ISETP.LT.OR P4, PT, R48, 0x2a, P4 ;  /* 0x0000002a3000780c */ /* 0x000fe20002781670 */
        /* <DEDUP_REMOVED lines=19> */
[----:B------:R-:W-:Y:S01]  /*7310*/  FSEL R141, R28, -INF , !P2 ;  /* 0xff8000001c8d7808 */ /* 0x000fe20005000000 */
[----:B------:R-:W-:Y:S01]  /*7320*/  FFMA.FTZ R49, R49, R14, -R12 ;  /* 0x0000000e31317223 */ /* 0x000fe2000001080c */
[----:B------:R-:W-:Y:S01]  /*7330*/  FMNMX.FTZ R10, R79, R10, !PT ;  /* 0x0000000a4f0a7209 */ /* 0x000fe20007810000 */
[----:B------:R-:W-:Y:S01]  /*7340*/  FMUL.FTZ R7, R7, R14 ;  /* 0x0000000e07077220 */ /* 0x000fe20000410000 */
[----:B------:R-:W-:Y:S01]  /*7350*/  ISETP.LT.OR P3, PT, R48, 0x32, P3 ;  /* 0x000000323000780c */ /* 0x000fe20001f61670 */
[----:B------:R-:W-:Y:S01]  /*7360*/  MUFU.EX2 R148, R148 ;  /* 0x0000009400947308 */ /* 0x000fe20000000800 */
[----:B------:R-:W-:-:S02]  /*7370*/  FMNMX.FTZ R10, R81, R10, !PT ;  /* 0x0000000a510a7209 */ /* 0x000fc40007810000 */
[----:B------:R-:W-:Y:S02]  /*7380*/  ISETP.GT.AND P4, PT, R50, 0x39, P1 ;  /* 0x000000393200780c */ /* 0x000fe40000f84270 */
[----:B------:R-:W-:Y:S02]  /*7390*/  FMNMX.FTZ R10, R87, R10, !PT ;  /* 0x0000000a570a7209 */ /* 0x000fe40007810000 */
[----:B------:R-:W-:Y:S01]  /*73a0*/  ISETP.LT.OR P5, PT, R48, 0x39, P5 ;  /* 0x000000393000780c */ /* 0x000fe20002fa1670 */
[----:B------:R-:W1:Y:S01]  /*73b0*/  MUFU.EX2 R7, R7 ;  /* 0x0000000700077308 */ /* 0x000e620000000800 */
[----:B------:R-:W-:Y:S02]  /*73c0*/  FMNMX.FTZ R10, R133, R10, !PT ;  /* 0x0000000a850a7209 */ /* 0x000fe40007810000 */
[----:B------:R-:W-:Y:S01]  /*73d0*/  FSEL R143, R29, -INF , !P3 ;  /* 0xff8000001d8f7808 */ /* 0x000fe20005800000 */
[----:B------:R-:W-:Y:S01]  /*73e0*/  FFMA.FTZ R29, R157, R14, -R12 ;  /* 0x0000000e9d1d7223 */ /* 0x000fe2000001080c */
[----:B------:R-:W-:-:S02]  /*73f0*/  FMNMX.FTZ R10, R139, R10, !PT ;  /* 0x0000000a8b0a7209 */ /* 0x000fc40007810000 */
[----:B------:R-:W-:Y:S01]  /*7400*/  ISETP.GT.AND P2, PT, R50, 0x40, P1 ;  /* 0x000000403200780c */ /* 0x000fe20000f44270 */
[----:B------:R-:W-:Y:S01]  /*7410*/  MUFU.EX2 R150, R150 ;  /* 0x0000009600967308 */ /* 0x000fe20000000800 */
[----:B------:R-:W-:Y:S02]  /*7420*/  FMNMX.FTZ R10, R141, R10, !PT ;  /* 0x0000000a8d0a7209 */ /* 0x000fe40007810000 */
[----:B------:R-:W-:Y:S02]  /*7430*/  FSEL R145, R30, -INF , !P5 ;  /* 0xff8000001e917808 */ /* 0x000fe40006800000 */
[----:B------:R-:W-:Y:S02]  /*7440*/  ISETP.LT.OR P4, PT, R48, 0x3a, P4 ;  /* 0x0000003a3000780c */ /* 0x000fe40002781670 */
[----:B------:R-:W-:Y:S01]  /*7450*/  FMNMX.FTZ R10, R143, R10, !PT ;  /* 0x0000000a8f0a7209 */ /* 0x000fe20007810000 */
[----:B------:R-:W-:Y:S01]  /*7460*/  MUFU.EX2 R25, R25 ;  /* 0x0000001900197308 */ /* 0x000fe20000000800 */
[----:B------:R-:W-:-:S02]  /*7470*/  ISETP.GT.AND P3, PT, R50, 0x41, P1 ;  /* 0x000000413200780c */ /* 0x000fc40000f64270 */
[----:B------:R-:W-:Y:S02]  /*7480*/  ISETP.LT.OR P2, PT, R48, 0x41, P2 ;  /* 0x000000413000780c */ /* 0x000fe40001741670 */
[----:B------:R-:W-:Y:S01]  /*7490*/  FSEL R157, R31, -INF , !P4 ;  /* 0xff8000001f9d7808 */ /* 0x000fe20006000000 */
[----:B------:R-:W-:Y:S01]  /*74a0*/  FFMA.FTZ R31, R153, R14, -R12 ;  /* 0x0000000e991f7223 */ /* 0x000fe2000001080c */
[----:B------:R-:W-:Y:S01]  /*74b0*/  FMNMX.FTZ R10, R145, R10, !PT ;  /* 0x0000000a910a7209 */ /* 0x000fe20007810000 */
[----:B------:R-:W-:Y:S01]  /*74c0*/  MUFU.EX2 R144, R144 ;  /* 0x0000009000907308 */ /* 0x000fe20000000800 */
[----:B------:R-:W-:Y:S02]  /*74d0*/  ISETP.GT.AND P5, PT, R50, 0x48, P1 ;  /* 0x000000483200780c */ /* 0x000fe40000fa4270 */
[----:B------:R-:W-:Y:S02]  /*74e0*/  FSEL R32, R32, -INF , !P2 ;  /* 0xff80000020207808 */ /* 0x000fe40005000000 */
[----:B------:R-:W-:-:S02]  /*74f0*/  ISETP.LT.OR P3, PT, R48, 0x42, P3 ;  /* 0x000000423000780c */ /* 0x000fc40001f61670 */
[----:B0-----:R-:W-:Y:S01]  /*7500*/  FMNMX.FTZ R11, R157, R10, !PT ;  /* 0x0000000a9d0b7209 */ /* 0x001fe20007810000 */
[----:B------:R-:W-:Y:S01]  /*7510*/  MUFU.EX2 R135, R135 ;  /* 0x0000008700877308 */ /* 0x000fe20000000800 */
[----:B------:R-:W-:Y:S02]  /*7520*/  ISETP.GT.AND P4, PT, R50, 0x49, P1 ;  /* 0x000000493200780c */ /* 0x000fe40000f84270 */
[----:B------:R-:W-:Y:S02]  /*7530*/  ISETP.LT.OR P5, PT, R48, 0x49, P5 ;  /* 0x000000493000780c */ /* 0x000fe40002fa1670 */
[----:B------:R-:W-:Y:S01]  /*7540*/  FSEL R155, R33, -INF , !P3 ;  /* 0xff800000219b7808 */ /* 0x000fe20005800000 */
[----:B------:R-:W-:Y:S01]  /*7550*/  FFMA.FTZ R33, R149, R14, -R12 ;  /* 0x0000000e95217223 */ /* 0x000fe2000001080c */
[----:B------:R-:W-:Y:S01]  /*7560*/  FMNMX.FTZ R10, R32, R11, !PT ;  /* 0x0000000b200a7209 */ /* 0x000fe20007810000 */
[----:B------:R-:W-:Y:S01]  /*7570*/  MUFU.EX2 R146, R146 ;  /* 0x0000009200927308 */ /* 0x000fe20000000800 */
[----:B------:R-:W-:-:S02]  /*7580*/  ISETP.GT.AND P2, PT, R50, 0x50, P1 ;  /* 0x000000503200780c */ /* 0x000fc40000f44270 */
[----:B------:R-:W-:Y:S01]  /*7590*/  FSEL R153, R34, -INF , !P5 ;  /* 0xff80000022997808 */ /* 0x000fe20006800000 */
[----:B-1----:R-:W-:Y:S01]  /*75a0*/  FFMA.FTZ R34, R7, R3, R148 ;  /* 0x0000000307227223 */ /* 0x002fe20000010094 */
[----:B------:R-:W-:Y:S02]  /*75b0*/  ISETP.LT.OR P4, PT, R48, 0x4a, P4 ;  /* 0x0000004a3000780c */ /* 0x000fe40002781670 */
[----:B------:R-:W-:Y:S01]  /*75c0*/  FMNMX.FTZ R10, R155, R10, !PT ;  /* 0x0000000a9b0a7209 */ /* 0x000fe20007810000 */
[----:B------:R-:W-:Y:S01]  /*75d0*/  FADD.FTZ R3, R21, R34 ;  /* 0x0000002215037221 */ /* 0x000fe20000010000 */
[----:B------:R-:W-:Y:S01]  /*75e0*/  ISETP.GT.AND P3, PT, R50, 0x51, P1 ;  /* 0x000000513200780c */ /* 0x000fe20000f64270 */
[----:B------:R-:W-:Y:S01]  /*75f0*/  MUFU.EX2 R29, R29 ;  /* 0x0000001d001d7308 */ /* 0x000fe20000000800 */
[----:B------:R-:W-:Y:S02]  /*7600*/  ISETP.LT.OR P2, PT, R48, 0x51, P2 ;  /* 0x000000513000780c */ /* 0x000fe40001741670 */
[----:B------:R-:W-:Y:S01]  /*7610*/  FSEL R151, R35, -INF , !P4 ;  /* 0xff80000023977808 */ /* 0x000fe20006000000 */
[----:B------:R-:W-:Y:S01]  /*7620*/  FFMA.FTZ R35, R121, R14, -R12 ;  /* 0x0000000e79237223 */ /* 0x000fe2000001080c */
[----:B------:R-:W-:-:S02]  /*7630*/  FMNMX.FTZ R10, R153, R10, !PT ;  /* 0x0000000a990a7209 */ /* 0x000fc40007810000 */
[----:B------:R-:W-:Y:S01]  /*7640*/  ISETP.GT.AND P5, PT, R50, 0x58, P1 ;  /* 0x000000583200780c */ /* 0x000fe20000fa4270 */
[----:B------:R-:W-:Y:S01]  /*7650*/  MUFU.EX2 R140, R140 ;  /* 0x0000008c008c7308 */ /* 0x000fe20000000800 */
[----:B------:R-:W-:Y:S02]  /*7660*/  FSEL R36, R36, -INF , !P2 ;  /* 0xff80000024247808 */ /* 0x000fe40005000000 */
[----:B------:R-:W-:Y:S02]  /*7670*/  ISETP.LT.OR P3, PT, R48, 0x52, P3 ;  /* 0x000000523000780c */ /* 0x000fe40001f61670 */
[----:B------:R-:W-:Y:S02]  /*7680*/  FMNMX.FTZ R11, R151, R10, !PT ;  /* 0x0000000a970b7209 */ /* 0x000fe40007810000 */
[----:B------:R-:W-:Y:S01]  /*7690*/  ISETP.GT.AND P4, PT, R50, 0x59, P1 ;  /* 0x000000593200780c */ /* 0x000fe20000f84270 */
[----:B------:R-:W-:Y:S01]  /*76a0*/  MUFU.EX2 R31, R31 ;  /* 0x0000001f001f7308 */ /* 0x000fe20000000800 */
[----:B------:R-:W-:-:S02]  /*76b0*/  ISETP.LT.OR P5, PT, R48, 0x59, P5 ;  /* 0x000000593000780c */ /* 0x000fc40002fa1670 */
[----:B------:R-:W-:Y:S01]  /*76c0*/  FSEL R149, R37, -INF , !P3 ;  /* 0xff80000025957808 */ /* 0x000fe20005800000 */
[----:B------:R-:W-:Y:S01]  /*76d0*/  FFMA.FTZ R37, R125, R14, -R12 ;  /* 0x0000000e7d257223 */ /* 0x000fe2000001080c */
[----:B------:R-:W-:Y:S02]  /*76e0*/  FMNMX.FTZ R10, R36, R11, !PT ;  /* 0x0000000b240a7209 */ /* 0x000fe40007810000 */
[----:B------:R-:W-:Y:S01]  /*76f0*/  ISETP.GT.AND P2, PT, R50, 0x60, P1 ;  /* 0x000000603200780c */ /* 0x000fe20000f44270 */
[----:B------:R-:W-:Y:S01]  /*7700*/  MUFU.EX2 R142, R142 ;  /* 0x0000008e008e7308 */ /* 0x000fe20000000800 */
[----:B------:R-:W-:Y:S02]  /*7710*/  FSEL R147, R38, -INF , !P5 ;  /* 0xff80000026937808 */ /* 0x000fe40006800000 */
[----:B------:R-:W-:Y:S02]  /*7720*/  ISETP.LT.OR P4, PT, R48, 0x5a, P4 ;  /* 0x0000005a3000780c */ /* 0x000fe40002781670 */
[----:B------:R-:W-:-:S02]  /*7730*/  FMNMX.FTZ R10, R149, R10, !PT ;  /* 0x0000000a950a7209 */ /* 0x000fc40007810000 */
[----:B------:R-:W-:Y:S01]  /*7740*/  ISETP.GT.AND P3, PT, R50, 0x61, P1 ;  /* 0x000000613200780c */ /* 0x000fe20000f64270 */
[----:B------:R-:W-:Y:S01]  /*7750*/  MUFU.EX2 R33, R33 ;  /* 0x0000002100217308 */ /* 0x000fe20000000800 */
[----:B------:R-:W-:Y:S02]  /*7760*/  ISETP.LT.OR P2, PT, R48, 0x61, P2 ;  /* 0x000000613000780c */ /* 0x000fe40001741670 */
[----:B------:R-:W-:Y:S01]  /*7770*/  FSEL R121, R39, -INF , !P4 ;  /* 0xff80000027797808 */ /* 0x000fe20006000000 */
[----:B------:R-:W-:Y:S01]  /*7780*/  FFMA.FTZ R39, R127, R14, -R12 ;  /* 0x0000000e7f277223 */ /* 0x000fe2000001080c */
[----:B------:R-:W-:Y:S02]  /*7790*/  FMNMX.FTZ R10, R147, R10, !PT ;  /* 0x0000000a930a7209 */ /* 0x000fe40007810000 */
[----:B------:R-:W-:Y:S01]  /*77a0*/  ISETP.GT.AND P5, PT, R50, 0x68, P1 ;  /* 0x000000683200780c */ /* 0x000fe20000fa4270 */
[----:B------:R-:W-:Y:S01]  /*77b0*/  MUFU.EX2 R136, R136 ;  /* 0x0000008800887308 */ /* 0x000fe20000000800 */
[----:B------:R-:W-:-:S02]  /*77c0*/  FSEL R40, R40, -INF , !P2 ;  /* 0xff80000028287808 */ /* 0x000fc40005000000 */
[----:B------:R-:W-:Y:S02]  /*77d0*/  ISETP.LT.OR P3, PT, R48, 0x62, P3 ;  /* 0x000000623000780c */ /* 0x000fe40001f61670 */
[----:B------:R-:W-:Y:S02]  /*77e0*/  FMNMX.FTZ R11, R121, R10, !PT ;  /* 0x0000000a790b7209 */ /* 0x000fe40007810000 */
        /* <DEDUP_REMOVED lines=19> */
[----:B------:R-:W-:Y:S02]  /*7920*/  ISETP.LT.OR P3, PT, R48, 0x72, P3 ;  /* 0x000000723000780c */ /* 0x000fe40001f61670 */
[----:B------:R-:W-:Y:S02]  /*7930*/  FSEL R44, R44, -INF , !P2 ;  /* 0xff8000002c2c7808 */ /* 0x000fe40005000000 */
[----:B------:R-:W-:-:S02]  /*7940*/  FMNMX.FTZ R11, R131, R10, !PT ;  /* 0x0000000a830b7209 */ /* 0x000fc40007810000 */
[----:B------:R-:W-:Y:S01]  /*7950*/  ISETP.GT.AND P1, PT, R50, 0x79, P1 ;  /* 0x000000793200780c */ /* 0x000fe20000f24270 */
[----:B------:R-:W-:Y:S01]  /*7960*/  MUFU.EX2 R39, R39 ;  /* 0x0000002700277308 */ /* 0x000fe20000000800 */
[----:B------:R-:W-:Y:S02]  /*7970*/  ISETP.LT.OR P5, PT, R48, 0x79, P5 ;  /* 0x000000793000780c */ /* 0x000fe40002fa1670 */
[----:B------:R-:W-:Y:S01]  /*7980*/  FSEL R127, R45, -INF , !P3 ;  /* 0xff8000002d7f7808 */ /* 0x000fe20005800000 */
[----:B------:R-:W-:Y:S01]  /*7990*/  FFMA.FTZ R45, R61, R14, -R12 ;  /* 0x0000000e3d2d7223 */ /* 0x000fe2000001080c */
[----:B------:R-:W-:Y:S02]  /*79a0*/  FMNMX.FTZ R10, R44, R11, !PT ;  /* 0x0000000b2c0a7209 */ /* 0x000fe40007810000 */
[----:B------:R-:W-:Y:S01]  /*79b0*/  ISETP.LT.OR P1, PT, R48, 0x7a, P1 ;  /* 0x0000007a3000780c */ /* 0x000fe20000f21670 */
[----:B------:R-:W-:Y:S01]  /*79c0*/  MUFU.EX2 R134, R134 ;  /* 0x0000008600867308 */ /* 0x000fe20000000800 */
[----:B------:R-:W-:-:S02]  /*79d0*/  FSEL R46, R46, -INF , !P5 ;  /* 0xff8000002e2e7808 */ /* 0x000fc40006800000 */
[----:B------:R-:W-:Y:S02]  /*79e0*/  FMNMX.FTZ R11, R127, R10, !PT ;  /* 0x0000000a7f0b7209 */ /* 0x000fe40007810000 */
[----:B------:R-:W-:Y:S01]  /*79f0*/  FSEL R129, R47, -INF , !P1 ;  /* 0xff8000002f817808 */ /* 0x000fe20004800000 */
[----:B------:R-:W-:Y:S01]  /*7a00*/  FFMA.FTZ R47, R65, R14, -R12 ;  /* 0x0000000e412f7223 */ /* 0x000fe2000001080c */
[----:B------:R-:W-:Y:S01]  /*7a10*/  FMNMX.FTZ R10, R46, R11, !PT ;  /* 0x0000000b2e0a7209 */ /* 0x000fe20007810000 */
[----:B------:R-:W-:Y:S03]  /*7a20*/  MUFU.EX2 R85, R85 ;  /* 0x0000005500557308 */ /* 0x000fe60000000800 */
[----:B------:R-:W-:-:S05]  /*7a30*/  FMNMX.FTZ R10, R129, R10, !PT ;  /* 0x0000000a810a7209 */ /* 0x000fca0007810000 */
[----:B------:R-:W0:Y:S01]  /*7a40*/  SHFL.BFLY PT, R11, R10, 0x2, 0x1f ;  /* 0x0c401f000a0b7f89 */ /* 0x000e2200000e0000 */
        /* <DEDUP_REMOVED lines=13> */
[----:B------:R-:W-:-:S05]  /*7b20*/  FSEL R10, R10, RZ, P1 ;  /* 0x000000ff0a0a7208 */ /* 0x000fca0000800000 */
[----:B------:R-:W-:Y:S01]  /*7b30*/  MUFU.EX2 R120, R120 ;  /* 0x0000007800787308 */ /* 0x000fe20000000800 */
[-CC-:B------:R-:W-:Y:S01]  /*7b40*/  FFMA.FTZ R53, R13, R14.reuse, -R10.reuse ;  /* 0x0000000e0d357223 */ /* 0x180fe2000001080a */
[----:B------:R-:W-:Y:S01]  /*7b50*/  FSEL R13, R11, RZ, P1 ;  /* 0x000000ff0b0d7208 */ /* 0x000fe20000800000 */
[-CC-:B------:R-:W-:Y:S01]  /*7b60*/  FFMA.FTZ R12, R137, R14.reuse, -R10.reuse ;  /* 0x0000000e890c7223 */ /* 0x180fe2000001080a */
[-CC-:B------:R-:W-:Y:S01]  /*7b70*/  FFMA.FTZ R51, R67, R14.reuse, -R10.reuse ;  /* 0x0000000e43337223 */ /* 0x180fe2000001080a */
[-CC-:B------:R-:W-:Y:S01]  /*7b80*/  FFMA.FTZ R18, R73, R14.reuse, -R10.reuse ;  /* 0x0000000e49127223 */ /* 0x180fe2000001080a */
[-C--:B------:R-:W-:Y:S01]  /*7b90*/  FFMA.FTZ R20, R75, R14.reuse, -R10 ;  /* 0x0000000e4b147223 */ /* 0x080fe2000001080a */
[----:B------:R-:W-:Y:S01]  /*7ba0*/  FADD.FTZ R13, -R13, R8 ;  /* 0x000000080d0d7221 */ /* 0x000fe20000010100 */
[----:B------:R-:W-:Y:S01]  /*7bb0*/  MUFU.EX2 R53, R53 ;  /* 0x0000003500357308 */ /* 0x000fe20000000800 */
[-CC-:B------:R-:W-:Y:S01]  /*7bc0*/  FFMA.FTZ R19, R19, R14.reuse, -R10.reuse ;  /* 0x0000000e13137223 */ /* 0x180fe2000001080a */
[-CC-:B------:R-:W-:Y:S01]  /*7bd0*/  FFMA.FTZ R22, R77, R14.reuse, -R10.reuse ;  /* 0x0000000e4d167223 */ /* 0x180fe2000001080a */
[-C--:B------:R-:W-:Y:S01]  /*7be0*/  FMUL.FTZ R13, R13, R14.reuse ;  /* 0x0000000e0d0d7220 */ /* 0x080fe20000410000 */
[-CC-:B------:R-:W-:Y:S01]  /*7bf0*/  FFMA.FTZ R55, R79, R14.reuse, -R10.reuse ;  /* 0x0000000e4f377223 */ /* 0x180fe2000001080a */
[-CC-:B------:R-:W-:Y:S01]  /*7c00*/  FFMA.FTZ R24, R81, R14.reuse, -R10.reuse ;  /* 0x0000000e51187223 */ /* 0x180fe2000001080a */
[-CC-:B------:R-:W-:Y:S01]  /*7c10*/  FFMA.FTZ R57, R87, R14.reuse, -R10.reuse ;  /* 0x0000000e57397223 */ /* 0x180fe2000001080a */
[-CC-:B------:R-:W-:Y:S01]  /*7c20*/  FFMA.FTZ R26, R133, R14.reuse, -R10.reuse ;  /* 0x0000000e851a7223 */ /* 0x180fe2000001080a */
[----:B------:R-:W-:Y:S01]  /*7c30*/  MUFU.EX2 R12, R12 ;  /* 0x0000000c000c7308 */ /* 0x000fe20000000800 */
[-CC-:B------:R-:W-:Y:S01]  /*7c40*/  FFMA.FTZ R59, R139, R14.reuse, -R10.reuse ;  /* 0x0000000e8b3b7223 */ /* 0x180fe2000001080a */
[-CC-:B------:R-:W-:Y:S01]  /*7c50*/  FFMA.FTZ R137, R141, R14.reuse, -R10.reuse ;  /* 0x0000000e8d897223 */ /* 0x180fe2000001080a */
[-CC-:B------:R-:W-:Y:S01]  /*7c60*/  FFMA.FTZ R28, R143, R14.reuse, -R10.reuse ;  /* 0x0000000e8f1c7223 */ /* 0x180fe2000001080a */
[-CC-:B------:R-:W-:Y:S01]  /*7c70*/  FFMA.FTZ R139, R145, R14.reuse, -R10.reuse ;  /* 0x0000000e918b7223 */ /* 0x180fe2000001080a */
[-CC-:B------:R-:W-:Y:S01]  /*7c80*/  FFMA.FTZ R8, R157, R14.reuse, -R10.reuse ;  /* 0x0000000e9d087223 */ /* 0x180fe2000001080a */
[-CC-:B------:R-:W-:Y:S01]  /*7c90*/  FFMA.FTZ R133, R32, R14.reuse, -R10.reuse ;  /* 0x0000000e20857223 */ /* 0x180fe2000001080a */
[-CC-:B------:R-:W-:Y:S01]  /*7ca0*/  FFMA.FTZ R32, R155, R14.reuse, -R10.reuse ;  /* 0x0000000e9b207223 */ /* 0x180fe2000001080a */
[----:B------:R-:W0:Y:S01]  /*7cb0*/  MUFU.EX2 R13, R13 ;  /* 0x0000000d000d7308 */ /* 0x000e220000000800 */
[-CC-:B------:R-:W-:Y:S01]  /*7cc0*/  FFMA.FTZ R30, R153, R14.reuse, -R10.reuse ;  /* 0x0000000e991e7223 */ /* 0x180fe2000001080a */
[----:B------:R-:W-:-:S06]  /*7cd0*/  FFMA.FTZ R61, R151, R14, -R10 ;  /* 0x0000000e973d7223 */ /* 0x000fcc000001080a */
[----:B------:R-:W1:Y:S08]  /*7ce0*/  MUFU.EX2 R51, R51 ;  /* 0x0000003300337308 */ /* 0x000e700000000800 */
[----:B------:R-:W2:Y:S01]  /*7cf0*/  MUFU.EX2 R18, R18 ;  /* 0x0000001200127308 */ /* 0x000ea20000000800 */
[----:B0-----:R-:W-:-:S07]  /*7d00*/  FFMA.FTZ R2, R13, R2, R12 ;  /* 0x000000020d027223 */ /* 0x001fce000001000c */
[----:B------:R-:W0:Y:S01]  /*7d10*/  MUFU.EX2 R20, R20 ;  /* 0x0000001400147308 */ /* 0x000e220000000800 */
[----:B-1----:R-:W-:Y:S01]  /*7d20*/  FADD.FTZ R63, R51, R2 ;  /* 0x00000002333f7221 */ /* 0x002fe20000010000 */
[----:B------:R-:W-:-:S04]  /*7d30*/  FADD.FTZ R2, R150, R3 ;  /* 0x0000000396027221 */ /* 0x000fc80000010000 */
[----:B------:R-:W-:Y:S02]  /*7d40*/  FADD.FTZ R3, R25, R2 ;  /* 0x0000000219037221 */ /* 0x000fe40000010000 */
[----:B------:R-:W1:Y:S01]  /*7d50*/  MUFU.EX2 R19, R19 ;  /* 0x0000001300137308 */ /* 0x000e620000000800 */
[----:B--2---:R-:W-:Y:S01]  /*7d60*/  FADD.FTZ R34, R18, R63 ;  /* 0x0000003f12227221 */ /* 0x004fe20000010000 */
[----:B------:R-:W-:-:S03]  /*7d70*/  FADD.FTZ R2, R144, R3 ;  /* 0x0000000390027221 */ /* 0x000fc60000010000 */
[----:B------:R-:W-:Y:S01]  /*7d80*/  FADD.FTZ R63, R53, R34 ;  /* 0x00000022353f7221 */ /* 0x000fe20000010000 */
[-C--:B------:R-:W-:Y:S01]  /*7d90*/  FFMA.FTZ R34, R36, R14.reuse, -R10 ;  /* 0x0000000e24227223 */ /* 0x080fe2000001080a */
[----:B------:R-:W-:Y:S01]  /*7da0*/  FADD.FTZ R3, R135, R2 ;  /* 0x0000000287037221 */ /* 0x000fe20000010000 */
[----:B------:R-:W2:Y:S01]  /*7db0*/  MUFU.EX2 R22, R22 ;  /* 0x0000001600167308 */ /* 0x000ea20000000800 */
[----:B0-----:R-:W-:Y:S01]  /*7dc0*/  FADD.FTZ R36, R20, R63 ;  /* 0x0000003f14247221 */ /* 0x001fe20000010000 */
[----:B------:R-:W-:Y:S01]  /*7dd0*/  FFMA.FTZ R63, R149, R14, -R10 ;  /* 0x0000000e953f7223 */ /* 0x000fe2000001080a */
[----:B------:R-:W-:-:S04]  /*7de0*/  FADD.FTZ R2, R146, R3 ;  /* 0x0000000392027221 */ /* 0x000fc80000010000 */
[----:B------:R-:W-:Y:S01]  /*7df0*/  FADD.FTZ R3, R29, R2 ;  /* 0x000000021d037221 */ /* 0x000fe20000010000 */
[----:B------:R-:W0:Y:S01]  /*7e00*/  MUFU.EX2 R55, R55 ;  /* 0x0000003700377308 */ /* 0x000e220000000800 */
[----:B-1----:R-:W-:Y:S02]  /*7e10*/  FADD.FTZ R65, R19, R36 ;  /* 0x0000002413417221 */ /* 0x002fe40000010000 */
[----:B------:R-:W-:-:S04]  /*7e20*/  FADD.FTZ R2, R140, R3 ;  /* 0x000000038c027221 */ /* 0x000fc80000010000 */
[----:B------:R-:W-:Y:S01]  /*7e30*/  FADD.FTZ R3, R31, R2 ;  /* 0x000000021f037221 */ /* 0x000fe20000010000 */
[----:B------:R-:W1:Y:S01]  /*7e40*/  MUFU.EX2 R24, R24 ;  /* 0x0000001800187308 */ /* 0x000e620000000800 */
[----:B--2---:R-:W-:Y:S02]  /*7e50*/  FADD.FTZ R36, R22, R65 ;  /* 0x0000004116247221 */ /* 0x004fe40000010000 */
[----:B------:R-:W-:-:S04]  /*7e60*/  FADD.FTZ R2, R142, R3 ;  /* 0x000000038e027221 */ /* 0x000fc80000010000 */
[----:B------:R-:W-:Y:S01]  /*7e70*/  FADD.FTZ R3, R33, R2 ;  /* 0x0000000221037221 */ /* 0x000fe20000010000 */
[----:B------:R-:W2:Y:S01]  /*7e80*/  MUFU.EX2 R57, R57 ;  /* 0x0000003900397308 */ /* 0x000ea20000000800 */
[----:B0-----:R-:W-:Y:S01]  /*7e90*/  FADD.FTZ R65, R55, R36 ;  /* 0x0000002437417221 */ /* 0x001fe20000010000 */
[----:B------:R-:W-:-:S06]  /*7ea0*/  FFMA.FTZ R36, R147, R14, -R10 ;  /* 0x0000000e93247223 */ /* 0x000fcc000001080a */
[----:B------:R-:W0:Y:S01]  /*7eb0*/  MUFU.EX2 R26, R26 ;  /* 0x0000001a001a7308 */ /* 0x000e220000000800 */
[----:B-1----:R-:W-:Y:S01]  /*7ec0*/  FADD.FTZ R38, R24, R65 ;  /* 0x0000004118267221 */ /* 0x002fe20000010000 */
[-CC-:B------:R-:W-:Y:S01]  /*7ed0*/  FFMA.FTZ R65, R121, R14.reuse, -R10.reuse ;  /* 0x0000000e79417223 */ /* 0x180fe2000001080a */
[----:B------:R-:W-:-:S05]  /*7ee0*/  FFMA.FTZ R121, R44, R14, -R10 ;  /* 0x0000000e2c797223 */ /* 0x000fca000001080a */
[----:B------:R-:W1:Y:S01]  /*7ef0*/  MUFU.EX2 R59, R59 ;  /* 0x0000003b003b7308 */ /* 0x000e620000000800 */
[----:B--2---:R-:W-:-:S07]  /*7f00*/  FADD.FTZ R67, R57, R38 ;  /* 0x0000002639437221 */ /* 0x004fce0000010000 */
[----:B------:R-:W2:Y:S01]  /*7f10*/  MUFU.EX2 R137, R137 ;  /* 0x0000008900897308 */ /* 0x000ea20000000800 */
[----:B0-----:R-:W-:Y:S01]  /*7f20*/  FADD.FTZ R38, R26, R67 ;  /* 0x000000431a267221 */ /* 0x001fe20000010000 */
[-CC-:B------:R-:W-:Y:S01]  /*7f30*/  FFMA.FTZ R67, R123, R14.reuse, -R10.reuse ;  /* 0x0000000e7b437223 */ /* 0x180fe2000001080a */
[----:B------:R-:W-:-:S05]  /*7f40*/  FFMA.FTZ R123, R46, R14, -R10 ;  /* 0x0000000e2e7b7223 */ /* 0x000fca000001080a */
[----:B------:R-:W0:Y:S01]  /*7f50*/  MUFU.EX2 R28, R28 ;  /* 0x0000001c001c7308 */ /* 0x000e220000000800 */
[----:B-1----:R-:W-:Y:S01]  /*7f60*/  FADD.FTZ R2, R59, R38 ;  /* 0x000000263b027221 */ /* 0x002fe20000010000 */
[----:B------:R-:W-:Y:S01]  /*7f70*/  FFMA.FTZ R38, R40, R14, -R10 ;  /* 0x0000000e28267223 */ /* 0x000fe2000001080a */
        /* <DEDUP_REMOVED lines=8> */
[-CC-:B------:R-:W-:Y:S01]  /*8000*/  FFMA.FTZ R40, R125, R14.reuse, -R10.reuse ;  /* 0x0000000e7d287223 */ /* 0x180fe2000001080a */
[----:B------:R-:W-:Y:S01]  /*8010*/  FADD.FTZ R42, R132, R69 ;  /* 0x00000045842a7221 */ /* 0x000fe20000010000 */
[----:B------:R-:W-:-:S03]  /*8020*/  FFMA.FTZ R69, R131, R14, -R10 ;  /* 0x0000000e83457223 */ /* 0x000fc6000001080a */
[----:B------:R-:W-:Y:S01]  /*8030*/  FADD.FTZ R73, R39, R42 ;  /* 0x0000002a27497221 */ /* 0x000fe20000010000 */
[----:B------:R-:W0:Y:S01]  /*8040*/  MUFU.EX2 R133, R133 ;  /* 0x0000008500857308 */ /* 0x000e220000000800 */
[----:B-1----:R-:W-:-:S07]  /*8050*/  FADD.FTZ R3, R139, R2 ;  /* 0x000000028b037221 */ /* 0x002fce0000010000 */
[----:B------:R-:W1:Y:S01]  /*8060*/  MUFU.EX2 R32, R32 ;  /* 0x0000002000207308 */ /* 0x000e620000000800 */
[----:B--2---:R-:W-:-:S07]  /*8070*/  FADD.FTZ R2, R8, R3 ;  /* 0x0000000308027221 */ /* 0x004fce0000010000 */
[----:B------:R-:W2:Y:S01]  /*8080*/  MUFU.EX2 R30, R30 ;  /* 0x0000001e001e7308 */ /* 0x000ea20000000800 */
[----:B0-----:R-:W-:Y:S01]  /*8090*/  FADD.FTZ R3, R133, R2 ;  /* 0x0000000285037221 */ /* 0x001fe20000010000 */
[----:B------:R-:W-:-:S06]  /*80a0*/  FADD.FTZ R2, R134, R73 ;  /* 0x0000004986027221 */ /* 0x000fcc0000010000 */
[----:B------:R-:W0:Y:S01]  /*80b0*/  MUFU.EX2 R61, R61 ;  /* 0x0000003d003d7308 */ /* 0x000e220000000800 */
[----:B-1----:R-:W-:-:S07]  /*80c0*/  FADD.FTZ R3, R32, R3 ;  /* 0x0000000320037221 */ /* 0x002fce0000010000 */
[----:B------:R-:W1:Y:S01]  /*80d0*/  MUFU.EX2 R34, R34 ;  /* 0x0000002200227308 */ /* 0x000e620000000800 */
[----:B--2---:R-:W-:Y:S01]  /*80e0*/  FADD.FTZ R42, R30, R3 ;  /* 0x000000031e2a7221 */ /* 0x004fe20000010000 */
[----:B------:R-:W-:-:S04]  /*80f0*/  FADD.FTZ R3, R85, R2 ;  /* 0x0000000255037221 */ /* 0x000fc80000010000 */
[----:B------:R-:W-:Y:S02]  /*8100*/  FADD.FTZ R2, R128, R3 ;  /* 0x0000000380027221 */ /* 0x000fe40000010000 */
[----:B------:R-:W2:Y:S01]  /*8110*/  MUFU.EX2 R63, R63 ;  /* 0x0000003f003f7308 */ /* 0x000ea20000000800 */
[----:B0-----:R-:W-:Y:S01]  /*8120*/  FADD.FTZ R73, R61, R42 ;  /* 0x0000002a3d497221 */ /* 0x001fe20000010000 */
[----:B------:R-:W-:-:S04]  /*8130*/  FADD.FTZ R3, R71, R2 ;  /* 0x0000000247037221 */ /* 0x000fc80000010000 */
[----:B------:R-:W-:Y:S02]  /*8140*/  FADD.FTZ R2, R130, R3 ;  /* 0x0000000382027221 */ /* 0x000fe40000010000 */
[----:B------:R-:W0:Y:S01]  /*8150*/  MUFU.EX2 R36, R36 ;  /* 0x0000002400247308 */ /* 0x000e220000000800 */
[----:B-1----:R-:W-:Y:S01]  /*8160*/  FADD.FTZ R42, R34, R73 ;  /* 0x00000049222a7221 */ /* 0x002fe20000010000 */
[----:B------:R-:W-:-:S04]  /*8170*/  FADD.FTZ R3, R47, R2 ;  /* 0x000000022f037221 */ /* 0x000fc80000010000 */
[----:B------:R-:W-:Y:S02]  /*8180*/  FADD.FTZ R2, R124, R3 ;  /* 0x000000037c027221 */ /* 0x000fe40000010000 */
[----:B------:R-:W1:Y:S01]  /*8190*/  MUFU.EX2 R65, R65 ;  /* 0x0000004100417308 */ /* 0x000e620000000800 */
[----:B--2---:R-:W-:Y:S01]  /*81a0*/  FADD.FTZ R73, R63, R42 ;  /* 0x0000002a3f497221 */ /* 0x004fe20000010000 */
[-C--:B------:R-:W-:Y:S01]  /*81b0*/  FFMA.FTZ R42, R127, R14.reuse, -R10 ;  /* 0x0000000e7f2a7223 */ /* 0x080fe2000001080a */
[----:B------:R-:W-:Y:S01]  /*81c0*/  FADD.FTZ R3, R45, R2 ;  /* 0x000000022d037221 */ /* 0x000fe20000010000 */
[----:B------:R-:W-:-:S03]  /*81d0*/  FFMA.FTZ R10, R129, R14, -R10 ;  /* 0x0000000e810a7223 */ /* 0x000fc6000001080a */
[----:B------:R-:W-:Y:S01]  /*81e0*/  FADD.FTZ R2, R126, R3 ;  /* 0x000000037e027221 */ /* 0x000fe20000010000 */
[----:B------:R-:W2:Y:S01]  /*81f0*/  MUFU.EX2 R38, R38 ;  /* 0x0000002600267308 */ /* 0x000ea20000000800 */
[----:B0-----:R-:W-:Y:S02]  /*8200*/  FADD.FTZ R44, R36, R73 ;  /* 0x00000049242c7221 */ /* 0x001fe40000010000 */
[----:B------:R-:W-:-:S04]  /*8210*/  FADD.FTZ R3, R43, R2 ;  /* 0x000000022b037221 */ /* 0x000fc80000010000 */
[----:B------:R-:W-:Y:S01]  /*8220*/  FADD.FTZ R2, R120, R3 ;  /* 0x0000000378027221 */ /* 0x000fe20000010000 */
        /* <DEDUP_REMOVED lines=24> */
.L_x_1006:
[----:B------:R-:W-:Y:S01]  /*83b0*/  ULEA UR10, UR25, UR43, 0x3 ;  /* 0x0000002b190a7291 */ /* 0x000fe2000f8e183f */
[----:B------:R-:W-:Y:S01]  /*83c0*/  ISETP.GT.AND P1, PT, R9, UR27, PT ;  /* 0x0000001b09007c0c */ /* 0x000fe2000bf24270 */
[----:B------:R-:W-:Y:S01]  /*83d0*/  UMOV UR26, UR4 ;  /* 0x00000004001a7c82 */ /* 0x000fe20008000000 */
[----:B------:R-:W-:Y:S01]  /*83e0*/  UMOV UR25, UR7 ;  /* 0x0000000700197c82 */ /* 0x000fe20008000000 */
[----:B------:R-:W-:Y:S01]  /*83f0*/  UIADD3 UR10, UR10, 0x16860, URZ ;  /* 0x000168600a0a7890 */ /* 0x000fe2000fffe03f */
[----:B------:R-:W-:Y:S01]  /*8400*/  F2FP.F16.F32.PACK_AB R144, R135, R144 ;  /* 0x000000908790723e */ /* 0x000fe200000000ff */
[----:B------:R-:W-:Y:S01]  /*8410*/  FMUL.FTZ R88, R88, R7 ;  /* 0x0000000758587220 */ /* 0x000fe20000410000 */
[----:B------:R-:W-:Y:S01]  /*8420*/  F2FP.F16.F32.PACK_AB R139, R8, R139 ;  /* 0x0000008b088b723e */ /* 0x000fe200000000ff */
        /* <DEDUP_REMOVED lines=20> */
[-C--:B------:R-:W-:Y:S01]  /*8570*/  FMUL.FTZ R90, R90, R13.reuse ;  /* 0x0000000d5a5a7220 */ /* 0x080fe20000410000 */
        /* <DEDUP_REMOVED lines=19> */
[----:B------:R-:W-:Y:S01]  /*86b0*/  FMUL.FTZ R110, R110, R13 ;  /* 0x0000000d6e6e7220 */ /* 0x000fe20000410000 */
        /* <DEDUP_REMOVED lines=24> */
[----:B------:R-:W-:Y:S01]  /*8840*/  F2FP.F16.F32.PACK_AB R123, R10, R123 ;  /* 0x0000007b0a7b723e */ /* 0x000fe200000000ff */
[----:B------:R-:W-:Y:S06]  /*8850*/  @P1 BRA `(.L_x_1007) ;  /* 0xffffffc800841947 */ /* 0x000fec000383ffff */
.L_x_988:
[----:B------:R-:W0:Y:S01]  /*8860*/  S2UR UR10, SR_CTAID.X ;  /* 0x00000000000a79c3 */ /* 0x000e220000002500 */
[----:B------:R-:W-:Y:S01]  /*8870*/  IADD3 R27, -R27, 0x1, RZ ;  /* 0x000000011b1b7810 */ /* 0x000fe20007ffe1ff */
[----:B------:R-:W-:Y:S02]  /*8880*/  UISETP.NE.AND UP1, UPT, UR40, URZ, UPT ;  /* 0x0000003f2800728c */ /* 0x000fe4000bf25270 */
[----:B------:R-:W-:Y:S02]  /*8890*/  UISETP.NE.AND UP0, UPT, UR44, URZ, UPT ;  /* 0x0000003f2c00728c */ /* 0x000fe4000bf05270 */
[----:B------:R-:W-:Y:S01]  /*88a0*/  IMAD R27, R16, UR28, R27 ;  /* 0x0000001c101b7c24 */ /* 0x000fe2000f8e021b */
[----:B------:R-:W-:-:S03]  /*88b0*/  UMOV UR14, 0xc0 ;  /* 0x000000c0000e7882 */ /* 0x000fc60000000000 */
[----:B------:R-:W-:Y:S02]  /*88c0*/  PLOP3.LUT P1, PT, PT, PT, UP0, 0x40, 0x0 ;  /* 0x000000000000781c */ /* 0x000fe40003f2e808 */
[----:B------:R-:W-:Y:S01]  /*88d0*/  R2UR UR15, R27 ;  /* 0x000000001b0f72ca */ /* 0x000fe200000e0000 */
[----:B------:R-:W-:Y:S01]  /*88e0*/  @UP1 ULDC UR18, c[0x0][0x450] ;  /* 0x0001140000121ab9 */ /* 0x000fe20000000800 */
[----:B0-----:R-:W-:-:S03]  /*88f0*/  UIMAD UR14, UR10, UR14, 0xbf ;  /* 0x000000bf0a0e74a4 */ /* 0x001fc6000f8e020e */
[----:B------:R-:W-:Y:S02]  /*8900*/  @UP1 ULDC UR10, c[0x0][0x44c] ;  /* 0x00011300000a1ab9 */ /* 0x000fe40000000800 */
[----:B------:R-:W-:-:S04]  /*8910*/  UIMAD.WIDE.U32 UR10, UR14, UR10, URZ ;  /* 0x0000000a0e0a72a5 */ /* 0x000fc8000f8e003f */
[----:B------:R-:W-:-:S04]  /*8920*/  @UP1 USHF.R.U32.HI UR14, URZ, UR18, UR11 ;  /* 0x000000123f0e1299 */ /* 0x000fc8000801160b */
[----:B------:R-:W-:-:S03]  /*8930*/  UIADD3 UR14, UR15, UR14, URZ ;  /* 0x0000000e0f0e7290 */ /* 0x000fc6000fffe03f */
[----:B------:R-:W-:Y:S02]  /*8940*/  ULDC UR15, c[0x0][0x9dc] ;  /* 0x00027700000f7ab9 */ /* 0x000fe40000000800 */
[----:B------:R-:W-:Y:S01]  /*8950*/  UIADD3 UR15, UR14, -UR15, URZ ;  /* 0x8000000f0e0f7290 */ /* 0x000fe2000fffe03f */
[----:B------:R-:W-:Y:S11]  /*8960*/  @P1 BRA `(.L_x_1008) ;  /* 0x00000000004c1947 */ /* 0x000ff60003800000 */
[----:B------:R-:W-:-:S06]  /*8970*/  UISETP.GT.AND UP0, UPT, UR14, -0x1, UPT ;  /* 0xffffffff0e00788c */ /* 0x000fcc000bf04270 */
[----:B------:R-:W-:-:S13]  /*8980*/  PLOP3.LUT P1, PT, PT, PT, UP0, 0x80, 0x0 ;  /* 0x000000000000781c */ /* 0x000fda0003f2f008 */
[----:B------:R-:W-:Y:S05]  /*8990*/  @P1 BRA `(.L_x_1009) ;  /* 0x0000000000201947 */ /* 0x000fea0003800000 */
[----:B------:R-:W-:Y:S01]  /*89a0*/  ULDC UR18, c[0x0][0x9e4] ;  /* 0x0002790000127ab9 */ /* 0x000fe20000000800 */
[----:B------:R-:W-:Y:S02]  /*89b0*/  ULOP3.LUT UR14, URZ, UR14, URZ, 0x33, !UPT ;  /* 0x0000000e3f0e7292 */ /* 0x000fe4000f8e333f */
[----:B------:R-:W-:-:S11]  /*89c0*/  UISETP.NE.AND UP0, UPT, UR18, 0x1, UPT ;  /* 0x000000011200788c */ /* 0x000fd6000bf05270 */
[----:B------:R-:W-:Y:S02]  /*89d0*/  @UP0 ULDC.64 UR20, c[0x0][0x9e8] ;  /* 0x00027a0000140ab9 */ /* 0x000fe40000000a00 */
[----:B------:R-:W-:-:S04]  /*89e0*/  UIMAD.WIDE.U32 UR10, UR14, UR20, URZ ;  /* 0x000000140e0a72a5 */ /* 0x000fc8000f8e003f */
[----:B------:R-:W-:-:S04]  /*89f0*/  @UP0 USHF.R.U32.HI UR14, URZ, UR21, UR11 ;  /* 0x000000153f0e0299 */ /* 0x000fc8000801160b */
[----:B------:R-:W-:Y:S01]  /*8a00*/  ULOP3.LUT UR14, URZ, UR14, URZ, 0x33, !UPT ;  /* 0x0000000e3f0e7292 */ /* 0x000fe2000f8e333f */
[----:B------:R-:W-:Y:S11]  /*8a10*/  BRA `(.L_x_1010) ;  /* 0x0000000000147947 */ /* 0x000ff60003800000 */
.L_x_1009:
[----:B------:R-:W-:Y:S02]  /*8a20*/  ULDC UR18, c[0x0][0x9e4] ;  /* 0x0002790000127ab9 */ /* 0x000fe40000000800 */
[----:B------:R-:W-:-:S11]  /*8a30*/  UISETP.NE.AND UP0, UPT, UR18, 0x1, UPT ;  /* 0x000000011200788c */ /* 0x000fd6000bf05270 */
[----:B------:R-:W-:Y:S02]  /*8a40*/  @UP0 ULDC.64 UR20, c[0x0][0x9e8] ;  /* 0x00027a0000140ab9 */ /* 0x000fe40000000a00 */
[----:B------:R-:W-:-:S04]  /*8a50*/  UIMAD.WIDE.U32 UR10, UR14, UR20, URZ ;  /* 0x000000140e0a72a5 */ /* 0x000fc8000f8e003f */
[----:B------:R-:W-:-:S12]  /*8a60*/  @UP0 USHF.R.U32.HI UR14, URZ, UR21, UR11 ;  /* 0x000000153f0e0299 */ /* 0x000fd8000801160b */
.L_x_1010:
[----:B------:R-:W-:-:S04]  /*8a70*/  UIMAD UR14, UR14, UR18, URZ ;  /* 0x000000120e0e72a4 */ /* 0x000fc8000f8e023f */
[----:B------:R-:W-:-:S04]  /*8a80*/  UISETP.LT.AND UP0, UPT, UR15, UR14, UPT ;  /* 0x0000000e0f00728c */ /* 0x000fc8000bf01270 */
[----:B------:R-:W-:-:S12]  /*8a90*/  USEL UR15, UR15, UR14, !UP0 ;  /* 0x0000000e0f0f7287 */ /* 0x000fd8000c000000 */
.L_x_1008:
[----:B------:R-:W-:-:S04]  /*8aa0*/  UIADD3 UR15, UR15, 0x7f, URZ ;  /* 0x0000007f0f0f7890 */ /* 0x000fc8000fffe03f */
[----:B------:R-:W-:-:S04]  /*8ab0*/  USHF.R.S32.HI UR10, URZ, 0x1f, UR15 ;  /* 0x0000001f3f0a7899 */ /* 0x000fc8000801140f */
[----:B------:R-:W-:-:S04]  /*8ac0*/  ULEA.HI UR10, UR10, UR15, URZ, 0x7 ;  /* 0x0000000f0a0a7291 */ /* 0x000fc8000f8f383f */
[----:B------:R-:W-:-:S04]  /*8ad0*/  USHF.R.S32.HI UR10, URZ, 0x7, UR10 ;  /* 0x000000073f0a7899 */ /* 0x000fc8000801140a */
[----:B------:R-:W-:-:S04]  /*8ae0*/  UISETP.LT.AND UP0, UPT, UR41, UR10, UPT ;  /* 0x0000000a2900728c */ /* 0x000fc8000bf01270 */
[----:B------:R-:W-:-:S06]  /*8af0*/  USEL UR25, UR41, UR10, !UP0 ;  /* 0x0000000a29197287 */ /* 0x000fcc000c000000 */
[----:B------:R-:W-:-:S13]  /*8b00*/  ISETP.GE.AND P1, PT, R9, UR25, PT ;  /* 0x0000001909007c0c */ /* 0x000fda000bf26270 */
[----:B------:R-:W-:Y:S05]  /*8b10*/  @!P1 BRA `(.L_x_1011) ;  /* 0x00000024004c9947 */ /* 0x000fea0003800000 */
[----:B------:R-:W-:Y:S01]  /*8b20*/  IMAD.MOV.U32 R7, RZ, RZ, R11 ;  /* 0x000000ffff077224 */ /* 0x000fe200078e000b */
[----:B------:R-:W-:Y:S01]  /*8b30*/  UMOV UR27, UR4 ;  /* 0x00000004001b7c82 */ /* 0x000fe20008000000 */
[----:B------:R-:W-:Y:S01]  /*8b40*/  IMAD.MOV.U32 R8, RZ, RZ, R15 ;  /* 0x000000ffff087224 */ /* 0x000fe200078e000f */
[----:B------:R-:W-:Y:S01]  /*8b50*/  UMOV UR26, UR7 ;  /* 0x00000007001a7c82 */ /* 0x000fe20008000000 */
[----:B------:R-:W-:-:S05]  /*8b60*/  ULDC UR28, c[0x0][0x9d8] ;  /* 0x00027600001c7ab9 */ /* 0x000fca0000000800 */
.L_x_1022:
[----:B------:R-:W-:Y:S01]  /*8b70*/  ISETP.NE.AND P2, PT, RZ, UR42, PT ;  /* 0x0000002aff007c0c */ /* 0x000fe2000bf45270 */
[----:B------:R-:W-:-:S04]  /*8b80*/  UISETP.NE.AND UP0, UPT, UR26, 0x1, UPT ;  /* 0x000000011a00788c */ /* 0x000fc8000bf05270 */
[----:B------:R-:W-:-:S04]  /*8b90*/  USEL UR4, URZ, 0x1, UP0 ;  /* 0x000000013f047887 */ /* 0x000fc80008000000 */
[----:B------:R-:W-:-:S04]  /*8ba0*/  ULOP3.LUT UR4, UR27, UR4, URZ, 0x3c, !UPT ;  /* 0x000000041b047292 */ /* 0x000fc8000f8e3c3f */
[----:B------:R-:W-:Y:S08]  /*8bb0*/  @P2 BRA `(.L_x_1012) ;  /* 0x0000000000382947 */ /* 0x000ff00003800000 */
[----:B------:R-:W-:Y:S05]  /*8bc0*/  @!P0 BRA `(.L_x_1013) ;  /* 0x0000000000048947 */ /* 0x000fea0003800000 */
[----:B------:R-:W-:Y:S01]  /*8bd0*/  BPT.TRAP 0x1 ;  /* 0x000000040000795c */ /* 0x000fe20000300000 */
.L_x_1013:
        /* <DEDUP_REMOVED lines=9> */
.L_x_1014:
[----:B-1----:R-:W-:Y:S05]  /*8c70*/  @P1 BRA `(.L_x_1012) ;  /* 0x0000000000081947 */ /* 0x002fea0003800000 */
[----:B------:R-:W1:Y:S02]  /*8c80*/  SYNCS.PHASECHK.TRANS64.TRYWAIT P1, [UR7+0x16830], R10 ;  /* 0x0168300aff0075a7 */ /* 0x000e640008020147 */
[----:B-1----:R-:W-:Y:S05]  /*8c90*/  @!P1 BRA `(.L_x_1015) ;  /* 0x000000b400949947 */ /* 0x002fea0003800000 */
.L_x_1012:
        /* <DEDUP_REMOVED lines=30> */
.L_x_1017:
[----:B------:R-:W-:Y:S01]  /*8e80*/  ULEA UR10, UR26, UR43, 0x3 ;  /* 0x0000002b1a0a7291 */ /* 0x000fe2000f8e183f */
[----:B------:R-:W-:-:S05]  /*8e90*/  IMAD.U32 R10, RZ, RZ, UR27 ;  /* 0x0000001bff0a7e24 */ /* 0x000fca000f8e00ff */
[----:B------:R-:W-:-:S04]  /*8ea0*/  SHF.L.U32 R10, R10, 0x1f, RZ ;  /* 0x0000001f0a0a7819 */ /* 0x000fc800000006ff */
[----:B------:R0:W1:Y:S01]  /*8eb0*/  SYNCS.PHASECHK.TRANS64.TRYWAIT P1, [UR10+0x16850], R10 ;  /* 0x0168500aff0075a7 */ /* 0x000062000802014a */
[----:B------:R-:W-:Y:S05]  /*8ec0*/  @!P0 BRA `(.L_x_1018) ;  /* 0x0000000000048947 */ /* 0x000fea0003800000 */
[----:B------:R-:W-:Y:S01]  /*8ed0*/  BPT.TRAP 0x1 ;  /* 0x000000040000795c */ /* 0x000fe20000300000 */
.L_x_1018:
[----:B-1----:R-:W-:Y:S05]  /*8ee0*/  @P1 BRA `(.L_x_1016) ;  /* 0x0000000000081947 */ /* 0x002fea0003800000 */
[----:B------:R-:W1:Y:S02]  /*8ef0*/  SYNCS.PHASECHK.TRANS64.TRYWAIT P1, [UR10+0x16850], R10 ;  /* 0x0168500aff0075a7 */ /* 0x000e64000802014a */
[----:B-1----:R-:W-:Y:S05]  /*8f00*/  @!P1 BRA `(.L_x_1019) ;  /* 0x000000b400109947 */ /* 0x002fea0003800000 */
.L_x_1016:
        /* <DEDUP_REMOVED lines=50> */
.L_x_1020:
        /* <DEDUP_REMOVED lines=82> */
[----:B------:R-:W-:-:S04]  /*9750*/  ULEA UR10, UR7, UR43, 0x3 ;  /* 0x0000002b070a7291 */ /* 0x000fc8000f8e183f */
[----:B------:R-:W1:Y:S01]  /*9760*/  MUFU.TANH R33, R33 ;  /* 0x0000002100217308 */ /* 0x000e620000002400 */
[----:B--2---:R-:W-:Y:S01]  /*9770*/  FMNMX.FTZ R12, R121, R12, !PT ;  /* 0x0000000c790c7209 */ /* 0x004fe20007810000 */
[----:B------:R-:W-:-:S04]  /*9780*/  UIADD3 UR10, UR10, 0x16840, URZ ;  /* 0x000168400a0a7890 */ /* 0x000fc8000fffe03f */
[----:B------:R-:W-:Y:S02]  /*9790*/  UPRMT UR10, UR5, 0x654, UR10 ;  /* 0x00000654050a7896 */ /* 0x000fe4000800000a */
[----:B------:R-:W2:Y:S01]  /*97a0*/  MUFU.TANH R35, R35 ;  /* 0x0000002300237308 */ /* 0x000ea20000002400 */
[----:B0-----:R-:W-:-:S06]  /*97b0*/  FMNMX.FTZ R12, R123, R12, !PT ;  /* 0x0000000c7b0c7209 */ /* 0x001fcc0007810000 */
[----:B------:R-:W-:Y:S01]  /*97c0*/  SYNCS.ARRIVE.TRANS64.RED.A1T0 RZ, [UR10], RZ ;  /* 0x000000ffffff79a7 */ /* 0x000fe2000810040a */
        /* <DEDUP_REMOVED lines=106> */
[----:B0-----:R-:W-:Y:S02]  /*9e70*/  FMNMX.FTZ R42, R87, R14, !PT ;  /* 0x0000000e572a7209 */ /* 0x001fe40007810000 */
[----:B------:R-:W0:Y:S03]  /*9e80*/  LDC R14, c[0x0][0x988] ;  /* 0x00026200ff0e7b82 */ /* 0x000e260000000800 */
[----:B------:R-:W2:Y:S01]  /*9e90*/  SHFL.BFLY PT, R15, R42, 0x2, 0x1f ;  /* 0x0c401f002a0f7f89 */ /* 0x000ea200000e0000 */
[----:B-1----:R-:W-:Y:S02]  /*9ea0*/  FMNMX.FTZ R44, R12, R11, !PT ;  /* 0x0000000b0c2c7209 */ /* 0x002fe40007810000 */
[----:B--2---:R-:W-:-:S03]  /*9eb0*/  FMNMX.FTZ R46, R42, R15, !PT ;  /* 0x0000000f2a2e7209 */ /* 0x004fc60007810000 */
[----:B------:R-:W1:Y:S04]  /*9ec0*/  SHFL.BFLY PT, R15, R44, 0x1, 0x1f ;  /* 0x0c201f002c0f7f89 */ /* 0x000e6800000e0000 */
[----:B------:R-:W2:Y:S01]  /*9ed0*/  SHFL.BFLY PT, R11, R46, 0x1, 0x1f ;  /* 0x0c201f002e0b7f89 */ /* 0x000ea200000e0000 */
[----:B-1----:R-:W-:Y:S02]  /*9ee0*/  FMNMX.FTZ R15, R44, R15, !PT ;  /* 0x0000000f2c0f7209 */ /* 0x002fe40007810000 */
[----:B--2---:R-:W-:-:S03]  /*9ef0*/  FMNMX.FTZ R11, R46, R11, !PT ;  /* 0x0000000b2e0b7209 */ /* 0x004fc60007810000 */
[C---:B0-----:R-:W-:Y:S01]  /*9f00*/  FMUL.FTZ R42, R15.reuse, R14 ;  /* 0x0000000e0f2a7220 */ /* 0x041fe20000410000 */
[----:B------:R-:W-:-:S03]  /*9f10*/  FADD.FTZ R153, -R15, R8 ;  /* 0x000000080f997221 */ /* 0x000fc60000010100 */
[-CC-:B------:R-:W-:Y:S01]  /*9f20*/  FFMA.FTZ R157, R123, R14.reuse, -R42.reuse ;  /* 0x0000000e7b9d7223 */ /* 0x180fe2000001082a */
[-CC-:B------:R-:W-:Y:S01]  /*9f30*/  FFMA.FTZ R123, R20, R14.reuse, -R42.reuse ;  /* 0x0000000e147b7223 */ /* 0x180fe2000001082a */
[C---:B------:R-:W-:Y:S01]  /*9f40*/  FADD.FTZ R7, -R11.reuse, R7 ;  /* 0x000000070b077221 */ /* 0x040fe20000010100 */
[-C--:B------:R-:W-:Y:S01]  /*9f50*/  FMUL.FTZ R20, R11, R14.reuse ;  /* 0x0000000e0b147220 */ /* 0x080fe20000410000 */
[-C--:B------:R-:W-:Y:S01]  /*9f60*/  FMUL.FTZ R8, R153, R14.reuse ;  /* 0x0000000e99087220 */ /* 0x080fe20000410000 */
[-C--:B------:R-:W-:Y:S01]  /*9f70*/  FFMA.FTZ R13, R13, R14.reuse, -R42 ;  /* 0x0000000e0d0d7223 */ /* 0x080fe2000001082a */
[-C--:B------:R-:W-:Y:S01]  /*9f80*/  FMUL.FTZ R7, R7, R14.reuse ;  /* 0x0000000e07077220 */ /* 0x080fe20000410000 */
[-C--:B------:R-:W-:Y:S01]  /*9f90*/  FFMA.FTZ R10, R10, R14.reuse, -R20 ;  /* 0x0000000e0a0a7223 */ /* 0x080fe20000010814 */
[-CC-:B------:R-:W-:Y:S01]  /*9fa0*/  FFMA.FTZ R148, R19, R14.reuse, -R42.reuse ;  /* 0x0000000e13947223 */ /* 0x180fe2000001082a */
[-C--:B------:R-:W-:Y:S01]  /*9fb0*/  FFMA.FTZ R134, R149, R14.reuse, -R42 ;  /* 0x0000000e95867223 */ /* 0x080fe2000001082a */
[-C--:B------:R-:W-:Y:S01]  /*9fc0*/  FFMA.FTZ R149, R21, R14.reuse, -R20 ;  /* 0x0000000e15957223 */ /* 0x080fe20000010814 */
[----:B------:R-:W-:Y:S01]  /*9fd0*/  MUFU.EX2 R8, R8 ;  /* 0x0000000800087308 */ /* 0x000fe20000000800 */
[-CC-:B------:R-:W-:Y:S01]  /*9fe0*/  FFMA.FTZ R146, R125, R14.reuse, -R42.reuse ;  /* 0x0000000e7d927223 */ /* 0x180fe2000001082a */
[-CC-:B------:R-:W-:Y:S01]  /*9ff0*/  FFMA.FTZ R150, R25, R14.reuse, -R42.reuse ;  /* 0x0000000e19967223 */ /* 0x180fe2000001082a */
[-C--:B------:R-:W-:Y:S01]  /*a000*/  FFMA.FTZ R125, R151, R14.reuse, -R42 ;  /* 0x0000000e977d7223 */ /* 0x080fe2000001082a */
[-C--:B------:R-:W-:Y:S01]  /*a010*/  FFMA.FTZ R151, R29, R14.reuse, -R20 ;  /* 0x0000000e1d977223 */ /* 0x080fe20000010814 */
[-CC-:B------:R-:W-:Y:S01]  /*a020*/  FFMA.FTZ R12, R27, R14.reuse, -R42.reuse ;  /* 0x0000000e1b0c7223 */ /* 0x180fe2000001082a */
[-C--:B------:R-:W-:Y:S01]  /*a030*/  FFMA.FTZ R130, R22, R14.reuse, -R42 ;  /* 0x0000000e16827223 */ /* 0x080fe2000001082a */
[-C--:B------:R-:W-:Y:S01]  /*a040*/  FFMA.FTZ R22, R31, R14.reuse, -R20 ;  /* 0x0000000e1f167223 */ /* 0x080fe20000010814 */
[----:B------:R-:W0:Y:S01]  /*a050*/  MUFU.EX2 R13, R13 ;  /* 0x0000000d000d7308 */ /* 0x000e220000000800 */
[-CC-:B------:R-:W-:Y:S01]  /*a060*/  FFMA.FTZ R144, R121, R14.reuse, -R42.reuse ;  /* 0x0000000e79907223 */ /* 0x180fe2000001082a */
[-C--:B------:R-:W-:Y:S01]  /*a070*/  FFMA.FTZ R132, R145, R14.reuse, -R42 ;  /* 0x0000000e91847223 */ /* 0x080fe2000001082a */
[-C--:B------:R-:W-:Y:S01]  /*a080*/  FFMA.FTZ R145, R33, R14.reuse, -R20 ;  /* 0x0000000e21917223 */ /* 0x080fe20000010814 */
[-C--:B------:R-:W-:Y:S01]  /*a090*/  FFMA.FTZ R121, R24, R14.reuse, -R42 ;  /* 0x0000000e18797223 */ /* 0x080fe2000001082a */
[-C--:B------:R-:W-:Y:S01]  /*a0a0*/  FFMA.FTZ R24, R35, R14.reuse, -R20 ;  /* 0x0000000e23187223 */ /* 0x080fe20000010814 */
[-CC-:B------:R-:W-:Y:S01]  /*a0b0*/  FFMA.FTZ R155, R127, R14.reuse, -R42.reuse ;  /* 0x0000000e7f9b7223 */ /* 0x180fe2000001082a */
[-C--:B------:R-:W-:Y:S01]  /*a0c0*/  FFMA.FTZ R127, R147, R14.reuse, -R42 ;  /* 0x0000000e937f7223 */ /* 0x080fe2000001082a */
[----:B------:R-:W-:Y:S01]  /*a0d0*/  MUFU.EX2 R7, R7 ;  /* 0x0000000700077308 */ /* 0x000fe20000000800 */
[-C--:B------:R-:W-:Y:S01]  /*a0e0*/  FFMA.FTZ R147, R37, R14.reuse, -R20 ;  /* 0x0000000e25937223 */ /* 0x080fe20000010814 */
[-C--:B------:R-:W-:Y:S01]  /*a0f0*/  FFMA.FTZ R124, R26, R14.reuse, -R42 ;  /* 0x0000000e1a7c7223 */ /* 0x080fe2000001082a */
[-C--:B------:R-:W-:Y:S01]  /*a100*/  FFMA.FTZ R26, R39, R14.reuse, -R20 ;  /* 0x0000000e271a7223 */ /* 0x080fe20000010814 */
[-CC-:B------:R-:W-:Y:S01]  /*a110*/  FFMA.FTZ R138, R141, R14.reuse, -R42.reuse ;  /* 0x0000000e8d8a7223 */ /* 0x180fe2000001082a */
[-C--:B------:R-:W-:Y:S01]  /*a120*/  FFMA.FTZ R140, R129, R14.reuse, -R42 ;  /* 0x0000000e818c7223 */ /* 0x080fe2000001082a */
[-C--:B------:R-:W-:Y:S01]  /*a130*/  FFMA.FTZ R141, R41, R14.reuse, -R20 ;  /* 0x0000000e298d7223 */ /* 0x080fe20000010814 */
[-CC-:B------:R-:W-:Y:S01]  /*a140*/  FFMA.FTZ R27, R28, R14.reuse, -R42.reuse ;  /* 0x0000000e1c1b7223 */ /* 0x180fe2000001082a */
[----:B------:R-:W1:Y:S01]  /*a150*/  MUFU.EX2 R10, R10 ;  /* 0x0000000a000a7308 */ /* 0x000e620000000800 */
[----:B0-----:R-:W-:Y:S01]  /*a160*/  FFMA.FTZ R3, R8, R3, R13 ;  /* 0x0000000308037223 */ /* 0x001fe2000001000d */
[-CC-:B------:R-:W-:Y:S01]  /*a170*/  FFMA.FTZ R153, R131, R14.reuse, -R42.reuse ;  /* 0x0000000e83997223 */ /* 0x180fe2000001082a */
[-C--:B------:R-:W-:Y:S01]  /*a180*/  FFMA.FTZ R128, R18, R14.reuse, -R42 ;  /* 0x0000000e12807223 */ /* 0x080fe2000001082a */
[-C--:B------:R-:W-:Y:S01]  /*a190*/  FFMA.FTZ R28, R43, R14.reuse, -R20 ;  /* 0x0000000e2b1c7223 */ /* 0x080fe20000010814 */
[-CC-:B------:R-:W-:Y:S01]  /*a1a0*/  FFMA.FTZ R18, R40, R14.reuse, -R42.reuse ;  /* 0x0000000e28127223 */ /* 0x180fe2000001082a */
[-CC-:B------:R-:W-:Y:S01]  /*a1b0*/  FFMA.FTZ R129, R143, R14.reuse, -R42.reuse ;  /* 0x0000000e8f817223 */ /* 0x180fe2000001082a */
[-C--:B------:R-:W-:Y:S01]  /*a1c0*/  FFMA.FTZ R142, R133, R14.reuse, -R42 ;  /* 0x0000000e858e7223 */ /* 0x080fe2000001082a */
[----:B------:R-:W0:Y:S01]  /*a1d0*/  MUFU.EX2 R148, R148 ;  /* 0x0000009400947308 */ /* 0x000e220000000800 */
[-C--:B------:R-:W-:Y:S01]  /*a1e0*/  FFMA.FTZ R143, R45, R14.reuse, -R20 ;  /* 0x0000000e2d8f7223 */ /* 0x080fe20000010814 */
[-CC-:B------:R-:W-:Y:S01]  /*a1f0*/  FFMA.FTZ R126, R30, R14.reuse, -R42.reuse ;  /* 0x0000000e1e7e7223 */ /* 0x180fe2000001082a */
[-C--:B------:R-:W-:Y:S01]  /*a200*/  FFMA.FTZ R133, R135, R14.reuse, -R42 ;  /* 0x0000000e87857223 */ /* 0x080fe2000001082a */
[-C--:B------:R-:W-:Y:S01]  /*a210*/  FFMA.FTZ R30, R47, R14.reuse, -R20 ;  /* 0x0000000e2f1e7223 */ /* 0x080fe20000010814 */
[-CC-:B------:R-:W-:Y:S01]  /*a220*/  FFMA.FTZ R136, R137, R14.reuse, -R42.reuse ;  /* 0x0000000e89887223 */ /* 0x180fe2000001082a */
[-CC-:B------:R-:W-:Y:S01]  /*a230*/  FFMA.FTZ R131, R139, R14.reuse, -R42.reuse ;  /* 0x0000000e8b837223 */ /* 0x180fe2000001082a */
[----:B------:R-:W-:Y:S01]  /*a240*/  FFMA.FTZ R25, R32, R14, -R42 ;  /* 0x0000000e20197223 */ /* 0x000fe2000001082a */
[----:B------:R-:W2:Y:S01]  /*a250*/  MUFU.EX2 R149, R149 ;  /* 0x0000009500957308 */ /* 0x000ea20000000800 */
[----:B-1----:R-:W-:Y:S01]  /*a260*/  FFMA.FTZ R2, R7, R2, R10 ;  /* 0x0000000207027223 */ /* 0x002fe2000001000a */
[-CC-:B------:R-:W-:Y:S01]  /*a270*/  FFMA.FTZ R120, R34, R14.reuse, -R42.reuse ;  /* 0x0000000e22787223 */ /* 0x180fe2000001082a */
[-CC-:B------:R-:W-:Y:S01]  /*a280*/  FFMA.FTZ R19, R36, R14.reuse, -R42.reuse ;  /* 0x0000000e24137223 */ /* 0x180fe2000001082a */
[-C--:B------:R-:W-:Y:S01]  /*a290*/  FFMA.FTZ R122, R38, R14.reuse, -R42 ;  /* 0x0000000e267a7223 */ /* 0x080fe2000001082a */
[-CC-:B------:R-:W-:Y:S01]  /*a2a0*/  FFMA.FTZ R137, R49, R14.reuse, -R20.reuse ;  /* 0x0000000e31897223 */ /* 0x180fe20000010814 */
[-CC-:B------:R-:W-:Y:S01]  /*a2b0*/  FFMA.FTZ R32, R51, R14.reuse, -R20.reuse ;  /* 0x0000000e33207223 */ /* 0x180fe20000010814 */
[-CC-:B------:R-:W-:Y:S01]  /*a2c0*/  FFMA.FTZ R139, R53, R14.reuse, -R20.reuse ;  /* 0x0000000e358b7223 */ /* 0x180fe20000010814 */
[----:B------:R-:W1:Y:S01]  /*a2d0*/  MUFU.EX2 R150, R150 ;  /* 0x0000009600967308 */ /* 0x000e620000000800 */
[----:B0-----:R-:W-:Y:S01]  /*a2e0*/  FADD.FTZ R3, R148, R3 ;  /* 0x0000000394037221 */ /* 0x001fe20000010000 */
[-CC-:B------:R-:W-:Y:S01]  /*a2f0*/  FFMA.FTZ R34, R55, R14.reuse, -R20.reuse ;  /* 0x0000000e37227223 */ /* 0x180fe20000010814 */
[-CC-:B------:R-:W-:Y:S01]  /*a300*/  FFMA.FTZ R21, R57, R14.reuse, -R20.reuse ;  /* 0x0000000e39157223 */ /* 0x180fe20000010814 */
[-CC-:B------:R-:W-:Y:S01]  /*a310*/  FFMA.FTZ R36, R59, R14.reuse, -R20.reuse ;  /* 0x0000000e3b247223 */ /* 0x180fe20000010814 */
[-CC-:B------:R-:W-:Y:S01]  /*a320*/  FFMA.FTZ R135, R61, R14.reuse, -R20.reuse ;  /* 0x0000000e3d877223 */ /* 0x180fe20000010814 */
[----:B------:R-:W-:-:S02]  /*a330*/  FFMA.FTZ R38, R63, R14, -R20 ;  /* 0x0000000e3f267223 */ /* 0x000fc40000010814 */
        /* <DEDUP_REMOVED lines=134> */
.L_x_1021:
        /* <DEDUP_REMOVED lines=9> */
[----:B------:R-:W-:Y:S01]  /*ac30*/  F2FP.F16.F32.PACK_AB R138, R129, R138 ;  /* 0x0000008a818a723e */ /* 0x000fe200000000ff */
[----:B------:R-:W-:Y:S01]  /*ac40*/  FMUL.FTZ R89, R89, R8 ;  /* 0x0000000859597220 */ /* 0x000fe20000410000 */
[----:B------:R-:W-:Y:S01]  /*ac50*/  F2FP.F16.F32.PACK_AB R132, R127, R132 ;  /* 0x000000847f84723e */ /* 0x000fe200000000ff */
[----:B------:R-:W-:Y:S01]  /*ac60*/  FMUL.FTZ R92, R92, R8 ;  /* 0x000000085c5c7220 */ /* 0x000fe20000410000 */
[----:B------:R-:W-:Y:S01]  /*ac70*/  F2FP.F16.F32.PACK_AB R134, R125, R134 ;  /* 0x000000867d86723e */ /* 0x000fe200000000ff */
[----:B------:R-:W-:Y:S01]  /*ac80*/  FMUL.FTZ R93, R93, R8 ;  /* 0x000000085d5d7220 */ /* 0x000fe20000410000 */
[----:B------:R-:W-:Y:S01]  /*ac90*/  F2FP.F16.F32.PACK_AB R128, R123, R128 ;  /* 0x000000807b80723e */ /* 0x000fe200000000ff */
[----:B------:R-:W-:Y:S01]  /*aca0*/  FMUL.FTZ R96, R96, R8 ;  /* 0x0000000860607220 */ /* 0x000fe20000410000 */
[----:B------:R-:W-:Y:S01]  /*acb0*/  SYNCS.ARRIVE.TRANS64.RED.A1T0 RZ, [UR10], RZ ;  /* 0x000000ffffff79a7 */ /* 0x000fe2000810040a */
[----:B------:R-:W-:Y:S01]  /*acc0*/  F2FP.F16.F32.PACK_AB R130, R121, R130 ;  /* 0x000000827982723e */ /* 0x000fe200000000ff */
        /* <DEDUP_REMOVED lines=54> */
[----:B------:R-:W-:Y:S01]  /*b030*/  F2FP.F16.F32.PACK_AB R123, R20, R39 ;  /* 0x00000027147b723e */ /* 0x000fe200000000ff */
[----:B------:R-:W-:Y:S06]  /*b040*/  @P1 BRA `(.L_x_1022) ;  /* 0xffffffd800c81947 */ /* 0x000fec000383ffff */
.L_x_1011:
[----:B------:R-:W-:-:S13]  /*b050*/  ISETP.GE.AND P1, PT, R9, UR41, PT ;  /* 0x0000002909007c0c */ /* 0x000fda000bf26270 */
[----:B------:R-:W-:Y:S05]  /*b060*/  @!P1 BRA `(.L_x_1023) ;  /* 0x00000034008c9947 */ /* 0x000fea0003800000 */
[----:B------:R-:W-:Y:S01]  /*b070*/  VIADD R10, R17, 0x9 ;  /* 0x00000009110a7836 */ /* 0x000fe20000000000 */
[----:B------:R-:W-:Y:S01]  /*b080*/  ISETP.GE.U32.AND P1, PT, R23, 0x180, PT ;  /* 0x000001801700780c */ /* 0x000fe20003f26070 */
[----:B------:R-:W-:Y:S01]  /*b090*/  IMAD.MOV.U32 R8, RZ, RZ, R11 ;  /* 0x000000ffff087224 */ /* 0x000fe200078e000b */
[----:B------:R-:W-:Y:S01]  /*b0a0*/  UMOV UR31, UR4 ;  /* 0x00000004001f7c82 */ /* 0x000fe20008000000 */
[----:B------:R-:W-:Y:S01]  /*b0b0*/  IMAD.MOV.U32 R7, RZ, RZ, R15 ;  /* 0x000000ffff077224 */ /* 0x000fe200078e000f */
[----:B------:R-:W-:Y:S01]  /*b0c0*/  SEL R10, R10, 0x9, !P1 ;  /* 0x000000090a0a7807 */ /* 0x000fe20004800000 */
[----:B------:R-:W-:Y:S01]  /*b0d0*/  VIADD R17, R17, 0x8 ;  /* 0x0000000811117836 */ /* 0x000fe20000000000 */
[----:B------:R-:W-:Y:S01]  /*b0e0*/  UMOV UR25, UR7 ;  /* 0x0000000700197c82 */ /* 0x000fe20008000000 */
[----:B------:R-:W-:Y:S01]  /*b0f0*/  ULDC UR26, c[0x0][0x9e4] ;  /* 0x00027900001a7ab9 */ /* 0x000fe20000000800 */
[----:B------:R-:W-:Y:S01]  /*b100*/  ULDC UR27, c[0x0][0x288] ;  /* 0x0000a200001b7ab9 */ /* 0x000fe20000000800 */
[----:B------:R-:W-:Y:S01]  /*b110*/  ULDC UR28, c[0x0][0x2f0] ;  /* 0x0000bc00001c7ab9 */ /* 0x000fe20000000800 */
[----:B------:R-:W-:Y:S01]  /*b120*/  ULDC UR29, c[0x0][0x9d8] ;  /* 0x00027600001d7ab9 */ /* 0x000fe20000000800 */
[----:B------:R-:W-:-:S05]  /*b130*/  ULDC UR30, c[0x0][0x9e0] ;  /* 0x00027800001e7ab9 */ /* 0x000fca0000000800 */
.L_x_1042:
[----:B------:R-:W-:Y:S01]  /*b140*/  UIADD3 UR7, UR25, 0x1, URZ ;  /* 0x0000000119077890 */ /* 0x000fe2000fffe03f */
[----:B------:R-:W-:-:S03]  /*b150*/  ISETP.NE.AND P2, PT, RZ, UR42, PT ;  /* 0x0000002aff007c0c */ /* 0x000fc6000bf45270 */
[----:B------:R-:W-:-:S04]  /*b160*/  UISETP.NE.AND UP0, UPT, UR7, 0x2, UPT ;  /* 0x000000020700788c */ /* 0x000fc8000bf05270 */
[----:B------:R-:W-:Y:S02]  /*b170*/  USEL UR4, URZ, 0x1, UP0 ;  /* 0x000000013f047887 */ /* 0x000fe40008000000 */
[----:B------:R-:W-:Y:S02]  /*b180*/  USEL UR7, UR7, URZ, UP0 ;  /* 0x0000003f07077287 */ /* 0x000fe40008000000 */
[----:B------:R-:W-:Y:S02]  /*b190*/  ULOP3.LUT UR4, UR31, UR4, URZ, 0x3c, !UPT ;  /* 0x000000041f047292 */ /* 0x000fe4000f8e3c3f */
[----:B--2---:R-:W-:Y:S10]  /*b1a0*/  @P2 BRA `(.L_x_1024) ;  /* 0x00000000002c2947 */ /* 0x004ff40003800000 */
[----:B------:R-:W-:Y:S05]  /*b1b0*/  @!P0 BRA `(.L_x_1025) ;  /* 0x0000000000048947 */ /* 0x000fea0003800000 */
[----:B------:R-:W-:Y:S01]  /*b1c0*/  BPT.TRAP 0x1 ;  /* 0x000000040000795c */ /* 0x000fe20000300000 */
.L_x_1025:
[----:B------:R-:W-:Y:S01]  /*b1d0*/  ULEA UR10, UR7, UR43, 0x3 ;  /* 0x0000002b070a7291 */ /* 0x000fe2000f8e183f */
[----:B------:R-:W-:-:S05]  /*b1e0*/  IMAD.U32 R11, RZ, RZ, UR4 ;  /* 0x00000004ff0b7e24 */ /* 0x000fca000f8e00ff */
[----:B------:R-:W-:-:S04]  /*b1f0*/  SHF.L.U32 R11, R11, 0x1f, RZ ;  /* 0x0000001f0b0b7819 */ /* 0x000fc800000006ff */
[----:B------:R0:W1:Y:S01]  /*b200*/  SYNCS.PHASECHK.TRANS64.TRYWAIT P1, [UR10+0x16830], R11 ;  /* 0x0168300bff0075a7 */ /* 0x000062000802014a */
[----:B------:R-:W-:Y:S05]  /*b210*/  @!P0 BRA `(.L_x_1026) ;  /* 0x0000000000048947 */ /* 0x000fea0003800000 */
[----:B------:R-:W-:Y:S01]  /*b220*/  BPT.TRAP 0x1 ;  /* 0x000000040000795c */ /* 0x000fe20000300000 */
.L_x_1026:
[----:B-1----:R-:W-:Y:S05]  /*b230*/  @P1 BRA `(.L_x_1024) ;  /* 0x0000000000081947 */ /* 0x002fea0003800000 */
[----:B------:R-:W1:Y:S02]  /*b240*/  SYNCS.PHASECHK.TRANS64.TRYWAIT P1, [UR10+0x16830], R11 ;  /* 0x0168300bff0075a7 */ /* 0x000e64000802014a */
[----:B-1----:R-:W-:Y:S05]  /*b250*/  @!P1 BRA `(.L_x_1027) ;  /* 0x0000009000549947 */ /* 0x002fea0003800000 */
.L_x_1024:
[----:B------:R2:W-:Y:S01]  /*b260*/  BAR.SYNC.DEFER_BLOCKING R17, 0x100 ;  /* 0x000400110000751d */ /* 0x0005e20000010000 */
[----:B------:R-:W-:Y:S01]  /*b270*/  R2UR UR20, R4 ;  /* 0x00000000041472ca */ /* 0x000fe200000e0000 */
[----:B------:R-:W-:Y:S01]  /*b280*/  ULEA UR22, UR7, UR6, 0xa ;  /* 0x0000000607167291 */ /* 0x000fe2000f8e503f */
[----:B------:R-:W-:-:S03]  /*b290*/  R2UR UR21, R5 ;  /* 0x00000000051572ca */ /* 0x000fc600000e0000 */
[----:B------:R-:W-:Y:S01]  /*b2a0*/  UMOV UR23, 0x40000040 ;  /* 0x4000004000177882 */ /* 0x000fe20000000000 */
[----:B------:R-:W-:Y:S01]  /*b2b0*/  UIADD3 UR10, UR22, 0x2, URZ ;  /* 0x00000002160a7890 */ /* 0x000fe2000fffe03f */
[----:B------:R-:W-:Y:S01]  /*b2c0*/  UMOV UR11, 0x40000040 ;  /* 0x40000040000b7882 */ /* 0x000fe20000000000 */
[----:B------:R-:W-:Y:S01]  /*b2d0*/  UIADD3 UR14, UR22, 0x4, URZ ;  /* 0x00000004160e7890 */ /* 0x000fe2000fffe03f */
[----:B------:R-:W-:Y:S01]  /*b2e0*/  UMOV UR15, 0x40000040 ;  /* 0x40000040000f7882 */ /* 0x000fe20000000000 */
[----:B------:R-:W-:Y:S01]  /*b2f0*/  UIADD3 UR18, UR22, 0x6, URZ ;  /* 0x0000000616127890 */ /* 0x000fe2000fffe03f */
[----:B------:R-:W-:Y:S01]  /*b300*/  UMOV UR19, 0x40000040 ;  /* 0x4000004000137882 */ /* 0x000fe20000000000 */
        /* <DEDUP_REMOVED lines=12> */
[----:B--2---:R-:W-:Y:S05]  /*b3d0*/  @P2 BRA `(.L_x_1028) ;  /* 0x00000000002c2947 */ /* 0x004fea0003800000 */
[----:B------:R-:W-:Y:S05]  /*b3e0*/  @!P0 BRA `(.L_x_1029) ;  /* 0x0000000000048947 */ /* 0x000fea0003800000 */
[----:B------:R-:W-:Y:S01]  /*b3f0*/  BPT.TRAP 0x1 ;  /* 0x000000040000795c */ /* 0x000fe20000300000 */
.L_x_1029:
[----:B------:R-:W-:Y:S01]  /*b400*/  ULEA UR10, UR25, UR43, 0x3 ;  /* 0x0000002b190a7291 */ /* 0x000fe2000f8e183f */
[----:B01----:R-:W-:-:S05]  /*b410*/  IMAD.U32 R11, RZ, RZ, UR31 ;  /* 0x0000001fff0b7e24 */ /* 0x003fca000f8e00ff */
[----:B------:R-:W-:-:S04]  /*b420*/  SHF.L.U32 R11, R11, 0x1f, RZ ;  /* 0x0000001f0b0b7819 */ /* 0x000fc800000006ff */
[----:B------:R0:W1:Y:S01]  /*b430*/  SYNCS.PHASECHK.TRANS64.TRYWAIT P1, [UR10+0x16850], R11 ;  /* 0x0168500bff0075a7 */ /* 0x000062000802014a */
[----:B------:R-:W-:Y:S05]  /*b440*/  @!P0 BRA `(.L_x_1030) ;  /* 0x0000000000048947 */ /* 0x000fea0003800000 */
[----:B------:R-:W-:Y:S01]  /*b450*/  BPT.TRAP 0x1 ;  /* 0x000000040000795c */ /* 0x000fe20000300000 */
.L_x_1030:
[----:B-1----:R-:W-:Y:S05]  /*b460*/  @P1 BRA `(.L_x_1028) ;  /* 0x0000000000081947 */ /* 0x002fea0003800000 */
[----:B------:R-:W1:Y:S02]  /*b470*/  SYNCS.PHASECHK.TRANS64.TRYWAIT P1, [UR10+0x16850], R11 ;  /* 0x0168500bff0075a7 */ /* 0x000e64000802014a */
[----:B-1----:R-:W-:Y:S05]  /*b480*/  @!P1 BRA `(.L_x_1031) ;  /* 0x0000008c00e09947 */ /* 0x002fea0003800000 */
.L_x_1028:
[----:B------:R-:W-:Y:S01]  /*b490*/  UIADD3 UR10, UR43, 0x400, URZ ;  /* 0x000004002b0a7890 */ /* 0x000fe2000fffe03f */
[----:B------:R-:W-:Y:S01]  /*b4a0*/  WARPGROUP.ARRIVE ;  /* 0x00000000000079c5 */ /* 0x000fe20000000000 */
[----:B------:R-:W-:Y:S02]  /*b4b0*/  UMOV UR11, 0x40000040 ;  /* 0x40000040000b7882 */ /* 0x000fe40000000000 */
[----:B------:R-:W-:-:S04]  /*b4c0*/  USHF.R.U32.HI UR10, URZ, 0x4, UR10 ;  /* 0x000000043f0a7899 */ /* 0x000fc8000801160a */
[----:B------:R-:W-:-:S04]  /*b4d0*/  ULOP3.LUT UR10, UR10, 0x3fff, URZ, 0xc0, !UPT ;  /* 0x00003fff0a0a7892 */ /* 0x000fc8000f8ec03f */
        /* <DEDUP_REMOVED lines=42> */
.L_x_1032:
[----:B------:R-:W-:Y:S01]  /*b780*/  UISETP.NE.AND UP1, UPT, UR40, URZ, UPT ;  /* 0x0000003f2800728c */ /* 0x000fe2000bf25270 */
[----:B01----:R-:W-:Y:S01]  /*b790*/  FMUL.FTZ R11, R26, UR29 ;  /* 0x0000001d1a0b7c20 */ /* 0x003fe20008410000 */
[----:B------:R-:W-:Y:S01]  /*b7a0*/  FMUL.FTZ R26, R46, UR29 ;  /* 0x0000001d2e1a7c20 */ /* 0x000fe20008410000 */
[----:B------:R-:W-:Y:S01]  /*b7b0*/  FMUL.FTZ R18, R31, UR29 ;  /* 0x0000001d1f127c20 */ /* 0x000fe20008410000 */
[----:B------:R-:W-:Y:S01]  /*b7c0*/  FMUL.FTZ R31, R55, UR29 ;  /* 0x0000001d371f7c20 */ /* 0x000fe20008410000 */
[----:B------:R-:W-:Y:S01]  /*b7d0*/  FMUL.FTZ R55, R65, UR29 ;  /* 0x0000001d41377c20 */ /* 0x000fe20008410000 */
[----:B------:R-:W-:Y:S01]  /*b7e0*/  PLOP3.LUT P1, PT, PT, PT, UP1, 0x80, 0x0 ;  /* 0x000000000000781c */ /* 0x000fe20003f2f018 */
[----:B------:R-:W-:Y:S01]  /*b7f0*/  FMUL.FTZ R129, R56, UR29 ;  /* 0x0000001d38817c20 */ /* 0x000fe20008410000 */
[----:B------:R-:W-:Y:S01]  /*b800*/  PLOP3.LUT P2, PT, PT, PT, UP1, 0x80, 0x0 ;  /* 0x000000000000781c */ /* 0x000fe20003f4f018 */
[----:B------:R-:W-:Y:S01]  /*b810*/  FMUL.FTZ R65, R69, UR29 ;  /* 0x0000001d45417c20 */ /* 0x000fe20008410000 */
[----:B------:R-:W-:Y:S01]  /*b820*/  FMUL.FTZ R56, R64, UR29 ;  /* 0x0000001d40387c20 */ /* 0x000fe20008410000 */
[----:B------:R-:W-:Y:S01]  /*b830*/  @UP1 ULDC UR11, c[0x0][0x44c] ;  /* 0x00011300000b1ab9 */ /* 0x000fe20000000800 */
[----:B------:R-:W-:-:S02]  /*b840*/  IMAD.MOV.U32 R69, RZ, RZ, R6 ;  /* 0x000000ffff457224 */ /* 0x000fc400078e0006 */
[----:B------:R-:W-:Y:S01]  /*b850*/  FMUL.FTZ R12, R27, UR29 ;  /* 0x0000001d1b0c7c20 */ /* 0x000fe20008410000 */
[----:B------:R-:W-:Y:S02]  /*b860*/  IMAD.SHL.U32 R64, R9, 0x80, RZ ;  /* 0x0000008009407824 */ /* 0x000fe400078e00ff */
[----:B------:R-:W-:Y:S01]  /*b870*/  FMUL.FTZ R22, R39, UR29 ;  /* 0x0000001d27167c20 */ /* 0x000fe20008410000 */
[----:B------:R-:W-:Y:S01]  /*b880*/  FMUL.FTZ R27, R47, UR29 ;  /* 0x0000001d2f1b7c20 */ /* 0x000fe20008410000 */
[----:B------:R-:W-:Y:S01]  /*b890*/  FMUL.FTZ R39, R71, UR29 ;  /* 0x0000001d47277c20 */ /* 0x000fe20008410000 */
[----:B------:R-:W-:Y:S01]  /*b8a0*/  FMUL.FTZ R120, R28, UR29 ;  /* 0x0000001d1c787c20 */ /* 0x000fe20008410000 */
[----:B------:R-:W-:Y:S01]  /*b8b0*/  @P1 IMAD.HI.U32 R46, R6, UR11, RZ ;  /* 0x0000000b062e1c27 */ /* 0x000fe2000f8e00ff */
[----:B------:R-:W-:Y:S01]  /*b8c0*/  @UP1 ULDC UR11, c[0x0][0x450] ;  /* 0x00011400000b1ab9 */ /* 0x000fe20000000800 */
[----:B------:R-:W-:Y:S02]  /*b8d0*/  IADD3 R47, -R64, 0x1, RZ ;  /* 0x00000001402f7810 */ /* 0x000fe40007ffe1ff */
[----:B------:R-:W-:Y:S01]  /*b8e0*/  FMUL.FTZ R121, R29, UR29 ;  /* 0x0000001d1d797c20 */ /* 0x000fe20008410000 */
[----:B------:R-:W-:Y:S01]  /*b8f0*/  UISETP.NE.AND UP0, UPT, UR44, URZ, UPT ;  /* 0x0000003f2c00728c */ /* 0x000fe2000bf05270 */
[----:B------:R-:W-:Y:S01]  /*b900*/  @P2 SHF.R.U32.HI R69, RZ, UR11, R46 ;  /* 0x0000000bff452c19 */ /* 0x000fe2000801162e */
[----:B------:R-:W-:Y:S01]  /*b910*/  FMUL.FTZ R13, R30, UR29 ;  /* 0x0000001d1e0d7c20 */ /* 0x000fe20008410000 */
        /* <DEDUP_REMOVED lines=54> */
[----:B------:R-:W1:Y:S01]  /*bc80*/  MUFU.TANH R14, R14 ;  /* 0x0000000e000e7308 */ /* 0x000e620000002400 */
[----:B------:R-:W-:Y:S01]  /*bc90*/  IMAD R49, R16, UR28, R49 ;  /* 0x0000001c10317c24 */ /* 0x000fe2000f8e0231 */
[----:B------:R-:W-:-:S03]  /*bca0*/  UPRMT UR10, UR5, 0x654, UR10 ;  /* 0x00000654050a7896 */ /* 0x000fc6000800000a */
[----:B------:R-:W-:-:S03]  /*bcb0*/  VIADD R49, R49, -UR27 ;  /* 0x8000001b31317c36 */ /* 0x000fc60008000000 */
[----:B------:R-:W3:Y:S01]  /*bcc0*/  MUFU.TANH R15, R15 ;  /* 0x0000000f000f7308 */ /* 0x000ee20000002400 */
[C---:B------:R-:W-:Y:S02]  /*bcd0*/  VIADD R70, R49.reuse, UR30 ;  /* 0x0000001e31467c36 */ /* 0x040fe40008000000 */
[----:B------:R-:W-:Y:S01]  /*bce0*/  VIADD R68, R49, UR24 ;  /* 0x0000001831447c36 */ /* 0x000fe20008000000 */
[----:B------:R-:W-:Y:S01]  /*bcf0*/  SYNCS.ARRIVE.TRANS64.RED.A1T0 RZ, [UR10], RZ ;  /* 0x000000ffffff79a7 */ /* 0x000fe2000810040a */
[--C-:B0-----:R-:W-:Y:S02]  /*bd00*/  IMAD.IADD R72, R70, 0x1, R71.reuse ;  /* 0x0000000146487824 */ /* 0x101fe400078e0247 */
[----:B------:R-:W-:Y:S01]  /*bd10*/  IMAD.IADD R73, R68, 0x1, R71 ;  /* 0x0000000144497824 */ /* 0x000fe200078e0247 */
[----:B------:R-:W0:Y:S08]  /*bd20*/  MUFU.TANH R11, R11 ;  /* 0x0000000b000b7308 */ /* 0x000e300000002400 */
        /* <DEDUP_REMOVED lines=61> */
[----:B-1-34-:R-:W-:Y:S05]  /*c100*/  @P1 BRA `(.L_x_1033) ;  /* 0x00000000005c1947 */ /* 0x01afea0003800000 */
[----:B------:R-:W-:Y:S01]  /*c110*/  IMAD R48, R16, UR28, R71 ;  /* 0x0000001c10307c24 */ /* 0x000fe2000f8e0247 */
[----:B------:R-:W-:Y:S03]  /*c120*/  BSSY B0, `(.L_x_1034) ;  /* 0x0000011000007945 */ /* 0x000fe60003800000 */
[----:B------:R-:W-:-:S05]  /*c130*/  VIADD R71, R48, -UR27 ;  /* 0x8000001b30477c36 */ /* 0x000fca0008000000 */
        /* <DEDUP_REMOVED lines=10> */
.L_x_1035:
[----:B------:R-:W-:-:S05]  /*c1e0*/  IMAD.U32 R74, RZ, RZ, UR26 ;  /* 0x0000001aff4a7e24 */ /* 0x000fca000f8e00ff */
[----:B------:R-:W-:-:S13]  /*c1f0*/  ISETP.NE.AND P1, PT, R74, 0x1, PT ;  /* 0x000000014a00780c */ /* 0x000fda0003f25270 */
[----:B------:R-:W1:Y:S02]  /*c200*/  @P1 LDC.64 R48, c[0x0][0x9e8] ;  /* 0x00027a00ff301b82 */ /* 0x000e640000000a00 */
[----:B-1----:R-:W-:-:S05]  /*c210*/  @P1 IMAD.HI.U32 R48, R71, R48, RZ ;  /* 0x0000003047301227 */ /* 0x002fca00078e00ff */
[----:B------:R-:W-:-:S07]  /*c220*/  @P1 SHF.R.U32.HI R71, RZ, R49, R48 ;  /* 0x00000031ff471219 */ /* 0x000fce0000011630 */
.L_x_1036:
[----:B------:R-:W-:Y:S05]  /*c230*/  BSYNC B0 ;  /* 0x0000000000007941 */ /* 0x000fea0003800000 */
.L_x_1034:
[----:B------:R-:W-:-:S04]  /*c240*/  IMAD R71, R71, R74, -R64 ;  /* 0x0000004a47477224 */ /* 0x000fc800078e0a40 */
[----:B------:R-:W-:-:S05]  /*c250*/  IMAD R71, R0, -0x2, R71 ;  /* 0xfffffffe00477824 */ /* 0x000fca00078e0247 */
[----:B------:R-:W-:Y:S02]  /*c260*/  VIADDMNMX R72, R71, R74, R72, PT ;  /* 0x0000004a47487246 */ /* 0x000fe40003800148 */
[----:B------:R-:W-:-:S07]  /*c270*/  VIMNMX R73, R73, R71, !PT ;  /* 0x0000004749497248 */ /* 0x000fce0007fe0100 */
.L_x_1033:
[----:B------:R-:W-:Y:S01]  /*c280*/  ISETP.GT.AND P1, PT, R9, -0x1, PT ;  /* 0xffffffff0900780c */ /* 0x000fe20003f24270 */
[----:B------:R-:W1:Y:S01]  /*c290*/  SHFL.IDX PT, R79, R69, 0x1, 0x1c1f ;  /* 0x003c1f00454f7f89 */ /* 0x000e6200000e0000 */
[----:B------:R-:W-:Y:S02]  /*c2a0*/  UISETP.NE.AND UP0, UPT, UR44, URZ, UPT ;  /* 0x0000003f2c00728c */ /* 0x000fe4000bf05270 */
[C---:B------:R-:W-:Y:S02]  /*c2b0*/  ISETP.GT.AND P3, PT, R73.reuse, 0x8, P1 ;  /* 0x000000084900780c */ /* 0x040fe40000f64270 */
[C---:B------:R-:W-:Y:S02]  /*c2c0*/  ISETP.GT.AND P6, PT, R73.reuse, RZ, P1 ;  /* 0x000000ff4900720c */ /* 0x040fe40000fc4270 */
[----:B------:R-:W-:Y:S02]  /*c2d0*/  ISETP.LT.OR P3, PT, R72, 0x9, P3 ;  /* 0x000000094800780c */ /* 0x000fe40001f61670 */
[----:B------:R-:W-:-:S02]  /*c2e0*/  ISETP.GT.AND P2, PT, R73, 0x1, P1 ;  /* 0x000000014900780c */ /* 0x000fc40000f44270 */
[----:B0-----:R-:W-:Y:S02]  /*c2f0*/  FSEL R85, R120, -INF , !P3 ;  /* 0xff80000078557808 */ /* 0x001fe40005800000 */
        /* <DEDUP_REMOVED lines=108> */
.L_x_1039:
[----:B------:R-:W-:-:S05]  /*c9c0*/  IMAD.U32 R52, RZ, RZ, UR26 ;  /* 0x0000001aff347e24 */ /* 0x000fca000f8e00ff */
[----:B------:R-:W-:-:S13]  /*c9d0*/  ISETP.NE.AND P2, PT, R52, 0x1, PT ;  /* 0x000000013400780c */ /* 0x000fda0003f45270 */
[----:B------:R-:W0:Y:S02]  /*c9e0*/  @P2 LDC.64 R14, c[0x0][0x9e8] ;  /* 0x00027a00ff0e2b82 */ /* 0x000e240000000a00 */
[----:B0-----:R-:W-:-:S05]  /*c9f0*/  @P2 IMAD.HI.U32 R14, R67, R14, RZ ;  /* 0x0000000e430e2227 */ /* 0x001fca00078e00ff */
[----:B------:R-:W-:-:S07]  /*ca00*/  @P2 SHF.R.U32.HI R67, RZ, R15, R14 ;  /* 0x0000000fff432219 */ /* 0x000fce000001160e */
.L_x_1040:
[----:B------:R-:W-:Y:S05]  /*ca10*/  BSYNC B0 ;  /* 0x0000000000007941 */ /* 0x000fea0003800000 */
.L_x_1038:
[----:B------:R-:W-:-:S04]  /*ca20*/  IMAD R67, R67, R52, -R64 ;  /* 0x0000003443437224 */ /* 0x000fc800078e0a40 */
[----:B------:R-:W-:-:S05]  /*ca30*/  IMAD R67, R0, -0x2, R67 ;  /* 0xfffffffe00437824 */ /* 0x000fca00078e0243 */
[----:B------:R-:W-:Y:S02]  /*ca40*/  VIADDMNMX R48, R67, R52, R48, PT ;  /* 0x0000003443307246 */ /* 0x000fe40003800130 */
[----:B------:R-:W-:-:S07]  /*ca50*/  VIMNMX R50, R50, R67, !PT ;  /* 0x0000004332327248 */ /* 0x000fce0007fe0100 */
.L_x_1037:
[----:B------:R-:W-:Y:S02]  /*ca60*/  FMNMX.FTZ R14, R75, R7, !PT ;  /* 0x000000074b0e7209 */ /* 0x000fe40007810000 */
[----:B------:R-:W-:Y:S02]  /*ca70*/  ISETP.GT.AND P5, PT, R50, 0x10, P1 ;  /* 0x000000103200780c */ /* 0x000fe40000fa4270 */
[----:B------:R-:W-:Y:S02]  /*ca80*/  FMNMX.FTZ R14, R77, R14, !PT ;  /* 0x0000000e4d0e7209 */ /* 0x000fe40007810000 */
[----:B------:R-:W-:Y:S02]  /*ca90*/  ISETP.LT.OR P5, PT, R48, 0x11, P5 ;  /* 0x000000113000780c */ /* 0x000fe40002fa1670 */
[----:B------:R-:W-:Y:S02]  /*caa0*/  FMNMX.FTZ R14, R85, R14, !PT ;  /* 0x0000000e550e7209 */ /* 0x000fe40007810000 */
[----:B------:R-:W-:-:S02]  /*cab0*/  FSEL R19, R19, -INF , !P5 ;  /* 0xff80000013137808 */ /* 0x000fc40006800000 */
[----:B------:R-:W-:Y:S02]  /*cac0*/  FMNMX.FTZ R14, R131, R14, !PT ;  /* 0x0000000e830e7209 */ /* 0x000fe40007810000 */
[----:B------:R-:W-:Y:S02]  /*cad0*/  ISETP.GT.AND P5, PT, R50, 0x20, P1 ;  /* 0x000000203200780c */ /* 0x000fe40000fa4270 */
[----:B------:R-:W-:Y:S02]  /*cae0*/  FMNMX.FTZ R14, R137, R14, !PT ;  /* 0x0000000e890e7209 */ /* 0x000fe40007810000 */
[----:B------:R-:W-:Y:S02]  /*caf0*/  ISETP.LT.OR P5, PT, R48, 0x21, P5 ;  /* 0x000000213000780c */ /* 0x000fe40002fa1670 */
[----:B------:R-:W-:Y:S02]  /*cb00*/  FMNMX.FTZ R14, R141, R14, !PT ;  /* 0x0000000e8d0e7209 */ /* 0x000fe40007810000 */
[----:B------:R-:W-:-:S02]  /*cb10*/  FSEL R25, R25, -INF , !P5 ;  /* 0xff80000019197808 */ /* 0x000fc40006800000 */
[----:B------:R-:W-:Y:S02]  /*cb20*/  FMNMX.FTZ R14, R143, R14, !PT ;  /* 0x0000000e8f0e7209 */ /* 0x000fe40007810000 */
[C---:B------:R-:W-:Y:S02]  /*cb30*/  ISETP.GT.AND P5, PT, R50.reuse, RZ, P1 ;  /* 0x000000ff3200720c */ /* 0x040fe40000fa4270 */
[----:B------:R-:W-:Y:S02]  /*cb40*/  FMNMX.FTZ R14, R155, R14, !PT ;  /* 0x0000000e9b0e7209 */ /* 0x000fe40007810000 */
[C---:B------:R-:W-:Y:S02]  /*cb50*/  ISETP.GT.AND P4, PT, R50.reuse, 0x9, P1 ;  /* 0x000000093200780c */ /* 0x040fe40000f84270 */
[----:B------:R-:W-:Y:S02]  /*cb60*/  FMNMX.FTZ R14, R153, R14, !PT ;  /* 0x0000000e990e7209 */ /* 0x000fe40007810000 */
[----:B------:R-:W-:-:S02]  /*cb70*/  ISETP.GT.AND P6, PT, R50, 0x1, P1 ;  /* 0x000000013200780c */ /* 0x000fc40000fc4270 */
[----:B------:R-:W-:Y:S02]  /*cb80*/  FMNMX.FTZ R14, R151, R14, !PT ;  /* 0x0000000e970e7209 */ /* 0x000fe40007810000 */
[C---:B------:R-:W-:Y:S02]  /*cb90*/  ISETP.LT.OR P5, PT, R48.reuse, 0x1, P5 ;  /* 0x000000013000780c */ /* 0x040fe40002fa1670 */
[----:B------:R-:W-:Y:S02]  /*cba0*/  FMNMX.FTZ R14, R149, R14, !PT ;  /* 0x0000000e950e7209 */ /* 0x000fe40007810000 */
[----:B------:R-:W-:Y:S02]  /*cbb0*/  ISETP.LT.OR P4, PT, R48, 0xa, P4 ;  /* 0x0000000a3000780c */ /* 0x000fe40002781670 */
[----:B------:R-:W-:Y:S02]  /*cbc0*/  FMNMX.FTZ R14, R147, R14, !PT ;  /* 0x0000000e930e7209 */ /* 0x000fe40007810000 */
[----:B------:R-:W-:-:S02]  /*cbd0*/  ISETP.GT.AND P3, PT, R50, 0x8, P1 ;  /* 0x000000083200780c */ /* 0x000fc40000f64270 */
[----:B------:R-:W-:Y:S02]  /*cbe0*/  FMNMX.FTZ R14, R145, R14, !PT ;  /* 0x0000000e910e7209 */ /* 0x000fe40007810000 */
[----:B------:R-:W-:Y:S02]  /*cbf0*/  ISETP.LT.OR P6, PT, R48, 0x2, P6 ;  /* 0x000000023000780c */ /* 0x000fe400037c1670 */
[----:B------:R-:W-:Y:S02]  /*cc00*/  FMNMX.FTZ R14, R87, R14, !PT ;  /* 0x0000000e570e7209 */ /* 0x000fe40007810000 */
[----:B------:R-:W-:Y:S02]  /*cc10*/  FSEL R135, R11, -INF , !P5 ;  /* 0xff8000000b877808 */ /* 0x000fe40006800000 */
[----:B------:R-:W-:Y:S02]  /*cc20*/  FMNMX.FTZ R14, R121, R14, !PT ;  /* 0x0000000e790e7209 */ /* 0x000fe40007810000 */
[----:B------:R-:W-:-:S02]  /*cc30*/  FSEL R73, R18, -INF , !P4 ;  /* 0xff80000012497808 */ /* 0x000fc40006000000 */
[----:B------:R-:W-:Y:S02]  /*cc40*/  FMNMX.FTZ R14, R123, R14, !PT ;  /* 0x0000000e7b0e7209 */ /* 0x000fe40007810000 */
[----:B------:R-:W-:Y:S02]  /*cc50*/  ISETP.LT.OR P3, PT, R48, 0x9, P3 ;  /* 0x000000093000780c */ /* 0x000fe40001f61670 */
[----:B------:R-:W-:Y:S02]  /*cc60*/  FMNMX.FTZ R14, R129, R14, !PT ;  /* 0x0000000e810e7209 */ /* 0x000fe40007810000 */
[----:B------:R-:W-:Y:S02]  /*cc70*/  FSEL R67, R12, -INF , !P6 ;  /* 0xff8000000c437808 */ /* 0x000fe40007000000 */
[----:B------:R-:W-:Y:S02]  /*cc80*/  FMNMX.FTZ R14, R125, R14, !PT ;  /* 0x0000000e7d0e7209 */ /* 0x000fe40007810000 */
[----:B------:R-:W-:-:S02]  /*cc90*/  FMNMX.FTZ R18, R135, R8, !PT ;  /* 0x0000000887127209 */ /* 0x000fc40007810000 */
[----:B------:R-:W-:Y:S02]  /*cca0*/  FMNMX.FTZ R14, R127, R14, !PT ;  /* 0x0000000e7f0e7209 */ /* 0x000fe40007810000 */
[----:B------:R-:W-:Y:S02]  /*ccb0*/  FSEL R13, R13, -INF , !P3 ;  /* 0xff8000000d0d7808 */ /* 0x000fe40005800000 */
[----:B------:R-:W-:Y:S02]  /*ccc0*/  FMNMX.FTZ R14, R83, R14, !PT ;  /* 0x0000000e530e7209 */ /* 0x000fe40007810000 */
[----:B------:R-:W-:Y:S02]  /*ccd0*/  FMNMX.FTZ R18, R67, R18, !PT ;  /* 0x0000001243127209 */ /* 0x000fe40007810000 */
[----:B------:R-:W-:Y:S02]  /*cce0*/  FMNMX.FTZ R14, R81, R14, !PT ;  /* 0x0000000e510e7209 */ /* 0x000fe40007810000 */
[----:B------:R-:W-:-:S02]  /*ccf0*/  ISETP.GT.AND P2, PT, R50, 0x11, P1 ;  /* 0x000000113200780c */ /* 0x000fc40000f44270 */
[----:B------:R-:W-:Y:S02]  /*cd00*/  FMNMX.FTZ R14, R71, R14, !PT ;  /* 0x0000000e470e7209 */ /* 0x000fe40007810000 */
[----:B------:R-:W-:Y:S02]  /*cd10*/  FMNMX.FTZ R18, R13, R18, !PT ;  /* 0x000000120d127209 */ /* 0x000fe40007810000 */
[----:B------:R-:W-:Y:S02]  /*cd20*/  FMNMX.FTZ R14, R69, R14, !PT ;  /* 0x0000000e450e7209 */ /* 0x000fe40007810000 */
[----:B------:R-:W-:Y:S02]  /*cd30*/  ISETP.GT.AND P3, PT, R50, 0x18, P1 ;  /* 0x000000183200780c */ /* 0x000fe40000f64270 */
[----:B------:R-:W-:Y:S02]  /*cd40*/  FMNMX.FTZ R14, R65, R14, !PT ;  /* 0x0000000e410e7209 */ /* 0x000fe40007810000 */
[----:B------:R-:W-:-:S02]  /*cd50*/  ISETP.LT.OR P2, PT, R48, 0x12, P2 ;  /* 0x000000123000780c */ /* 0x000fc40001741670 */
        /* <DEDUP_REMOVED lines=9> */
[----:B------:R-:W-:Y:S02]  /*cdf0*/  ISETP.LT.OR P4, PT, R48, 0x1a, P4 ;  /* 0x0000001a3000780c */ /* 0x000fe40002781670 */
[----:B------:R-:W-:Y:S02]  /*ce00*/  FMNMX.FTZ R14, R53, R14, !PT ;  /* 0x0000000e350e7209 */ /* 0x000fe40007810000 */
[----:B------:R-:W-:-:S02]  /*ce10*/  FSEL R21, R21, -INF , !P3 ;  /* 0xff80000015157808 */ /* 0x000fc40005800000 */
[----:B------:R-:W-:Y:S02]  /*ce20*/  FMNMX.FTZ R14, R51, R14, !PT ;  /* 0x0000000e330e7209 */ /* 0x000fe40007810000 */
[----:B------:R-:W-:Y:S02]  /*ce30*/  FSEL R79, R22, -INF , !P4 ;  /* 0xff800000164f7808 */ /* 0x000fe40006000000 */
[----:B------:R-:W-:Y:S02]  /*ce40*/  FMNMX.FTZ R52, R49, R14, !PT ;  /* 0x0000000e31347209 */ /* 0x000fe40007810000 */
[----:B------:R-:W0:Y:S01]  /*ce50*/  LDC R14, c[0x0][0x988] ;  /* 0x00026200ff0e7b82 */ /* 0x000e220000000800 */
[C---:B------:R-:W-:Y:S02]  /*ce60*/  ISETP.GT.AND P3, PT, R50.reuse, 0x28, P1 ;  /* 0x000000283200780c */ /* 0x040fe40000f64270 */
[----:B------:R-:W1:Y:S01]  /*ce70*/  SHFL.BFLY PT, R15, R52, 0x2, 0x1f ;  /* 0x0c401f00340f7f89 */ /* 0x000e6200000e0000 */
[----:B------:R-:W-:-:S02]  /*ce80*/  ISETP.GT.AND P4, PT, R50, 0x29, P1 ;  /* 0x000000293200780c */ /* 0x000fc40000f84270 */
[C---:B------:R-:W-:Y:S02]  /*ce90*/  ISETP.LT.OR P3, PT, R48.reuse, 0x29, P3 ;  /* 0x000000293000780c */ /* 0x040fe40001f61670 */
[----:B------:R-:W-:Y:S02]  /*cea0*/  ISETP.LT.OR P4, PT, R48, 0x2a, P4 ;  /* 0x0000002a3000780c */ /* 0x000fe40002781670 */
[----:B------:R-:W-:Y:S02]  /*ceb0*/  FSEL R133, R26, -INF , !P3 ;  /* 0xff8000001a857808 */ /* 0x000fe40005800000 */
[C---:B------:R-:W-:Y:S02]  /*cec0*/  ISETP.GT.AND P3, PT, R50.reuse, 0x31, P1 ;  /* 0x000000313200780c */ /* 0x040fe40000f64270 */
[----:B------:R-:W-:Y:S02]  /*ced0*/  ISETP.GT.AND P5, PT, R50, 0x38, P1 ;  /* 0x000000383200780c */ /* 0x000fe40000fa4270 */
[----:B------:R-:W-:-:S02]  /*cee0*/  ISETP.LT.OR P3, PT, R48, 0x32, P3 ;  /* 0x000000323000780c */ /* 0x000fc40001f61670 */
[----:B------:R-:W-:Y:S02]  /*cef0*/  ISETP.LT.OR P5, PT, R48, 0x39, P5 ;  /* 0x000000393000780c */ /* 0x000fe40002fa1670 */
[----:B-1----:R-:W-:-:S05]  /*cf00*/  FMNMX.FTZ R54, R52, R15, !PT ;  /* 0x0000000f34367209 */ /* 0x002fca0007810000 */
[----:B------:R-:W1:Y:S02]  /*cf10*/  SHFL.BFLY PT, R15, R54, 0x1, 0x1f ;  /* 0x0c201f00360f7f89 */ /* 0x000e6400000e0000 */
[----:B-1----:R-:W-:-:S04]  /*cf20*/  FMNMX.FTZ R15, R54, R15, !PT ;  /* 0x0000000f360f7209 */ /* 0x002fc80007810000 */
[C---:B------:R-:W-:Y:S01]  /*cf30*/  FSETP.NEU.FTZ.AND P6, PT, R15.reuse, -INF , PT ;  /* 0xff8000000f00780b */ /* 0x040fe20003fdd000 */
[----:B0-----:R-:W-:-:S05]  /*cf40*/  FMUL.FTZ R12, R15, R14 ;  /* 0x0000000e0f0c7220 */ /* 0x001fca0000410000 */
[----:B------:R-:W-:-:S05]  /*cf50*/  FSEL R12, R12, RZ, P6 ;  /* 0x000000ff0c0c7208 */ /* 0x000fca0003000000 */
[-CC-:B------:R-:W-:Y:S01]  /*cf60*/  FFMA.FTZ R148, R75, R14.reuse, -R12.reuse ;  /* 0x0000000e4b947223 */ /* 0x180fe2000001080c */
[----:B------:R-:W-:Y:S01]  /*cf70*/  FSEL R75, R20, -INF , !P2 ;  /* 0xff800000144b7808 */ /* 0x000fe20005000000 */
        /* <DEDUP_REMOVED lines=28> */
[-CC-:B------:R-:W-:Y:S01]  /*d140*/  FFMA.FTZ R71, R71, R14.reuse, -R12.reuse ;  /* 0x0000000e47477223 */ /* 0x180fe2000001080c */
[C---:B------:R-:W-:Y:S01]  /*d150*/  ISETP.GT.AND P4, PT, R50.reuse, 0x39, P1 ;  /* 0x000000393200780c */ /* 0x040fe20000f84270 */
[-CC-:B------:R-:W-:Y:S01]  /*d160*/  FFMA.FTZ R130, R69, R14.reuse, -R12.reuse ;  /* 0x0000000e45827223 */ /* 0x180fe2000001080c */
[----:B------:R-:W-:Y:S01]  /*d170*/  FSEL R141, R29, -INF , !P3 ;  /* 0xff8000001d8d7808 */ /* 0x000fe20005800000 */
[--C-:B------:R-:W-:Y:S01]  /*d180*/  FFMA.FTZ R29, R155, R14, -R12.reuse ;  /* 0x0000000e9b1d7223 */ /* 0x100fe2000001080c */
[----:B------:R-:W-:Y:S01]  /*d190*/  FMNMX.FTZ R18, R139, R18, !PT ;  /* 0x000000128b127209 */ /* 0x000fe20007810000 */
[-CC-:B------:R-:W-:Y:S01]  /*d1a0*/  FFMA.FTZ R124, R63, R14.reuse, -R12.reuse ;  /* 0x0000000e3f7c7223 */ /* 0x180fe2000001080c */
[----:B------:R-:W-:Y:S01]  /*d1b0*/  ISETP.GT.AND P2, PT, R50, 0x40, P1 ;  /* 0x000000403200780c */ /* 0x000fe20000f44270 */
[-CC-:B------:R-:W-:Y:S01]  /*d1c0*/  FFMA.FTZ R126, R59, R14.reuse, -R12.reuse ;  /* 0x0000000e3b7e7223 */ /* 0x180fe2000001080c */
[----:B------:R-:W-:Y:S01]  /*d1d0*/  FSEL R143, R30, -INF , !P5 ;  /* 0xff8000001e8f7808 */ /* 0x000fe20006800000 */
[-CC-:B------:R-:W-:Y:S01]  /*d1e0*/  FFMA.FTZ R120, R55, R14.reuse, -R12.reuse ;  /* 0x0000000e37787223 */ /* 0x180fe2000001080c */
[----:B------:R-:W-:Y:S01]  /*d1f0*/  ISETP.LT.OR P4, PT, R48, 0x3a, P4 ;  /* 0x0000003a3000780c */ /* 0x000fe20002781670 */
[--C-:B------:R-:W-:Y:S01]  /*d200*/  FFMA.FTZ R122, R51, R14, -R12.reuse ;  /* 0x0000000e337a7223 */ /* 0x100fe2000001080c */
[----:B------:R-:W-:Y:S01]  /*d210*/  FMNMX.FTZ R18, R141, R18, !PT ;  /* 0x000000128d127209 */ /* 0x000fe20007810000 */
[----:B------:R-:W-:Y:S01]  /*d220*/  FFMA.FTZ R49, R49, R14, -R12 ;  /* 0x0000000e31317223 */ /* 0x000fe2000001080c */
        /* <DEDUP_REMOVED lines=90> */
[----:B------:R-:W-:Y:S01]  /*d7d0*/  MUFU.EX2 R132, R132 ;  /* 0x0000008400847308 */ /* 0x000fe20000000800 */
[----:B------:R-:W-:Y:S02]  /*d7e0*/  FSEL R20, R15, RZ, P6 ;  /* 0x000000ff0f147208 */ /* 0x000fe40003000000 */
[----:B------:R-:W-:-:S03]  /*d7f0*/  FMNMX.FTZ R18, R127, R18, !PT ;  /* 0x000000127f127209 */ /* 0x000fc60007810000 */
[----:B------:R-:W-:Y:S02]  /*d800*/  FADD.FTZ R7, -R20, R7 ;  /* 0x0000000714077221 */ /* 0x000fe40000010100 */
[----:B------:R-:W0:Y:S01]  /*d810*/  SHFL.BFLY PT, R11, R18, 0x2, 0x1f ;  /* 0x0c401f00120b7f89 */ /* 0x000e2200000e0000 */
[----:B------:R-:W-:Y:S01]  /*d820*/  MUFU.EX2 R39, R39 ;  /* 0x0000002700277308 */ /* 0x000fe20000000800 */
[----:B------:R-:W-:-:S07]  /*d830*/  FMUL.FTZ R7, R7, R14 ;  /* 0x0000000e07077220 */ /* 0x000fce0000410000 */
[----:B------:R-:W1:Y:S08]  /*d840*/  MUFU.EX2 R7, R7 ;  /* 0x0000000700077308 */ /* 0x000e700000000800 */
[----:B------:R-:W-:Y:S01]  /*d850*/  MUFU.EX2 R134, R134 ;  /* 0x0000008600867308 */ /* 0x000fe20000000800 */
[----:B0-----:R-:W-:-:S07]  /*d860*/  FMNMX.FTZ R11, R18, R11, !PT ;  /* 0x0000000b120b7209 */ /* 0x001fce0007810000 */
[----:B------:R-:W-:Y:S01]  /*d870*/  MUFU.EX2 R83, R83 ;  /* 0x0000005300537308 */ /* 0x000fe20000000800 */
[----:B-1----:R-:W-:Y:S01]  /*d880*/  FFMA.FTZ R34, R7, R3, R148 ;  /* 0x0000000307227223 */ /* 0x002fe20000010094 */
[----:B------:R-:W0:Y:S03]  /*d890*/  SHFL.BFLY PT, R18, R11, 0x1, 0x1f ;  /* 0x0c201f000b127f89 */ /* 0x000e2600000e0000 */
[----:B------:R-:W-:-:S03]  /*d8a0*/  FADD.FTZ R3, R77, R34 ;  /* 0x000000224d037221 */ /* 0x000fc60000010000 */
        /* <DEDUP_REMOVED lines=34> */
[-CC-:B------:R-:W-:Y:S01]  /*dad0*/  FFMA.FTZ R34, R149, R14.reuse, -R12.reuse ;  /* 0x0000000e95227223 */ /* 0x180fe2000001080c */
[-CC-:B------:R-:W-:Y:S01]  /*dae0*/  FFMA.FTZ R36, R36, R14.reuse, -R12.reuse ;  /* 0x0000000e24247223 */ /* 0x180fe2000001080c */
[----:B------:R-:W-:-:S04]  /*daf0*/  FFMA.FTZ R40, R40, R14, -R12 ;  /* 0x0000000e28287223 */ /* 0x000fc8000001080c */
[----:B------:R-:W1:Y:S08]  /*db00*/  MUFU.EX2 R51, R51 ;  /* 0x0000003300337308 */ /* 0x000e700000000800 */
[----:B------:R-:W3:Y:S01]  /*db10*/  MUFU.EX2 R53, R53 ;  /* 0x0000003500357308 */ /* 0x000ee20000000800 */
[----:B0-----:R-:W-:-:S07]  /*db20*/  FFMA.FTZ R2, R13, R2, R18 ;  /* 0x000000020d027223 */ /* 0x001fce0000010012 */
[----:B------:R-:W0:Y:S01]  /*db30*/  MUFU.EX2 R19, R19 ;  /* 0x0000001300137308 */ /* 0x000e220000000800 */
[----:B-1----:R-:W-:Y:S01]  /*db40*/  FADD.FTZ R57, R51, R2 ;  /* 0x0000000233397221 */ /* 0x002fe20000010000 */
[----:B------:R-:W-:-:S03]  /*db50*/  FADD.FTZ R2, R150, R3 ;  /* 0x0000000396027221 */ /* 0x000fc60000010000 */
[----:B------:R-:W-:Y:S01]  /*db60*/  FADD.FTZ R38, R20, R57 ;  /* 0x0000003914267221 */ /* 0x000fe20000010000 */
[----:B------:R-:W-:Y:S01]  /*db70*/  FADD.FTZ R3, R131, R2 ;  /* 0x0000000283037221 */ /* 0x000fe20000010000 */
[----:B------:R-:W-:Y:S01]  /*db80*/  FFMA.FTZ R57, R147, R14, -R12 ;  /* 0x0000000e93397223 */ /* 0x000fe2000001080c */
[----:B------:R-:W1:Y:S01]  /*db90*/  MUFU.EX2 R22, R22 ;  /* 0x0000001600167308 */ /* 0x000e620000000800 */
[----:B---3--:R-:W-:Y:S01]  /*dba0*/  FADD.FTZ R38, R53, R38 ;  /* 0x0000002635267221 */ /* 0x008fe20000010000 */
[----:B------:R-:W-:-:S04]  /*dbb0*/  FADD.FTZ R2, R144, R3 ;  /* 0x0000000390027221 */ /* 0x000fc80000010000 */
[----:B------:R-:W-:Y:S02]  /*dbc0*/  FADD.FTZ R59, R27, R2 ;  /* 0x000000021b3b7221 */ /* 0x000fe40000010000 */
[----:B------:R-:W3:Y:S01]  /*dbd0*/  MUFU.EX2 R21, R21 ;  /* 0x0000001500157308 */ /* 0x000ee20000000800 */
[----:B0-----:R-:W-:Y:S01]  /*dbe0*/  FADD.FTZ R3, R19, R38 ;  /* 0x0000002613037221 */ /* 0x001fe20000010000 */
[----:B------:R-:W-:-:S04]  /*dbf0*/  FADD.FTZ R38, R146, R59 ;  /* 0x0000003b92267221 */ /* 0x000fc80000010000 */
[----:B------:R-:W-:Y:S01]  /*dc00*/  FADD.FTZ R59, R29, R38 ;  /* 0x000000261d3b7221 */ /* 0x000fe20000010000 */
[-CC-:B------:R-:W-:Y:S01]  /*dc10*/  FFMA.FTZ R38, R145, R14.reuse, -R12.reuse ;  /* 0x0000000e91267223 */ /* 0x180fe2000001080c */
[----:B------:R-:W0:Y:S01]  /*dc20*/  MUFU.EX2 R24, R24 ;  /* 0x0000001800187308 */ /* 0x000e220000000800 */
[----:B-1----:R-:W-:Y:S01]  /*dc30*/  FADD.FTZ R2, R22, R3 ;  /* 0x0000000316027221 */ /* 0x002fe20000010000 */
[----:B------:R-:W-:Y:S01]  /*dc40*/  FADD.FTZ R42, R140, R59 ;  /* 0x0000003b8c2a7221 */ /* 0x000fe20000010000 */
[----:B------:R-:W-:-:S03]  /*dc50*/  FFMA.FTZ R59, R87, R14, -R12 ;  /* 0x0000000e573b7223 */ /* 0x000fc6000001080c */
[----:B------:R-:W-:Y:S02]  /*dc60*/  FADD.FTZ R61, R31, R42 ;  /* 0x0000002a1f3d7221 */ /* 0x000fe40000010000 */
[----:B------:R-:W1:Y:S01]  /*dc70*/  MUFU.EX2 R25, R25 ;  /* 0x0000001900197308 */ /* 0x000e620000000800 */
[----:B---3--:R-:W-:-:S07]  /*dc80*/  FADD.FTZ R3, R21, R2 ;  /* 0x0000000215037221 */ /* 0x008fce0000010000 */
[----:B------:R-:W3:Y:S01]  /*dc90*/  MUFU.EX2 R26, R26 ;  /* 0x0000001a001a7308 */ /* 0x000ee20000000800 */
[----:B0-----:R-:W-:-:S07]  /*dca0*/  FADD.FTZ R2, R24, R3 ;  /* 0x0000000318027221 */ /* 0x001fce0000010000 */
[----:B------:R-:W0:Y:S01]  /*dcb0*/  MUFU.EX2 R28, R28 ;  /* 0x0000001c001c7308 */ /* 0x000e220000000800 */
[----:B-1----:R-:W-:Y:S01]  /*dcc0*/  FADD.FTZ R3, R25, R2 ;  /* 0x0000000219037221 */ /* 0x002fe20000010000 */
[----:B------:R-:W-:Y:S01]  /*dcd0*/  FADD.FTZ R2, R142, R61 ;  /* 0x0000003d8e027221 */ /* 0x000fe20000010000 */
[-CC-:B------:R-:W-:Y:S01]  /*dce0*/  FFMA.FTZ R61, R121, R14.reuse, -R12.reuse ;  /* 0x0000000e793d7223 */ /* 0x180fe2000001080c */
[----:B------:R-:W-:-:S04]  /*dcf0*/  FFMA.FTZ R121, R44, R14, -R12 ;  /* 0x0000000e2c797223 */ /* 0x000fc8000001080c */
[----:B------:R-:W1:Y:S01]  /*dd00*/  MUFU.EX2 R55, R55 ;  /* 0x0000003700377308 */ /* 0x000e620000000800 */
[----:B---3--:R-:W-:-:S07]  /*dd10*/  FADD.FTZ R3, R26, R3 ;  /* 0x000000031a037221 */ /* 0x008fce0000010000 */
[----:B------:R-:W3:Y:S01]  /*dd20*/  MUFU.EX2 R137, R137 ;  /* 0x0000008900897308 */ /* 0x000ee20000000800 */
[----:B0-----:R-:W-:Y:S01]  /*dd30*/  FADD.FTZ R42, R28, R3 ;  /* 0x000000031c2a7221 */ /* 0x001fe20000010000 */
[----:B------:R-:W-:-:S04]  /*dd40*/  FADD.FTZ R3, R33, R2 ;  /* 0x0000000221037221 */ /* 0x000fc80000010000 */
[----:B------:R-:W-:Y:S02]  /*dd50*/  FADD.FTZ R2, R136, R3 ;  /* 0x0000000388027221 */ /* 0x000fe40000010000 */
[----:B------:R-:W0:Y:S01]  /*dd60*/  MUFU.EX2 R30, R30 ;  /* 0x0000001e001e7308 */ /* 0x000e220000000800 */
[----:B-1----:R-:W-:Y:S01]  /*dd70*/  FADD.FTZ R42, R55, R42 ;  /* 0x0000002a372a7221 */ /* 0x002fe20000010000 */
[----:B------:R-:W-:-:S06]  /*dd80*/  FADD.FTZ R63, R35, R2 ;  /* 0x00000002233f7221 */ /* 0x000fcc0000010000 */
[----:B------:R-:W1:Y:S01]  /*dd90*/  MUFU.EX2 R139, R139 ;  /* 0x0000008b008b7308 */ /* 0x000e620000000800 */
[----:B---3--:R-:W-:Y:S01]  /*dda0*/  FADD.FTZ R3, R137, R42 ;  /* 0x0000002a89037221 */ /* 0x008fe20000010000 */
[----:B------:R-:W-:-:S04]  /*ddb0*/  FADD.FTZ R42, R138, R63 ;  /* 0x0000003f8a2a7221 */ /* 0x000fc80000010000 */
[----:B------:R-:W-:Y:S01]  /*ddc0*/  FADD.FTZ R63, R37, R42 ;  /* 0x0000002a253f7221 */ /* 0x000fe20000010000 */
[-CC-:B------:R-:W-:Y:S01]  /*ddd0*/  FFMA.FTZ R42, R123, R14.reuse, -R12.reuse ;  /* 0x0000000e7b2a7223 */ /* 0x180fe2000001080c */
[----:B------:R-:W3:Y:S01]  /*dde0*/  MUFU.EX2 R8, R8 ;  /* 0x0000000800087308 */ /* 0x000ee20000000800 */
[----:B0-----:R-:W-:Y:S01]  /*ddf0*/  FADD.FTZ R2, R30, R3 ;  /* 0x000000031e027221 */ /* 0x001fe20000010000 */
[----:B------:R-:W-:Y:S01]  /*de00*/  FADD.FTZ R48, R132, R63 ;  /* 0x0000003f84307221 */ /* 0x000fe20000010000 */
[-CC-:B------:R-:W-:Y:S01]  /*de10*/  FFMA.FTZ R63, R129, R14.reuse, -R12.reuse ;  /* 0x0000000e813f7223 */ /* 0x180fe2000001080c */
[----:B------:R-:W-:Y:S02]  /*de20*/  FFMA.FTZ R123, R46, R14, -R12 ;  /* 0x0000000e2e7b7223 */ /* 0x000fe4000001080c */
[----:B------:R-:W-:Y:S02]  /*de30*/  FADD.FTZ R65, R39, R48 ;  /* 0x0000003027417221 */ /* 0x000fe40000010000 */
[----:B------:R-:W0:Y:S01]  /*de40*/  MUFU.EX2 R133, R133 ;  /* 0x0000008500857308 */ /* 0x000e220000000800 */
[----:B-1----:R-:W-:Y:S01]  /*de50*/  FADD.FTZ R3, R139, R2 ;  /* 0x000000028b037221 */ /* 0x002fe20000010000 */
[----:B------:R-:W-:-:S04]  /*de60*/  FADD.FTZ R48, R134, R65 ;  /* 0x0000004186307221 */ /* 0x000fc80000010000 */
[----:B------:R-:W-:Y:S02]  /*de70*/  FADD.FTZ R65, R83, R48 ;  /* 0x0000003053417221 */ /* 0x000fe40000010000 */
[----:B------:R-:W1:Y:S01]  /*de80*/  MUFU.EX2 R32, R32 ;  /* 0x0000002000207308 */ /* 0x000e620000000800 */
[----:B---3--:R-:W-:-:S07]  /*de90*/  FADD.FTZ R2, R8, R3 ;  /* 0x0000000308027221 */ /* 0x008fce0000010000 */
[----:B------:R-:W3:Y:S01]  /*dea0*/  MUFU.EX2 R135, R135 ;  /* 0x0000008700877308 */ /* 0x000ee20000000800 */
[----:B0-----:R-:W-:-:S07]  /*deb0*/  FADD.FTZ R3, R133, R2 ;  /* 0x0000000285037221 */ /* 0x001fce0000010000 */
[----:B------:R-:W0:Y:S01]  /*dec0*/  MUFU.EX2 R34, R34 ;  /* 0x0000002200227308 */ /* 0x000e220000000800 */
[----:B-1----:R-:W-:-:S07]  /*ded0*/  FADD.FTZ R2, R32, R3 ;  /* 0x0000000320027221 */ /* 0x002fce0000010000 */
[----:B------:R-:W1:Y:S01]  /*dee0*/  MUFU.EX2 R36, R36 ;  /* 0x0000002400247308 */ /* 0x000e620000000800 */
[----:B---3--:R-:W-:Y:S01]  /*def0*/  FADD.FTZ R3, R135, R2 ;  /* 0x0000000287037221 */ /* 0x008fe20000010000 */
[----:B------:R-:W-:-:S06]  /*df00*/  FADD.FTZ R2, R128, R65 ;  /* 0x0000004180027221 */ /* 0x000fcc0000010000 */
[----:B------:R-:W3:Y:S01]  /*df10*/  MUFU.EX2 R57, R57 ;  /* 0x0000003900397308 */ /* 0x000ee20000000800 */
[----:B0-----:R-:W-:-:S07]  /*df20*/  FADD.FTZ R3, R34, R3 ;  /* 0x0000000322037221 */ /* 0x001fce0000010000 */
[----:B------:R-:W0:Y:S01]  /*df30*/  MUFU.EX2 R38, R38 ;  /* 0x0000002600267308 */ /* 0x000e220000000800 */
[----:B-1----:R-:W-:Y:S01]  /*df40*/  FADD.FTZ R44, R36, R3 ;  /* 0x00000003242c7221 */ /* 0x002fe20000010000 */
[----:B------:R-:W-:-:S04]  /*df50*/  FADD.FTZ R3, R71, R2 ;  /* 0x0000000247037221 */ /* 0x000fc80000010000 */
[----:B------:R-:W-:Y:S02]  /*df60*/  FADD.FTZ R2, R130, R3 ;  /* 0x0000000382027221 */ /* 0x000fe40000010000 */
[----:B------:R-:W1:Y:S01]  /*df70*/  MUFU.EX2 R59, R59 ;  /* 0x0000003b003b7308 */ /* 0x000e620000000800 */
[----:B---3--:R-:W-:Y:S01]  /*df80*/  FADD.FTZ R65, R57, R44 ;  /* 0x0000002c39417221 */ /* 0x008fe20000010000 */
[----:B------:R-:W-:Y:S01]  /*df90*/  FADD.FTZ R3, R47, R2 ;  /* 0x000000022f037221 */ /* 0x000fe20000010000 */
[-CC-:B------:R-:W-:Y:S01]  /*dfa0*/  FFMA.FTZ R44, R125, R14.reuse, -R12.reuse ;  /* 0x0000000e7d2c7223 */ /* 0x180fe2000001080c */
[----:B------:R-:W-:Y:S02]  /*dfb0*/  FFMA.FTZ R12, R127, R14, -R12 ;  /* 0x0000000e7f0c7223 */ /* 0x000fe4000001080c */
[----:B------:R-:W-:Y:S02]  /*dfc0*/  FADD.FTZ R2, R124, R3 ;  /* 0x000000037c027221 */ /* 0x000fe40000010000 */
[----:B------:R-:W3:Y:S01]  /*dfd0*/  MUFU.EX2 R40, R40 ;  /* 0x0000002800287308 */ /* 0x000ee20000000800 */
[----:B0-----:R-:W-:-:S07]  /*dfe0*/  FADD.FTZ R48, R38, R65 ;  /* 0x0000004126307221 */ /* 0x001fce0000010000 */
[----:B------:R-:W0:Y:S01]  /*dff0*/  MUFU.EX2 R45, R45 ;  /* 0x0000002d002d7308 */ /* 0x000e220000000800 */
[----:B-1----:R-:W-:-:S07]  /*e000*/  FADD.FTZ R65, R59, R48 ;  /* 0x000000303b417221 */ /* 0x002fce0000010000 */
[----:B------:R-:W1:Y:S01]  /*e010*/  MUFU.EX2 R61, R61 ;  /* 0x0000003d003d7308 */ /* 0x000e620000000800 */
[----:B---3--:R-:W-:-:S07]  /*e020*/  FADD.FTZ R46, R40, R65 ;  /* 0x00000041282e7221 */ /* 0x008fce0000010000 */
        /* <DEDUP_REMOVED lines=24> */
[----:B0-----:R-:W-:-:S03]  /*e1b0*/  FADD.FTZ R3, R49, R46 ;  /* 0x0000002e31037221 */ /* 0x001fc60000010000 */
[----:B-1----:R-:W-:Y:S01]  /*e1c0*/  FADD.FTZ R2, R12, R2 ;  /* 0x000000020c027221 */ /* 0x002fe20000010000 */
[----:B------:R-:W-:Y:S06]  /*e1d0*/  @!P0 BRA `(.L_x_1041) ;  /* 0x0000000000048947 */ /* 0x000fec0003800000 */
[----:B------:R-:W-:Y:S01]  /*e1e0*/  BPT.TRAP 0x1 ;  /* 0x000000040000795c */ /* 0x000fe20000300000 */
.L_x_1041:
        /* <DEDUP_REMOVED lines=75> */
.L_x_1023:
[----:B------:R-:W-:Y:S06]  /*e6a0*/  BAR.ARV 0x8, 0x200 ;  /* 0x0208000000007b1d */ /* 0x000fec0000002000 */
[----:B------:R-:W-:Y:S05]  /*e6b0*/  @!P0 BRA `(.L_x_1043) ;  /* 0x0000000000048947 */ /* 0x000fea0003800000 */
[----:B------:R-:W-:Y:S01]  /*e6c0*/  BPT.TRAP 0x1 ;  /* 0x000000040000795c */ /* 0x000fe20000300000 */
.L_x_1043:
[----:B------:R-:W-:Y:S01]  /*e6d0*/  ULEA UR8, UR7, UR43, 0x3 ;  /* 0x0000002b07087291 */ /* 0x000fe2000f8e183f */
[----:B------:R-:W-:-:S05]  /*e6e0*/  IMAD.U32 R0, RZ, RZ, UR4 ;  /* 0x00000004ff007e24 */ /* 0x000fca000f8e00ff */
[----:B------:R-:W-:-:S04]  /*e6f0*/  SHF.L.U32 R0, R0, 0x1f, RZ ;  /* 0x0000001f00007819 */ /* 0x000fc800000006ff */
[----:B------:R0:W1:Y:S01]  /*e700*/  SYNCS.PHASECHK.TRANS64.TRYWAIT P1, [UR8+0x16850], R0 ;  /* 0x01685000ff0075a7 */ /* 0x0000620008020148 */
[----:B------:R-:W-:Y:S05]  /*e710*/  @!P0 BRA `(.L_x_1044) ;  /* 0x0000000000048947 */ /* 0x000fea0003800000 */
[----:B------:R-:W-:Y:S01]  /*e720*/  BPT.TRAP 0x1 ;  /* 0x000000040000795c */ /* 0x000fe20000300000 */
.L_x_1044:
[----:B-1----:R-:W-:Y:S05]  /*e730*/  @P1 BRA `(.L_x_1045) ;  /* 0x0000000000081947 */ /* 0x002fea0003800000 */
[----:B------:R-:W1:Y:S02]  /*e740*/  SYNCS.PHASECHK.TRANS64.TRYWAIT P1, [UR8+0x16850], R0 ;  /* 0x01685000ff0075a7 */ /* 0x000e640008020148 */
[----:B-1----:R-:W-:Y:S05]  /*e750*/  @!P1 BRA `(.L_x_1046) ;  /* 0x0000005c00449947 */ /* 0x002fea0003800000 */
.L_x_1045:
[----:B------:R-:W-:Y:S01]  /*e760*/  UIADD3 UR43, UR43, 0x400, URZ ;  /* 0x000004002b2b7890 */ /* 0x000fe2000fffe03f */
[----:B------:R-:W-:Y:S01]  /*e770*/  WARPGROUP.ARRIVE ;  /* 0x00000000000079c5 */ /* 0x000fe20000000000 */
[----:B01----:R-:W0:Y:S01]  /*e780*/  SHFL.BFLY PT, R0, R3, 0x2, 0x1f ;  /* 0x0c401f0003007f89 */ /* 0x003e2200000e0000 */
[----:B------:R-:W-:Y:S01]  /*e790*/  IMAD.MOV.U32 R6, RZ, RZ, RZ ;  /* 0x000000ffff067224 */ /* 0x000fe200078e00ff */
[----:B------:R-:W-:Y:S02]  /*e7a0*/  USHF.R.U32.HI UR43, URZ, 0x4, UR43 ;  /* 0x000000043f2b7899 */ /* 0x000fe4000801162b */
[----:B------:R-:W1:Y:S02]  /*e7b0*/  SHFL.BFLY PT, R5, R2, 0x2, 0x1f ;  /* 0x0c401f0002057f89 */ /* 0x000e6400000e0000 */
[----:B------:R-:W-:-:S04]  /*e7c0*/  ULOP3.LUT UR4, UR43, 0x3fff, URZ, 0xc0, !UPT ;  /* 0x00003fff2b047892 */ /* 0x000fc8000f8ec03f */
[----:B------:R-:W-:-:S03]  /*e7d0*/  ULEA UR4, UR7, UR4, 0xa ;  /* 0x0000000407047291 */ /* 0x000fc6000f8e503f */
[----:B------:R-:W-:-:S04]  /*e7e0*/  UMOV UR7, 0x40000040 ;  /* 0x4000004000077882 */ /* 0x000fc80000000000 */
[----:B------:R-:W-:Y:S02]  /*e7f0*/  UMOV UR6, UR4 ;  /* 0x0000000400067c82 */ /* 0x000fe40008000000 */
[----:B------:R-:W-:Y:S01]  /*e800*/  HGMMA.64x64x16.F32 R88, R148, gdesc[UR4].tnspB, R88, gsb0 ;  /* 0x40e0000494587df0 */ /* 0x000fe20008000858 */
[----:B------:R-:W-:Y:S01]  /*e810*/  UIADD3 UR6, UR4, 0x80, URZ ;  /* 0x0000008004067890 */ /* 0x000fe2000fffe03f */
[----:B------:R-:W-:Y:S01]  /*e820*/  UMOV UR7, 0x40000040 ;  /* 0x4000004000077882 */ /* 0x000fe20000000000 */
[----:B0-----:R-:W-:Y:S01]  /*e830*/  FADD.FTZ R0, R0, R3 ;  /* 0x0000000300007221 */ /* 0x001fe20000010000 */
[----:B------:R-:W-:Y:S02]  /*e840*/  IMAD.MOV.U32 R3, RZ, RZ, RZ ;  /* 0x000000ffff037224 */ /* 0x000fe400078e00ff */
[----:B-1----:R-:W-:Y:S01]  /*e850*/  FADD.FTZ R4, R5, R2 ;  /* 0x0000000205047221 */ /* 0x002fe20000010000 */
[----:B------:R-:W-:Y:S01]  /*e860*/  IMAD.MOV.U32 R2, RZ, RZ, -0x800000 ;  /* 0xff800000ff027424 */ /* 0x000fe200078e00ff */
[----:B------:R-:W0:Y:S04]  /*e870*/  SHFL.BFLY PT, R5, R0, 0x1, 0x1f ;  /* 0x0c201f0000057f89 */ /* 0x000e2800000e0000 */
[----:B------:R-:W2:Y:S01]  /*e880*/  SHFL.BFLY PT, R7, R4, 0x1, 0x1f ;  /* 0x0c201f0004077f89 */ /* 0x000ea200000e0000 */
[----:B0-----:R-:W-:Y:S01]  /*e890*/  FADD.FTZ R9, R0, R5 ;  /* 0x0000000500097221 */ /* 0x001fe20000010000 */
[----:B------:R-:W-:-:S02]  /*e8a0*/  IMAD.MOV.U32 R0, RZ, RZ, -0x800000 ;  /* 0xff800000ff007424 */ /* 0x000fc400078e00ff */
[----:B--2---:R-:W-:Y:S02]  /*e8b0*/  FADD.FTZ R10, R4, R7 ;  /* 0x00000007040a7221 */ /* 0x004fe40000010000 */
[----:B------:R-:W-:-:S03]  /*e8c0*/  FSETP.NE.FTZ.AND P1, PT, R9, RZ, PT ;  /* 0x000000ff0900720b */ /* 0x000fc60003f35000 */
[----:B------:R-:W-:-:S10]  /*e8d0*/  FSETP.NE.FTZ.AND P2, PT, R10, RZ, PT ;  /* 0x000000ff0a00720b */ /* 0x000fd40003f55000 */
[----:B------:R-:W0:Y:S01]  /*e8e0*/  @P1 MUFU.LG2 R5, R9 ;  /* 0x0000000900051308 */ /* 0x000e220000000c00 */
[C---:B------:R-:W-:Y:S02]  /*e8f0*/  @P1 FMUL.FTZ R4, R14.reuse, 0.69314718246459960938 ;  /* 0x3f3172180e041820 */ /* 0x040fe40000410000 */
[----:B------:R-:W-:-:S05]  /*e900*/  @P2 FMUL.FTZ R13, R14, 0.69314718246459960938 ;  /* 0x3f3172180e0d2820 */ /* 0x000fca0000410000 */
        /* <DEDUP_REMOVED lines=44> */
.L_x_1047:
        /* <DEDUP_REMOVED lines=36> */
.L_x_969:
        /* <DEDUP_REMOVED lines=17> */
[----:B------:R-:W-:Y:S01]  /*ef20*/  LOP3.LUT R12, R7, 0xfffffffc, RZ, 0xc0, !PT ;  /* 0xfffffffc070c7812 */ /* 0x000fe200078ec0ff */
[----:B------:R-:W-:Y:S01]  /*ef30*/  IMAD.IADD R21, R23, 0x1, -R6 ;  /* 0x0000000117157824 */ /* 0x000fe200078e0a06 */
[----:B------:R-:W3:Y:S01]  /*ef40*/  S2UR UR11, SR_CTAID.Y ;  /* 0x00000000000b79c3 */ /* 0x000ee20000002600 */
[----:B------:R-:W-:Y:S01]  /*ef50*/  IMAD.HI R4, R3, 0x55555556, RZ ;  /* 0x5555555603047827 */ /* 0x000fe200078e02ff */
[----:B------:R-:W-:Y:S02]  /*ef60*/  UIADD3 UR6, UR5, UR6, URZ ;  /* 0x0000000605067290 */ /* 0x000fe4000fffe03f */
[----:B------:R-:W-:Y:S01]  /*ef70*/  SHF.R.S32.HI R8, RZ, 0x1f, R21 ;  /* 0x0000001fff087819 */ /* 0x000fe20000011415 */
[----:B------:R-:W-:Y:S01]  /*ef80*/  IMAD.IADD R12, R23, 0x1, -R12 ;  /* 0x00000001170c7824 */ /* 0x000fe200078e0a0c */
[----:B------:R-:W-:Y:S01]  /*ef90*/  LEA.HI R4, R4, R4, RZ, 0x1 ;  /* 0x0000000404047211 */ /* 0x000fe200078f08ff */
[----:B------:R-:W-:Y:S01]  /*efa0*/  ULDC.64 UR8, c[0x0][0xb38] ;  /* 0x0002ce0000087ab9 */ /* 0x000fe20000000a00 */
[----:B------:R-:W-:Y:S01]  /*efb0*/  LEA.HI R22, R8, R21, RZ, 0x2 ;  /* 0x0000001508167211 */ /* 0x000fe200078f10ff */
[----:B------:R-:W3:Y:S01]  /*efc0*/  LDC R19, c[0x0][0xc50] ;  /* 0x00031400ff137b82 */ /* 0x000ee20000000800 */
[----:B0-----:R-:W-:Y:S01]  /*efd0*/  ISETP.NE.AND P0, PT, R17, 0x1, PT ;  /* 0x000000011100780c */ /* 0x001fe20003f05270 */
[----:B------:R-:W-:Y:S01]  /*efe0*/  UIMAD UR7, UR7, UR8, URZ ;  /* 0x00000008070772a4 */ /* 0x000fe2000f8e023f */
[----:B------:R-:W-:-:S02]  /*eff0*/  SHF.R.S32.HI R5, RZ, 0x2, R22 ;  /* 0x00000002ff057819 */ /* 0x000fc40000011416 */
[----:B------:R-:W-:Y:S01]  /*f000*/  SHF.R.S32.HI R6, RZ, 0x1f, R22 ;  /* 0x0000001fff067819 */ /* 0x000fe20000011416 */
[----:B--2---:R-:W-:Y:S01]  /*f010*/  USHF.R.S32.HI UR10, URZ, 0x1f, UR12 ;  /* 0x0000001f3f0a7899 */ /* 0x004fe2000801140c */
[----:B------:R-:W-:Y:S01]  /*f020*/  LEA.HI R8, R8, R21, RZ, 0x5 ;  /* 0x0000001508087211 */ /* 0x000fe200078f28ff */
[----:B------:R-:W0:Y:S01]  /*f030*/  LDC.64 R14, c[0x0][0xb40] ;  /* 0x0002d000ff0e7b82 */ /* 0x000e220000000a00 */
[----:B------:R-:W-:Y:S02]  /*f040*/  LEA.HI R6, R6, R5, RZ, 0x3 ;  /* 0x0000000506067211 */ /* 0x000fe400078f18ff */
[----:B------:R-:W-:Y:S02]  /*f050*/  SHF.R.S32.HI R8, RZ, 0x5, R8 ;  /* 0x00000005ff087819 */ /* 0x000fe40000011408 */
[----:B------:R-:W-:Y:S01]  /*f060*/  LOP3.LUT R10, R6, 0xfffffff8, RZ, 0xc0, !PT ;  /* 0xfffffff8060a7812 */ /* 0x000fe200078ec0ff */
[----:B------:R-:W-:Y:S01]  /*f070*/  IMAD R6, R4, -0x3, R3 ;  /* 0xfffffffd04067824 */ /* 0x000fe200078e0203 */
[----:B------:R-:W-:Y:S01]  /*f080*/  LEA.HI R4, R12, R12, RZ, 0x1 ;  /* 0x0000000c0c047211 */ /* 0x000fe200078f08ff */
[----:B------:R-:W2:Y:S01]  /*f090*/  @P0 LDC R9, c[0x0][0xbec] ;  /* 0x0002fb00ff090b82 */ /* 0x000ea20000000800 */
[----:B------:R-:W-:Y:S01]  /*f0a0*/  LOP3.LUT R22, R22, 0x7ffffffc, RZ, 0xc0, !PT ;  /* 0x7ffffffc16167812 */ /* 0x000fe200078ec0ff */
[----:B------:R-:W-:Y:S01]  /*f0b0*/  IMAD.IADD R3, R5, 0x1, -R10 ;  /* 0x0000000105037824 */ /* 0x000fe200078e0a0a */
[----:B------:R-:W-:Y:S01]  /*f0c0*/  LOP3.LUT R5, R4, 0x1ffffffe, RZ, 0xc0, !PT ;  /* 0x1ffffffe04057812 */ /* 0x000fe200078ec0ff */
[----:B------:R-:W-:-:S02]  /*f0d0*/  IMAD.U32 R4, RZ, RZ, UR4 ;  /* 0x00000004ff047e24 */ /* 0x000fc4000f8e00ff */
[----:B------:R-:W-:Y:S02]  /*f0e0*/  IMAD R3, R8, 0x10, R3 ;  /* 0x0000001008037824 */ /* 0x000fe400078e0203 */
[----:B------:R-:W4:Y:S01]  /*f0f0*/  LDC.64 R10, c[0x0][0xbd8] ;  /* 0x0002f600ff0a7b82 */ /* 0x000f220000000a00 */
[----:B------:R-:W-:Y:S02]  /*f100*/  IMAD.IADD R12, R12, 0x1, -R5 ;  /* 0x000000010c0c7824 */ /* 0x000fe400078e0a05 */
[----:B------:R-:W-:Y:S02]  /*f110*/  IMAD R3, R6, 0x40, R3 ;  /* 0x0000004006037824 */ /* 0x000fe400078e0203 */
[----:B------:R-:W-:Y:S01]  /*f120*/  IMAD.U32 R5, RZ, RZ, UR5 ;  /* 0x00000005ff057e24 */ /* 0x000fe2000f8e00ff */
[----:B------:R-:W-:Y:S01]  /*f130*/  UIMAD.WIDE.U32 UR4, UR39, UR8, URZ ;  /* 0x00000008270472a5 */ /* 0x000fe2000f8e003f */
[----:B------:R-:W-:Y:S01]  /*f140*/  IMAD.U32 R5, RZ, RZ, UR6 ;  /* 0x00000006ff057e24 */ /* 0x000fe2000f8e00ff */
[----:B------:R-:W5:Y:S01]  /*f150*/  @P0 LDC R13, c[0x0][0xbf0] ;  /* 0x0002fc00ff0d0b82 */ /* 0x000f620000000800 */
[----:B------:R-:W-:Y:S01]  /*f160*/  IMAD R6, R12, 0x8, R3 ;  /* 0x000000080c067824 */ /* 0x000fe200078e0203 */
[----:B------:R-:W-:Y:S01]  /*f170*/  UIMAD UR6, UR39, UR9, UR7 ;  /* 0x00000009270672a4 */ /* 0x000fe2000f8e0207 */
[----:B0-----:R-:W-:-:S02]  /*f180*/  IMAD R12, R14, UR10, RZ ;  /* 0x0000000a0e0c7c24 */ /* 0x001fc4000f8e02ff */
[----:B------:R-:W-:Y:S01]  /*f190*/  IMAD.U32 R7, RZ, RZ, UR5 ;  /* 0x00000005ff077e24 */ /* 0x000fe2000f8e00ff */
[----:B------:R-:W-:Y:S01]  /*f1a0*/  UIADD3 UR6, UR5, UR6, URZ ;  /* 0x0000000605067290 */ /* 0x000fe2000fffe03f */
[----:B---3--:R-:W-:Y:S01]  /*f1b0*/  IMAD R19, R19, R18, UR11 ;  /* 0x0000000b13137e24 */ /* 0x008fe2000f8e0212 */
[----:B------:R-:W0:Y:S01]  /*f1c0*/  @P0 LDC R23, c[0x0][0xbec] ;  /* 0x0002fb00ff170b82 */ /* 0x000e220000000800 */
[----:B------:R-:W-:Y:S01]  /*f1d0*/  ULDC.64 UR8, c[0x0][0xb28] ;  /* 0x0002ca0000087ab9 */ /* 0x000fe20000000a00 */
[----:B-1----:R-:W-:Y:S02]  /*f1e0*/  IMAD R3, R16, 0xc0, R3 ;  /* 0x000000c010037824 */ /* 0x002fe400078e0203 */
[----:B------:R-:W-:Y:S01]  /*f1f0*/  IMAD.U32 R7, RZ, RZ, UR6 ;  /* 0x00000006ff077e24 */ /* 0x000fe2000f8e00ff */
[----:B------:R-:W-:Y:S01]  /*f200*/  ULDC.64 UR6, c[0x0][0xb48] ;  /* 0x0002d20000067ab9 */ /* 0x000fe20000000a00 */
[C---:B----4-:R-:W-:Y:S02]  /*f210*/  IMAD R8, R10.reuse, UR10, RZ ;  /* 0x0000000a0a087c24 */ /* 0x050fe4000f8e02ff */
[----:B------:R-:W1:Y:S01]  /*f220*/  @P0 LDC R20, c[0x0][0xbf0] ;  /* 0x0002fc00ff140b82 */ /* 0x000e620000000800 */
[----:B------:R-:W-:-:S04]  /*f230*/  IMAD.WIDE.U32 R4, R10, UR12, R4 ;  /* 0x0000000c0a047c25 */ /* 0x000fc8000f8e0004 */
[----:B------:R-:W-:Y:S02]  /*f240*/  IMAD R11, R11, UR12, R8 ;  /* 0x0000000c0b0b7c24 */ /* 0x000fe4000f8e0208 */
[----:B------:R-:W-:Y:S02]  /*f250*/  IMAD R8, R16, 0xc0, R6 ;  /* 0x000000c010087824 */ /* 0x000fe400078e0206 */
[----:B------:R-:W-:Y:S01]  /*f260*/  IMAD.U32 R6, RZ, RZ, UR4 ;  /* 0x00000004ff067e24 */ /* 0x000fe2000f8e00ff */
[----:B------:R-:W-:Y:S01]  /*f270*/  ULDC.64 UR4, c[0x0][0xbe0] ;  /* 0x0002f80000047ab9 */ /* 0x000fe20000000a00 */
[----:B--2---:R-:W-:-:S04]  /*f280*/  @P0 IMAD.HI.U32 R10, R8, R9, RZ ;  /* 0x00000009080a0227 */ /* 0x004fc800078e00ff */
[----:B------:R-:W-:Y:S01]  /*f290*/  IMAD.MOV.U32 R9, RZ, RZ, R8 ;  /* 0x000000ffff097224 */ /* 0x000fe200078e0008 */
[----:B-----5:R-:W-:Y:S01]  /*f2a0*/  @P0 SHF.R.U32.HI R9, RZ, R13, R10 ;  /* 0x0000000dff090219 */ /* 0x020fe2000001160a */
[----:B------:R-:W-:Y:S01]  /*f2b0*/  IMAD R13, R15, UR12, R12 ;  /* 0x0000000c0f0d7c24 */ /* 0x000fe2000f8e020c */
[----:B------:R-:W-:Y:S01]  /*f2c0*/  SHF.R.S32.HI R12, RZ, 0x1f, R19 ;  /* 0x0000001fff0c7819 */ /* 0x000fe20000011413 */
[----:B------:R-:W-:-:S04]  /*f2d0*/  IMAD.WIDE.U32 R6, R14, UR12, R6 ;  /* 0x0000000c0e067c25 */ /* 0x000fc8000f8e0006 */
[----:B------:R-:W-:Y:S02]  /*f2e0*/  IMAD.IADD R5, R5, 0x1, R11 ;  /* 0x0000000105057824 */ /* 0x000fe400078e020b */
[----:B0-----:R-:W-:-:S04]  /*f2f0*/  @P0 IMAD.HI.U32 R23, R8, R23, RZ ;  /* 0x0000001708170227 */ /* 0x001fc800078e00ff */
[----:B------:R-:W-:Y:S02]  /*f300*/  IMAD.IADD R7, R7, 0x1, R13 ;  /* 0x0000000107077824 */ /* 0x000fe400078e020d */
[----:B------:R-:W-:Y:S02]  /*f310*/  IMAD R13, R12, UR6, RZ ;  /* 0x000000060c0d7c24 */ /* 0x000fe4000f8e02ff */
[----:B------:R-:W-:-:S04]  /*f320*/  IMAD.WIDE.U32 R4, R19, UR4, R4 ;  /* 0x0000000413047c25 */ /* 0x000fc8000f8e0004 */
[----:B------:R-:W-:Y:S01]  /*f330*/  IMAD.MOV.U32 R11, RZ, RZ, R8 ;  /* 0x000000ffff0b7224 */ /* 0x000fe200078e0008 */
[----:B-1----:R-:W-:Y:S01]  /*f340*/  @P0 SHF.R.U32.HI R11, RZ, R20, R23 ;  /* 0x00000014ff0b0219 */ /* 0x002fe20000011617 */
[----:B------:R-:W-:Y:S01]  /*f350*/  IMAD R10, R12, UR4, RZ ;  /* 0x000000040c0a7c24 */ /* 0x000fe2000f8e02ff */
[----:B------:R-:W-:Y:S01]  /*f360*/  BAR.SYNC.DEFER_BLOCKING 0x1, 0x180 ;  /* 0x0046000000007b1d */ /* 0x000fe20000010000 */
[C---:B------:R-:W-:Y:S01]  /*f370*/  IMAD R15, R19.reuse, UR7, R13 ;  /* 0x00000007130f7c24 */ /* 0x040fe2000f8e020d */
[--C-:B------:R-:W-:Y:S01]  /*f380*/  SHF.R.S32.HI R13, RZ, 0x1f, R9.reuse ;  /* 0x0000001fff0d7819 */ /* 0x100fe20000011409 */
[----:B------:R-:W-:Y:S01]  /*f390*/  IMAD R12, R19, UR5, R10 ;  /* 0x00000005130c7c24 */ /* 0x000fe2000f8e020a */
[----:B------:R-:W-:Y:S01]  /*f3a0*/  IADD3 R4, P0, R9, R4, RZ ;  /* 0x0000000409047210 */ /* 0x000fe20007f1e0ff */
[----:B------:R-:W-:Y:S01]  /*f3b0*/  IMAD.MOV R9, RZ, RZ, -R9 ;  /* 0x000000ffff097224 */ /* 0x000fe200078e0a09 */
[--C-:B------:R-:W-:Y:S01]  /*f3c0*/  SHF.R.S32.HI R10, RZ, 0x1f, R11.reuse ;  /* 0x0000001fff0a7819 */ /* 0x100fe2000001140b */
[----:B------:R-:W-:Y:S01]  /*f3d0*/  IMAD.MOV R14, RZ, RZ, -R11 ;  /* 0x000000ffff0e7224 */ /* 0x000fe200078e0a0b */
[----:B------:R-:W-:Y:S01]  /*f3e0*/  ULDC.64 UR4, c[0x0][0xb30] ;  /* 0x0002cc0000047ab9 */ /* 0x000fe20000000a00 */
[----:B------:R-:W-:Y:S01]  /*f3f0*/  IMAD R9, R17, R9, R8 ;  /* 0x0000000911097224 */ /* 0x000fe200078e0208 */
[----:B------:R-:W-:Y:S01]  /*f400*/  IADD3.X R5, R13, R5, R12, P0, !PT ;  /* 0x000000050d057210 */ /* 0x000fe200007fe40c */
[----:B------:R-:W-:Y:S01]  /*f410*/  IMAD.WIDE.U32 R6, R19, UR6, R6 ;  /* 0x0000000613067c25 */ /* 0x000fe2000f8e0006 */
[----:B------:R-:W-:-:S03]  /*f420*/  ULDC.64 UR6, c[0x0][0xbc8] ;  /* 0x0002f20000067ab9 */ /* 0x000fc60000000a00 */
[----:B------:R-:W-:Y:S02]  /*f430*/  IMAD R10, R10, UR4, RZ ;  /* 0x000000040a0a7c24 */ /* 0x000fe4000f8e02ff */
[----:B------:R-:W-:Y:S01]  /*f440*/  IMAD R13, R17, R14, R8 ;  /* 0x0000000e110d7224 */ /* 0x000fe200078e0208 */
[----:B------:R-:W-:Y:S01]  /*f450*/  SHF.R.S32.HI R8, RZ, 0x1f, R9 ;  /* 0x0000001fff087819 */ /* 0x000fe20000011409 */
[----:B------:R-:W-:Y:S02]  /*f460*/  IMAD.IADD R7, R7, 0x1, R15 ;  /* 0x0000000107077824 */ /* 0x000fe400078e020f */
[C---:B------:R-:W-:Y:S01]  /*f470*/  IMAD R15, R11.reuse, UR5, R10 ;  /* 0x000000050b0f7c24 */ /* 0x040fe2000f8e020a */
[----:B------:R-:W-:Y:S01]  /*f480*/  SHF.R.S32.HI R10, RZ, 0x1f, R13 ;  /* 0x0000001fff0a7819 */ /* 0x000fe2000001140d */
[----:B------:R-:W-:Y:S01]  /*f490*/  IMAD.WIDE.U32 R6, R11, UR4, R6 ;  /* 0x000000040b067c25 */ /* 0x000fe2000f8e0006 */
[----:B------:R-:W0:Y:S01]  /*f4a0*/  S2UR UR5, SR_CgaCtaId ;  /* 0x00000000000579c3 */ /* 0x000e220000008800 */
[----:B------:R-:W-:-:S02]  /*f4b0*/  UMOV UR4, 0x400 ;  /* 0x0000040000047882 */ /* 0x000fc40000000000 */
[----:B------:R-:W-:Y:S02]  /*f4c0*/  IMAD R8, R8, UR6, RZ ;  /* 0x0000000608087c24 */ /* 0x000fe4000f8e02ff */
[----:B------:R-:W-:Y:S02]  /*f4d0*/  IMAD.IADD R7, R7, 0x1, R15 ;  /* 0x0000000107077824 */ /* 0x000fe400078e020f */
[----:B------:R-:W-:Y:S02]  /*f4e0*/  IMAD R10, R10, UR8, RZ ;  /* 0x000000080a0a7c24 */ /* 0x000fe4000f8e02ff */
[C---:B------:R-:W-:Y:S02]  /*f4f0*/  IMAD R11, R9.reuse, UR7, R8 ;  /* 0x00000007090b7c24 */ /* 0x040fe4000f8e0208 */
[----:B------:R-:W-:Y:S01]  /*f500*/  IMAD.WIDE.U32 R4, R9, UR6, R4 ;  /* 0x0000000609047c25 */ /* 0x000fe2000f8e0004 */
[----:B------:R-:W-:-:S03]  /*f510*/  ULDC.64 UR6, c[0x0][0xba8] ;  /* 0x0002ea0000067ab9 */ /* 0x000fc60000000a00 */
[C---:B------:R-:W-:Y:S01]  /*f520*/  IMAD R15, R13.reuse, UR9, R10 ;  /* 0x000000090d0f7c24 */ /* 0x040fe2000f8e020a */
[----:B------:R-:W-:Y:S01]  /*f530*/  LEA R8, P0, R4, UR6, 0x2 ;  /* 0x0000000604087c11 */ /* 0x000fe2000f8010ff */
[----:B------:R-:W-:Y:S01]  /*f540*/  IMAD.WIDE.U32 R6, R13, UR8, R6 ;  /* 0x000000080d067c25 */ /* 0x000fe2000f8e0006 */
[----:B------:R-:W-:Y:S01]  /*f550*/  ULDC.64 UR8, c[0x0][0xb00] ;  /* 0x0002c00000087ab9 */ /* 0x000fe20000000a00 */
[----:B------:R-:W-:Y:S02]  /*f560*/  ULDC UR6, c[0x0][0xa88] ;  /* 0x0002a20000067ab9 */ /* 0x000fe40000000800 */
[----:B------:R-:W-:Y:S01]  /*f570*/  IMAD.IADD R9, R5, 0x1, R11 ;  /* 0x0000000105097824 */ /* 0x000fe200078e020b */
[----:B------:R-:W-:Y:S01]  /*f580*/  LEA R18, P1, R6, UR8, 0x2 ;  /* 0x0000000806127c11 */ /* 0x000fe2000f8210ff */
[----:B------:R-:W-:Y:S01]  /*f590*/  IMAD.IADD R5, R7, 0x1, R15 ;  /* 0x0000000107057824 */ /* 0x000fe200078e020f */
[----:B0-----:R-:W-:Y:S01]  /*f5a0*/  ULEA UR4, UR5, UR4, 0x18 ;  /* 0x0000000405047291 */ /* 0x001fe2000f8ec03f */
[----:B------:R-:W-:Y:S01]  /*f5b0*/  IMAD R16, R17, UR6, RZ ;  /* 0x0000000611107c24 */ /* 0x000fe2000f8e02ff */
[----:B------:R-:W-:Y:S01]  /*f5c0*/  LEA.HI.X R9, R4, UR7, R9, 0x2, P0 ;  /* 0x0000000704097c11 */ /* 0x000fe200080f1409 */
[----:B------:R-:W-:Y:S01]  /*f5d0*/  VIADD R17, R3, 0x8 ;  /* 0x0000000803117836 */ /* 0x000fe20000000000 */
[----:B------:R-:W-:Y:S01]  /*f5e0*/  LEA.HI.X R20, R6, UR9, R5, 0x2, P1 ;  /* 0x0000000906147c11 */ /* 0x000fe200088f1405 */
[----:B------:R-:W-:Y:S01]  /*f5f0*/  SHFL.IDX PT, R4, R8, RZ, 0x1c1f ;  /* 0x001c1fff08047589 */ /* 0x000fe200000e0000 */
[----:B------:R-:W-:Y:S01]  /*f600*/  LOP3.LUT P0, RZ, R21, 0x3, RZ, 0xc0, !PT ;  /* 0x0000000315ff7812 */ /* 0x000fe2000780c0ff */
[----:B------:R-:W-:Y:S01]  /*f610*/  UIADD3 UR4, UR4, 0x16820, URZ ;  /* 0x0001682004047890 */ /* 0x000fe2000fffe03f */
[CC--:B------:R-:W-:Y:S01]  /*f620*/  ISETP.GE.AND P2, PT, R3.reuse, R16.reuse, PT ;  /* 0x000000100300720c */ /* 0x0c0fe20003f46270 */
[----:B------:R-:W0:Y:S01]  /*f630*/  SHFL.IDX PT, R5, R9, RZ, 0x1c1f ;  /* 0x001c1fff09057589 */ /* 0x000e2200000e0000 */
[-C--:B------:R-:W-:Y:S01]  /*f640*/  ISETP.GE.OR P1, PT, R3, R16.reuse, P0 ;  /* 0x000000100300720c */ /* 0x080fe20000726670 */
[----:B------:R-:W-:Y:S01]  /*f650*/  UPRMT UR4, URZ, 0x654, UR4 ;  /* 0x000006543f047896 */ /* 0x000fe20008000004 */
[----:B------:R-:W-:Y:S01]  /*f660*/  ISETP.GE.OR P0, PT, R17, R16, P0 ;  /* 0x000000101100720c */ /* 0x000fe20000706670 */
[----:B------:R-:W-:Y:S01]  /*f670*/  SHFL.IDX PT, R6, R8, 0x1, 0x1c1f ;  /* 0x003c1f0008067f89 */ /* 0x000fe200000e0000 */
[----:B------:R-:W-:-:S03]  /*f680*/  IMAD.IADD R19, R21, 0x1, -R22 ;  /* 0x0000000115137824 */ /* 0x000fc600078e0a16 */
[----:B------:R-:W1:Y:S01]  /*f690*/  SHFL.IDX PT, R7, R9, 0x1, 0x1c1f ;  /* 0x003c1f0009077f89 */ /* 0x000e6200000e0000 */
[----:B------:R-:W-:Y:S02]  /*f6a0*/  IMAD.SHL.U32 R19, R19, 0x2, RZ ;  /* 0x0000000213137824 */ /* 0x000fe400078e00ff */
[----:B------:R-:W-:Y:S01]  /*f6b0*/  SYNCS.ARRIVE.TRANS64.RED.A1T0 RZ, [UR4], RZ ;  /* 0x000000ffffff79a7 */ /* 0x000fe20008100404 */
[----:B------:R2:W3:Y:S04]  /*f6c0*/  SHFL.IDX PT, R14, R18, RZ, 0x1c1f ;  /* 0x001c1fff120e7589 */ /* 0x0004e800000e0000 */
[----:B------:R2:W4:Y:S04]  /*f6d0*/  SHFL.IDX PT, R15, R20, RZ, 0x1c1f ;  /* 0x001c1fff140f7589 */ /* 0x00052800000e0000 */
[----:B0-----:R2:W-:Y:S04]  /*f6e0*/  @!P1 ST.E desc[UR36][R4.64], R2 ;  /* 0x0000000204009985 */ /* 0x0015e8000c101924 */
[----:B-1----:R2:W-:Y:S01]  /*f6f0*/  @!P0 ST.E desc[UR36][R6.64], R0 ;  /* 0x0000000006008985 */ /* 0x0025e2000c101924 */
[----:B------:R-:W-:Y:S05]  /*f700*/  @P2 BRA `(.L_x_1050) ;  /* 0x0000000000b82947 */ /* 0x000fea0003800000 */
[----:B------:R-:W-:Y:S01]  /*f710*/  ULDC UR4, c[0x0][0xac8] ;  /* 0x0002b20000047ab9 */ /* 0x000fe20000000800 */
[C---:B--2---:R-:W-:Y:S01]  /*f720*/  VIADD R0, R19.reuse, 0x8 ;  /* 0x0000000813007836 */ /* 0x044fe20000000000 */
[C---:B------:R-:W-:Y:S01]  /*f730*/  ISETP.GE.AND P0, PT, R19.reuse, UR4, PT ;  /* 0x0000000413007c0c */ /* 0x040fe2000bf06270 */
[C---:B------:R-:W-:Y:S02]  /*f740*/  VIADD R4, R19.reuse, 0x10 ;  /* 0x0000001013047836 */ /* 0x040fe40000000000 */
[C---:B------:R-:W-:Y:S02]  /*f750*/  VIADD R5, R19.reuse, 0x18 ;  /* 0x0000001813057836 */ /* 0x040fe40000000000 */
[C---:B------:R-:W-:Y:S01]  /*f760*/  VIADD R6, R19.reuse, 0x20 ;  /* 0x0000002013067836 */ /* 0x040fe20000000000 */
[----:B------:R-:W-:Y:S01]  /*f770*/  ISETP.GE.AND P1, PT, R4, UR4, PT ;  /* 0x0000000404007c0c */ /* 0x000fe2000bf26270 */
[----:B------:R-:W-:Y:S01]  /*f780*/  VIADD R7, R19, 0x28 ;  /* 0x0000002813077836 */ /* 0x000fe20000000000 */
[----:B------:R-:W-:Y:S01]  /*f790*/  ISETP.GE.AND P2, PT, R5, UR4, PT ;  /* 0x0000000405007c0c */ /* 0x000fe2000bf46270 */
[C---:B------:R-:W-:Y:S01]  /*f7a0*/  VIADD R9, R19.reuse, 0x30 ;  /* 0x0000003013097836 */ /* 0x040fe20000000000 */
[----:B------:R-:W-:Y:S01]  /*f7b0*/  ISETP.GE.AND P3, PT, R6, UR4, PT ;  /* 0x0000000406007c0c */ /* 0x000fe2000bf66270 */
[----:B------:R-:W-:Y:S01]  /*f7c0*/  VIADD R11, R19, 0x38 ;  /* 0x00000038130b7836 */ /* 0x000fe20000000000 */
[----:B------:R-:W-:Y:S01]  /*f7d0*/  ISETP.GE.AND P4, PT, R7, UR4, PT ;  /* 0x0000000407007c0c */ /* 0x000fe2000bf86270 */
[----:B---34-:R-:W-:Y:S01]  /*f7e0*/  @!P0 IMAD.WIDE R2, R19, 0x4, R14 ;  /* 0x0000000413028825 */ /* 0x018fe200078e020e */
[----:B------:R-:W-:-:S02]  /*f7f0*/  ISETP.GE.AND P5, PT, R9, UR4, PT ;  /* 0x0000000409007c0c */ /* 0x000fc4000bfa6270 */
[----:B------:R-:W-:Y:S02]  /*f800*/  ISETP.GE.AND P6, PT, R11, UR4, PT ;  /* 0x000000040b007c0c */ /* 0x000fe4000bfc6270 */
[----:B------:R0:W-:Y:S01]  /*f810*/  @!P0 ST.E.64 desc[UR36][R2.64], R88 ;  /* 0x0000005802008985 */ /* 0x0001e2000c101b24 */
[----:B------:R-:W-:Y:S02]  /*f820*/  ISETP.GE.AND P0, PT, R0, UR4, PT ;  /* 0x0000000400007c0c */ /* 0x000fe4000bf06270 */
[----:B------:R-:W-:Y:S02]  /*f830*/  @!P1 LEA.HI R4, R4, R4, RZ, 0x1 ;  /* 0x0000000404049211 */ /* 0x000fe400078f08ff */
[----:B------:R-:W-:Y:S02]  /*f840*/  @!P3 LEA.HI R6, R6, R6, RZ, 0x1 ;  /* 0x000000060606b211 */ /* 0x000fe400078f08ff */
[----:B------:R-:W-:Y:S02]  /*f850*/  @!P4 LEA.HI R8, R7, R7, RZ, 0x1 ;  /* 0x000000070708c211 */ /* 0x000fe400078f08ff */
[----:B------:R-:W-:-:S02]  /*f860*/  @!P5 LEA.HI R10, R9, R9, RZ, 0x1 ;  /* 0x00000009090ad211 */ /* 0x000fc400078f08ff */
[----:B------:R-:W-:Y:S02]  /*f870*/  @!P6 LEA.HI R12, R11, R11, RZ, 0x1 ;  /* 0x0000000b0b0ce211 */ /* 0x000fe400078f08ff */
[----:B------:R-:W-:Y:S02]  /*f880*/  @!P3 LOP3.LUT R9, R6, 0xfffffffe, RZ, 0xc0, !PT ;  /* 0xfffffffe0609b812 */ /* 0x000fe400078ec0ff */
[----:B------:R-:W-:Y:S02]  /*f890*/  @!P0 LEA.HI R0, R0, R0, RZ, 0x1 ;  /* 0x0000000000008211 */ /* 0x000fe400078f08ff */
[----:B0-----:R-:W-:Y:S02]  /*f8a0*/  @!P2 LEA.HI R2, R5, R5, RZ, 0x1 ;  /* 0x000000050502a211 */ /* 0x001fe400078f08ff */
[----:B------:R-:W-:Y:S02]  /*f8b0*/  @!P0 LOP3.LUT R3, R0, 0xfffffffe, RZ, 0xc0, !PT ;  /* 0xfffffffe00038812 */ /* 0x000fe400078ec0ff */
[----:B------:R-:W-:-:S02]  /*f8c0*/  @!P1 LOP3.LUT R5, R4, 0xfffffffe, RZ, 0xc0, !PT ;  /* 0xfffffffe04059812 */ /* 0x000fc400078ec0ff */
[----:B------:R-:W-:Y:S01]  /*f8d0*/  @!P2 LOP3.LUT R7, R2, 0xfffffffe, RZ, 0xc0, !PT ;  /* 0xfffffffe0207a812 */ /* 0x000fe200078ec0ff */
[--C-:B------:R-:W-:Y:S01]  /*f8e0*/  @!P0 IMAD.WIDE R2, R3, 0x4, R14.reuse ;  /* 0x0000000403028825 */ /* 0x100fe200078e020e */
[----:B------:R-:W-:Y:S02]  /*f8f0*/  @!P4 LOP3.LUT R11, R8, 0xfffffffe, RZ, 0xc0, !PT ;  /* 0xfffffffe080bc812 */ /* 0x000fe400078ec0ff */
[----:B------:R-:W-:Y:S01]  /*f900*/  @!P5 LOP3.LUT R13, R10, 0xfffffffe, RZ, 0xc0, !PT ;  /* 0xfffffffe0a0dd812 */ /* 0x000fe200078ec0ff */
[--C-:B------:R-:W-:Y:S01]  /*f910*/  @!P1 IMAD.WIDE R4, R5, 0x4, R14.reuse ;  /* 0x0000000405049825 */ /* 0x100fe200078e020e */
[----:B------:R-:W-:Y:S01]  /*f920*/  @!P6 LOP3.LUT R21, R12, 0xfffffffe, RZ, 0xc0, !PT ;  /* 0xfffffffe0c15e812 */ /* 0x000fe200078ec0ff */
[----:B------:R0:W-:Y:S02]  /*f930*/  @!P0 ST.E.64 desc[UR36][R2.64], R92 ;  /* 0x0000005c02008985 */ /* 0x0001e4000c101b24 */
[--C-:B------:R-:W-:Y:S02]  /*f940*/  @!P2 IMAD.WIDE R6, R7, 0x4, R14.reuse ;  /* 0x000000040706a825 */ /* 0x100fe400078e020e */
        /* <DEDUP_REMOVED lines=8> */
[----:B------:R0:W-:Y:S04]  /*f9d0*/  @!P5 ST.E.64 desc[UR36][R12.64], R112 ;  /* 0x000000700c00d985 */ /* 0x0001e8000c101b24 */
[----:B------:R0:W-:Y:S02]  /*f9e0*/  @!P6 ST.E.64 desc[UR36][R14.64], R116 ;  /* 0x000000740e00e985 */ /* 0x0001e4000c101b24 */
.L_x_1050:
[----:B------:R-:W-:Y:S05]  /*f9f0*/  BSYNC B0 ;  /* 0x0000000000007941 */ /* 0x000fea0003800000 */
.L_x_1049:
[----:B------:R-:W-:Y:S01]  /*fa00*/  ISETP.GE.AND P0, PT, R17, R16, PT ;  /* 0x000000101100720c */ /* 0x000fe20003f06270 */
[----:B0-----:R0:W1:Y:S04]  /*fa10*/  SHFL.IDX PT, R13, R20, 0x1, 0x1c1f ;  /* 0x003c1f00140d7f89 */ /* 0x00106800000e0000 */
[----:B------:R0:W0:Y:S08]  /*fa20*/  SHFL.IDX PT, R12, R18, 0x1, 0x1c1f ;  /* 0x003c1f00120c7f89 */ /* 0x00003000000e0000 */
[----:B------:R-:W-:Y:S05]  /*fa30*/  @P0 BRA `(.L_x_961) ;  /* 0x0000004400c40947 */ /* 0x000fea0003800000 */
[C---:B--2---:R-:W-:Y:S01]  /*fa40*/  VIADD R0, R19.reuse, 0x8 ;  /* 0x0000000813007836 */ /* 0x044fe20000000000 */
[----:B------:R-:W-:Y:S01]  /*fa50*/  ULDC UR4, c[0x0][0xac8] ;  /* 0x0002b20000047ab9 */ /* 0x000fe20000000800 */
[C---:B------:R-:W-:Y:S01]  /*fa60*/  VIADD R6, R19.reuse, 0x10 ;  /* 0x0000001013067836 */ /* 0x040fe20000000000 */
[C---:B------:R-:W-:Y:S01]  /*fa70*/  ISETP.GE.AND P0, PT, R19.reuse, UR4, PT ;  /* 0x0000000413007c0c */ /* 0x040fe2000bf06270 */
[C---:B------:R-:W-:Y:S01]  /*fa80*/  VIADD R7, R19.reuse, 0x18 ;  /* 0x0000001813077836 */ /* 0x040fe20000000000 */
[----:B------:R-:W-:Y:S01]  /*fa90*/  ISETP.GE.AND P1, PT, R0, UR4, PT ;  /* 0x0000000400007c0c */ /* 0x000fe2000bf26270 */
[C---:B------:R-:W-:Y:S01]  /*faa0*/  VIADD R8, R19.reuse, 0x20 ;  /* 0x0000002013087836 */ /* 0x040fe20000000000 */
[----:B------:R-:W-:Y:S01]  /*fab0*/  ISETP.GE.AND P2, PT, R6, UR4, PT ;  /* 0x0000000406007c0c */ /* 0x000fe2000bf46270 */
[----:B------:R-:W-:Y:S01]  /*fac0*/  VIADD R9, R19, 0x28 ;  /* 0x0000002813097836 */ /* 0x000fe20000000000 */
[----:B------:R-:W-:Y:S01]  /*fad0*/  ISETP.GE.AND P3, PT, R7, UR4, PT ;  /* 0x0000000407007c0c */ /* 0x000fe2000bf66270 */
[----:B------:R-:W-:Y:S01]  /*fae0*/  VIADD R11, R19, 0x30 ;  /* 0x00000030130b7836 */ /* 0x000fe20000000000 */
[----:B------:R-:W-:-:S02]  /*faf0*/  ISETP.GE.AND P4, PT, R8, UR4, PT ;  /* 0x0000000408007c0c */ /* 0x000fc4000bf86270 */
[----:B------:R-:W-:Y:S02]  /*fb00*/  ISETP.GE.AND P5, PT, R9, UR4, PT ;  /* 0x0000000409007c0c */ /* 0x000fe4000bfa6270 */
[----:B------:R-:W-:Y:S01]  /*fb10*/  ISETP.GE.AND P6, PT, R11, UR4, PT ;  /* 0x000000040b007c0c */ /* 0x000fe2000bfc6270 */
[C---:B01----:R-:W-:Y:S02]  /*fb20*/  @!P0 IMAD.WIDE R2, R19.reuse, 0x4, R12 ;  /* 0x0000000413028825 */ /* 0x043fe400078e020c */
[----:B------:R-:W-:Y:S02]  /*fb30*/  @!P1 LEA.HI R0, R0, R0, RZ, 0x1 ;  /* 0x0000000000009211 */ /* 0x000fe400078f08ff */
[----:B------:R-:W-:Y:S01]  /*fb40*/  @!P2 LEA.HI R6, R6, R6, RZ, 0x1 ;  /* 0x000000060606a211 */ /* 0x000fe200078f08ff */
[----:B------:R0:W-:Y:S01]  /*fb50*/  @!P0 ST.E.64 desc[UR36][R2.64], R90 ;  /* 0x0000005a02008985 */ /* 0x0001e2000c101b24 */
[----:B------:R-:W-:Y:S01]  /*fb60*/  @!P1 LOP3.LUT R5, R0, 0xfffffffe, RZ, 0xc0, !PT ;  /* 0xfffffffe00059812 */ /* 0x000fe200078ec0ff */
[----:B------:R-:W-:Y:S01]  /*fb70*/  VIADD R19, R19, 0x38 ;  /* 0x0000003813137836 */ /* 0x000fe20000000000 */
[----:B------:R-:W-:-:S02]  /*fb80*/  @!P3 LEA.HI R0, R7, R7, RZ, 0x1 ;  /* 0x000000070700b211 */ /* 0x000fc400078f08ff */
[----:B------:R-:W-:Y:S01]  /*fb90*/  @!P4 LEA.HI R8, R8, R8, RZ, 0x1 ;  /* 0x000000080808c211 */ /* 0x000fe200078f08ff */
[--C-:B------:R-:W-:Y:S01]  /*fba0*/  @!P1 IMAD.WIDE R4, R5, 0x4, R12.reuse ;  /* 0x0000000405049825 */ /* 0x100fe200078e020c */
[----:B------:R-:W-:Y:S02]  /*fbb0*/  @!P5 LEA.HI R10, R9, R9, RZ, 0x1 ;  /* 0x00000009090ad211 */ /* 0x000fe400078f08ff */
[----:B---3--:R-:W-:Y:S02]  /*fbc0*/  @!P6 LEA.HI R14, R11, R11, RZ, 0x1 ;  /* 0x0000000b0b0ee211 */ /* 0x008fe400078f08ff */
[----:B------:R-:W-:Y:S01]  /*fbd0*/  @!P2 LOP3.LUT R7, R6, 0xfffffffe, RZ, 0xc0, !PT ;  /* 0xfffffffe0607a812 */ /* 0x000fe200078ec0ff */
[----:B------:R1:W-:Y:S01]  /*fbe0*/  @!P1 ST.E.64 desc[UR36][R4.64], R94 ;  /* 0x0000005e04009985 */ /* 0x0003e2000c101b24 */
[----:B------:R-:W-:Y:S02]  /*fbf0*/  @!P3 LOP3.LUT R9, R0, 0xfffffffe, RZ, 0xc0, !PT ;  /* 0xfffffffe0009b812 */ /* 0x000fe400078ec0ff */
[----:B------:R-:W-:Y:S01]  /*fc00*/  @!P4 LOP3.LUT R11, R8, 0xfffffffe, RZ, 0xc0, !PT ;  /* 0xfffffffe080bc812 */ /* 0x000fe200078ec0ff */
[----:B0-----:R-:W-:Y:S01]  /*fc10*/  @!P2 IMAD.WIDE R2, R7, 0x4, R12 ;  /* 0x000000040702a825 */ /* 0x001fe200078e020c */
[----:B----4-:R-:W-:-:S02]  /*fc20*/  @!P5 LOP3.LUT R15, R10, 0xfffffffe, RZ, 0xc0, !PT ;  /* 0xfffffffe0a0fd812 */ /* 0x010fc400078ec0ff */
[----:B------:R-:W-:Y:S01]  /*fc30*/  @!P6 LOP3.LUT R17, R14, 0xfffffffe, RZ, 0xc0, !PT ;  /* 0xfffffffe0e11e812 */ /* 0x000fe200078ec0ff */
[--C-:B------:R-:W-:Y:S01]  /*fc40*/  @!P4 IMAD.WIDE R6, R11, 0x4, R12.reuse ;  /* 0x000000040b06c825 */ /* 0x100fe200078e020c */
[----:B------:R0:W-:Y:S01]  /*fc50*/  @!P2 ST.E.64 desc[UR36][R2.64], R98 ;  /* 0x000000620200a985 */ /* 0x0001e2000c101b24 */
[----:B------:R-:W-:Y:S02]  /*fc60*/  ISETP.GE.AND P0, PT, R19, UR4, PT ;  /* 0x0000000413007c0c */ /* 0x000fe4000bf06270 */
[----:B------:R-:W-:-:S04]  /*fc70*/  @!P6 IMAD.WIDE R10, R17, 0x4, R12 ;  /* 0x00000004110ae825 */ /* 0x000fc800078e020c */
[----:B-1----:R-:W-:-:S04]  /*fc80*/  @!P3 IMAD.WIDE R4, R9, 0x4, R12 ;  /* 0x000000040904b825 */ /* 0x002fc800078e020c */
[----:B------:R-:W-:Y:S01]  /*fc90*/  @!P5 IMAD.WIDE R8, R15, 0x4, R12 ;  /* 0x000000040f08d825 */ /* 0x000fe200078e020c */
[----:B------:R0:W-:Y:S04]  /*fca0*/  @!P3 ST.E.64 desc[UR36][R4.64], R102 ;  /* 0x000000660400b985 */ /* 0x0001e8000c101b24 */
[----:B------:R0:W-:Y:S04]  /*fcb0*/  @!P4 ST.E.64 desc[UR36][R6.64], R106 ;  /* 0x0000006a0600c985 */ /* 0x0001e8000c101b24 */
[----:B------:R0:W-:Y:S04]  /*fcc0*/  @!P5 ST.E.64 desc[UR36][R8.64], R110 ;  /* 0x0000006e0800d985 */ /* 0x0001e8000c101b24 */
[----:B------:R0:W-:Y:S01]  /*fcd0*/  @!P6 ST.E.64 desc[UR36][R10.64], R114 ;  /* 0x000000720a00e985 */ /* 0x0001e2000c101b24 */
[----:B------:R-:W-:Y:S05]  /*fce0*/  @P0 BRA `(.L_x_961) ;  /* 0x0000004400180947 */ /* 0x000fea0003800000 */
[----:B------:R-:W-:-:S04]  /*fcf0*/  LEA.HI R19, R19, R19, RZ, 0x1 ;  /* 0x0000001313137211 */ /* 0x000fc800078f08ff */
[----:B0-----:R-:W-:-:S05]  /*fd00*/  LOP3.LUT R3, R19, 0xfffffffe, RZ, 0xc0, !PT ;  /* 0xfffffffe13037812 */ /* 0x001fca00078ec0ff */
[----:B------:R-:W-:-:S05]  /*fd10*/  IMAD.WIDE R2, R3, 0x4, R12 ;  /* 0x0000000403027825 */ /* 0x000fca00078e020c */
[----:B------:R0:W-:Y:S01]  /*fd20*/  ST.E.64 desc[UR36][R2.64], R118 ;  /* 0x0000007602007985 */ /* 0x0001e2000c101b24 */
[----:B------:R-:W-:Y:S05]  /*fd30*/  BRA `(.L_x_961) ;  /* 0x0000004400047947 */ /* 0x000fea0003800000 */
.L_x_1048:
[----:B------:R-:W-:-:S05]  /*fd40*/  VIADD R0, R23, 0xffffff80 ;  /* 0xffffff8017007836 */ /* 0x000fca0000000000 */
[----:B------:R-:W-:-:S13]  /*fd50*/  ISETP.GT.AND P0, PT, R0, 0xbf, PT ;  /* 0x000000bf0000780c */ /* 0x000fda0003f04270 */
[----:B------:R-:W-:Y:S05]  /*fd60*/  @P0 BRA `(.L_x_961) ;  /* 0x0000004000f80947 */ /* 0x000fea0003800000 */
[----:B------:R-:W0:Y:S01]  /*fd70*/  S2R R0, SR_CTAID.X ;  /* 0x0000000000007919 */ /* 0x000e220000002500 */
[----:B------:R-:W1:Y:S01]  /*fd80*/  LDC R7, c[0x0][0xbe8] ;  /* 0x0002fa00ff077b82 */ /* 0x000e620000000800 */
[----:B------:R-:W-:Y:S01]  /*fd90*/  ULDC UR4, c[0x0][0xa88] ;  /* 0x0002a20000047ab9 */ /* 0x000fe20000000800 */
[----:B0-----:R-:W-:Y:S02]  /*fda0*/  IMAD R23, R0, 0xc0, R23 ;  /* 0x000000c000177824 */ /* 0x001fe400078e0217 */
[----:B-1----:R-:W-:Y:S02]  /*fdb0*/  IMAD R0, R7, UR4, RZ ;  /* 0x0000000407007c24 */ /* 0x002fe4000f8e02ff */
[----:B------:R-:W-:-:S05]  /*fdc0*/  VIADD R23, R23, 0xffffff80 ;  /* 0xffffff8017177836 */ /* 0x000fca0000000000 */
        /* <DEDUP_REMOVED lines=17> */
[----:B------:R-:W-:-:S05]  /*fee0*/  IMAD.U32 R3, RZ, RZ, UR6 ;  /* 0x00000006ff037e24 */ /* 0x000fca000f8e00ff */
        /* <DEDUP_REMOVED lines=26> */
[----:B------:R-:W-:Y:S01]  /*10090*/  LEA R4, P0, R2, UR4, 0x2 ;  /* 0x0000000402047c11 */ /* 0x000fe2000f8010ff */
[----:B------:R-:W-:-:S05]  /*100a0*/  IMAD.IADD R3, R3, 0x1, R5 ;  /* 0x0000000103037824 */ /* 0x000fca00078e0205 */
[----:B------:R-:W-:Y:S01]  /*100b0*/  LEA.HI.X R5, R2, UR5, R3, 0x2, P0 ;  /* 0x0000000502057c11 */ /* 0x000fe200080f1403 */
[----:B------:R-:W-:-:S05]  /*100c0*/  IMAD.MOV.U32 R3, RZ, RZ, -0x800000 ;  /* 0xff800000ff037424 */ /* 0x000fca00078e00ff */
[----:B------:R0:W-:Y:S01]  /*100d0*/  STG.E desc[UR36][R4.64], R3 ;  /* 0x0000000304007986 */ /* 0x0001e2000c101924 */
[----:B------:R-:W-:Y:S05]  /*100e0*/  BRA `(.L_x_961) ;  /* 0x0000004000187947 */ /* 0x000fea0003800000 */
.L_x_959:
        /* <DEDUP_REMOVED lines=18> */
.L_x_1051:
[----:B------:R-:W-:Y:S01]  /*10210*/  ULDC UR7, c[0x0][0xc50] ;  /* 0x0003140000077ab9 */ /* 0x000fe20000000800 */
[----:B------:R-:W-:Y:S01]  /*10220*/  UMOV UR42, UR6 ;  /* 0x00000006002a7c82 */ /* 0x000fe20008000000 */
[----:B------:R-:W-:-:S11]  /*10230*/  UISETP.NE.AND UP0, UPT, UR7, 0x1, UPT ;  /* 0x000000010700788c */ /* 0x000fd6000bf05270 */
[----:B------:R-:W-:Y:S01]  /*10240*/  @UP0 ULDC UR4, c[0x0][0xc54] ;  /* 0x0003150000040ab9 */ /* 0x000fe20000000800 */
[----:B------:R-:W-:Y:S01]  /*10250*/  @UP0 ULDC UR8, c[0x0][0xc58] ;  /* 0x0003160000080ab9 */ /* 0x000fe20000000800 */
[----:B------:R-:W-:-:S04]  /*10260*/  UIMAD.WIDE.U32 UR4, UR6, UR4, URZ ;  /* 0x00000004060472a5 */ /* 0x000fc8000f8e003f */
[----:B------:R-:W-:-:S12]  /*10270*/  @UP0 USHF.R.U32.HI UR42, URZ, UR8, UR5 ;  /* 0x000000083f2a0299 */ /* 0x000fd80008011605 */
.L_x_1052:
[----:B------:R-:W-:Y:S01]  /*10280*/  ISETP.GE.AND P0, PT, R25, RZ, PT ;  /* 0x000000ff1900720c */ /* 0x000fe20003f06270 */
[----:B------:R-:W-:Y:S01]  /*10290*/  UIADD3 UR47, -UR42, URZ, URZ ;  /* 0x0000003f2a2f7290 */ /* 0x000fe2000fffe13f */
[----:B------:R-:W-:Y:S02]  /*102a0*/  IMAD.MOV.U32 R0, RZ, RZ, 0x1 ;  /* 0x00000001ff007424 */ /* 0x000fe400078e00ff */
[----:B------:R-:W-:Y:S01]  /*102b0*/  IMAD.MOV.U32 R2, RZ, RZ, RZ ;  /* 0x000000ffff027224 */ /* 0x000fe200078e00ff */
[----:B------:R-:W-:Y:S01]  /*102c0*/  UIMAD UR47, UR7, UR47, UR6 ;  /* 0x0000002f072f72a4 */ /* 0x000fe2000f8e0206 */
[----:B------:R-:W-:-:S07]  /*102d0*/  IMAD.MOV.U32 R10, RZ, RZ, 0x1 ;  /* 0x00000001ff0a7424 */ /* 0x000fce00078e00ff */
[----:B------:R-:W-:Y:S05]  /*102e0*/  @!P0 BRA `(.L_x_1053) ;  /* 0x0000003800d88947 */ /* 0x000fea0003800000 */
[----:B------:R-:W0:Y:S01]  /*102f0*/  LDC.64 R2, c[0x0][0xa28] ;  /* 0x00028a00ff027b82 */ /* 0x000e220000000a00 */
[----:B------:R-:W-:Y:S01]  /*10300*/  IMAD.MOV.U32 R24, RZ, RZ, RZ ;  /* 0x000000ffff187224 */ /* 0x000fe200078e00ff */
[----:B------:R-:W-:Y:S01]  /*10310*/  ULDC.64 UR4, c[0x0][0x418] ;  /* 0x0001060000047ab9 */ /* 0x000fe20000000a00 */
[----:B------:R-:W-:Y:S01]  /*10320*/  ULDC UR6, c[0x0][0x448] ;  /* 0x0001120000067ab9 */ /* 0x000fe20000000800 */
[----:B------:R-:W-:Y:S01]  /*10330*/  ULDC UR10, c[0x0][0x2f0] ;  /* 0x0000bc00000a7ab9 */ /* 0x000fe20000000800 */
[----:B------:R-:W-:Y:S01]  /*10340*/  ULDC UR11, c[0x0][0x288] ;  /* 0x0000a200000b7ab9 */ /* 0x000fe20000000800 */
[----:B0-----:R-:W-:-:S04]  /*10350*/  ISETP.NE.U32.AND P0, PT, R2, RZ, PT ;  /* 0x000000ff0200720c */ /* 0x001fc80003f05070 */
[----:B------:R-:W-:-:S13]  /*10360*/  ISETP.NE.AND.EX P0, PT, R3, RZ, PT, P0 ;  /* 0x000000ff0300720c */ /* 0x000fda0003f05300 */
[----:B------:R-:W0:Y:S02]  /*10370*/  @P0 LDC.64 R2, c[0x0][0xa28] ;  /* 0x00028a00ff020b82 */ /* 0x000e240000000a00 */
[----:B0-----:R-:W-:-:S05]  /*10380*/  @P0 IMAD.WIDE R2, R25, 0x4, R2 ;  /* 0x0000000419020825 */ /* 0x001fca00078e0202 */
[----:B------:R0:W5:Y:S01]  /*10390*/  @P0 LDG.E R24, desc[UR36][R2.64] ;  /* 0x0000002402180981 */ /* 0x000162000c1e1900 */
[----:B------:R-:W1:Y:S01]  /*103a0*/  S2UR UR43, SR_CTAID.X ;  /* 0x00000000002b79c3 */ /* 0x000e620000002500 */
[----:B------:R-:W-:Y:S02]  /*103b0*/  UISETP.NE.U32.AND UP0, UPT, UR4, URZ, UPT ;  /* 0x0000003f0400728c */ /* 0x000fe4000bf05070 */
[----:B------:R-:W-:Y:S02]  /*103c0*/  UISETP.NE.AND UP1, UPT, UR6, 0x1, UPT ;  /* 0x000000010600788c */ /* 0x000fe4000bf25270 */
[----:B------:R-:W-:Y:S01]  /*103d0*/  UISETP.NE.AND.EX UP0, UPT, UR5, URZ, UPT, UP0 ;  /* 0x0000003f0500728c */ /* 0x000fe2000bf05300 */
[----:B------:R-:W-:Y:S02]  /*103e0*/  ULDC UR6, c[0x0][0x424] ;  /* 0x0001090000067ab9 */ /* 0x000fe40000000800 */
[----:B------:R-:W-:Y:S01]  /*103f0*/  ULDC.64 UR4, c[0x0][0x9e0] ;  /* 0x0002780000047ab9 */ /* 0x000fe20000000a00 */
[----:B------:R-:W-:-:S02]  /*10400*/  USEL UR9, UR6, 0x1, UP0 ;  /* 0x0000000106097887 */ /* 0x000fc40008000000 */
[----:B------:R-:W-:Y:S02]  /*10410*/  UISETP.GE.AND UP0, UPT, UR5, 0x1, UPT ;  /* 0x000000010500788c */ /* 0x000fe4000bf06270 */
[----:B------:R-:W-:Y:S01]  /*10420*/  UIMAD UR50, UR9, UR10, URZ ;  /* 0x0000000a093272a4 */ /* 0x000fe2000f8e023f */
[----:B------:R-:W-:Y:S01]  /*10430*/  @UP1 ULDC UR7, c[0x0][0x44c] ;  /* 0x0001130000071ab9 */ /* 0x000fe20000000800 */
[----:B------:R-:W-:Y:S02]  /*10440*/  UIMAD UR9, UR9, UR10, 0x7f ;  /* 0x0000007f090974a4 */ /* 0x000fe4000f8e020a */
[----:B------:R-:W-:Y:S01]  /*10450*/  PLOP3.LUT P1, PT, PT, PT, UP0, 0x80, 0x0 ;  /* 0x000000000000781c */ /* 0x000fe20003f2f008 */
[----:B------:R-:W-:Y:S01]  /*10460*/  @UP1 ULDC UR12, c[0x0][0x450] ;  /* 0x00011400000c1ab9 */ /* 0x000fe20000000800 */
[----:B------:R-:W-:Y:S02]  /*10470*/  UP2UR UR51, UPR, URZ, 0x2 ;  /* 0x000000023f337883 */ /* 0x000fe40008000000 */
[----:B-1----:R-:W-:-:S04]  /*10480*/  UIMAD UR43, UR43, 0xc0, URZ ;  /* 0x000000c02b2b78a4 */ /* 0x002fc8000f8e023f */
[----:B------:R-:W-:-:S04]  /*10490*/  UIADD3 UR8, UR43, 0xbf, URZ ;  /* 0x000000bf2b087890 */ /* 0x000fc8000fffe03f */
[----:B------:R-:W-:Y:S02]  /*104a0*/  UIMAD.WIDE.U32 UR6, UR8, UR7, URZ ;  /* 0x00000007080672a5 */ /* 0x000fe4000f8e003f */
[----:B------:R-:W-:Y:S02]  /*104b0*/  UIADD3 UR6, UR50, 0x1, -UR11 ;  /* 0x0000000132067890 */ /* 0x000fe4000fffe80b */
[----:B------:R-:W-:Y:S02]  /*104c0*/  @UP1 USHF.R.U32.HI UR8, URZ, UR12, UR7 ;  /* 0x0000000c3f081299 */ /* 0x000fe40008011607 */
[----:B------:R-:W-:Y:S02]  /*104d0*/  USHF.R.S32.HI UR7, URZ, 0x1f, UR9 ;  /* 0x0000001f3f077899 */ /* 0x000fe40008011409 */
[----:B------:R-:W-:Y:S02]  /*104e0*/  UIADD3 UR6, UR6, UR8, URZ ;  /* 0x0000000806067290 */ /* 0x000fe4000fffe03f */
[----:B------:R-:W-:-:S02]  /*104f0*/  ULEA.HI UR7, UR7, UR9, URZ, 0x7 ;  /* 0x0000000907077291 */ /* 0x000fc4000f8f383f */
[----:B------:R-:W-:Y:S02]  /*10500*/  UIADD3 UR4, UR6, UR4, URZ ;  /* 0x0000000406047290 */ /* 0x000fe4000fffe03f */
[----:B------:R-:W-:Y:S01]  /*10510*/  USHF.R.S32.HI UR44, URZ, 0x7, UR7 ;  /* 0x000000073f2c7899 */ /* 0x000fe20008011407 */
[----:B0-----:R-:W-:Y:S11]  /*10520*/  @!P1 BRA `(.L_x_1054) ;  /* 0x0000000000449947 */ /* 0x001ff60003800000 */
        /* <DEDUP_REMOVED lines=10> */
.L_x_1055:
[----:B------:R-:W-:-:S11]  /*105d0*/  UISETP.NE.AND UP0, UPT, UR5, 0x1, UPT ;  /* 0x000000010500788c */ /* 0x000fd6000bf05270 */
[----:B------:R-:W-:Y:S02]  /*105e0*/  @UP0 ULDC.64 UR12, c[0x0][0x9e8] ;  /* 0x00027a00000c0ab9 */ /* 0x000fe40000000a00 */
[----:B------:R-:W-:-:S04]  /*105f0*/  UIMAD.WIDE.U32 UR6, UR8, UR12, URZ ;  /* 0x0000000c080672a5 */ /* 0x000fc8000f8e003f */
[----:B------:R-:W-:-:S12]  /*10600*/  @UP0 USHF.R.U32.HI UR8, URZ, UR13, UR7 ;  /* 0x0000000d3f080299 */ /* 0x000fd80008011607 */
.L_x_1056:
[----:B------:R-:W-:-:S04]  /*10610*/  UIMAD UR8, UR8, UR5, UR5 ;  /* 0x00000005080872a4 */ /* 0x000fc8000f8e0205 */
[----:B------:R-:W-:-:S04]  /*10620*/  UISETP.LT.AND UP0, UPT, UR4, UR8, UPT ;  /* 0x000000080400728c */ /* 0x000fc8000bf01270 */
[----:B------:R-:W-:-:S12]  /*10630*/  USEL UR4, UR4, UR8, UP0 ;  /* 0x0000000804047287 */ /* 0x000fd80008000000 */
.L_x_1054:
[----:B------:R-:W-:Y:S02]  /*10640*/  UISETP.NE.AND UP0, UPT, UR51, URZ, UPT ;  /* 0x0000003f3300728c */ /* 0x000fe4000bf05270 */
[----:B------:R-:W-:-:S04]  /*10650*/  UIADD3 UR4, UR4, 0x7f, URZ ;  /* 0x0000007f04047890 */ /* 0x000fc8000fffe03f */
[----:B------:R-:W-:-:S04]  /*10660*/  USHF.R.S32.HI UR8, URZ, 0x1f, UR4 ;  /* 0x0000001f3f087899 */ /* 0x000fc80008011404 */
[----:B------:R-:W-:Y:S01]  /*10670*/  ULEA.HI UR8, UR8, UR4, URZ, 0x7 ;  /* 0x0000000408087291 */ /* 0x000fe2000f8f383f */
[----:B------:R-:W-:Y:S01]  /*10680*/  @UP0 ULDC UR6, c[0x0][0x44c] ;  /* 0x0001130000060ab9 */ /* 0x000fe20000000800 */
[----:B------:R-:W-:Y:S01]  /*10690*/  @UP0 ULDC UR9, c[0x0][0x450] ;  /* 0x0001140000090ab9 */ /* 0x000fe20000000800 */
[----:B------:R-:W-:Y:S02]  /*106a0*/  UIMAD.WIDE.U32 UR6, UR43, UR6, URZ ;  /* 0x000000062b0672a5 */ /* 0x000fe4000f8e003f */
[----:B------:R-:W-:Y:S01]  /*106b0*/  UMOV UR4, UR43 ;  /* 0x0000002b00047c82 */ /* 0x000fe20008000000 */
[----:B------:R-:W-:Y:S02]  /*106c0*/  USHF.R.S32.HI UR45, URZ, 0x7, UR8 ;  /* 0x000000073f2d7899 */ /* 0x000fe40008011408 */
[----:B------:R-:W-:Y:S02]  /*106d0*/  @UP0 USHF.R.U32.HI UR4, URZ, UR9, UR7 ;  /* 0x000000093f040299 */ /* 0x000fe40008011607 */
[----:B------:R-:W-:-:S02]  /*106e0*/  UISETP.LT.AND UP0, UPT, UR44, UR45, UPT ;  /* 0x0000002d2c00728c */ /* 0x000fc4000bf01270 */
[----:B------:R-:W-:Y:S01]  /*106f0*/  UIADD3 UR4, UR4, -UR11, UR50 ;  /* 0x8000000b04047290 */ /* 0x000fe2000fffe032 */
[----:B------:R-:W-:Y:S01]  /*10700*/  ULDC UR8, c[0x0][0x9dc] ;  /* 0x0002770000087ab9 */ /* 0x000fe20000000800 */
[----:B------:R-:W-:Y:S02]  /*10710*/  USEL UR12, UR44, UR45, UP0 ;  /* 0x0000002d2c0c7287 */ /* 0x000fe40008000000 */
[----:B------:R-:W-:Y:S01]  /*10720*/  UIADD3 UR8, UR4, -UR8, URZ ;  /* 0x8000000804087290 */ /* 0x000fe2000fffe03f */
[----:B------:R-:W-:Y:S11]  /*10730*/  @!P1 BRA `(.L_x_1057) ;  /* 0x0000000000449947 */ /* 0x000ff60003800000 */
        /* <DEDUP_REMOVED lines=10> */
.L_x_1058:
[----:B------:R-:W-:-:S11]  /*107e0*/  UISETP.NE.AND UP0, UPT, UR5, 0x1, UPT ;  /* 0x000000010500788c */ /* 0x000fd6000bf05270 */
[----:B------:R-:W-:Y:S02]  /*107f0*/  @UP0 ULDC.64 UR10, c[0x0][0x9e8] ;  /* 0x00027a00000a0ab9 */ /* 0x000fe40000000a00 */
[----:B------:R-:W-:-:S04]  /*10800*/  UIMAD.WIDE.U32 UR6, UR4, UR10, URZ ;  /* 0x0000000a040672a5 */ /* 0x000fc8000f8e003f */
[----:B------:R-:W-:-:S12]  /*10810*/  @UP0 USHF.R.U32.HI UR4, URZ, UR11, UR7 ;  /* 0x0000000b3f040299 */ /* 0x000fd80008011607 */
.L_x_1059:
[----:B------:R-:W-:-:S04]  /*10820*/  UIMAD UR4, UR4, UR5, URZ ;  /* 0x00000005040472a4 */ /* 0x000fc8000f8e023f */
[----:B------:R-:W-:-:S04]  /*10830*/  UISETP.LT.AND UP0, UPT, UR8, UR4, UPT ;  /* 0x000000040800728c */ /* 0x000fc8000bf01270 */
[----:B------:R-:W-:-:S12]  /*10840*/  USEL UR8, UR8, UR4, !UP0 ;  /* 0x0000000408087287 */ /* 0x000fd8000c000000 */
.L_x_1057:
[----:B------:R-:W-:Y:S02]  /*10850*/  USHF.R.S32.HI UR4, URZ, 0x1f, UR8 ;  /* 0x0000001f3f047899 */ /* 0x000fe40008011408 */
[----:B------:R-:W-:Y:S02]  /*10860*/  USHF.R.U32.HI UR9, URZ, 0x10, UR47 ;  /* 0x000000103f097899 */ /* 0x000fe4000801162f */
[----:B------:R-:W-:Y:S02]  /*10870*/  ULEA.HI UR4, UR4, UR8, URZ, 0x7 ;  /* 0x0000000804047291 */ /* 0x000fe4000f8f383f */
[----:B------:R-:W-:Y:S02]  /*10880*/  ULOP3.LUT UR47, UR47, 0xffff, URZ, 0xc0, !UPT ;  /* 0x0000ffff2f2f7892 */ /* 0x000fe4000f8ec03f */
[----:B------:R-:W-:Y:S01]  /*10890*/  USHF.R.S32.HI UR4, URZ, 0x7, UR4 ;  /* 0x000000073f047899 */ /* 0x000fe20008011404 */
[----:B------:R-:W-:-:S03]  /*108a0*/  UMOV UR39, URZ ;  /* 0x0000003f00277c82 */ /* 0x000fc60008000000 */
[----:B------:R-:W-:-:S04]  /*108b0*/  UISETP.LT.AND UP0, UPT, URZ, UR4, UPT ;  /* 0x000000043f00728c */ /* 0x000fc8000bf01270 */
[----:B------:R-:W-:Y:S02]  /*108c0*/  USEL UR46, URZ, UR4, !UP0 ;  /* 0x000000043f2e7287 */ /* 0x000fe4000c000000 */
[----:B------:R-:W-:Y:S02]  /*108d0*/  UISETP.NE.AND UP0, UPT, UR9, URZ, UPT ;  /* 0x0000003f0900728c */ /* 0x000fe4000bf05270 */
[----:B------:R-:W-:-:S06]  /*108e0*/  UISETP.GT.AND UP1, UPT, UR12, UR46, UPT ;  /* 0x0000002e0c00728c */ /* 0x000fcc000bf24270 */
[----:B------:R-:W-:-:S03]  /*108f0*/  PLOP3.LUT P0, PT, PT, PT, UP1, 0x80, 0x0 ;  /* 0x000000000000781c */ /* 0x000fc60003f0f018 */
[----:B------:R-:W-:-:S10]  /*10900*/  @!UP0 ULDC UR9, c[0x0][0x9f0] ;  /* 0x00027c0000098ab9 */ /* 0x000fd40000000800 */
[----:B------:R-:W-:Y:S05]  /*10910*/  @!P0 BRA `(.L_x_1060) ;  /* 0x00000000007c8947 */ /* 0x000fea0003800000 */
[----:B------:R-:W-:Y:S01]  /*10920*/  IABS R0, UR9 ;  /* 0x0000000900007c13 */ /* 0x000fe20008000000 */
[----:B------:R-:W-:Y:S02]  /*10930*/  UIADD3 UR4, UR9, -0x1, UR12 ;  /* 0xffffffff09047890 */ /* 0x000fe4000fffe00c */
[----:B------:R-:W-:Y:S02]  /*10940*/  IABS R4, UR9 ;  /* 0x0000000900047c13 */ /* 0x000fe40008000000 */
[----:B------:R-:W-:Y:S01]  /*10950*/  R2UR UR10, R0 ;  /* 0x00000000000a72ca */ /* 0x000fe200000e0000 */
[----:B------:R-:W-:-:S03]  /*10960*/  UIADD3 UR6, -UR46, UR4, URZ ;  /* 0x000000042e067290 */ /* 0x000fc6000fffe13f */
[----:B------:R-:W-:-:S03]  /*10970*/  UMOV UR4, URZ ;  /* 0x0000003f00047c82 */ /* 0x000fc60008000000 */
[----:B------:R-:W-:Y:S01]  /*10980*/  IABS R3, UR6 ;  /* 0x0000000600037c13 */ /* 0x000fe20008000000 */
[----:B------:R-:W-:-:S03]  /*10990*/  ULOP3.LUT UR6, UR6, UR9, URZ, 0x3c, !UPT ;  /* 0x0000000906067292 */ /* 0x000fc6000f8e3c3f */
[----:B------:R-:W-:Y:S02]  /*109a0*/  R2UR UR8, R3 ;  /* 0x00000000030872ca */ /* 0x000fe400000e0000 */
        /* <DEDUP_REMOVED lines=22> */
.L_x_1060:
[----:B------:R-:W-:Y:S02]  /*10b10*/  UIMAD UR52, UR47, UR39, UR46 ;  /* 0x000000272f3472a4 */ /* 0x000fe4000f8e022e */
[----:B------:R-:W-:Y:S02]  /*10b20*/  IMAD.U32 R3, RZ, RZ, UR39 ;  /* 0x00000027ff037e24 */ /* 0x000fe4000f8e00ff */
[----:B------:R-:W-:Y:S02]  /*10b30*/  IMAD.MOV.U32 R2, RZ, RZ, RZ ;  /* 0x000000ffff027224 */ /* 0x000fe400078e00ff */
[----:B------:R-:W-:Y:S02]  /*10b40*/  IMAD.MOV.U32 R0, RZ, RZ, 0x1 ;  /* 0x00000001ff007424 */ /* 0x000fe400078e00ff */
[----:B------:R-:W-:Y:S02]  /*10b50*/  IMAD.U32 R22, RZ, RZ, UR52 ;  /* 0x00000034ff167e24 */ /* 0x000fe4000f8e00ff */
[----:B------:R-:W-:-:S03]  /*10b60*/  IMAD.MOV.U32 R10, RZ, RZ, 0x1 ;  /* 0x00000001ff0a7424 */ /* 0x000fc600078e00ff */
[----:B------:R-:W-:-:S04]  /*10b70*/  VIADDMNMX R22, R22, R3, UR12, PT ;  /* 0x0000000c16167e46 */ /* 0x000fc8000b800103 */
[----:B------:R-:W-:-:S13]  /*10b80*/  ISETP.GT.AND P0, PT, R22, UR52, PT ;  /* 0x0000003416007c0c */ /* 0x000fda000bf04270 */
        /* <DEDUP_REMOVED lines=11> */
[----:B------:R-:W-:Y:S02]  /*10c40*/  IMAD.U32 R4, RZ, RZ, UR4 ;  /* 0x00000004ff047e24 */ /* 0x000fe4000f8e00ff */
[----:B------:R-:W-:Y:S01]  /*10c50*/  IMAD.U32 R5, RZ, RZ, UR5 ;  /* 0x00000005ff057e24 */ /* 0x000fe2000f8e00ff */
[----:B------:R-:W0:Y:S01]  /*10c60*/  LDC.64 R2, c[0x4][R2] ;  /* 0x0100000002027b82 */ /* 0x000e220000000a00 */
[----:B------:R-:W-:Y:S01]  /*10c70*/  ULDC.64 UR4, c[0x4][0x8] ;  /* 0x0100020000047ab9 */ /* 0x000fe20000000a00 */
[----:B------:R-:W-:Y:S02]  /*10c80*/  IMAD.U32 R6, RZ, RZ, UR6 ;  /* 0x00000006ff067e24 */ /* 0x000fe4000f8e00ff */
[----:B------:R-:W-:-:S02]  /*10c90*/  IMAD.U32 R7, RZ, RZ, UR7 ;  /* 0x00000007ff077e24 */ /* 0x000fc4000f8e00ff */
[----:B------:R-:W-:Y:S02]  /*10ca0*/  IMAD.U32 R10, RZ, RZ, UR4 ;  /* 0x00000004ff0a7e24 */ /* 0x000fe4000f8e00ff */
[----:B------:R-:W-:Y:S02]  /*10cb0*/  IMAD.U32 R11, RZ, RZ, UR5 ;  /* 0x00000005ff0b7e24 */ /* 0x000fe4000f8e00ff */
[----:B------:R-:W-:Y:S02]  /*10cc0*/  IMAD.MOV.U32 R8, RZ, RZ, 0x70 ;  /* 0x00000070ff087424 */ /* 0x000fe400078e00ff */
[----:B------:R-:W-:Y:S02]  /*10cd0*/  IMAD.MOV.U32 R12, RZ, RZ, 0x1 ;  /* 0x00000001ff0c7424 */ /* 0x000fe400078e00ff */
[----:B------:R-:W-:-:S07]  /*10ce0*/  IMAD.MOV.U32 R13, RZ, RZ, RZ ;  /* 0x000000ffff0d7224 */ /* 0x000fce00078e00ff */
[----:B------:R-:W-:-:S07]  /*10cf0*/  LEPC R20, `(.L_x_1061) ;  /* 0x000000001014794e */ /* 0x000fce0000000000 */
[----:B0----5:R-:W-:Y:S05]  /*10d00*/  CALL.ABS.NOINC R2 ;  /* 0x0000000002007343 */ /* 0x021fea0003c00000 */
.L_x_1061:
        /* <DEDUP_REMOVED lines=19> */
[----:B-1---5:R-:W-:Y:S05]  /*10e40*/  CALL.ABS.NOINC R2 ;  /* 0x0000000002007343 */ /* 0x022fea0003c00000 */
.L_x_1063:
[----:B------:R0:W1:Y:S01]  /*10e50*/  LDC.64 R2, c[0x4][R16] ;  /* 0x0100000010027b82 */ /* 0x0000620000000a00 */
[----:B------:R-:W-:Y:S01]  /*10e60*/  ULDC.64 UR4, c[0x4][0x88] ;  /* 0x0100220000047ab9 */ /* 0x000fe20000000a00 */
[----:B------:R-:W-:Y:S01]  /*10e70*/  ULDC.64 UR6, c[0x4][0x90] ;  /* 0x0100240000067ab9 */ /* 0x000fe20000000a00 */
[----:B------:R-:W-:Y:S02]  /*10e80*/  IMAD.U32 R4, RZ, RZ, UR4 ;  /* 0x00000004ff047e24 */ /* 0x000fe4000f8e00ff */
        /* <DEDUP_REMOVED lines=11> */
.L_x_1062:
        /* <DEDUP_REMOVED lines=8> */
[C---:B------:R-:W-:Y:S01]  /*10fc0*/  LOP3.LUT R20, R23.reuse, 0x7f, RZ, 0xc0, !PT ;  /* 0x0000007f17147812 */ /* 0x040fe200078ec0ff */
[----:B------:R-:W-:Y:S01]  /*10fd0*/  IMAD.SHL.U32 R26, R23, 0x10, RZ ;  /* 0x00000010171a7824 */ /* 0x000fe200078e00ff */
[----:B-1----:R-:W-:Y:S01]  /*10fe0*/  ISETP.NE.AND P1, PT, R16, 0x1, PT ;  /* 0x000000011000780c */ /* 0x002fe20003f25270 */
[----:B------:R-:W-:Y:S01]  /*10ff0*/  VIADD R0, R22, 0xffffffff ;  /* 0xffffffff16007836 */ /* 0x000fe20000000000 */
[----:B------:R-:W-:Y:S02]  /*11000*/  SHF.R.U32.HI R4, RZ, 0x3, R20 ;  /* 0x00000003ff047819 */ /* 0x000fe40000011614 */
[----:B------:R-:W-:Y:S02]  /*11010*/  LOP3.LUT R26, R26, 0x70, RZ, 0xc0, !PT ;  /* 0x000000701a1a7812 */ /* 0x000fe400078ec0ff */
[----:B------:R-:W-:Y:S01]  /*11020*/  LOP3.LUT R18, R18, 0xfffffffb, RZ, 0xc0, !PT ;  /* 0xfffffffb12127812 */ /* 0x000fe200078ec0ff */
[----:B------:R-:W-:-:S04]  /*11030*/  IMAD R5, R0, 0x80, R4 ;  /* 0x0000008000057824 */ /* 0x000fc800078e0204 */
[----:B------:R-:W-:Y:S02]  /*11040*/  IMAD.IADD R5, R26, 0x1, R5 ;  /* 0x000000011a057824 */ /* 0x000fe400078e0205 */
[----:B------:R-:W1:Y:S01]  /*11050*/  @P1 LDC R4, c[0x0][0x434] ;  /* 0x00010d00ff041b82 */ /* 0x000e620000000800 */
[----:B------:R-:W-:Y:S01]  /*11060*/  @P1 LOP3.LUT R18, R18, 0x4, RZ, 0xfc, !PT ;  /* 0x0000000412121812 */ /* 0x000fe200078efcff */
[C---:B-----5:R-:W-:Y:S01]  /*11070*/  IMAD.IADD R7, R5.reuse, 0x1, R24 ;  /* 0x0000000105077824 */ /* 0x060fe200078e0218 */
[----:B------:R-:W-:-:S03]  /*11080*/  ISETP.GE.AND P0, PT, R5, UR50, PT ;  /* 0x0000003205007c0c */ /* 0x000fc6000bf06270 */
[----:B------:R-:W-:Y:S02]  /*11090*/  IMAD.MOV.U32 R10, RZ, RZ, R7 ;  /* 0x000000ffff0a7224 */ /* 0x000fe400078e0007 */
[----:B0-----:R-:W0:Y:S08]  /*110a0*/  @P1 LDC R3, c[0x0][0x438] ;  /* 0x00010e00ff031b82 */ /* 0x001e300000000800 */
[----:B------:R-:W3:Y:S01]  /*110b0*/  @!P0 LDC.64 R8, c[0x0][0x428] ;  /* 0x00010a00ff088b82 */ /* 0x000ee20000000a00 */
[----:B-1----:R-:W-:-:S07]  /*110c0*/  @P1 IMAD.HI.U32 R2, R7, R4, RZ ;  /* 0x0000000407021227 */ /* 0x002fce00078e00ff */
[----:B------:R-:W1:Y:S01]  /*110d0*/  @!P0 LDC.64 R4, c[0x0][0x418] ;  /* 0x00010600ff048b82 */ /* 0x000e620000000a00 */
[----:B0-----:R-:W-:-:S04]  /*110e0*/  @P1 SHF.R.U32.HI R10, RZ, R3, R2 ;  /* 0x00000003ff0a1219 */ /* 0x001fc80000011602 */
[----:B------:R-:W-:Y:S02]  /*110f0*/  @!P0 SHF.R.S32.HI R3, RZ, 0x1f, R10 ;  /* 0x0000001fff038819 */ /* 0x000fe4000001140a */
[----:B--2---:R-:W-:-:S05]  /*11100*/  SHF.R.S32.HI R6, RZ, 0x1f, R29 ;  /* 0x0000001fff067819 */ /* 0x004fca000001141d */
[----:B---3--:R-:W-:Y:S01]  /*11110*/  @!P0 IMAD R2, R6, R8, RZ ;  /* 0x0000000806028224 */ /* 0x008fe200078e02ff */
[----:B------:R0:W-:Y:S03]  /*11120*/  STL [R1], R6 ;  /* 0x0000000601007387 */ /* 0x0001e60000100800 */
[----:B------:R-:W-:Y:S02]  /*11130*/  @!P0 IMAD R9, R29, R9, R2 ;  /* 0x000000091d098224 */ /* 0x000fe400078e0202 */
[----:B------:R-:W-:-:S04]  /*11140*/  @!P0 IMAD.MOV.U32 R2, RZ, RZ, R10 ;  /* 0x000000ffff028224 */ /* 0x000fc800078e000a */
[----:B------:R-:W-:-:S04]  /*11150*/  @!P0 IMAD.WIDE.U32 R2, R29, R8, R2 ;  /* 0x000000081d028225 */ /* 0x000fc800078e0002 */
[----:B------:R-:W-:Y:S01]  /*11160*/  @!P0 IMAD.IADD R3, R3, 0x1, R9 ;  /* 0x0000000103038824 */ /* 0x000fe200078e0209 */
[----:B-1----:R-:W-:Y:S01]  /*11170*/  @!P0 LEA R4, P1, R2, R4, 0x2 ;  /* 0x0000000402048211 */ /* 0x002fe200078210ff */
[----:B0-----:R-:W-:-:S03]  /*11180*/  IMAD.MOV.U32 R6, RZ, RZ, RZ ;  /* 0x000000ffff067224 */ /* 0x001fc600078e00ff */
[----:B------:R-:W-:-:S05]  /*11190*/  @!P0 LEA.HI.X R5, R2, R5, R3, 0x2, P1 ;  /* 0x0000000502058211 */ /* 0x000fca00008f1403 */
[----:B------:R0:W5:Y:S01]  /*111a0*/  @!P0 LDG.E R6, desc[UR36][R4.64] ;  /* 0x0000002404068981 */ /* 0x000162000c1e1900 */
[----:B------:R-:W-:-:S03]  /*111b0*/  UMOV UR4, 0xffffffff ;  /* 0xffffffff00047882 */ /* 0x000fc60000000000 */
[----:B------:R-:W-:Y:S05]  /*111c0*/  BRA.DIV UR4, `(.L_x_1064) ;  /* 0x0000003204c07947 */ /* 0x000fea000b800000 */
.L_x_1104:
[----:B------:R-:W-:Y:S01]  /*111d0*/  ULOP3.LUT UR4, UR38, 0x2, URZ, 0xfc, !UPT ;  /* 0x0000000226047892 */ /* 0x000fe2000f8efc3f */
[----:B------:R-:W-:Y:S01]  /*111e0*/  IMAD.U32 R28, RZ, RZ, UR42 ;  /* 0x0000002aff1c7e24 */ /* 0x000fe2000f8e00ff */
[----:B------:R-:W-:Y:S01]  /*111f0*/  LOP3.LUT R18, R18, 0xfffffffd, RZ, 0xc0, !PT ;  /* 0xfffffffd12127812 */ /* 0x000fe200078ec0ff */
[----:B------:R-:W-:Y:S02]  /*11200*/  IMAD.SHL.U32 R8, R23, 0x8, RZ ;  /* 0x0000000817087824 */ /* 0x000fe400078e00ff */
[----:B------:R-:W-:Y:S01]  /*11210*/  IMAD.MOV R2, RZ, RZ, -R10 ;  /* 0x000000ffff027224 */ /* 0x000fe200078e0a0a */
[----:B------:R-:W-:Y:S01]  /*11220*/  SHF.R.S32.HI R28, RZ, 0x1f, R28 ;  /* 0x0000001fff1c7819 */ /* 0x000fe2000001141c */
[----:B------:R-:W-:Y:S01]  /*11230*/  IMAD.U32 R3, RZ, RZ, UR4 ;  /* 0x00000004ff037e24 */ /* 0x000fe2000f8e00ff */
[----:B------:R-:W-:Y:S01]  /*11240*/  LOP3.LUT R17, R8, 0x38, RZ, 0xc0, !PT ;  /* 0x0000003808117812 */ /* 0x000fe200078ec0ff */
[----:B0-----:R-:W-:Y:S02]  /*11250*/  IMAD R5, R16, R2, R7 ;  /* 0x0000000210057224 */ /* 0x001fe400078e0207 */
[----:B------:R-:W-:Y:S01]  /*11260*/  IMAD.MOV.U32 R27, RZ, RZ, R0 ;  /* 0x000000ffff1b7224 */ /* 0x000fe200078e0000 */
[----:B------:R-:W-:-:S13]  /*11270*/  ISETP.NE.AND P0, PT, R3, 0x3, PT ;  /* 0x000000030300780c */ /* 0x000fda0003f05270 */
[----:B------:R-:W-:Y:S01]  /*11280*/  @P0 LOP3.LUT R18, R18, 0x2, RZ, 0xfc, !PT ;  /* 0x0000000212120812 */ /* 0x000fe200078efcff */
[----:B------:R-:W-:Y:S06]  /*11290*/  @!P0 BRA `(.L_x_1065) ;  /* 0x0000000000048947 */ /* 0x000fec0003800000 */
[----:B------:R-:W-:Y:S01]  /*112a0*/  BPT.TRAP 0x1 ;  /* 0x000000040000795c */ /* 0x000fe20000300000 */
.L_x_1065:
        /* <DEDUP_REMOVED lines=8> */
[----:B------:R-:W-:Y:S02]  /*11330*/  IMAD.IADD R3, R3, 0x1, R9 ;  /* 0x0000000103037824 */ /* 0x000fe400078e0209 */
[----:B------:R-:W-:Y:S02]  /*11340*/  IMAD.MOV.U32 R9, RZ, RZ, 0x1 ;  /* 0x00000001ff097424 */ /* 0x000fe400078e00ff */
        /* <DEDUP_REMOVED lines=16> */
.L_x_1105:
        /* <DEDUP_REMOVED lines=8> */
[----:B------:R-:W-:Y:S02]  /*114d0*/  IMAD.IADD R3, R3, 0x1, R7 ;  /* 0x0000000103037824 */ /* 0x000fe400078e0207 */
[----:B------:R-:W-:Y:S02]  /*114e0*/  IMAD R5, R4, UR4, RZ ;  /* 0x0000000404057c24 */ /* 0x000fe4000f8e02ff */
[----:B------:R-:W-:-:S04]  /*114f0*/  IMAD.WIDE.U32 R2, R6, UR4, R2 ;  /* 0x0000000406027c25 */ /* 0x000fc8000f8e0002 */
[----:B------:R-:W-:Y:S01]  /*11500*/  IMAD R5, R6, UR5, R5 ;  /* 0x0000000506057c24 */ /* 0x000fe2000f8e0205 */
[----:B------:R-:W-:Y:S01]  /*11510*/  ULDC.64 UR4, c[0x0][0x308] ;  /* 0x0000c20000047ab9 */ /* 0x000fe20000000a00 */
[----:B------:R-:W-:Y:S02]  /*11520*/  IMAD.MOV.U32 R7, RZ, RZ, -0x80 ;  /* 0xffffff80ff077424 */ /* 0x000fe400078e00ff */
[----:B------:R-:W-:Y:S02]  /*11530*/  IMAD.IADD R3, R3, 0x1, R5 ;  /* 0x0000000103037824 */ /* 0x000fe400078e0205 */
[----:B------:R-:W-:Y:S01]  /*11540*/  IMAD.U32 R5, RZ, RZ, UR4 ;  /* 0x00000004ff057e24 */ /* 0x000fe2000f8e00ff */
[----:B------:R-:W-:-:S03]  /*11550*/  UIMAD UR4, UR6, UR4, URZ ;  /* 0x00000004060472a4 */ /* 0x000fc6000f8e023f */
[----:B------:R-:W-:Y:S01]  /*11560*/  IMAD.WIDE.U32 R2, R5, UR42, R2 ;  /* 0x0000002a05027c25 */ /* 0x000fe2000f8e0002 */
[----:B------:R-:W-:Y:S01]  /*11570*/  UIMAD UR4, UR42, UR5, UR4 ;  /* 0x000000052a0472a4 */ /* 0x000fe2000f8e0204 */
[----:B------:R-:W-:Y:S01]  /*11580*/  LOP3.LUT R5, R8, 0x1c0, RZ, 0xc0, !PT ;  /* 0x000001c008057812 */ /* 0x000fe200078ec0ff */
[----:B------:R-:W-:-:S03]  /*11590*/  ULDC.64 UR6, c[0x0][0x2e8] ;  /* 0x0000ba0000067ab9 */ /* 0x000fc60000000a00 */
[----:B------:R-:W-:Y:S01]  /*115a0*/  LOP3.LUT R8, R5, 0x38, R8, 0xf8, !PT ;  /* 0x0000003805087812 */ /* 0x000fe200078ef808 */
[----:B------:R-:W-:Y:S01]  /*115b0*/  VIADD R3, R3, UR4 ;  /* 0x0000000403037c36 */ /* 0x000fe20008000000 */
[----:B------:R-:W-:Y:S01]  /*115c0*/  ULDC UR4, c[0x0][0x2f4] ;  /* 0x0000bd0000047ab9 */ /* 0x000fe20000000800 */
[----:B------:R-:W-:Y:S01]  /*115d0*/  IMAD R5, R0, R7, UR50 ;  /* 0x0000003200057e24 */ /* 0x000fe2000f8e0207 */
[----:B------:R-:W-:Y:S01]  /*115e0*/  ISETP.GE.AND P3, PT, R17, UR4, PT ;  /* 0x0000000411007c0c */ /* 0x000fe2000bf66270 */
[----:B------:R-:W-:Y:S01]  /*115f0*/  UMOV UR4, 0xffffffff ;  /* 0xffffffff00047882 */ /* 0x000fe20000000000 */
[----:B------:R-:W-:Y:S01]  /*11600*/  LEA R0, P0, R2, UR6, 0x1 ;  /* 0x0000000602007c11 */ /* 0x000fe2000f8008ff */
[----:B------:R-:W-:Y:S01]  /*11610*/  IMAD.IADD R5, R5, 0x1, -R10 ;  /* 0x0000000105057824 */ /* 0x000fe200078e0a0a */
[----:B------:R-:W-:Y:S01]  /*11620*/  LOP3.LUT R8, R8, 0x38, R23, 0x78, !PT ;  /* 0x0000003808087812 */ /* 0x000fe200078e7817 */
[----:B------:R-:W-:Y:S01]  /*11630*/  IMAD.SHL.U32 R23, R20, 0x8, RZ ;  /* 0x0000000814177824 */ /* 0x000fe200078e00ff */
[----:B------:R-:W-:-:S02]  /*11640*/  LEA.HI.X R4, R2, UR7, R3, 0x1, P0 ;  /* 0x0000000702047c11 */ /* 0x000fc400080f0c03 */
[----:B------:R-:W-:Y:S02]  /*11650*/  ISETP.GE.AND P0, PT, R5, 0x1, PT ;  /* 0x000000010500780c */ /* 0x000fe40003f06270 */
[----:B------:R-:W-:-:S03]  /*11660*/  LOP3.LUT R23, R8, 0x200, R23, 0xf8, !PT ;  /* 0x0000020008177812 */ /* 0x000fc600078ef817 */
[----:B------:R-:W-:Y:S01]  /*11670*/  @P3 LOP3.LUT R18, R18, 0x1, RZ, 0xfc, !PT ;  /* 0x0000000112123812 */ /* 0x000fe200078efcff */
[----:B------:R-:W-:Y:S07]  /*11680*/  BRA.DIV UR4, `(.L_x_1067) ;  /* 0x0000002e04c87947 */ /* 0x000fee000b800000 */
        /* <DEDUP_REMOVED lines=12> */
[----:B------:R-:W-:-:S05]  /*11750*/  ISETP.GE.AND P0, PT, R5, 0x11, PT ;  /* 0x000000110500780c */ /* 0x000fca0003f06270 */
[----:B-1----:R-:W-:-:S08]  /*11760*/  @P1 LEA R9, R23, UR48, 0x1 ;  /* 0x0000003017091c11 */ /* 0x002fd0000f8e08ff */
[----:B------:R-:W-:Y:S02]  /*11770*/  @P0 LEA R21, R23, UR48, 0x1 ;  /* 0x0000003017150c11 */ /* 0x000fe4000f8e08ff */
[C---:B0-----:R-:W-:Y:S02]  /*11780*/  @P0 LEA R2, P2, R17.reuse, R14, 0x1 ;  /* 0x0000000e11020211 */ /* 0x041fe400078408ff */
[----:B------:R-:W0:Y:S03]  /*11790*/  SHFL.IDX PT, R14, R0, 0x3, 0x181f ;  /* 0x00781f00000e7f89 */ /* 0x000e2600000e0000 */
[----:B------:R-:W-:Y:S02]  /*117a0*/  @P0 IMAD.X R3, RZ, RZ, R7, P2 ;  /* 0x000000ffff030224 */ /* 0x000fe400010e0607 */
[----:B------:R-:W1:Y:S04]  /*117b0*/  SHFL.IDX PT, R7, R4, 0x3, 0x181f ;  /* 0x00781f0004077f89 */ /* 0x000e6800000e0000 */
[----:B------:R2:W-:Y:S02]  /*117c0*/  @P0 LDGSTS.E.BYPASS.LTC128B.128 [R21+0xec00], desc[UR36][R2.64], !P3 ;  /* 0x0ec0000002150fae */ /* 0x0005e4000d901d64 */
[----:B--2---:R-:W-:-:S02]  /*117d0*/  @P1 LEA R2, P0, R17, R8, 0x1 ;  /* 0x0000000811021211 */ /* 0x004fc400078008ff */
[----:B------:R-:W2:Y:S03]  /*117e0*/  SHFL.IDX PT, R8, R0, 0x4, 0x181f ;  /* 0x00981f0000087f89 */ /* 0x000ea600000e0000 */
[----:B------:R-:W-:Y:S01]  /*117f0*/  @P1 IMAD.X R3, RZ, RZ, R6, P0 ;  /* 0x000000ffff031224 */ /* 0x000fe200000e0606 */
[C---:B------:R-:W-:Y:S01]  /*11800*/  ISETP.GE.AND P0, PT, R5.reuse, 0x31, PT ;  /* 0x000000310500780c */ /* 0x040fe20003f06270 */
[----:B------:R-:W3:Y:S04]  /*11810*/  SHFL.IDX PT, R6, R4, 0x4, 0x181f ;  /* 0x00981f0004067f89 */ /* 0x000ee800000e0000 */
        /* <DEDUP_REMOVED lines=9> */
[----:B--2---:R-:W-:-:S02]  /*118b0*/  @P1 LEA R2, P0, R17, R8, 0x1 ;  /* 0x0000000811021211 */ /* 0x004fc400078008ff */
[----:B------:R-:W2:Y:S03]  /*118c0*/  SHFL.IDX PT, R8, R0, 0x6, 0x181f ;  /* 0x00d81f0000087f89 */ /* 0x000ea600000e0000 */
[----:B---3--:R-:W-:Y:S01]  /*118d0*/  @P1 IMAD.X R3, RZ, RZ, R6, P0 ;  /* 0x000000ffff031224 */ /* 0x008fe200000e0606 */
[C---:B------:R-:W-:Y:S01]  /*118e0*/  ISETP.GE.AND P0, PT, R5.reuse, 0x51, PT ;  /* 0x000000510500780c */ /* 0x040fe20003f06270 */
[----:B------:R-:W3:Y:S04]  /*118f0*/  SHFL.IDX PT, R6, R4, 0x6, 0x181f ;  /* 0x00d81f0004067f89 */ /* 0x000ee800000e0000 */
[----:B------:R0:W-:Y:S01]  /*11900*/  @P1 LDGSTS.E.BYPASS.LTC128B.128 [R9+0x10400], desc[UR36][R2.64], !P3 ;  /* 0x1040000002091fae */ /* 0x0001e2000d901d64 */
[----:B------:R-:W-:-:S03]  /*11910*/  ISETP.GE.AND P1, PT, R5, 0x61, PT ;  /* 0x000000610500780c */ /* 0x000fc60003f26270 */
[----:B------:R-:W4:Y:S04]  /*11920*/  SHFL.IDX PT, R4, R4, 0x7, 0x181f ;  /* 0x00f81f0004047f89 */ /* 0x000f2800000e0000 */
[----:B0-----:R-:W-:-:S06]  /*11930*/  @P0 LEA R2, P2, R17, R14, 0x1 ;  /* 0x0000000e11020211 */ /* 0x001fcc00078408ff */
[C---:B------:R-:W-:Y:S01]  /*11940*/  @P1 LEA R9, R23.reuse, UR48, 0x1 ;  /* 0x0000003017091c11 */ /* 0x040fe2000f8e08ff */
[----:B------:R0:W0:Y:S01]  /*11950*/  SHFL.IDX PT, R14, R0, 0x7, 0x181f ;  /* 0x00f81f00000e7f89 */ /* 0x00002200000e0000 */
[----:B-1----:R-:W-:Y:S01]  /*11960*/  @P0 IMAD.X R3, RZ, RZ, R7, P2 ;  /* 0x000000ffff030224 */ /* 0x002fe200010e0607 */
[----:B------:R-:W-:-:S05]  /*11970*/  @P0 LEA R7, R23, UR48, 0x1 ;  /* 0x0000003017070c11 */ /* 0x000fca000f8e08ff */
[----:B------:R2:W-:Y:S02]  /*11980*/  @P0 LDGSTS.E.BYPASS.LTC128B.128 [R7+0x10c00], desc[UR36][R2.64], !P3 ;  /* 0x10c0000002070fae */ /* 0x0005e4000d901d64 */
[----:B--2---:R-:W-:-:S05]  /*11990*/  @P1 LEA R2, P0, R17, R8, 0x1 ;  /* 0x0000000811021211 */ /* 0x004fca00078008ff */
[----:B---3--:R-:W-:-:S05]  /*119a0*/  @P1 IMAD.X R3, RZ, RZ, R6, P0 ;  /* 0x000000ffff031224 */ /* 0x008fca00000e0606 */
[----:B0---4-:R1:W-:Y:S03]  /*119b0*/  @P1 LDGSTS.E.BYPASS.LTC128B.128 [R9+0x11400], desc[UR36][R2.64], !P3 ;  /* 0x1140000002091fae */ /* 0x0113e6000d901d64 */
.L_x_1123:
[----:B------:R-:W-:-:S13]  /*119c0*/  ISETP.GE.AND P0, PT, R5, 0x71, PT ;  /* 0x000000710500780c */ /* 0x000fda0003f06270 */
[----:B-1----:R-:W-:Y:S02]  /*119d0*/  @P0 LEA R2, P1, R17, R14, 0x1 ;  /* 0x0000000e11020211 */ /* 0x002fe400078208ff */
[----:B------:R-:W-:-:S03]  /*119e0*/  @P0 LEA R5, R23, UR48, 0x1 ;  /* 0x0000003017050c11 */ /* 0x000fc6000f8e08ff */
[----:B------:R-:W-:-:S05]  /*119f0*/  @P0 IMAD.X R3, RZ, RZ, R4, P1 ;  /* 0x000000ffff030224 */ /* 0x000fca00008e0604 */
        /* <DEDUP_REMOVED lines=13> */
.L_x_1068:
[----:B------:R-:W-:Y:S01]  /*11ad0*/  SYNCS.ARRIVE.TRANS64.A1T0 RZ, [UR48+0x16830], RZ ;  /* 0x016830ffffff79a7 */ /* 0x000fe20008100030 */
[----:B------:R-:W-:Y:S05]  /*11ae0*/  WARPSYNC.ALL ;  /* 0x0000000000007948 */ /* 0x000fea0003800000 */
[----:B------:R-:W-:Y:S01]  /*11af0*/  UIADD3 UR5, UR48, 0x8400, URZ ;  /* 0x0000840030057890 */ /* 0x000fe2000fffe03f */
[----:B------:R-:W-:Y:S01]  /*11b00*/  R2UR UR4, R28 ;  /* 0x000000001c0472ca */ /* 0x000fe200000e0000 */
[----:B------:R-:W-:Y:S02]  /*11b10*/  ULDC.64 UR6, c[0x0][0x2d8] ;  /* 0x0000b60000067ab9 */ /* 0x000fe40000000a00 */
        /* <DEDUP_REMOVED lines=12> */
[----:B------:R-:W-:Y:S02]  /*11be0*/  IMAD.U32 R4, RZ, RZ, UR6 ;  /* 0x00000006ff047e24 */ /* 0x000fe4000f8e00ff */
[----:B------:R-:W0:Y:S01]  /*11bf0*/  LDC.64 R2, c[0x4][R2] ;  /* 0x0100000002027b82 */ /* 0x000e220000000a00 */
[----:B------:R-:W-:Y:S02]  /*11c00*/  IMAD.U32 R5, RZ, RZ, UR7 ;  /* 0x00000007ff057e24 */ /* 0x000fe4000f8e00ff */
        /* <DEDUP_REMOVED lines=8> */
[----:B0-----:R-:W-:Y:S05]  /*11c90*/  CALL.ABS.NOINC R2 ;  /* 0x0000000002007343 */ /* 0x001fea0003c00000 */
.L_x_1069:
[----:B------:R-:W-:Y:S01]  /*11ca0*/  SHF.R.S32.HI R20, RZ, 0x1f, R25 ;  /* 0x0000001fff147819 */ /* 0x000fe20000011419 */
[----:B------:R-:W-:Y:S01]  /*11cb0*/  ULDC.64 UR4, c[0x0][0x2e0] ;  /* 0x0000b80000047ab9 */ /* 0x000fe20000000a00 */
[----:B------:R-:W-:Y:S01]  /*11cc0*/  UISETP.NE.AND UP0, UPT, UR51, URZ, UPT ;  /* 0x0000003f3300728c */ /* 0x000fe2000bf05270 */
[----:B------:R-:W-:Y:S01]  /*11cd0*/  IMAD.U32 R4, RZ, RZ, UR40 ;  /* 0x00000028ff047e24 */ /* 0x000fe2000f8e00ff */
[----:B------:R-:W0:Y:S01]  /*11ce0*/  LDC R9, c[0x0][0x448] ;  /* 0x00011200ff097b82 */ /* 0x000e220000000800 */
[----:B------:R-:W-:Y:S02]  /*11cf0*/  IMAD R0, R20, UR4, RZ ;  /* 0x0000000414007c24 */ /* 0x000fe4000f8e02ff */
[----:B------:R-:W1:Y:S01]  /*11d00*/  S2R R20, SR_TID.X ;  /* 0x0000000000147919 */ /* 0x000e620000002100 */
[----:B------:R-:W-:Y:S01]  /*11d10*/  PLOP3.LUT P0, PT, PT, PT, UP0, 0x80, 0x0 ;  /* 0x000000000000781c */ /* 0x000fe20003f0f008 */
[----:B------:R-:W-:Y:S01]  /*11d20*/  IMAD.U32 R3, RZ, RZ, UR49 ;  /* 0x00000031ff037e24 */ /* 0x000fe2000f8e00ff */
[----:B------:R-:W-:Y:S01]  /*11d30*/  PLOP3.LUT P1, PT, PT, PT, UP0, 0x80, 0x0 ;  /* 0x000000000000781c */ /* 0x000fe20003f2f008 */
[----:B------:R-:W-:Y:S01]  /*11d40*/  IMAD.MOV.U32 R2, RZ, RZ, R4 ;  /* 0x000000ffff027224 */ /* 0x000fe200078e0004 */
[----:B------:R-:W-:Y:S01]  /*11d50*/  PLOP3.LUT P2, PT, PT, PT, UP0, 0x80, 0x0 ;  /* 0x000000000000781c */ /* 0x000fe20003f4f008 */
[----:B------:R-:W-:-:S02]  /*11d60*/  IMAD.U32 R5, RZ, RZ, UR41 ;  /* 0x00000029ff057e24 */ /* 0x000fc4000f8e00ff */
[----:B------:R-:W-:Y:S01]  /*11d70*/  IMAD.WIDE.U32 R2, R25, UR4, R2 ;  /* 0x0000000419027c25 */ /* 0x000fe2000f8e0002 */
[----:B------:R-:W-:-:S03]  /*11d80*/  @UP0 ULDC UR4, c[0x0][0x44c] ;  /* 0x0001130000040ab9 */ /* 0x000fc60000000800 */
[----:B------:R-:W-:Y:S01]  /*11d90*/  IMAD R5, R25, UR5, R0 ;  /* 0x0000000519057c24 */ /* 0x000fe2000f8e0200 */
[----:B------:R-:W-:-:S03]  /*11da0*/  @UP0 ULDC UR5, c[0x0][0x450] ;  /* 0x0001140000050ab9 */ /* 0x000fc60000000800 */
[----:B------:R-:W-:Y:S01]  /*11db0*/  IMAD.IADD R3, R3, 0x1, R5 ;  /* 0x0000000103037824 */ /* 0x000fe200078e0205 */
[----:B-1----:R-:W-:-:S04]  /*11dc0*/  LOP3.LUT R20, R20, 0x7f, RZ, 0xc0, !PT ;  /* 0x0000007f14147812 */ /* 0x002fc800078ec0ff */
[----:B------:R-:W-:-:S04]  /*11dd0*/  SHF.R.U32.HI R20, RZ, 0x3, R20 ;  /* 0x00000003ff147819 */ /* 0x000fc80000011614 */
[----:B------:R-:W-:-:S05]  /*11de0*/  IADD3 R4, R20, UR43, R26 ;  /* 0x0000002b14047c10 */ /* 0x000fca000fffe01a */
[C---:B------:R-:W-:Y:S01]  /*11df0*/  @P0 IMAD.HI.U32 R0, R4.reuse, UR4, RZ ;  /* 0x0000000404000c27 */ /* 0x040fe2000f8e00ff */
[----:B------:R-:W-:Y:S01]  /*11e00*/  PLOP3.LUT P0, PT, PT, PT, UP0, 0x80, 0x0 ;  /* 0x000000000000781c */ /* 0x000fe20003f0f008 */
[----:B------:R-:W-:Y:S02]  /*11e10*/  @UP0 ULDC UR4, c[0x0][0x44c] ;  /* 0x0001130000040ab9 */ /* 0x000fe40000000800 */
[----:B------:R-:W-:Y:S01]  /*11e20*/  IMAD.MOV.U32 R5, RZ, RZ, R4 ;  /* 0x000000ffff057224 */ /* 0x000fe200078e0004 */
[----:B------:R-:W-:Y:S01]  /*11e30*/  @P1 SHF.R.U32.HI R5, RZ, UR5, R0 ;  /* 0x00000005ff051c19 */ /* 0x000fe20008011600 */
[----:B------:R-:W-:-:S04]  /*11e40*/  VIADD R0, R4, 0x80 ;  /* 0x0000008004007836 */ /* 0x000fc80000000000 */
[----:B------:R-:W-:Y:S01]  /*11e50*/  @P2 IMAD.HI.U32 R6, R0, UR4, RZ ;  /* 0x0000000400062c27 */ /* 0x000fe2000f8e00ff */
[----:B------:R-:W-:-:S03]  /*11e60*/  @UP0 ULDC UR4, c[0x0][0x450] ;  /* 0x0001140000040ab9 */ /* 0x000fc60000000800 */
[--C-:B------:R-:W-:Y:S02]  /*11e70*/  IMAD.MOV R15, RZ, RZ, -R5.reuse ;  /* 0x000000ffff0f7224 */ /* 0x100fe400078e0a05 */
[----:B------:R-:W-:Y:S01]  /*11e80*/  IMAD.MOV.U32 R21, RZ, RZ, R0 ;  /* 0x000000ffff157224 */ /* 0x000fe200078e0000 */
[----:B------:R-:W-:Y:S01]  /*11e90*/  @P0 SHF.R.U32.HI R21, RZ, UR4, R6 ;  /* 0x00000004ff150c19 */ /* 0x000fe20008011606 */
[----:B0-----:R-:W-:Y:S01]  /*11ea0*/  IMAD R15, R9, R15, R4 ;  /* 0x0000000f090f7224 */ /* 0x001fe200078e0204 */
[----:B------:R-:W-:Y:S01]  /*11eb0*/  SHF.R.S32.HI R4, RZ, 0x1f, R5 ;  /* 0x0000001fff047819 */ /* 0x000fe20000011405 */
[----:B------:R-:W-:Y:S01]  /*11ec0*/  ULDC.64 UR4, c[0x0][0x2d0] ;  /* 0x0000b40000047ab9 */ /* 0x000fe20000000a00 */
[--C-:B------:R-:W-:Y:S01]  /*11ed0*/  SHF.R.S32.HI R8, RZ, 0x1f, R21.reuse ;  /* 0x0000001fff087819 */ /* 0x100fe20000011415 */
[----:B------:R-:W-:Y:S02]  /*11ee0*/  IMAD.MOV R11, RZ, RZ, -R21 ;  /* 0x000000ffff0b7224 */ /* 0x000fe400078e0a15 */
[----:B------:R-:W-:-:S02]  /*11ef0*/  IMAD R4, R4, UR4, RZ ;  /* 0x0000000404047c24 */ /* 0x000fc4000f8e02ff */
[----:B------:R-:W-:Y:S02]  /*11f00*/  IMAD R8, R8, UR4, RZ ;  /* 0x0000000408087c24 */ /* 0x000fe4000f8e02ff */
[----:B------:R-:W-:Y:S01]  /*11f10*/  IMAD R11, R9, R11, R0 ;  /* 0x0000000b090b7224 */ /* 0x000fe200078e0200 */
[----:B------:R-:W-:Y:S01]  /*11f20*/  SHF.R.S32.HI R0, RZ, 0x1f, R15 ;  /* 0x0000001fff007819 */ /* 0x000fe2000001140f */
[----:B------:R-:W-:Y:S02]  /*11f30*/  IMAD R13, R5, UR5, R4 ;  /* 0x00000005050d7c24 */ /* 0x000fe4000f8e0204 */
[----:B------:R-:W-:-:S04]  /*11f40*/  IMAD.WIDE.U32 R6, R21, UR4, R2 ;  /* 0x0000000415067c25 */ /* 0x000fc8000f8e0002 */
[----:B------:R-:W-:-:S04]  /*11f50*/  IMAD.WIDE.U32 R4, R5, UR4, R2 ;  /* 0x0000000405047c25 */ /* 0x000fc8000f8e0002 */
[----:B------:R-:W-:Y:S01]  /*11f60*/  IMAD R21, R21, UR5, R8 ;  /* 0x0000000515157c24 */ /* 0x000fe2000f8e0208 */
[----:B------:R-:W-:Y:S01]  /*11f70*/  ULDC.64 UR4, c[0x0][0x2c8] ;  /* 0x0000b20000047ab9 */ /* 0x000fe20000000a00 */
[----:B------:R-:W-:Y:S02]  /*11f80*/  IMAD.IADD R3, R5, 0x1, R13 ;  /* 0x0000000105037824 */ /* 0x000fe400078e020d */
[----:B------:R-:W-:Y:S02]  /*11f90*/  IMAD R0, R0, UR4, RZ ;  /* 0x0000000400007c24 */ /* 0x000fe4000f8e02ff */
[----:B------:R-:W-:Y:S02]  /*11fa0*/  IMAD.MOV.U32 R2, RZ, RZ, R4 ;  /* 0x000000ffff027224 */ /* 0x000fe400078e0004 */
[C---:B------:R-:W-:Y:S01]  /*11fb0*/  IMAD R13, R15.reuse, UR5, R0 ;  /* 0x000000050f0d7c24 */ /* 0x040fe2000f8e0200 */
[----:B------:R-:W-:Y:S01]  /*11fc0*/  SHF.R.S32.HI R0, RZ, 0x1f, R11 ;  /* 0x0000001fff007819 */ /* 0x000fe2000001140b */
[----:B------:R-:W-:-:S04]  /*11fd0*/  IMAD.WIDE.U32 R4, R15, UR4, R2 ;  /* 0x000000040f047c25 */ /* 0x000fc8000f8e0002 */
[----:B------:R-:W-:Y:S02]  /*11fe0*/  IMAD.IADD R3, R7, 0x1, R21 ;  /* 0x0000000107037824 */ /* 0x000fe400078e0215 */
[----:B------:R-:W-:Y:S02]  /*11ff0*/  IMAD R0, R0, UR4, RZ ;  /* 0x0000000400007c24 */ /* 0x000fe4000f8e02ff */
[----:B------:R-:W-:Y:S02]  /*12000*/  IMAD.MOV.U32 R2, RZ, RZ, R6 ;  /* 0x000000ffff027224 */ /* 0x000fe400078e0006 */
[C---:B------:R-:W-:Y:S02]  /*12010*/  IMAD R15, R11.reuse, UR5, R0 ;  /* 0x000000050b0f7c24 */ /* 0x040fe4000f8e0200 */
[----:B------:R-:W-:Y:S01]  /*12020*/  IMAD.WIDE.U32 R2, R11, UR4, R2 ;  /* 0x000000040b027c25 */ /* 0x000fe2000f8e0002 */
[----:B------:R-:W-:Y:S02]  /*12030*/  ULDC.64 UR4, c[0x0][0x280] ;  /* 0x0000a00000047ab9 */ /* 0x000fe40000000a00 */
[----:B------:R-:W-:Y:S01]  /*12040*/  LEA R7, P0, R4, UR4, 0x1 ;  /* 0x0000000404077c11 */ /* 0x000fe2000f8008ff */
[----:B------:R-:W-:-:S02]  /*12050*/  IMAD.IADD R13, R5, 0x1, R13 ;  /* 0x00000001050d7824 */ /* 0x000fc400078e020d */
[----:B------:R-:W-:-:S03]  /*12060*/  IMAD.IADD R3, R3, 0x1, R15 ;  /* 0x0000000103037824 */ /* 0x000fc600078e020f */
[----:B------:R-:W-:Y:S02]  /*12070*/  LEA.HI.X R8, R4, UR5, R13, 0x1, P0 ;  /* 0x0000000504087c11 */ /* 0x000fe400080f0c0d */
[----:B------:R-:W-:Y:S01]  /*12080*/  LEA R0, P0, R2, UR4, 0x1 ;  /* 0x0000000402007c11 */ /* 0x000fe2000f8008ff */
[----:B------:R-:W-:-:S03]  /*12090*/  ULDC UR4, c[0x0][0x2b8] ;  /* 0x0000ae0000047ab9 */ /* 0x000fc60000000800 */
[----:B------:R-:W-:Y:S02]  /*120a0*/  LEA.HI.X R6, R2, UR5, R3, 0x1, P0 ;  /* 0x0000000502067c11 */ /* 0x000fe400080f0c03 */
[----:B------:R-:W-:Y:S01]  /*120b0*/  ISETP.GE.AND P0, PT, R17, UR4, PT ;  /* 0x0000000411007c0c */ /* 0x000fe2000bf06270 */
[----:B------:R-:W-:-:S03]  /*120c0*/  UMOV UR4, 0xffffffff ;  /* 0xffffffff00047882 */ /* 0x000fc60000000000 */
[----:B------:R-:W-:Y:S09]  /*120d0*/  BRA.DIV UR4, `(.L_x_1070) ;  /* 0x0000002e04807947 */ /* 0x000ff2000b800000 */
[----:B------:R-:W0:Y:S01]  /*120e0*/  S2R R3, SR_TID.X ;  /* 0x0000000000037919 */ /* 0x000e220000002100 */
[----:B------:R-:W-:Y:S02]  /*120f0*/  ULDC UR4, c[0x0][0x288] ;  /* 0x0000a20000047ab9 */ /* 0x000fe40000000800 */
[----:B------:R-:W-:Y:S01]  /*12100*/  IMAD R5, R9, UR4, RZ ;  /* 0x0000000409057c24 */ /* 0x000fe2000f8e02ff */
[----:B------:R-:W1:Y:S04]  /*12110*/  SHFL.IDX PT, R14, R7, RZ, 0x181f ;  /* 0x00181fff070e7589 */ /* 0x000e6800000e0000 */
[----:B------:R-:W2:Y:S04]  /*12120*/  SHFL.IDX PT, R2, R8, RZ, 0x181f ;  /* 0x00181fff08027589 */ /* 0x000ea800000e0000 */
[----:B------:R-:W3:Y:S04]  /*12130*/  SHFL.IDX PT, R20, R7, 0x1, 0x181f ;  /* 0x00381f0007147f89 */ /* 0x000ee800000e0000 */
[----:B------:R-:W4:Y:S04]  /*12140*/  SHFL.IDX PT, R10, R8, 0x1, 0x181f ;  /* 0x00381f00080a7f89 */ /* 0x000f2800000e0000 */
[----:B------:R-:W-:Y:S01]  /*12150*/  SHFL.IDX PT, R9, R8, 0x2, 0x181f ;  /* 0x00581f0008097f89 */ /* 0x000fe200000e0000 */
[----:B0-----:R-:W-:-:S04]  /*12160*/  LOP3.LUT R3, R3, 0x7f, RZ, 0xc0, !PT ;  /* 0x0000007f03037812 */ /* 0x001fc800078ec0ff */
[----:B------:R-:W-:-:S05]  /*12170*/  SHF.R.U32.HI R3, RZ, 0x3, R3 ;  /* 0x00000003ff037819 */ /* 0x000fca0000011603 */
[----:B------:R-:W-:-:S04]  /*12180*/  VIADD R4, R3, UR43 ;  /* 0x0000002b03047c36 */ /* 0x000fc80008000000 */
[C---:B------:R-:W-:Y:S01]  /*12190*/  VIADD R12, R4.reuse, 0x10 ;  /* 0x00000010040c7836 */ /* 0x040fe20000000000 */
[----:B------:R-:W-:-:S04]  /*121a0*/  ISETP.GE.AND P1, PT, R4, R5, PT ;  /* 0x000000050400720c */ /* 0x000fc80003f26270 */
[----:B------:R-:W-:Y:S01]  /*121b0*/  ISETP.GE.AND P3, PT, R12, R5, PT ;  /* 0x000000050c00720c */ /* 0x000fe20003f66270 */
[----:B------:R-:W-:-:S08]  /*121c0*/  VIADD R12, R4, 0x20 ;  /* 0x00000020040c7836 */ /* 0x000fd00000000000 */
[----:B-1----:R-:W-:Y:S02]  /*121d0*/  @!P1 LEA R14, P2, R17, R14, 0x1 ;  /* 0x0000000e110e9211 */ /* 0x002fe400078408ff */
[----:B------:R-:W-:-:S03]  /*121e0*/  @!P1 LEA R21, R23, UR48, 0x1 ;  /* 0x0000003017159c11 */ /* 0x000fc6000f8e08ff */
[----:B--2---:R-:W-:Y:S02]  /*121f0*/  @!P1 IMAD.X R3, RZ, RZ, R2, P2 ;  /* 0x000000ffff039224 */ /* 0x004fe400010e0602 */
[----:B------:R-:W-:Y:S02]  /*12200*/  @!P1 IMAD.MOV.U32 R2, RZ, RZ, R14 ;  /* 0x000000ffff029224 */ /* 0x000fe400078e000e */
[----:B------:R-:W0:Y:S04]  /*12210*/  SHFL.IDX PT, R14, R7, 0x2, 0x181f ;  /* 0x00581f00070e7f89 */ /* 0x000e2800000e0000 */
[----:B------:R3:W-:Y:S01]  /*12220*/  @!P1 LDGSTS.E.BYPASS.LTC128B.128 [R21+0x8400], desc[UR36][R2.64], !P0 ;  /* 0x0840000002159fae */ /* 0x0007e2000c101d64 */
[----:B------:R-:W-:Y:S01]  /*12230*/  ISETP.GE.AND P1, PT, R12, R5, PT ;  /* 0x000000050c00720c */ /* 0x000fe20003f26270 */
[----:B------:R-:W-:Y:S01]  /*12240*/  VIADD R12, R4, 0x30 ;  /* 0x00000030040c7836 */ /* 0x000fe20000000000 */
[----:B---3--:R-:W-:-:S02]  /*12250*/  @!P3 LEA R2, P2, R17, R20, 0x1 ;  /* 0x000000141102b211 */ /* 0x008fc400078408ff */
[----:B------:R-:W1:Y:S01]  /*12260*/  SHFL.IDX PT, R20, R7, 0x3, 0x181f ;  /* 0x00781f0007147f89 */ /* 0x000e6200000e0000 */
[----:B------:R-:W-:Y:S02]  /*12270*/  @!P3 LEA R21, R23, UR48, 0x1 ;  /* 0x000000301715bc11 */ /* 0x000fe4000f8e08ff */
[----:B----4-:R-:W-:-:S06]  /*12280*/  @!P3 IMAD.X R3, RZ, RZ, R10, P2 ;  /* 0x000000ffff03b224 */ /* 0x010fcc00010e060a */
[----:B------:R-:W-:Y:S01]  /*12290*/  @!P1 LEA R25, R23, UR48, 0x1 ;  /* 0x0000003017199c11 */ /* 0x000fe2000f8e08ff */
[----:B------:R-:W2:Y:S04]  /*122a0*/  SHFL.IDX PT, R10, R8, 0x3, 0x181f ;  /* 0x00781f00080a7f89 */ /* 0x000ea800000e0000 */
[----:B------:R0:W-:Y:S01]  /*122b0*/  @!P3 LDGSTS.E.BYPASS.LTC128B.128 [R21+0x8c00], desc[UR36][R2.64], !P0 ;  /* 0x08c000000215bfae */ /* 0x0001e2000c101d64 */
[----:B------:R-:W-:Y:S01]  /*122c0*/  ISETP.GE.AND P3, PT, R12, R5, PT ;  /* 0x000000050c00720c */ /* 0x000fe20003f66270 */
[----:B------:R-:W-:Y:S01]  /*122d0*/  VIADD R12, R4, 0x40 ;  /* 0x00000040040c7836 */ /* 0x000fe20000000000 */
[----:B0-----:R-:W-:Y:S02]  /*122e0*/  @!P1 LEA R2, P2, R17, R14, 0x1 ;  /* 0x0000000e11029211 */ /* 0x001fe400078408ff */
[----:B------:R-:W0:Y:S09]  /*122f0*/  SHFL.IDX PT, R14, R7, 0x4, 0x181f ;  /* 0x00981f00070e7f89 */ /* 0x000e3200000e0000 */
[----:B------:R-:W-:Y:S01]  /*12300*/  @!P3 LEA R21, R23, UR48, 0x1 ;  /* 0x000000301715bc11 */ /* 0x000fe2000f8e08ff */
[----:B------:R-:W-:-:S02]  /*12310*/  @!P1 IMAD.X R3, RZ, RZ, R9, P2 ;  /* 0x000000ffff039224 */ /* 0x000fc400010e0609 */
[----:B------:R-:W3:Y:S04]  /*12320*/  SHFL.IDX PT, R9, R8, 0x4, 0x181f ;  /* 0x00981f0008097f89 */ /* 0x000ee800000e0000 */
[----:B------:R1:W-:Y:S01]  /*12330*/  @!P1 LDGSTS.E.BYPASS.LTC128B.128 [R25+0x9400], desc[UR36][R2.64], !P0 ;  /* 0x0940000002199fae */ /* 0x0003e2000c101d64 */
[----:B------:R-:W-:Y:S01]  /*12340*/  ISETP.GE.AND P1, PT, R12, R5, PT ;  /* 0x000000050c00720c */ /* 0x000fe20003f26270 */
[----:B------:R-:W-:Y:S01]  /*12350*/  VIADD R12, R4, 0x50 ;  /* 0x00000050040c7836 */ /* 0x000fe20000000000 */
[----:B-1----:R-:W-:Y:S02]  /*12360*/  @!P3 LEA R2, P2, R17, R20, 0x1 ;  /* 0x000000141102b211 */ /* 0x002fe400078408ff */
[----:B------:R-:W1:Y:S09]  /*12370*/  SHFL.IDX PT, R20, R7, 0x5, 0x181f ;  /* 0x00b81f0007147f89 */ /* 0x000e7200000e0000 */
[----:B------:R-:W-:Y:S01]  /*12380*/  @!P1 LEA R25, R23, UR48, 0x1 ;  /* 0x0000003017199c11 */ /* 0x000fe2000f8e08ff */
[----:B--2---:R-:W-:-:S02]  /*12390*/  @!P3 IMAD.X R3, RZ, RZ, R10, P2 ;  /* 0x000000ffff03b224 */ /* 0x004fc400010e060a */
[----:B------:R-:W2:Y:S04]  /*123a0*/  SHFL.IDX PT, R10, R8, 0x5, 0x181f ;  /* 0x00b81f00080a7f89 */ /* 0x000ea800000e0000 */
[----:B------:R0:W-:Y:S01]  /*123b0*/  @!P3 LDGSTS.E.BYPASS.LTC128B.128 [R21+0x9c00], desc[UR36][R2.64], !P0 ;  /* 0x09c000000215bfae */ /* 0x0001e2000c101d64 */
[----:B------:R-:W-:Y:S01]  /*123c0*/  ISETP.GE.AND P3, PT, R12, R5, PT ;  /* 0x000000050c00720c */ /* 0x000fe20003f66270 */
[----:B------:R-:W-:Y:S01]  /*123d0*/  VIADD R12, R4, 0x60 ;  /* 0x00000060040c7836 */ /* 0x000fe20000000000 */
[----:B0-----:R-:W-:Y:S02]  /*123e0*/  @!P1 LEA R2, P2, R17, R14, 0x1 ;  /* 0x0000000e11029211 */ /* 0x001fe400078408ff */
[----:B------:R-:W0:Y:S09]  /*123f0*/  SHFL.IDX PT, R14, R7, 0x6, 0x181f ;  /* 0x00d81f00070e7f89 */ /* 0x000e3200000e0000 */
[----:B------:R-:W-:Y:S01]  /*12400*/  @!P3 LEA R21, R23, UR48, 0x1 ;  /* 0x000000301715bc11 */ /* 0x000fe2000f8e08ff */
[----:B---3--:R-:W-:-:S02]  /*12410*/  @!P1 IMAD.X R3, RZ, RZ, R9, P2 ;  /* 0x000000ffff039224 */ /* 0x008fc400010e0609 */
[----:B------:R-:W3:Y:S04]  /*12420*/  SHFL.IDX PT, R9, R8, 0x6, 0x181f ;  /* 0x00d81f0008097f89 */ /* 0x000ee800000e0000 */
[----:B------:R1:W-:Y:S01]  /*12430*/  @!P1 LDGSTS.E.BYPASS.LTC128B.128 [R25+0xa400], desc[UR36][R2.64], !P0 ;  /* 0x0a40000002199fae */ /* 0x0003e2000c101d64 */
[----:B------:R-:W-:Y:S01]  /*12440*/  ISETP.GE.AND P1, PT, R12, R5, PT ;  /* 0x000000050c00720c */ /* 0x000fe20003f26270 */
[----:B------:R-:W-:Y:S02]  /*12450*/  VIADD R12, R4, 0x70 ;  /* 0x00000070040c7836 */ /* 0x000fe40000000000 */
[----:B------:R-:W-:Y:S01]  /*12460*/  SHFL.IDX PT, R8, R8, 0x7, 0x181f ;  /* 0x00f81f0008087f89 */ /* 0x000fe200000e0000 */
[----:B-1----:R-:W-:-:S09]  /*12470*/  @!P3 LEA R2, P2, R17, R20, 0x1 ;  /* 0x000000141102b211 */ /* 0x002fd200078408ff */
[----:B------:R-:W-:Y:S01]  /*12480*/  @!P1 LEA R25, R23, UR48, 0x1 ;  /* 0x0000003017199c11 */ /* 0x000fe2000f8e08ff */
[----:B--2---:R-:W-:Y:S02]  /*12490*/  @!P3 IMAD.X R3, RZ, RZ, R10, P2 ;  /* 0x000000ffff03b224 */ /* 0x004fe400010e060a */
[----:B------:R-:W1:Y:S04]  /*124a0*/  SHFL.IDX PT, R10, R7, 0x7, 0x181f ;  /* 0x00f81f00070a7f89 */ /* 0x000e6800000e0000 */
[----:B------:R0:W-:Y:S01]  /*124b0*/  @!P3 LDGSTS.E.BYPASS.LTC128B.128 [R21+0xac00], desc[UR36][R2.64], !P0 ;  /* 0x0ac000000215bfae */ /* 0x0001e2000c101d64 */
[----:B------:R-:W-:Y:S01]  /*124c0*/  ISETP.GE.AND P3, PT, R12, R5, PT ;  /* 0x000000050c00720c */ /* 0x000fe20003f66270 */
[----:B------:R-:W-:Y:S02]  /*124d0*/  VIADD R12, R4, 0x80 ;  /* 0x00000080040c7836 */ /* 0x000fe40000000000 */
[----:B------:R-:W-:Y:S01]  /*124e0*/  SHFL.IDX PT, R7, R6, 0x2, 0x181f ;  /* 0x00581f0006077f89 */ /* 0x000fe200000e0000 */
[----:B0-----:R-:W-:-:S03]  /*124f0*/  @!P1 LEA R2, P2, R17, R14, 0x1 ;  /* 0x0000000e11029211 */ /* 0x001fc600078408ff */
[----:B------:R-:W0:Y:S06]  /*12500*/  SHFL.IDX PT, R14, R0, RZ, 0x181f ;  /* 0x00181fff000e7589 */ /* 0x000e2c00000e0000 */
[----:B------:R-:W-:Y:S01]  /*12510*/  @!P3 LEA R21, R23, UR48, 0x1 ;  /* 0x000000301715bc11 */ /* 0x000fe2000f8e08ff */
[----:B---3--:R-:W-:Y:S02]  /*12520*/  @!P1 IMAD.X R3, RZ, RZ, R9, P2 ;  /* 0x000000ffff039224 */ /* 0x008fe400010e0609 */
[----:B------:R-:W2:Y:S04]  /*12530*/  SHFL.IDX PT, R9, R6, RZ, 0x181f ;  /* 0x00181fff06097589 */ /* 0x000ea800000e0000 */
[----:B------:R1:W-:Y:S01]  /*12540*/  @!P1 LDGSTS.E.BYPASS.LTC128B.128 [R25+0xb400], desc[UR36][R2.64], !P0 ;  /* 0x0b40000002199fae */ /* 0x0003e2000c101d64 */
[----:B------:R-:W-:Y:S01]  /*12550*/  ISETP.GE.AND P1, PT, R12, R5, PT ;  /* 0x000000050c00720c */ /* 0x000fe20003f26270 */
[----:B------:R-:W-:Y:S01]  /*12560*/  VIADD R12, R4, 0x90 ;  /* 0x00000090040c7836 */ /* 0x000fe20000000000 */
[----:B-1----:R-:W-:-:S02]  /*12570*/  @!P3 LEA R2, P2, R17, R10, 0x1 ;  /* 0x0000000a1102b211 */ /* 0x002fc400078408ff */
[----:B------:R-:W1:Y:S03]  /*12580*/  SHFL.IDX PT, R10, R0, 0x1, 0x181f ;  /* 0x00381f00000a7f89 */ /* 0x000e6600000e0000 */
[----:B------:R-:W-:Y:S02]  /*12590*/  @!P3 IMAD.X R3, RZ, RZ, R8, P2 ;  /* 0x000000ffff03b224 */ /* 0x000fe400010e0608 */
[----:B------:R-:W3:Y:S04]  /*125a0*/  SHFL.IDX PT, R8, R6, 0x1, 0x181f ;  /* 0x00381f0006087f89 */ /* 0x000ee800000e0000 */
[----:B------:R0:W-:Y:S01]  /*125b0*/  @!P3 LDGSTS.E.BYPASS.LTC128B.128 [R21+0xbc00], desc[UR36][R2.64], !P0 ;  /* 0x0bc000000215bfae */ /* 0x0001e2000c101d64 */
[----:B------:R-:W-:Y:S01]  /*125c0*/  ISETP.GE.AND P3, PT, R12, R5, PT ;  /* 0x000000050c00720c */ /* 0x000fe20003f66270 */
[----:B------:R-:W-:-:S02]  /*125d0*/  VIADD R12, R4, 0xa0 ;  /* 0x000000a0040c7836 */ /* 0x000fc40000000000 */
[----:B------:R-:W-:Y:S01]  /*125e0*/  SHFL.IDX PT, R6, R6, 0x3, 0x181f ;  /* 0x00781f0006067f89 */ /* 0x000fe200000e0000 */
[----:B0-----:R-:W-:-:S03]  /*125f0*/  @!P1 LEA R2, P2, R17, R14, 0x1 ;  /* 0x0000000e11029211 */ /* 0x001fc600078408ff */
[----:B------:R-:W0:Y:S02]  /*12600*/  SHFL.IDX PT, R14, R0, 0x2, 0x181f ;  /* 0x00581f00000e7f89 */ /* 0x000e2400000e0000 */
[----:B--2---:R-:W-:Y:S01]  /*12610*/  @!P1 IMAD.X R3, RZ, RZ, R9, P2 ;  /* 0x000000ffff039224 */ /* 0x004fe200010e0609 */
[----:B------:R-:W-:-:S05]  /*12620*/  @!P1 LEA R9, R23, UR48, 0x1 ;  /* 0x0000003017099c11 */ /* 0x000fca000f8e08ff */
[----:B------:R1:W-:Y:S01]  /*12630*/  @!P1 LDGSTS.E.BYPASS.LTC128B.128 [R9+0xc400], desc[UR36][R2.64], !P0 ;  /* 0x0c40000002099fae */ /* 0x0003e2000c101d64 */
[----:B------:R-:W-:Y:S02]  /*12640*/  ISETP.GE.AND P1, PT, R12, R5, PT ;  /* 0x000000050c00720c */ /* 0x000fe40003f26270 */
[----:B-1----:R-:W-:Y:S02]  /*12650*/  @!P3 LEA R2, P2, R17, R10, 0x1 ;  /* 0x0000000a1102b211 */ /* 0x002fe400078408ff */
[----:B------:R-:W-:-:S03]  /*12660*/  @!P3 LEA R9, R23, UR48, 0x1 ;  /* 0x000000301709bc11 */ /* 0x000fc6000f8e08ff */
[----:B---3--:R-:W-:-:S05]  /*12670*/  @!P3 IMAD.X R3, RZ, RZ, R8, P2 ;  /* 0x000000ffff03b224 */ /* 0x008fca00010e0608 */
[----:B------:R0:W-:Y:S02]  /*12680*/  @!P3 LDGSTS.E.BYPASS.LTC128B.128 [R9+0xcc00], desc[UR36][R2.64], !P0 ;  /* 0x0cc000000209bfae */ /* 0x0001e4000c101d64 */
[----:B0-----:R-:W-:Y:S02]  /*12690*/  @!P1 LEA R2, P2, R17, R14, 0x1 ;  /* 0x0000000e11029211 */ /* 0x001fe400078408ff */
[----:B------:R0:W1:Y:S03]  /*126a0*/  SHFL.IDX PT, R14, R0, 0x3, 0x181f ;  /* 0x00781f00000e7f89 */ /* 0x00006600000e0000 */
[----:B------:R-:W-:Y:S01]  /*126b0*/  @!P1 IMAD.X R3, RZ, RZ, R7, P2 ;  /* 0x000000ffff039224 */ /* 0x000fe200010e0607 */
[----:B------:R-:W-:-:S05]  /*126c0*/  @!P1 LEA R7, R23, UR48, 0x1 ;  /* 0x0000003017079c11 */ /* 0x000fca000f8e08ff */
[----:B------:R0:W-:Y:S02]  /*126d0*/  @!P1 LDGSTS.E.BYPASS.LTC128B.128 [R7+0xd400], desc[UR36][R2.64], !P0 ;  /* 0x0d40000002079fae */ /* 0x0001e4000c101d64 */
.L_x_1148:
[----:B------:R-:W-:Y:S02]  /*126e0*/  VIADD R4, R4, 0xb0 ;  /* 0x000000b004047836 */ /* 0x000fe40000000000 */
[----:B0-----:R-:W-:-:S03]  /*126f0*/  IMAD.MOV.U32 R0, RZ, RZ, 0x1 ;  /* 0x00000001ff007424 */ /* 0x001fc600078e00ff */
        /* <DEDUP_REMOVED lines=14> */
[----:B------:R-:W-:-:S05]  /*127e0*/  VIADD R22, R22, 0xfffffffe ;  /* 0xfffffffe16167836 */ /* 0x000fca0000000000 */
[----:B------:R-:W-:Y:S01]  /*127f0*/  ISETP.GE.AND P1, PT, R22, UR52, PT ;  /* 0x0000003416007c0c */ /* 0x000fe2000bf26270 */
[----:B------:R-:W1:Y:S02]  /*12800*/  SYNCS.PHASECHK.TRANS64.TRYWAIT P0, [UR48+0x16820], R0 ;  /* 0x01682000ff0075a7 */ /* 0x000e640008000170 */
[----:B01----:R-:W-:Y:S10]  /*12810*/  @!P0 BRA `(.L_x_1071) ;  /* 0x0000003400488947 */ /* 0x003ff40003800000 */
.L_x_1149:
[----:B------:R-:W-:Y:S02]  /*12820*/  IMAD.MOV.U32 R25, RZ, RZ, 0x1 ;  /* 0x00000001ff197424 */ /* 0x000fe400078e00ff */
[----:B------:R-:W-:Y:S01]  /*12830*/  IMAD.MOV.U32 R21, RZ, RZ, RZ ;  /* 0x000000ffff157224 */ /* 0x000fe200078e00ff */
[----:B------:R-:W-:Y:S06]  /*12840*/  @!P1 BRA `(.L_x_1072) ;  /* 0x0000001000009947 */ /* 0x000fec0003800000 */
[----:B------:R-:W1:Y:S01]  /*12850*/  S2R R2, SR_TID.X ;  /* 0x0000000000027919 */ /* 0x000e620000002100 */
[----:B------:R-:W-:Y:S01]  /*12860*/  UIADD3 UR4, UR47, 0x1, URZ ;  /* 0x000000012f047890 */ /* 0x000fe2000fffe03f */
[----:B0-----:R-:W-:Y:S01]  /*12870*/  LOP3.LUT R3, RZ, UR45, RZ, 0x33, !PT ;  /* 0x0000002dff037c12 */ /* 0x001fe2000f8e33ff */
[----:B------:R-:W-:Y:S01]  /*12880*/  BSSY B0, `(.L_x_1072) ;  /* 0x00000fc000007945 */ /* 0x000fe20003800000 */
[----:B------:R-:W-:Y:S01]  /*12890*/  LOP3.LUT R5, RZ, UR44, RZ, 0x33, !PT ;  /* 0x0000002cff057c12 */ /* 0x000fe2000f8e33ff */
[----:B------:R-:W-:Y:S01]  /*128a0*/  UIMAD UR4, UR4, UR39, URZ ;  /* 0x00000027040472a4 */ /* 0x000fe2000f8e023f */
[----:B------:R-:W-:Y:S02]  /*128b0*/  IMAD.MOV.U32 R22, RZ, RZ, 0x1 ;  /* 0x00000001ff167424 */ /* 0x000fe400078e00ff */
[----:B------:R-:W-:-:S03]  /*128c0*/  IMAD.MOV.U32 R8, RZ, RZ, RZ ;  /* 0x000000ffff087224 */ /* 0x000fc600078e00ff */
[----:B------:R-:W-:Y:S01]  /*128d0*/  LOP3.LUT R0, RZ, UR4, RZ, 0x33, !PT ;  /* 0x00000004ff007c12 */ /* 0x000fe2000f8e33ff */
[----:B------:R-:W-:Y:S02]  /*128e0*/  ULDC UR4, c[0x0][0x2f4] ;  /* 0x0000bd0000047ab9 */ /* 0x000fe40000000800 */
[----:B------:R-:W-:Y:S02]  /*128f0*/  ISETP.GE.AND P1, PT, R17, UR4, PT ;  /* 0x0000000411007c0c */ /* 0x000fe4000bf26270 */
[----:B------:R-:W-:-:S04]  /*12900*/  VIADDMNMX R0, R0, -UR46, R3, !PT ;  /* 0x8000002e00007c46 */ /* 0x000fc8000f800103 */
[----:B------:R-:W-:-:S04]  /*12910*/  VIMNMX R5, R0, R5, !PT ;  /* 0x0000000500057248 */ /* 0x000fc80007fe0100 */
[----:B------:R-:W-:Y:S02]  /*12920*/  IADD3 R27, -R5, -0x2, RZ ;  /* 0xfffffffe051b7810 */ /* 0x000fe40007ffe1ff */
[----:B-1----:R-:W-:-:S04]  /*12930*/  LOP3.LUT R2, R2, 0x7f, RZ, 0xc0, !PT ;  /* 0x0000007f02027812 */ /* 0x002fc800078ec0ff */
[----:B------:R-:W-:-:S04]  /*12940*/  SHF.R.U32.HI R2, RZ, 0x3, R2 ;  /* 0x00000003ff027819 */ /* 0x000fc80000011602 */
[----:B------:R-:W-:Y:S02]  /*12950*/  IADD3 R24, R26, R24, R2 ;  /* 0x000000181a187210 */ /* 0x000fe40007ffe002 */
[----:B------:R-:W-:Y:S01]  /*12960*/  IADD3 R0, -R2, UR50, RZ ;  /* 0x0000003202007c10 */ /* 0x000fe2000fffe1ff */
[----:B------:R-:W-:Y:S02]  /*12970*/  IMAD.SHL.U32 R2, R17, 0x2, RZ ;  /* 0x0000000211027824 */ /* 0x000fe400078e00ff */
[----:B------:R-:W-:Y:S02]  /*12980*/  VIADD R24, R24, 0xfffffe80 ;  /* 0xfffffe8018187836 */ /* 0x000fe40000000000 */
[C---:B------:R-:W-:Y:S02]  /*12990*/  IMAD R4, R5.reuse, 0x80, R0 ;  /* 0x0000008005047824 */ /* 0x040fe400078e0200 */
[----:B------:R-:W-:Y:S02]  /*129a0*/  IMAD R0, R5, -0x80, R24 ;  /* 0xffffff8005007824 */ /* 0x000fe400078e0218 */
[----:B------:R-:W-:-:S07]  /*129b0*/  VIADD R4, R4, 0x100 ;  /* 0x0000010004047836 */ /* 0x000fce0000000000 */
.L_x_1085:
        /* <DEDUP_REMOVED lines=9> */
[----:B------:R-:W-:Y:S01]  /*12a50*/  SHF.R.S32.HI R3, RZ, 0x1f, R9 ;  /* 0x0000001fff037819 */ /* 0x000fe20000011409 */
[----:B--2---:R-:W-:-:S04]  /*12a60*/  IMAD R2, R6, UR4, RZ ;  /* 0x0000000406027c24 */ /* 0x004fc8000f8e02ff */
[----:B------:R-:W-:Y:S02]  /*12a70*/  IMAD R5, R29, UR5, R2 ;  /* 0x000000051d057c24 */ /* 0x000fe4000f8e0202 */
[----:B------:R-:W-:-:S04]  /*12a80*/  IMAD.MOV.U32 R2, RZ, RZ, R9 ;  /* 0x000000ffff027224 */ /* 0x000fc800078e0009 */
[----:B------:R-:W-:Y:S01]  /*12a90*/  IMAD.WIDE.U32 R2, R29, UR4, R2 ;  /* 0x000000041d027c25 */ /* 0x000fe2000f8e0002 */
[----:B------:R-:W-:-:S03]  /*12aa0*/  ULDC.64 UR4, c[0x0][0x418] ;  /* 0x0001060000047ab9 */ /* 0x000fc60000000a00 */
[----:B------:R-:W-:Y:S01]  /*12ab0*/  IMAD.IADD R3, R5, 0x1, R3 ;  /* 0x0000000105037824 */ /* 0x000fe200078e0203 */
[----:B------:R-:W-:-:S04]  /*12ac0*/  LEA R6, P0, R2, UR4, 0x2 ;  /* 0x0000000402067c11 */ /* 0x000fc8000f8010ff */
[----:B------:R-:W-:-:S05]  /*12ad0*/  LEA.HI.X R7, R2, UR5, R3, 0x2, P0 ;  /* 0x0000000502077c11 */ /* 0x000fca00080f1403 */
[----:B------:R-:W2:Y:S01]  /*12ae0*/  LDG.E R5, desc[UR36][R6.64] ;  /* 0x0000002406057981 */ /* 0x000ea2000c1e1900 */
[----:B------:R-:W-:-:S06]  /*12af0*/  ULOP3.LUT UR6, UR38, 0x2, URZ, 0xfc, !UPT ;  /* 0x0000000226067892 */ /* 0x000fcc000f8efc3f */
[----:B------:R-:W-:Y:S02]  /*12b00*/  IMAD.U32 R10, RZ, RZ, UR6 ;  /* 0x00000006ff0a7e24 */ /* 0x000fe4000f8e00ff */
[----:B------:R-:W-:-:S03]  /*12b10*/  VIADD R21, R8, 0x1 ;  /* 0x0000000108157836 */ /* 0x000fc60000000000 */
        /* <DEDUP_REMOVED lines=8> */
.L_x_1073:
[----:B------:R-:W-:Y:S01]  /*12ba0*/  LEA R7, R21, UR48, 0x3 ;  /* 0x0000003015077c11 */ /* 0x000fe2000f8e18ff */
[----:B------:R-:W-:Y:S01]  /*12bb0*/  BSSY B1, `(.L_x_1074) ;  /* 0x0000004000017945 */ /* 0x000fe20003800000 */
[----:B------:R-:W-:-:S04]  /*12bc0*/  SHF.L.U32 R2, R25, 0x1f, RZ ;  /* 0x0000001f19027819 */ /* 0x000fc800000006ff */
[----:B------:R-:W0:Y:S02]  /*12bd0*/  SYNCS.PHASECHK.TRANS64.TRYWAIT P0, [R7+URZ+0x16840], R2 ;  /* 0x01684002070075a7 */ /* 0x000e24000800017f */
[----:B0-----:R-:W-:Y:S05]  /*12be0*/  @!P0 BRA `(.L_x_1075) ;  /* 0x00000030006c8947 */ /* 0x001fea0003800000 */
.L_x_1150:
[----:B------:R-:W-:Y:S05]  /*12bf0*/  BSYNC B1 ;  /* 0x0000000000017941 */ /* 0x000fea0003800000 */
.L_x_1074:
        /* <DEDUP_REMOVED lines=15> */
[----:B------:R-:W-:Y:S01]  /*12cf0*/  ULDC.64 UR4, c[0x0][0x308] ;  /* 0x0000c20000047ab9 */ /* 0x000fe20000000a00 */
[----:B------:R-:W-:Y:S02]  /*12d00*/  IMAD R10, R21, 0x2000, R23 ;  /* 0x00002000150a7824 */ /* 0x000fe400078e0217 */
[----:B------:R-:W-:Y:S02]  /*12d10*/  IMAD.IADD R3, R3, 0x1, R9 ;  /* 0x0000000103037824 */ /* 0x000fe400078e0209 */
[----:B------:R-:W-:Y:S01]  /*12d20*/  IMAD.U32 R9, RZ, RZ, UR4 ;  /* 0x00000004ff097e24 */ /* 0x000fe2000f8e00ff */
[----:B------:R-:W-:-:S03]  /*12d30*/  UIMAD UR4, UR6, UR4, URZ ;  /* 0x00000004060472a4 */ /* 0x000fc6000f8e023f */
[----:B------:R-:W-:Y:S01]  /*12d40*/  IMAD.WIDE.U32 R2, R9, UR42, R2 ;  /* 0x0000002a09027c25 */ /* 0x000fe2000f8e0002 */
[----:B------:R-:W-:Y:S01]  /*12d50*/  UIMAD UR4, UR42, UR5, UR4 ;  /* 0x000000052a0472a4 */ /* 0x000fe2000f8e0204 */
[----:B------:R-:W-:Y:S02]  /*12d60*/  ULDC.64 UR6, c[0x0][0x2e8] ;  /* 0x0000ba0000067ab9 */ /* 0x000fe40000000a00 */
[----:B------:R-:W-:-:S03]  /*12d70*/  LEA R9, P0, R2, UR6, 0x1 ;  /* 0x0000000602097c11 */ /* 0x000fc6000f8008ff */
[----:B------:R-:W-:Y:S01]  /*12d80*/  VIADD R3, R3, UR4 ;  /* 0x0000000403037c36 */ /* 0x000fe20008000000 */
[----:B------:R-:W-:-:S04]  /*12d90*/  UMOV UR4, 0xffffffff ;  /* 0xffffffff00047882 */ /* 0x000fc80000000000 */
[----:B------:R-:W-:Y:S01]  /*12da0*/  LEA.HI.X R20, R2, UR7, R3, 0x1, P0 ;  /* 0x0000000702147c11 */ /* 0x000fe200080f0c03 */
[----:B------:R-:W-:Y:S06]  /*12db0*/  BRA.DIV UR4, `(.L_x_1076) ;  /* 0x00000032040c7947 */ /* 0x000fec000b800000 */
[----:B------:R-:W0:Y:S01]  /*12dc0*/  SHFL.IDX PT, R2, R9, RZ, 0x181f ;  /* 0x00181fff09027589 */ /* 0x000e2200000e0000 */
[----:B------:R-:W-:Y:S01]  /*12dd0*/  IMAD.SHL.U32 R11, R17, 0x2, RZ ;  /* 0x00000002110b7824 */ /* 0x000fe200078e00ff */
[----:B------:R-:W-:Y:S02]  /*12de0*/  LEA R10, R10, UR48, 0x1 ;  /* 0x000000300a0a7c11 */ /* 0x000fe4000f8e08ff */
        /* <DEDUP_REMOVED lines=35> */
[----:B--2---:R0:W-:Y:S03]  /*13020*/  LDGSTS.E.BYPASS.LTC128B.128 [R10+0x11400], desc[UR36][R2.64], !P2 ;  /* 0x11400000020a7fae */ /* 0x0041e6000d101d64 */
.L_x_1168:
[----:B0-----:R-:W-:-:S05]  /*13030*/  IMAD.SHL.U32 R2, R17, 0x2, RZ ;  /* 0x0000000211027824 */ /* 0x001fca00078e00ff */
[----:B------:R-:W-:-:S05]  /*13040*/  IADD3 R2, P0, R14, R2, RZ ;  /* 0x000000020e027210 */ /* 0x000fca0007f1e0ff */
[----:B------:R-:W-:Y:S01]  /*13050*/  IMAD.X R3, RZ, RZ, R20, P0 ;  /* 0x000000ffff037224 */ /* 0x000fe200000e0614 */
[----:B------:R-:W-:-:S04]  /*13060*/  PLOP3.LUT P0, PT, PT, PT, PT, 0x80, 0x0 ;  /* 0x000000000000781c */ /* 0x000fc80003f0f070 */
[----:B------:R-:W-:Y:S01]  /*13070*/  @!PT LDS RZ, [RZ] ;  /* 0x00000000fffff984 */ /* 0x000fe20000000800 */
[----:B------:R-:W-:Y:S01]  /*13080*/  @!PT LDS RZ, [RZ] ;  /* 0x00000000fffff984 */ /* 0x000fe20000000800 */
[----:B------:R-:W-:Y:S01]  /*13090*/  @!PT LDS RZ, [RZ] ;  /* 0x00000000fffff984 */ /* 0x000fe20000000800 */
[----:B------:R0:W-:Y:S01]  /*130a0*/  LDGSTS.E.BYPASS.LTC128B.128 [R10+0x11c00], desc[UR36][R2.64], !P2 ;  /* 0x11c00000020a7fae */ /* 0x0001e2000d101d64 */
[----:B------:R-:W-:-:S08]  /*130b0*/  NOP ;  /* 0x0000000000007918 */ /* 0x000fd00000000000 */
.L_x_1077:
        /* <DEDUP_REMOVED lines=12> */
.L_x_1078:
[----:B------:R0:W-:Y:S01]  /*13180*/  SYNCS.ARRIVE.TRANS64.A1T0 RZ, [R7+URZ+0x16830], RZ ;  /* 0x016830ff07ff79a7 */ /* 0x0001e2000810003f */
[----:B------:R-:W-:Y:S05]  /*13190*/  @!P3 BRA `(.L_x_1079) ;  /* 0x000000000004b947 */ /* 0x000fea0003800000 */
[----:B------:R-:W-:Y:S01]  /*131a0*/  BPT.TRAP 0x1 ;  /* 0x000000040000795c */ /* 0x000fe20000300000 */
.L_x_1079:
[----:B------:R-:W-:Y:S01]  /*131b0*/  SHF.L.U32 R2, R22, 0x1f, RZ ;  /* 0x0000001f16027819 */ /* 0x000fe200000006ff */
[----:B------:R-:W-:Y:S01]  /*131c0*/  BSSY B1, `(.L_x_1080) ;  /* 0x0000004000017945 */ /* 0x000fe20003800000 */
[----:B0-----:R-:W-:-:S04]  /*131d0*/  LEA R7, R8, UR48, 0x3 ;  /* 0x0000003008077c11 */ /* 0x001fc8000f8e18ff */
[----:B------:R-:W0:Y:S02]  /*131e0*/  SYNCS.PHASECHK.TRANS64.TRYWAIT P0, [R7+URZ+0x16860], R2 ;  /* 0x01686002070075a7 */ /* 0x000e24000800017f */
[----:B0-----:R-:W-:Y:S05]  /*131f0*/  @!P0 BRA `(.L_x_1081) ;  /* 0x00000034005c8947 */ /* 0x001fea0003800000 */
.L_x_1169:
[----:B------:R-:W-:Y:S05]  /*13200*/  BSYNC B1 ;  /* 0x0000000000017941 */ /* 0x000fea0003800000 */
.L_x_1080:
[----:B------:R-:W-:Y:S01]  /*13210*/  UMOV UR4, 0xffffffff ;  /* 0xffffffff00047882 */ /* 0x000fe20000000000 */
[----:B------:R-:W-:Y:S02]  /*13220*/  IMAD R8, R8, 0x2000, R23 ;  /* 0x0000200008087824 */ /* 0x000fe400078e0217 */
[----:B------:R-:W-:Y:S01]  /*13230*/  IMAD.SHL.U32 R20, R17, 0x2, RZ ;  /* 0x0000000211147824 */ /* 0x000fe200078e00ff */
        /* <DEDUP_REMOVED lines=21> */
[----:B------:R-:W2:Y:S03]  /*13390*/  SHFL.IDX PT, R12, R16, 0x4, 0x181f ;  /* 0x00981f00100c7f89 */ /* 0x000ea600000e0000 */
[----:B-----5:R-:W-:Y:S02]  /*133a0*/  IMAD.X R3, RZ, RZ, R10, P2 ;  /* 0x000000ffff037224 */ /* 0x020fe400010e060a */
[----:B------:R-:W3:Y:S04]  /*133b0*/  SHFL.IDX PT, R10, R19, 0x4, 0x181f ;  /* 0x00981f00130a7f89 */ /* 0x000ee800000e0000 */
        /* <DEDUP_REMOVED lines=15> */
[----:B0-----:R-:W-:-:S05]  /*134b0*/  IADD3 R2, P2, R11, R20, RZ ;  /* 0x000000140b027210 */ /* 0x001fca0007f5e0ff */
[----:B-1----:R-:W-:-:S05]  /*134c0*/  IMAD.X R3, RZ, RZ, R9, P2 ;  /* 0x000000ffff037224 */ /* 0x002fca00010e0609 */
[----:B------:R2:W-:Y:S01]  /*134d0*/  LDGSTS.E.BYPASS.LTC128B.128 [R8+0x2c00], desc[UR36][R2.64], !P0 ;  /* 0x02c0000002087fae */ /* 0x0005e2000c101d64 */
[----:B------:R-:W-:Y:S02]  /*134e0*/  ISETP.LT.OR P0, PT, R4, 0x61, P1 ;  /* 0x000000610400780c */ /* 0x000fe40000f01670 */
[----:B--2---:R-:W-:-:S05]  /*134f0*/  IADD3 R2, P2, R12, R20, RZ ;  /* 0x000000140c027210 */ /* 0x004fca0007f5e0ff */
[----:B---3--:R-:W-:-:S06]  /*13500*/  IMAD.X R3, RZ, RZ, R10, P2 ;  /* 0x000000ffff037224 */ /* 0x008fcc00010e060a */
[----:B----4-:R0:W-:Y:S02]  /*13510*/  LDGSTS.E.BYPASS.LTC128B.128 [R8+0x3400], desc[UR36][R2.64], !P0 ;  /* 0x0340000002087fae */ /* 0x0101e4000c101d64 */
.L_x_1187:
        /* <DEDUP_REMOVED lines=14> */
[----:B------:R-:W-:Y:S02]  /*13600*/  IMAD.IADD R3, R3, 0x1, R9 ;  /* 0x0000000103037824 */ /* 0x000fe400078e0209 */
[----:B------:R-:W-:Y:S02]  /*13610*/  IMAD R26, R26, UR4, RZ ;  /* 0x000000041a1a7c24 */ /* 0x000fe4000f8e02ff */
[----:B------:R-:W-:-:S04]  /*13620*/  IMAD.WIDE.U32 R2, R5, UR4, R2 ;  /* 0x0000000405027c25 */ /* 0x000fc8000f8e0002 */
[----:B------:R-:W-:-:S04]  /*13630*/  IMAD R9, R5, UR5, R26 ;  /* 0x0000000505097c24 */ /* 0x000fc8000f8e021a */
[----:B------:R-:W-:-:S07]  /*13640*/  IMAD.IADD R9, R3, 0x1, R9 ;  /* 0x0000000103097824 */ /* 0x000fce00078e0209 */
.L_x_1083:
        /* <DEDUP_REMOVED lines=12> */
.L_x_1084:
[----:B------:R-:W-:Y:S01]  /*13710*/  R2UR UR4, R28 ;  /* 0x000000001c0472ca */ /* 0x000fe200000e0000 */
[----:B------:R-:W-:Y:S01]  /*13720*/  ULDC.64 UR6, c[0x0][0x330] ;  /* 0x0000cc0000067ab9 */ /* 0x000fe20000000a00 */
[----:B------:R-:W-:Y:S01]  /*13730*/  VIADD R27, R27, 0xffffffff ;  /* 0xffffffff1b1b7836 */ /* 0x000fe20000000000 */
[----:B------:R0:W-:Y:S01]  /*13740*/  SYNCS.ARRIVE.TRANS64.A1T0 RZ, [R7+URZ+0x16850], RZ ;  /* 0x016850ff07ff79a7 */ /* 0x0001e2000810003f */
[----:B------:R-:W-:Y:S02]  /*13750*/  IMAD.U32 R5, RZ, RZ, UR6 ;  /* 0x00000006ff057e24 */ /* 0x000fe4000f8e00ff */
[----:B------:R-:W-:Y:S01]  /*13760*/  IMAD.MOV.U32 R3, RZ, RZ, R9 ;  /* 0x000000ffff037224 */ /* 0x000fe200078e0009 */
[----:B------:R-:W-:Y:S01]  /*13770*/  ISETP.GT.AND P0, PT, R27, UR52, PT ;  /* 0x000000341b007c0c */ /* 0x000fe2000bf04270 */
[----:B------:R-:W-:Y:S02]  /*13780*/  VIADD R4, R4, 0x80 ;  /* 0x0000008004047836 */ /* 0x000fe40000000000 */
[----:B------:R-:W-:-:S03]  /*13790*/  IMAD.WIDE.U32 R2, R5, UR42, R2 ;  /* 0x0000002a05027c25 */ /* 0x000fc6000f8e0002 */
[----:B------:R-:W-:Y:S01]  /*137a0*/  UIMAD UR4, UR4, UR6, URZ ;  /* 0x00000006040472a4 */ /* 0x000fe2000f8e023f */
[----:B------:R-:W-:Y:S02]  /*137b0*/  VIADD R0, R0, 0xffffff80 ;  /* 0xffffff8000007836 */ /* 0x000fe40000000000 */
[----:B------:R-:W-:Y:S01]  /*137c0*/  IMAD.MOV.U32 R8, RZ, RZ, R21 ;  /* 0x000000ffff087224 */ /* 0x000fe200078e0015 */
[----:B------:R-:W-:Y:S01]  /*137d0*/  UIMAD UR4, UR42, UR7, UR4 ;  /* 0x000000072a0472a4 */ /* 0x000fe2000f8e0204 */
[----:B------:R-:W-:Y:S02]  /*137e0*/  IMAD.MOV.U32 R22, RZ, RZ, R25 ;  /* 0x000000ffff167224 */ /* 0x000fe400078e0019 */
[----:B------:R-:W-:Y:S02]  /*137f0*/  ULDC.64 UR6, c[0x0][0x318] ;  /* 0x0000c60000067ab9 */ /* 0x000fe40000000a00 */
[----:B------:R-:W-:Y:S01]  /*13800*/  LEA R16, P2, R2, UR6, 0x1 ;  /* 0x0000000602107c11 */ /* 0x000fe2000f8408ff */
[----:B------:R-:W-:-:S05]  /*13810*/  VIADD R19, R3, UR4 ;  /* 0x0000000403137c36 */ /* 0x000fca0008000000 */
[----:B------:R-:W-:Y:S01]  /*13820*/  LEA.HI.X R19, R2, UR7, R19, 0x1, P2 ;  /* 0x0000000702137c11 */ /* 0x000fe200090f0c13 */
[----:B0-----:R-:W-:Y:S06]  /*13830*/  @P0 BRA `(.L_x_1085) ;  /* 0xfffffff000600947 */ /* 0x001fec000383ffff */
[----:B------:R-:W-:Y:S05]  /*13840*/  BSYNC B0 ;  /* 0x0000000000007941 */ /* 0x000fea0003800000 */
.L_x_1072:
[----:B------:R-:W-:-:S06]  /*13850*/  ULOP3.LUT UR4, UR38, 0x2, URZ, 0xfc, !UPT ;  /* 0x0000000226047892 */ /* 0x000fcc000f8efc3f */
[----:B0-----:R-:W-:-:S05]  /*13860*/  IMAD.U32 R0, RZ, RZ, UR4 ;  /* 0x00000004ff007e24 */ /* 0x001fca000f8e00ff */
[----:B------:R-:W-:-:S13]  /*13870*/  ISETP.NE.AND P0, PT, R0, 0x3, PT ;  /* 0x000000030000780c */ /* 0x000fda0003f05270 */
[----:B------:R-:W-:Y:S05]  /*13880*/  @!P0 BRA `(.L_x_1086) ;  /* 0x0000000000048947 */ /* 0x000fea0003800000 */
[----:B------:R-:W-:Y:S01]  /*13890*/  BPT.TRAP 0x1 ;  /* 0x000000040000795c */ /* 0x000fe20000300000 */
.L_x_1086:
[----:B------:R-:W-:Y:S01]  /*138a0*/  LEA R0, R21, UR48, 0x3 ;  /* 0x0000003015007c11 */ /* 0x000fe2000f8e18ff */
[----:B------:R-:W0:Y:S01]  /*138b0*/  S2R R6, SR_TID.X ;  /* 0x0000000000067919 */ /* 0x000e220000002100 */
[----:B------:R-:W-:Y:S01]  /*138c0*/  SHF.L.U32 R3, R25, 0x1f, RZ ;  /* 0x0000001f19037819 */ /* 0x000fe200000006ff */
[----:B------:R-:W-:Y:S01]  /*138d0*/  IMAD.MOV.U32 R2, RZ, RZ, -0x80 ;  /* 0xffffff80ff027424 */ /* 0x000fe200078e00ff */
[----:B------:R-:W-:Y:S01]  /*138e0*/  BSSY B0, `(.L_x_1087) ;  /* 0x0000008000007945 */ /* 0x000fe20003800000 */
[----:B------:R-:W-:Y:S01]  /*138f0*/  IMAD R4, R21, 0x2000, R23 ;  /* 0x0000200015047824 */ /* 0x000fe200078e0217 */
[----:B------:R-:W1:Y:S01]  /*13900*/  SYNCS.PHASECHK.TRANS64.TRYWAIT P0, [R0+URZ+0x16860], R3 ;  /* 0x01686003000075a7 */ /* 0x000e62000800017f */
[----:B------:R-:W-:Y:S01]  /*13910*/  IMAD R5, R27, R2, UR50 ;  /* 0x000000321b057e24 */ /* 0x000fe2000f8e0202 */
[----:B0-----:R-:W-:-:S04]  /*13920*/  LOP3.LUT R6, R6, 0x7f, RZ, 0xc0, !PT ;  /* 0x0000007f06067812 */ /* 0x001fc800078ec0ff */
[----:B------:R-:W-:-:S05]  /*13930*/  SHF.R.U32.HI R6, RZ, 0x3, R6 ;  /* 0x00000003ff067819 */ /* 0x000fca0000011606 */
[----:B------:R-:W-:Y:S01]  /*13940*/  IMAD.IADD R5, R5, 0x1, -R6 ;  /* 0x0000000105057824 */ /* 0x000fe200078e0a06 */
[----:B-1----:R-:W-:Y:S06]  /*13950*/  @!P0 BRA `(.L_x_1088) ;  /* 0x0000003400e48947 */ /* 0x002fec0003800000 */
.L_x_1188:
[----:B------:R-:W-:Y:S05]  /*13960*/  BSYNC B0 ;  /* 0x0000000000007941 */ /* 0x000fea0003800000 */
.L_x_1087:
[----:B------:R-:W-:Y:S02]  /*13970*/  ULDC UR4, c[0x0][0x2f4] ;  /* 0x0000bd0000047ab9 */ /* 0x000fe40000000800 */
[----:B------:R-:W-:Y:S01]  /*13980*/  ISETP.GE.AND P0, PT, R17, UR4, PT ;  /* 0x0000000411007c0c */ /* 0x000fe2000bf06270 */
[----:B------:R-:W-:-:S03]  /*13990*/  UMOV UR4, 0xffffffff ;  /* 0xffffffff00047882 */ /* 0x000fc60000000000 */
[----:B------:R-:W-:Y:S09]  /*139a0*/  BRA.DIV UR4, `(.L_x_1089) ;  /* 0x0000003604e47947 */ /* 0x000ff2000b800000 */
[----:B------:R-:W1:Y:S01]  /*139b0*/  SHFL.IDX PT, R14, R16, RZ, 0x181f ;  /* 0x00181fff100e7589 */ /* 0x000e6200000e0000 */
[----:B------:R-:W-:Y:S01]  /*139c0*/  IMAD.SHL.U32 R17, R17, 0x2, RZ ;  /* 0x0000000211117824 */ /* 0x000fe200078e00ff */
[C---:B------:R-:W-:Y:S02]  /*139d0*/  ISETP.LT.OR P3, PT, R5.reuse, 0x1, P0 ;  /* 0x000000010500780c */ /* 0x040fe40000761670 */
        /* <DEDUP_REMOVED lines=15> */
[----:B------:R-:W-:Y:S01]  /*13ad0*/  SHFL.IDX PT, R26, R16, 0x5, 0x181f ;  /* 0x00b81f00101a7f89 */ /* 0x000fe200000e0000 */
[----:B----4-:R-:W-:-:S03]  /*13ae0*/  IMAD.X R7, RZ, RZ, R7, P4 ;  /* 0x000000ffff077224 */ /* 0x010fc600020e0607 */
[----:B------:R-:W1:Y:S01]  /*13af0*/  SHFL.IDX PT, R22, R19, 0x4, 0x181f ;  /* 0x00981f0013167f89 */ /* 0x000e6200000e0000 */
[----:B-----5:R-:W-:-:S03]  /*13b00*/  IMAD.X R3, RZ, RZ, R18, P5 ;  /* 0x000000ffff037224 */ /* 0x020fc600028e0612 */
[----:B------:R-:W-:Y:S04]  /*13b10*/  SHFL.IDX PT, R28, R16, 0x6, 0x181f ;  /* 0x00d81f00101c7f89 */ /* 0x000fe800000e0000 */
[----:B------:R0:W-:Y:S01]  /*13b20*/  LDGSTS.E.BYPASS.LTC128B.128 [R4+0x400], desc[UR36][R8.64], !P3 ;  /* 0x0040000008047fae */ /* 0x0001e2000d901d64 */
[----:B------:R-:W-:-:S03]  /*13b30*/  ISETP.LT.OR P3, PT, R5, 0x41, P0 ;  /* 0x000000410500780c */ /* 0x000fc60000761670 */
[----:B------:R-:W2:Y:S04]  /*13b40*/  SHFL.IDX PT, R18, R19, 0x5, 0x181f ;  /* 0x00b81f0013127f89 */ /* 0x000ea800000e0000 */
[----:B------:R3:W-:Y:S04]  /*13b50*/  LDGSTS.E.BYPASS.LTC128B.128 [R4+0xc00], desc[UR36][R6.64], !P2 ;  /* 0x00c0000006047fae */ /* 0x0007e8000d101d64 */
[----:B------:R-:W4:Y:S01]  /*13b60*/  SHFL.IDX PT, R20, R19, 0x6, 0x181f ;  /* 0x00d81f0013147f89 */ /* 0x000f2200000e0000 */
[----:B0-----:R-:W-:-:S03]  /*13b70*/  IADD3 R8, P5, R24, R17, RZ ;  /* 0x0000001118087210 */ /* 0x001fc60007fbe0ff */
[----:B------:R0:W-:Y:S01]  /*13b80*/  LDGSTS.E.BYPASS.LTC128B.128 [R4+0x1400], desc[UR36][R2.64], !P1 ;  /* 0x0140000002047fae */ /* 0x0001e2000c901d64 */
[----:B------:R-:W-:Y:S01]  /*13b90*/  ISETP.LT.OR P1, PT, R5, 0x31, P0 ;  /* 0x000000310500780c */ /* 0x000fe20000721670 */
[----:B-1----:R-:W-:Y:S01]  /*13ba0*/  IMAD.X R9, RZ, RZ, R22, P5 ;  /* 0x000000ffff097224 */ /* 0x002fe200028e0616 */
[-C--:B---3--:R-:W-:Y:S01]  /*13bb0*/  IADD3 R6, P4, R26, R17.reuse, RZ ;  /* 0x000000111a067210 */ /* 0x088fe20007f9e0ff */
[----:B------:R-:W1:Y:S01]  /*13bc0*/  SHFL.IDX PT, R19, R19, 0x7, 0x181f ;  /* 0x00f81f0013137f89 */ /* 0x000e6200000e0000 */
[----:B0-----:R-:W-:-:S03]  /*13bd0*/  IADD3 R2, P2, R14, R17, RZ ;  /* 0x000000110e027210 */ /* 0x001fc60007f5e0ff */
[----:B--2---:R-:W-:Y:S01]  /*13be0*/  IMAD.X R7, RZ, RZ, R18, P4 ;  /* 0x000000ffff077224 */ /* 0x004fe200020e0612 */
[----:B------:R0:W2:Y:S01]  /*13bf0*/  SHFL.IDX PT, R14, R16, 0x7, 0x181f ;  /* 0x00f81f00100e7f89 */ /* 0x0000a200000e0000 */
        /* <DEDUP_REMOVED lines=10> */
.L_x_1206:
[----:B------:R-:W-:Y:S02]  /*13ca0*/  ISETP.LT.OR P0, PT, R5, 0x71, P0 ;  /* 0x000000710500780c */ /* 0x000fe40000701670 */
[----:B0-----:R-:W-:-:S05]  /*13cb0*/  IADD3 R2, P1, R14, R17, RZ ;  /* 0x000000110e027210 */ /* 0x001fca0007f3e0ff */
[----:B------:R-:W-:-:S06]  /*13cc0*/  IMAD.X R3, RZ, RZ, R19, P1 ;  /* 0x000000ffff037224 */ /* 0x000fcc00008e0613 */
[----:B------:R-:W-:Y:S01]  /*13cd0*/  @!PT LDS RZ, [RZ] ;  /* 0x00000000fffff984 */ /* 0x000fe20000000800 */
[----:B------:R-:W-:Y:S01]  /*13ce0*/  @!PT LDS RZ, [RZ] ;  /* 0x00000000fffff984 */ /* 0x000fe20000000800 */
[----:B------:R-:W-:Y:S01]  /*13cf0*/  @!PT LDS RZ, [RZ] ;  /* 0x00000000fffff984 */ /* 0x000fe20000000800 */
[----:B------:R0:W-:Y:S01]  /*13d00*/  LDGSTS.E.BYPASS.LTC128B.128 [R4+0x3c00], desc[UR36][R2.64], !P0 ;  /* 0x03c0000002047fae */ /* 0x0001e2000c101d64 */
[----:B------:R-:W-:Y:S01]  /*13d10*/  PLOP3.LUT P0, PT, PT, PT, PT, 0x80, 0x0 ;  /* 0x000000000000781c */ /* 0x000fe20003f0f070 */
[----:B------:R-:W-:-:S12]  /*13d20*/  NOP ;  /* 0x0000000000007918 */ /* 0x000fd80000000000 */
.L_x_1090:
        /* <DEDUP_REMOVED lines=12> */
.L_x_1091:
[----:B------:R-:W-:Y:S01]  /*13df0*/  VIADD R2, R21, 0x1 ;  /* 0x0000000115027836 */ /* 0x000fe20000000000 */
[----:B------:R0:W-:Y:S04]  /*13e00*/  SYNCS.ARRIVE.TRANS64.A1T0 RZ, [R0+URZ+0x16850], RZ ;  /* 0x016850ff00ff79a7 */ /* 0x0001e8000810003f */
[----:B------:R-:W-:-:S04]  /*13e10*/  ISETP.NE.AND P0, PT, R2, 0x2, PT ;  /* 0x000000020200780c */ /* 0x000fc80003f05270 */
[----:B0-----:R-:W-:Y:S02]  /*13e20*/  SEL R0, RZ, 0x1, P0 ;  /* 0x00000001ff007807 */ /* 0x001fe40000000000 */
[----:B------:R-:W-:Y:S02]  /*13e30*/  SEL R2, R2, RZ, P0 ;  /* 0x000000ff02027207 */ /* 0x000fe40000000000 */
[----:B------:R-:W-:-:S07]  /*13e40*/  LOP3.LUT R0, R25, R0, RZ, 0x3c, !PT ;  /* 0x0000000019007212 */ /* 0x000fce00078e3cff */
.L_x_1053:
[----:B------:R-:W0:Y:S01]  /*13e50*/  S2R R4, SR_CgaCtaId ;  /* 0x0000000000047919 */ /* 0x000e220000008800 */
[----:B------:R-:W-:Y:S02]  /*13e60*/  MOV R3, 0x400 ;  /* 0x0000040000037802 */ /* 0x000fe40000000f00 */
[----:B------:R-:W-:Y:S02]  /*13e70*/  SHF.L.U32 R10, R10, 0x1f, RZ ;  /* 0x0000001f0a0a7819 */ /* 0x000fe400000006ff */
[----:B0-----:R-:W-:-:S04]  /*13e80*/  LEA R7, R4, R3, 0x18 ;  /* 0x0000000304077211 */ /* 0x001fc800078ec0ff */
[----:B------:R-:W0:Y:S02]  /*13e90*/  SYNCS.PHASECHK.TRANS64.TRYWAIT P0, [R7+URZ+0x16820], R10 ;  /* 0x0168200a070075a7 */ /* 0x000e24000800017f */
[----:B0-----:R-:W-:Y:S05]  /*13ea0*/  @!P0 BRA `(.L_x_1092) ;  /* 0x0000003800e88947 */ /* 0x001fea0003800000 */
.L_x_1207:
[----:B------:R-:W-:-:S03]  /*13eb0*/  UMOV UR4, 0xffffffff ;  /* 0xffffffff00047882 */ /* 0x000fc60000000000 */
[----:B------:R-:W-:Y:S05]  /*13ec0*/  BRA.DIV UR4, `(.L_x_1093) ;  /* 0x0000003a04f47947 */ /* 0x000fea000b800000 */
[----:B------:R-:W1:Y:S02]  /*13ed0*/  S2R R3, SR_TID.X ;  /* 0x0000000000037919 */ /* 0x000e640000002100 */
[----:B-1----:R-:W-:-:S04]  /*13ee0*/  SHF.R.U32.HI R3, RZ, 0x5, R3 ;  /* 0x00000005ff037819 */ /* 0x002fc80000011603 */
[----:B------:R-:W-:-:S05]  /*13ef0*/  LOP3.LUT R3, R3, 0x3, RZ, 0xc0, !PT ;  /* 0x0000000303037812 */ /* 0x000fca00078ec0ff */
[----:B------:R1:W2:Y:S02]  /*13f00*/  SHFL.IDX PT, R14, R3, RZ, 0x1f ;  /* 0x00001fff030e7589 */ /* 0x0002a400000e0000 */
.L_x_1210:
[----:B--2---:R-:W-:-:S13]  /*13f10*/  ISETP.NE.AND P0, PT, R14, RZ, PT ;  /* 0x000000ff0e00720c */ /* 0x004fda0003f05270 */
[----:B------:R-:W-:Y:S05]  /*13f20*/  @P0 BRA `(.L_x_961) ;  /* 0x0000000000880947 */ /* 0x000fea0003800000 */
[----:B------:R-:W-:-:S03]  /*13f30*/  UMOV UR4, 0xffffffff ;  /* 0xffffffff00047882 */ /* 0x000fc60000000000 */
[----:B------:R-:W-:Y:S05]  /*13f40*/  BRA.DIV UR4, `(.L_x_1094) ;  /* 0x0000003e04087947 */ /* 0x000fea000b800000 */
[----:B------:R-:W-:-:S13]  /*13f50*/  ELECT P6, URZ, PT ;  /* 0x00000000003f782f */ /* 0x000fda00038c0000 */
.L_x_1213:
[----:B------:R-:W-:Y:S05]  /*13f60*/  @!P6 BRA `(.L_x_961) ;  /* 0x000000000078e947 */ /* 0x000fea0003800000 */
[----:B------:R-:W-:-:S06]  /*13f70*/  ULOP3.LUT UR4, UR38, 0x2, URZ, 0xfc, !UPT ;  /* 0x0000000226047892 */ /* 0x000fcc000f8efc3f */
[----:B-1----:R-:W-:-:S05]  /*13f80*/  IMAD.U32 R3, RZ, RZ, UR4 ;  /* 0x00000004ff037e24 */ /* 0x002fca000f8e00ff */
[----:B------:R-:W-:-:S13]  /*13f90*/  ISETP.NE.AND P0, PT, R3, 0x3, PT ;  /* 0x000000030300780c */ /* 0x000fda0003f05270 */
[----:B------:R-:W-:Y:S05]  /*13fa0*/  @!P0 BRA `(.L_x_1095) ;  /* 0x0000000000048947 */ /* 0x000fea0003800000 */
[----:B------:R-:W-:Y:S01]  /*13fb0*/  BPT.TRAP 0x1 ;  /* 0x000000040000795c */ /* 0x000fe20000300000 */
.L_x_1095:
[----:B------:R-:W-:Y:S01]  /*13fc0*/  IMAD R5, R2, 0x8, R7 ;  /* 0x0000000802057824 */ /* 0x000fe200078e0207 */
[----:B------:R-:W-:Y:S01]  /*13fd0*/  SHF.L.U32 R4, R0, 0x1f, RZ ;  /* 0x0000001f00047819 */ /* 0x000fe200000006ff */
[----:B------:R-:W-:-:S03]  /*13fe0*/  VIADD R2, R2, 0x1 ;  /* 0x0000000102027836 */ /* 0x000fc60000000000 */
[----:B------:R-:W1:Y:S02]  /*13ff0*/  SYNCS.PHASECHK.TRANS64.TRYWAIT P1, [R5+URZ+0x16840], R4 ;  /* 0x01684004050075a7 */ /* 0x000e64000802017f */
[----:B------:R-:W-:-:S04]  /*14000*/  ISETP.NE.AND P2, PT, R2, 0x2, PT ;  /* 0x000000020200780c */ /* 0x000fc80003f45270 */
[----:B------:R-:W-:Y:S01]  /*14010*/  SEL R3, RZ, 0x1, P2 ;  /* 0x00000001ff037807 */ /* 0x000fe20001000000 */
[----:B-1----:R-:W-:Y:S08]  /*14020*/  @!P1 BRA `(.L_x_1096) ;  /* 0x0000003800f09947 */ /* 0x002ff00003800000 */
.L_x_1214:
[----:B------:R-:W-:Y:S02]  /*14030*/  SEL R2, R2, RZ, P2 ;  /* 0x000000ff02027207 */ /* 0x000fe40001000000 */
[----:B------:R-:W-:Y:S01]  /*14040*/  LOP3.LUT R0, R0, R3, RZ, 0x3c, !PT ;  /* 0x0000000300007212 */ /* 0x000fe200078e3cff */
[----:B------:R-:W-:Y:S06]  /*14050*/  @!P0 BRA `(.L_x_1097) ;  /* 0x0000000000048947 */ /* 0x000fec0003800000 */
[----:B------:R-:W-:Y:S01]  /*14060*/  BPT.TRAP 0x1 ;  /* 0x000000040000795c */ /* 0x000fe20000300000 */
.L_x_1097:
[----:B------:R-:W-:Y:S01]  /*14070*/  IMAD R3, R2, 0x8, R7 ;  /* 0x0000000802037824 */ /* 0x000fe200078e0207 */
[----:B------:R-:W-:-:S04]  /*14080*/  SHF.L.U32 R0, R0, 0x1f, RZ ;  /* 0x0000001f00007819 */ /* 0x000fc800000006ff */
[----:B------:R-:W2:Y:S02]  /*14090*/  SYNCS.PHASECHK.TRANS64.TRYWAIT P1, [R3+URZ+0x16840], R0 ;  /* 0x01684000030075a7 */ /* 0x000ea4000802017f */
[----:B--2---:R-:W-:Y:S05]  /*140a0*/  @!P1 BRA `(.L_x_1098) ;  /* 0x0000003800e49947 */ /* 0x004fea0003800000 */
.L_x_1215:
[----:B------:R-:W-:Y:S05]  /*140b0*/  @!P0 BRA `(.L_x_1099) ;  /* 0x0000000000048947 */ /* 0x000fea0003800000 */
[----:B------:R-:W-:Y:S01]  /*140c0*/  BPT.TRAP 0x1 ;  /* 0x000000040000795c */ /* 0x000fe20000300000 */
.L_x_1099:
[----:B------:R-:W3:Y:S02]  /*140d0*/  SYNCS.PHASECHK.TRANS64.TRYWAIT P1, [R5+URZ+0x16860], R4 ;  /* 0x01686004050075a7 */ /* 0x000ee4000802017f */
[----:B---3--:R-:W-:Y:S05]  /*140e0*/  @!P1 BRA `(.L_x_1100) ;  /* 0x0000003800e89947 */ /* 0x008fea0003800000 */
.L_x_1216:
[----:B------:R-:W-:Y:S05]  /*140f0*/  @!P0 BRA `(.L_x_1101) ;  /* 0x0000000000048947 */ /* 0x000fea0003800000 */
[----:B------:R-:W-:Y:S01]  /*14100*/  BPT.TRAP 0x1 ;  /* 0x000000040000795c */ /* 0x000fe20000300000 */
.L_x_1101:
[----:B----4-:R4:W0:Y:S02]  /*14110*/  SYNCS.PHASECHK.TRANS64.TRYWAIT P0, [R3+URZ+0x16860], R0 ;  /* 0x01686000030075a7 */ /* 0x010824000800017f */
[----:B0-----:R-:W-:Y:S05]  /*14120*/  @!P0 NANOSLEEP.SYNCS 0x989680 ;  /* 0x009896800000895d */ /* 0x001fea0003900000 */
[----:B------:R-:W0:Y:S02]  /*14130*/  @!P0 SYNCS.PHASECHK.TRANS64 P0, [R3+URZ+0x16860], R0 ;  /* 0x01686000030085a7 */ /* 0x000e24000800007f */
[----:B0-----:R-:W-:Y:S05]  /*14140*/  @!P0 BRA `(.L_x_1101) ;  /* 0xfffffffc00f08947 */ /* 0x001fea000383ffff */
.L_x_961:
[----:B------:R-:W-:Y:S05]  /*14150*/  BSYNC B6 ;  /* 0x0000000000067941 */ /* 0x000fea0003800000 */
.L_x_958:
[----:B------:R-:W-:Y:S05]  /*14160*/  EXIT ;  /* 0x000000000000794d */ /* 0x000fea0003800000 */
.L_x_971:
[----:B0-----:R-:W-:-:S04]  /*14170*/  IMAD.U32 R3, RZ, RZ, UR43 ;  /* 0x0000002bff037e24 */ /* 0x001fc8000f8e00ff */
[----:B------:R0:W1:Y:S03]  /*14180*/  SYNCS.PHASECHK.TRANS64.TRYWAIT P0, [R3+URZ+0x16800], R0 ;  /* 0x01680000030075a7 */ /* 0x000066000800017f */
[----:B-1----:R-:W-:Y:S05]  /*14190*/  @!P0 NANOSLEEP.SYNCS 0x989680 ;  /* 0x009896800000895d */ /* 0x002fea0003900000 */
[----:B------:R-:W1:Y:S02]  /*141a0*/  @!P0 SYNCS.PHASECHK.TRANS64 P0, [R3+URZ+0x16800], R0 ;  /* 0x01680000030085a7 */ /* 0x000e64000800007f */
[----:B-1----:R-:W-:Y:S05]  /*141b0*/  @!P0 BRA `(.L_x_971) ;  /* 0xfffffffc00ec8947 */ /* 0x002fea000383ffff */
[----:B------:R-:W-:Y:S05]  /*141c0*/  BRA `(.L_x_1102) ;  /* 0xfffffed400147947 */ /* 0x000fea000383ffff */
.L_x_975:
[----:B0-----:R-:W-:-:S04]  /*141d0*/  IMAD.U32 R3, RZ, RZ, UR43 ;  /* 0x0000002bff037e24 */ /* 0x001fc8000f8e00ff */
[----:B------:R0:W2:Y:S03]  /*141e0*/  SYNCS.PHASECHK.TRANS64.TRYWAIT P1, [R3+URZ+0x16830], R0 ;  /* 0x01683000030075a7 */ /* 0x0000a6000802017f */
[----:B--2---:R-:W-:Y:S05]  /*141f0*/  @!P1 NANOSLEEP.SYNCS 0x989680 ;  /* 0x009896800000995d */ /* 0x004fea0003900000 */
[----:B------:R-:W2:Y:S02]  /*14200*/  @!P1 SYNCS.PHASECHK.TRANS64 P1, [R3+URZ+0x16830], R0 ;  /* 0x01683000030095a7 */ /* 0x000ea4000802007f */
[----:B--2---:R-:W-:Y:S05]  /*14210*/  @!P1 BRA `(.L_x_975) ;  /* 0xfffffffc00ec9947 */ /* 0x004fea000383ffff */
[----:B------:R-:W-:Y:S05]  /*14220*/  BRA `(.L_x_974) ;  /* 0xfffffed400307947 */ /* 0x000fea000383ffff */
.L_x_992:
[----:B-1----:R-:W-:-:S04]  /*14230*/  IMAD.U32 R11, RZ, RZ, UR7 ;  /* 0x00000007ff0b7e24 */ /* 0x002fc8000f8e00ff */
[----:B------:R1:W2:Y:S03]  /*14240*/  SYNCS.PHASECHK.TRANS64.TRYWAIT P1, [R11+URZ+0x16830], R10 ;  /* 0x0168300a0b0075a7 */ /* 0x0002a6000802017f */
[----:B--2---:R-:W-:Y:S05]  /*14250*/  @!P1 NANOSLEEP.SYNCS 0x989680 ;  /* 0x009896800000995d */ /* 0x004fea0003900000 */
[----:B------:R-:W2:Y:S02]  /*14260*/  @!P1 SYNCS.PHASECHK.TRANS64 P1, [R11+URZ+0x16830], R10 ;  /* 0x0168300a0b0095a7 */ /* 0x000ea4000802007f */
[----:B--2---:R-:W-:Y:S05]  /*14270*/  @!P1 BRA `(.L_x_992) ;  /* 0xfffffffc00ec9947 */ /* 0x004fea000383ffff */
[----:B------:R-:W-:Y:S05]  /*14280*/  BRA `(.L_x_989) ;  /* 0xffffff1000447947 */ /* 0x000fea000383ffff */
.L_x_996:
[----:B-1----:R-:W-:-:S04]  /*14290*/  IMAD.U32 R11, RZ, RZ, UR10 ;  /* 0x0000000aff0b7e24 */ /* 0x002fc8000f8e00ff */
[----:B------:R1:W2:Y:S03]  /*142a0*/  SYNCS.PHASECHK.TRANS64.TRYWAIT P1, [R11+URZ+0x16850], R10 ;  /* 0x0168500a0b0075a7 */ /* 0x0002a6000802017f */
[----:B--2---:R-:W-:Y:S05]  /*142b0*/  @!P1 NANOSLEEP.SYNCS 0x989680 ;  /* 0x009896800000995d */ /* 0x004fea0003900000 */
[----:B------:R-:W2:Y:S02]  /*142c0*/  @!P1 SYNCS.PHASECHK.TRANS64 P1, [R11+URZ+0x16850], R10 ;  /* 0x0168500a0b0095a7 */ /* 0x000ea4000802007f */
[----:B--2---:R-:W-:Y:S05]  /*142d0*/  @!P1 BRA `(.L_x_996) ;  /* 0xfffffffc00ec9947 */ /* 0x004fea000383ffff */
[----:B------:R-:W-:Y:S05]  /*142e0*/  BRA `(.L_x_993) ;  /* 0xffffff1000c87947 */ /* 0x000fea000383ffff */
.L_x_1015:
[----:B-1----:R-:W-:-:S04]  /*142f0*/  IMAD.U32 R11, RZ, RZ, UR7 ;  /* 0x00000007ff0b7e24 */ /* 0x002fc8000f8e00ff */
[----:B------:R1:W2:Y:S03]  /*14300*/  SYNCS.PHASECHK.TRANS64.TRYWAIT P1, [R11+URZ+0x16830], R10 ;  /* 0x0168300a0b0075a7 */ /* 0x0002a6000802017f */
[----:B--2---:R-:W-:Y:S05]  /*14310*/  @!P1 NANOSLEEP.SYNCS 0x989680 ;  /* 0x009896800000995d */ /* 0x004fea0003900000 */
[----:B------:R-:W2:Y:S02]  /*14320*/  @!P1 SYNCS.PHASECHK.TRANS64 P1, [R11+URZ+0x16830], R10 ;  /* 0x0168300a0b0095a7 */ /* 0x000ea4000802007f */
[----:B--2---:R-:W-:Y:S05]  /*14330*/  @!P1 BRA `(.L_x_1015) ;  /* 0xfffffffc00ec9947 */ /* 0x004fea000383ffff */
[----:B------:R-:W-:Y:S05]  /*14340*/  BRA `(.L_x_1012) ;  /* 0xffffff4800547947 */ /* 0x000fea000383ffff */
.L_x_1019:
[----:B-1----:R-:W-:-:S04]  /*14350*/  IMAD.U32 R11, RZ, RZ, UR10 ;  /* 0x0000000aff0b7e24 */ /* 0x002fc8000f8e00ff */
[----:B------:R1:W2:Y:S03]  /*14360*/  SYNCS.PHASECHK.TRANS64.TRYWAIT P1, [R11+URZ+0x16850], R10 ;  /* 0x0168500a0b0075a7 */ /* 0x0002a6000802017f */
[----:B--2---:R-:W-:Y:S05]  /*14370*/  @!P1 NANOSLEEP.SYNCS 0x989680 ;  /* 0x009896800000995d */ /* 0x004fea0003900000 */
[----:B------:R-:W2:Y:S02]  /*14380*/  @!P1 SYNCS.PHASECHK.TRANS64 P1, [R11+URZ+0x16850], R10 ;  /* 0x0168500a0b0095a7 */ /* 0x000ea4000802007f */
[----:B--2---:R-:W-:Y:S05]  /*14390*/  @!P1 BRA `(.L_x_1019) ;  /* 0xfffffffc00ec9947 */ /* 0x004fea000383ffff */
[----:B------:R-:W-:Y:S05]  /*143a0*/  BRA `(.L_x_1016) ;  /* 0xffffff4800d87947 */ /* 0x000fea000383ffff */
.L_x_1027:
[----:B-1----:R-:W-:-:S04]  /*143b0*/  IMAD.U32 R12, RZ, RZ, UR10 ;  /* 0x0000000aff0c7e24 */ /* 0x002fc8000f8e00ff */
[----:B------:R1:W2:Y:S03]  /*143c0*/  SYNCS.PHASECHK.TRANS64.TRYWAIT P1, [R12+URZ+0x16830], R11 ;  /* 0x0168300b0c0075a7 */ /* 0x0002a6000802017f */
[----:B--2---:R-:W-:Y:S05]  /*143d0*/  @!P1 NANOSLEEP.SYNCS 0x989680 ;  /* 0x009896800000995d */ /* 0x004fea0003900000 */
[----:B------:R-:W2:Y:S02]  /*143e0*/  @!P1 SYNCS.PHASECHK.TRANS64 P1, [R12+URZ+0x16830], R11 ;  /* 0x0168300b0c0095a7 */ /* 0x000ea4000802007f */
[----:B--2---:R-:W-:Y:S05]  /*143f0*/  @!P1 BRA `(.L_x_1027) ;  /* 0xfffffffc00ec9947 */ /* 0x004fea000383ffff */
[----:B------:R-:W-:Y:S05]  /*14400*/  BRA `(.L_x_1024) ;  /* 0xffffff6c00947947 */ /* 0x000fea000383ffff */
.L_x_1031:
[----:B-1----:R-:W-:-:S04]  /*14410*/  IMAD.U32 R12, RZ, RZ, UR10 ;  /* 0x0000000aff0c7e24 */ /* 0x002fc8000f8e00ff */
[----:B------:R1:W2:Y:S03]  /*14420*/  SYNCS.PHASECHK.TRANS64.TRYWAIT P1, [R12+URZ+0x16850], R11 ;  /* 0x0168500b0c0075a7 */ /* 0x0002a6000802017f */
[----:B--2---:R-:W-:Y:S05]  /*14430*/  @!P1 NANOSLEEP.SYNCS 0x989680 ;  /* 0x009896800000995d */ /* 0x004fea0003900000 */
[----:B------:R-:W2:Y:S02]  /*14440*/  @!P1 SYNCS.PHASECHK.TRANS64 P1, [R12+URZ+0x16850], R11 ;  /* 0x0168500b0c0095a7 */ /* 0x000ea4000802007f */
[----:B--2---:R-:W-:Y:S05]  /*14450*/  @!P1 BRA `(.L_x_1031) ;  /* 0xfffffffc00ec9947 */ /* 0x004fea000383ffff */
[----:B------:R-:W-:Y:S05]  /*14460*/  BRA `(.L_x_1028) ;  /* 0xffffff7000087947 */ /* 0x000fea000383ffff */
.L_x_1046:
[----:B-1----:R-:W-:-:S04]  /*14470*/  IMAD.U32 R5, RZ, RZ, UR8 ;  /* 0x00000008ff057e24 */ /* 0x002fc8000f8e00ff */
[----:B------:R1:W3:Y:S03]  /*14480*/  SYNCS.PHASECHK.TRANS64.TRYWAIT P1, [R5+URZ+0x16850], R0 ;  /* 0x01685000050075a7 */ /* 0x0002e6000802017f */
[----:B---3--:R-:W-:Y:S05]  /*14490*/  @!P1 NANOSLEEP.SYNCS 0x989680 ;  /* 0x009896800000995d */ /* 0x008fea0003900000 */
[----:B------:R-:W3:Y:S02]  /*144a0*/  @!P1 SYNCS.PHASECHK.TRANS64 P1, [R5+URZ+0x16850], R0 ;  /* 0x01685000050095a7 */ /* 0x000ee4000802007f */
[----:B---3--:R-:W-:Y:S05]  /*144b0*/  @!P1 BRA `(.L_x_1046) ;  /* 0xfffffffc00ec9947 */ /* 0x008fea000383ffff */
[----:B------:R-:W-:Y:S05]  /*144c0*/  BRA `(.L_x_1045) ;  /* 0xffffffa000a47947 */ /* 0x000fea000383ffff */
.L_x_1064:
[----:B------:R-:W-:Y:S02]  /*144d0*/  IMAD.MOV.U32 R13, RZ, RZ, R17 ;  /* 0x000000ffff0d7224 */ /* 0x000fe400078e0011 */
[----:B------:R-:W-:Y:S02]  /*144e0*/  IMAD.MOV.U32 R12, RZ, RZ, RZ ;  /* 0x000000ffff0c7224 */ /* 0x000fe400078e00ff */
[----:B------:R-:W-:Y:S02]  /*144f0*/  IMAD.MOV.U32 R11, RZ, RZ, 0x1f ;  /* 0x0000001fff0b7424 */ /* 0x000fe400078e00ff */
[----:B------:R-:W-:-:S07]  /*14500*/  IMAD.MOV.U32 R15, RZ, RZ, -0x1 ;  /* 0xffffffffff0f7424 */ /* 0x000fce00078e00ff */
[----:B0----5:R-:W-:Y:S05]  /*14510*/  WARPSYNC.COLLECTIVE R15, `(.L_x_1103) ;  /* 0x000000000f087348 */ /* 0x021fea0003c00000 */
[----:B------:R1:W2:Y:S02]  /*14520*/  SHFL.IDX P6, R14, R13, R12, R11 ;  /* 0x0000000c0d0e7389 */ /* 0x0002a400000c000b */
[----:B012--5:R-:W-:Y:S01]  /*14530*/  ENDCOLLECTIVE ;  /* 0x000000000000791b */ /* 0x027fe20003800000 */
.L_x_1103:
[----:B------:R-:W-:Y:S05]  /*14540*/  BRA `(.L_x_1104) ;  /* 0xffffffcc00207947 */ /* 0x000fea000383ffff */
.L_x_1066:
[----:B0-----:R-:W-:-:S04]  /*14550*/  IMAD.U32 R2, RZ, RZ, UR48 ;  /* 0x00000030ff027e24 */ /* 0x001fc8000f8e00ff */
[----:B------:R0:W1:Y:S03]  /*14560*/  SYNCS.PHASECHK.TRANS64.TRYWAIT P0, [R2+URZ+0x16840], R9 ;  /* 0x01684009020075a7 */ /* 0x000066000800017f */
[----:B-1----:R-:W-:Y:S05]  /*14570*/  @!P0 NANOSLEEP.SYNCS 0x989680 ;  /* 0x009896800000895d */ /* 0x002fea0003900000 */
[----:B------:R-:W1:Y:S02]  /*14580*/  @!P0 SYNCS.PHASECHK.TRANS64 P0, [R2+URZ+0x16840], R9 ;  /* 0x01684009020085a7 */ /* 0x000e64000800007f */
[----:B-1----:R-:W-:Y:S05]  /*14590*/  @!P0 BRA `(.L_x_1066) ;  /* 0xfffffffc00ec8947 */ /* 0x002fea000383ffff */
[----:B------:R-:W-:Y:S05]  /*145a0*/  BRA `(.L_x_1105) ;  /* 0xffffffcc00a87947 */ /* 0x000fea000383ffff */
.L_x_1067:
[----:B------:R-:W-:Y:S01]  /*145b0*/  BSSY B0, `(.L_x_1106) ;  /* 0x0000008000007945 */ /* 0x000fe20003800000 */
[----:B------:R-:W-:Y:S02]  /*145c0*/  IMAD.MOV.U32 R13, RZ, RZ, R4 ;  /* 0x000000ffff0d7224 */ /* 0x000fe400078e0004 */
[----:B------:R-:W-:Y:S02]  /*145d0*/  IMAD.MOV.U32 R12, RZ, RZ, RZ ;  /* 0x000000ffff0c7224 */ /* 0x000fe400078e00ff */
[----:B------:R-:W-:Y:S02]  /*145e0*/  IMAD.MOV.U32 R11, RZ, RZ, 0x181f ;  /* 0x0000181fff0b7424 */ /* 0x000fe400078e00ff */
[----:B------:R-:W-:-:S07]  /*145f0*/  IMAD.MOV.U32 R15, RZ, RZ, -0x1 ;  /* 0xffffffffff0f7424 */ /* 0x000fce00078e00ff */
[----:B------:R-:W-:Y:S05]  /*14600*/  WARPSYNC.COLLECTIVE R15, `(.L_x_1107) ;  /* 0x000000000f087348 */ /* 0x000fea0003c00000 */
[----:B------:R0:W1:Y:S02]  /*14610*/  SHFL.IDX P6, R14, R13, R12, R11 ;  /* 0x0000000c0d0e7389 */ /* 0x00006400000c000b */
[----:B01----:R-:W-:Y:S01]  /*14620*/  ENDCOLLECTIVE ;  /* 0x000000000000791b */ /* 0x003fe20003800000 */
.L_x_1107:
[----:B------:R-:W-:Y:S05]  /*14630*/  BSYNC B0 ;  /* 0x0000000000007941 */ /* 0x000fea0003800000 */
.L_x_1106:
[----:B------:R-:W-:Y:S01]  /*14640*/  IMAD.MOV.U32 R13, RZ, RZ, R0 ;  /* 0x000000ffff0d7224 */ /* 0x000fe200078e0000 */
[----:B------:R-:W-:Y:S01]  /*14650*/  @P0 LEA R9, R23, UR48, 0x1 ;  /* 0x0000003017090c11 */ /* 0x000fe2000f8e08ff */
[----:B------:R-:W-:Y:S02]  /*14660*/  IMAD.MOV.U32 R12, RZ, RZ, RZ ;  /* 0x000000ffff0c7224 */ /* 0x000fe400078e00ff */
[----:B------:R-:W-:Y:S02]  /*14670*/  IMAD.MOV.U32 R11, RZ, RZ, 0x181f ;  /* 0x0000181fff0b7424 */ /* 0x000fe400078e00ff */
[----:B------:R-:W-:Y:S02]  /*14680*/  IMAD.MOV.U32 R15, RZ, RZ, -0x1 ;  /* 0xffffffffff0f7424 */ /* 0x000fe400078e00ff */
[----:B------:R-:W-:-:S07]  /*14690*/  IMAD.MOV.U32 R2, RZ, RZ, R14 ;  /* 0x000000ffff027224 */ /* 0x000fce00078e000e */
[----:B------:R-:W-:Y:S05]  /*146a0*/  WARPSYNC.COLLECTIVE R15, `(.L_x_1108) ;  /* 0x000000000f087348 */ /* 0x000fea0003c00000 */
[----:B------:R0:W1:Y:S02]  /*146b0*/  SHFL.IDX P6, R14, R13, R12, R11 ;  /* 0x0000000c0d0e7389 */ /* 0x00006400000c000b */
[----:B01----:R-:W-:Y:S01]  /*146c0*/  ENDCOLLECTIVE ;  /* 0x000000000000791b */ /* 0x003fe20003800000 */
.L_x_1108:
[----:B------:R-:W-:Y:S02]  /*146d0*/  IMAD.MOV.U32 R13, RZ, RZ, R4 ;  /* 0x000000ffff0d7224 */ /* 0x000fe400078e0004 */
[----:B------:R-:W-:Y:S01]  /*146e0*/  IMAD.MOV.U32 R12, RZ, RZ, 0x1 ;  /* 0x00000001ff0c7424 */ /* 0x000fe200078e00ff */
[----:B------:R-:W-:-:S05]  /*146f0*/  @P0 LEA R14, P1, R17, R14, 0x1 ;  /* 0x0000000e110e0211 */ /* 0x000fca00078208ff */
[----:B------:R-:W-:Y:S01]  /*14700*/  @P0 IMAD.X R3, RZ, RZ, R2, P1 ;  /* 0x000000ffff030224 */ /* 0x000fe200008e0602 */
[----:B------:R-:W-:Y:S01]  /*14710*/  ISETP.GE.AND P1, PT, R5, 0x21, PT ;  /* 0x000000210500780c */ /* 0x000fe20003f26270 */
[----:B------:R-:W-:-:S12]  /*14720*/  @P0 IMAD.MOV.U32 R2, RZ, RZ, R14 ;  /* 0x000000ffff020224 */ /* 0x000fd800078e000e */
[----:B------:R-:W-:Y:S05]  /*14730*/  WARPSYNC.COLLECTIVE R15, `(.L_x_1109) ;  /* 0x000000000f087348 */ /* 0x000fea0003c00000 */
[----:B------:R0:W1:Y:S02]  /*14740*/  SHFL.IDX P6, R14, R13, R12, R11 ;  /* 0x0000000c0d0e7389 */ /* 0x00006400000c000b */
[----:B01----:R-:W-:Y:S01]  /*14750*/  ENDCOLLECTIVE ;  /* 0x000000000000791b */ /* 0x003fe20003800000 */
.L_x_1109:
[----:B------:R-:W-:Y:S01]  /*14760*/  @!PT LDS RZ, [RZ] ;  /* 0x00000000fffff984 */ /* 0x000fe20000000800 */
[----:B------:R-:W-:Y:S01]  /*14770*/  @!PT LDS RZ, [RZ] ;  /* 0x00000000fffff984 */ /* 0x000fe20000000800 */
[----:B------:R-:W-:Y:S01]  /*14780*/  @!PT LDS RZ, [RZ] ;  /* 0x00000000fffff984 */ /* 0x000fe20000000800 */
[----:B------:R0:W-:Y:S01]  /*14790*/  @P0 LDGSTS.E.BYPASS.LTC128B.128 [R9+0xe400], desc[UR36][R2.64], !P3 ;  /* 0x0e40000002090fae */ /* 0x0001e2000d901d64 */
[----:B------:R-:W-:Y:S01]  /*147a0*/  ISETP.GE.AND P0, PT, R5, 0x11, PT ;  /* 0x000000110500780c */ /* 0x000fe20003f06270 */
[----:B------:R-:W-:Y:S01]  /*147b0*/  IMAD.MOV.U32 R13, RZ, RZ, R0 ;  /* 0x000000ffff0d7224 */ /* 0x000fe200078e0000 */
[----:B0-----:R-:W-:-:S11]  /*147c0*/  @P1 LEA R9, R23, UR48, 0x1 ;  /* 0x0000003017091c11 */ /* 0x001fd6000f8e08ff */
[----:B------:R-:W-:Y:S01]  /*147d0*/  @P0 LEA R21, R23, UR48, 0x1 ;  /* 0x0000003017150c11 */ /* 0x000fe2000f8e08ff */
[----:B------:R-:W-:-:S07]  /*147e0*/  IMAD.MOV.U32 R7, RZ, RZ, R14 ;  /* 0x000000ffff077224 */ /* 0x000fce00078e000e */
[----:B------:R-:W-:Y:S05]  /*147f0*/  WARPSYNC.COLLECTIVE R15, `(.L_x_1110) ;  /* 0x000000000f087348 */ /* 0x000fea0003c00000 */
[----:B------:R0:W1:Y:S02]  /*14800*/  SHFL.IDX P6, R14, R13, R12, R11 ;  /* 0x0000000c0d0e7389 */ /* 0x00006400000c000b */
[----:B01----:R-:W-:Y:S01]  /*14810*/  ENDCOLLECTIVE ;  /* 0x000000000000791b */ /* 0x003fe20003800000 */
.L_x_1110:
[----:B------:R-:W-:Y:S02]  /*14820*/  IMAD.MOV.U32 R13, RZ, RZ, R4 ;  /* 0x000000ffff0d7224 */ /* 0x000fe400078e0004 */
[----:B------:R-:W-:Y:S01]  /*14830*/  IMAD.MOV.U32 R12, RZ, RZ, 0x2 ;  /* 0x00000002ff0c7424 */ /* 0x000fe200078e00ff */
[----:B------:R-:W-:-:S13]  /*14840*/  @P0 LEA R2, P2, R17, R14, 0x1 ;  /* 0x0000000e11020211 */ /* 0x000fda00078408ff */
[----:B------:R-:W-:Y:S05]  /*14850*/  WARPSYNC.COLLECTIVE R15, `(.L_x_1111) ;  /* 0x000000000f087348 */ /* 0x000fea0003c00000 */
[----:B------:R0:W1:Y:S02]  /*14860*/  SHFL.IDX P6, R14, R13, R12, R11 ;  /* 0x0000000c0d0e7389 */ /* 0x00006400000c000b */
[----:B01----:R-:W-:Y:S01]  /*14870*/  ENDCOLLECTIVE ;  /* 0x000000000000791b */ /* 0x003fe20003800000 */
.L_x_1111:
        /* <DEDUP_REMOVED lines=10> */
.L_x_1112:
[----:B------:R-:W-:Y:S02]  /*14920*/  IMAD.MOV.U32 R13, RZ, RZ, R4 ;  /* 0x000000ffff0d7224 */ /* 0x000fe400078e0004 */
[----:B------:R-:W-:Y:S02]  /*14930*/  IMAD.MOV.U32 R12, RZ, RZ, 0x3 ;  /* 0x00000003ff0c7424 */ /* 0x000fe400078e00ff */
[----:B------:R-:W-:-:S07]  /*14940*/  IMAD.MOV.U32 R8, RZ, RZ, R14 ;  /* 0x000000ffff087224 */ /* 0x000fce00078e000e */
[----:B------:R-:W-:Y:S05]  /*14950*/  WARPSYNC.COLLECTIVE R15, `(.L_x_1113) ;  /* 0x000000000f087348 */ /* 0x000fea0003c00000 */
[----:B------:R0:W1:Y:S02]  /*14960*/  SHFL.IDX P6, R14, R13, R12, R11 ;  /* 0x0000000c0d0e7389 */ /* 0x00006400000c000b */
[----:B01----:R-:W-:Y:S01]  /*14970*/  ENDCOLLECTIVE ;  /* 0x000000000000791b */ /* 0x003fe20003800000 */
.L_x_1113:
[----:B------:R-:W-:-:S05]  /*14980*/  @P1 LEA R2, P0, R17, R8, 0x1 ;  /* 0x0000000811021211 */ /* 0x000fca00078008ff */
[----:B------:R-:W-:Y:S01]  /*14990*/  @P1 IMAD.X R3, RZ, RZ, R6, P0 ;  /* 0x000000ffff031224 */ /* 0x000fe200000e0606 */
[----:B------:R-:W-:-:S04]  /*149a0*/  ISETP.GE.AND P0, PT, R5, 0x31, PT ;  /* 0x000000310500780c */ /* 0x000fc80003f06270 */
[----:B------:R-:W-:Y:S01]  /*149b0*/  @!PT LDS RZ, [RZ] ;  /* 0x00000000fffff984 */ /* 0x000fe20000000800 */
[----:B------:R-:W-:Y:S01]  /*149c0*/  @!PT LDS RZ, [RZ] ;  /* 0x00000000fffff984 */ /* 0x000fe20000000800 */
[----:B------:R-:W-:Y:S01]  /*149d0*/  @!PT LDS RZ, [RZ] ;  /* 0x00000000fffff984 */ /* 0x000fe20000000800 */
[----:B------:R0:W-:Y:S01]  /*149e0*/  @P1 LDGSTS.E.BYPASS.LTC128B.128 [R9+0xf400], desc[UR36][R2.64], !P3 ;  /* 0x0f40000002091fae */ /* 0x0001e2000d901d64 */
[----:B------:R-:W-:Y:S01]  /*149f0*/  IMAD.MOV.U32 R13, RZ, RZ, R0 ;  /* 0x000000ffff0d7224 */ /* 0x000fe200078e0000 */
[----:B------:R-:W-:-:S07]  /*14a00*/  ISETP.GE.AND P1, PT, R5, 0x41, PT ;  /* 0x000000410500780c */ /* 0x000fce0003f26270 */
[----:B------:R-:W-:Y:S01]  /*14a10*/  @P0 LEA R21, R23, UR48, 0x1 ;  /* 0x0000003017150c11 */ /* 0x000fe2000f8e08ff */
[----:B------:R-:W-:-:S07]  /*14a20*/  IMAD.MOV.U32 R7, RZ, RZ, R14 ;  /* 0x000000ffff077224 */ /* 0x000fce00078e000e */
[----:B0-----:R-:W-:Y:S05]  /*14a30*/  WARPSYNC.COLLECTIVE R15, `(.L_x_1114) ;  /* 0x000000000f087348 */ /* 0x001fea0003c00000 */
[----:B------:R1:W2:Y:S02]  /*14a40*/  SHFL.IDX P6, R14, R13, R12, R11 ;  /* 0x0000000c0d0e7389 */ /* 0x0002a400000c000b */
[----:B012---:R-:W-:Y:S01]  /*14a50*/  ENDCOLLECTIVE ;  /* 0x000000000000791b */ /* 0x007fe20003800000 */
.L_x_1114:
[----:B------:R-:W-:Y:S01]  /*14a60*/  @P1 LEA R9, R23, UR48, 0x1 ;  /* 0x0000003017091c11 */ /* 0x000fe2000f8e08ff */
[----:B------:R-:W-:Y:S02]  /*14a70*/  IMAD.MOV.U32 R13, RZ, RZ, R4 ;  /* 0x000000ffff0d7224 */ /* 0x000fe400078e0004 */
[----:B------:R-:W-:Y:S01]  /*14a80*/  IMAD.MOV.U32 R12, RZ, RZ, 0x4 ;  /* 0x00000004ff0c7424 */ /* 0x000fe200078e00ff */
[----:B------:R-:W-:-:S13]  /*14a90*/  @P0 LEA R2, P2, R17, R14, 0x1 ;  /* 0x0000000e11020211 */ /* 0x000fda00078408ff */
[----:B------:R-:W-:Y:S05]  /*14aa0*/  WARPSYNC.COLLECTIVE R15, `(.L_x_1115) ;  /* 0x000000000f087348 */ /* 0x000fea0003c00000 */
[----:B------:R0:W1:Y:S02]  /*14ab0*/  SHFL.IDX P6, R14, R13, R12, R11 ;  /* 0x0000000c0d0e7389 */ /* 0x00006400000c000b */
[----:B01----:R-:W-:Y:S01]  /*14ac0*/  ENDCOLLECTIVE ;  /* 0x000000000000791b */ /* 0x003fe20003800000 */
.L_x_1115:
        /* <DEDUP_REMOVED lines=10> */
.L_x_1116:
[----:B------:R-:W-:Y:S02]  /*14b70*/  IMAD.MOV.U32 R13, RZ, RZ, R4 ;  /* 0x000000ffff0d7224 */ /* 0x000fe400078e0004 */
[----:B------:R-:W-:Y:S02]  /*14b80*/  IMAD.MOV.U32 R12, RZ, RZ, 0x5 ;  /* 0x00000005ff0c7424 */ /* 0x000fe400078e00ff */
[----:B------:R-:W-:-:S07]  /*14b90*/  IMAD.MOV.U32 R8, RZ, RZ, R14 ;  /* 0x000000ffff087224 */ /* 0x000fce00078e000e */
[----:B------:R-:W-:Y:S05]  /*14ba0*/  WARPSYNC.COLLECTIVE R15, `(.L_x_1117) ;  /* 0x000000000f087348 */ /* 0x000fea0003c00000 */
[----:B------:R0:W1:Y:S02]  /*14bb0*/  SHFL.IDX P6, R14, R13, R12, R11 ;  /* 0x0000000c0d0e7389 */ /* 0x00006400000c000b */
[----:B01----:R-:W-:Y:S01]  /*14bc0*/  ENDCOLLECTIVE ;  /* 0x000000000000791b */ /* 0x003fe20003800000 */
.L_x_1117:
        /* <DEDUP_REMOVED lines=8> */
[----:B------:R-:W-:Y:S01]  /*14c50*/  ISETP.GE.AND P1, PT, R5, 0x61, PT ;  /* 0x000000610500780c */ /* 0x000fe20003f26270 */
[----:B------:R-:W-:-:S12]  /*14c60*/  IMAD.MOV.U32 R7, RZ, RZ, R14 ;  /* 0x000000ffff077224 */ /* 0x000fd800078e000e */
[----:B0-----:R-:W-:Y:S05]  /*14c70*/  WARPSYNC.COLLECTIVE R15, `(.L_x_1118) ;  /* 0x000000000f087348 */ /* 0x001fea0003c00000 */
[----:B------:R1:W2:Y:S02]  /*14c80*/  SHFL.IDX P6, R14, R13, R12, R11 ;  /* 0x0000000c0d0e7389 */ /* 0x0002a400000c000b */
[----:B012---:R-:W-:Y:S01]  /*14c90*/  ENDCOLLECTIVE ;  /* 0x000000000000791b */ /* 0x007fe20003800000 */
.L_x_1118:
[----:B------:R-:W-:Y:S01]  /*14ca0*/  @P1 LEA R9, R23, UR48, 0x1 ;  /* 0x0000003017091c11 */ /* 0x000fe2000f8e08ff */
[----:B------:R-:W-:Y:S02]  /*14cb0*/  IMAD.MOV.U32 R13, RZ, RZ, R4 ;  /* 0x000000ffff0d7224 */ /* 0x000fe400078e0004 */
[----:B------:R-:W-:Y:S01]  /*14cc0*/  IMAD.MOV.U32 R12, RZ, RZ, 0x6 ;  /* 0x00000006ff0c7424 */ /* 0x000fe200078e00ff */
[----:B------:R-:W-:-:S13]  /*14cd0*/  @P0 LEA R2, P2, R17, R14, 0x1 ;  /* 0x0000000e11020211 */ /* 0x000fda00078408ff */
[----:B------:R-:W-:Y:S05]  /*14ce0*/  WARPSYNC.COLLECTIVE R15, `(.L_x_1119) ;  /* 0x000000000f087348 */ /* 0x000fea0003c00000 */
[----:B------:R0:W1:Y:S02]  /*14cf0*/  SHFL.IDX P6, R14, R13, R12, R11 ;  /* 0x0000000c0d0e7389 */ /* 0x00006400000c000b */
[----:B01----:R-:W-:Y:S01]  /*14d00*/  ENDCOLLECTIVE ;  /* 0x000000000000791b */ /* 0x003fe20003800000 */
.L_x_1119:
[----:B------:R-:W-:Y:S01]  /*14d10*/  @P0 IMAD.X R3, RZ, RZ, R7, P2 ;  /* 0x000000ffff030224 */ /* 0x000fe200010e0607 */
[----:B------:R-:W-:-:S05]  /*14d20*/  @P0 LEA R7, R23, UR48, 0x1 ;  /* 0x0000003017070c11 */ /* 0x000fca000f8e08ff */
        /* <DEDUP_REMOVED lines=9> */
.L_x_1120:
[----:B------:R-:W-:Y:S02]  /*14dc0*/  IMAD.MOV.U32 R13, RZ, RZ, R4 ;  /* 0x000000ffff0d7224 */ /* 0x000fe400078e0004 */
[----:B------:R-:W-:Y:S02]  /*14dd0*/  IMAD.MOV.U32 R12, RZ, RZ, 0x7 ;  /* 0x00000007ff0c7424 */ /* 0x000fe400078e00ff */
[----:B------:R-:W-:-:S07]  /*14de0*/  IMAD.MOV.U32 R8, RZ, RZ, R14 ;  /* 0x000000ffff087224 */ /* 0x000fce00078e000e */
[----:B------:R-:W-:Y:S05]  /*14df0*/  WARPSYNC.COLLECTIVE R15, `(.L_x_1121) ;  /* 0x000000000f087348 */ /* 0x000fea0003c00000 */
[----:B------:R0:W1:Y:S02]  /*14e00*/  SHFL.IDX P6, R14, R13, R12, R11 ;  /* 0x0000000c0d0e7389 */ /* 0x00006400000c000b */
[----:B01----:R-:W-:Y:S01]  /*14e10*/  ENDCOLLECTIVE ;  /* 0x000000000000791b */ /* 0x003fe20003800000 */
.L_x_1121:
[----:B------:R-:W-:-:S05]  /*14e20*/  @P1 LEA R2, P0, R17, R8, 0x1 ;  /* 0x0000000811021211 */ /* 0x000fca00078008ff */
        /* <DEDUP_REMOVED lines=10> */
.L_x_1122:
[----:B------:R-:W-:Y:S05]  /*14ed0*/  BRA `(.L_x_1123) ;  /* 0xffffffc800b87947 */ /* 0x000fea000383ffff */
.L_x_1070:
[----:B------:R-:W-:Y:S02]  /*14ee0*/  IMAD.MOV.U32 R13, RZ, RZ, R8 ;  /* 0x000000ffff0d7224 */ /* 0x000fe400078e0008 */
[----:B------:R-:W-:Y:S02]  /*14ef0*/  IMAD.MOV.U32 R12, RZ, RZ, RZ ;  /* 0x000000ffff0c7224 */ /* 0x000fe400078e00ff */
[----:B------:R-:W-:Y:S02]  /*14f00*/  IMAD.MOV.U32 R11, RZ, RZ, 0x181f ;  /* 0x0000181fff0b7424 */ /* 0x000fe400078e00ff */
[----:B------:R-:W-:Y:S02]  /*14f10*/  IMAD.MOV.U32 R15, RZ, RZ, -0x1 ;  /* 0xffffffffff0f7424 */ /* 0x000fe400078e00ff */
[----:B------:R-:W-:-:S07]  /*14f20*/  VIADD R4, R20, UR43 ;  /* 0x0000002b14047c36 */ /* 0x000fce0008000000 */
[----:B------:R-:W-:Y:S05]  /*14f30*/  WARPSYNC.COLLECTIVE R15, `(.L_x_1124) ;  /* 0x000000000f087348 */ /* 0x000fea0003c00000 */
[----:B------:R0:W1:Y:S02]  /*14f40*/  SHFL.IDX P6, R14, R13, R12, R11 ;  /* 0x0000000c0d0e7389 */ /* 0x00006400000c000b */
[----:B01----:R-:W-:Y:S01]  /*14f50*/  ENDCOLLECTIVE ;  /* 0x000000000000791b */ /* 0x003fe20003800000 */
.L_x_1124:
[----:B------:R-:W-:Y:S02]  /*14f60*/  VIADD R10, R4, 0x10 ;  /* 0x00000010040a7836 */ /* 0x000fe40000000000 */
[----:B------:R-:W-:Y:S02]  /*14f70*/  IMAD.MOV.U32 R13, RZ, RZ, R7 ;  /* 0x000000ffff0d7224 */ /* 0x000fe400078e0007 */
[----:B------:R-:W-:-:S07]  /*14f80*/  IMAD.MOV.U32 R2, RZ, RZ, R14 ;  /* 0x000000ffff027224 */ /* 0x000fce00078e000e */
[----:B------:R-:W-:Y:S05]  /*14f90*/  WARPSYNC.COLLECTIVE R15, `(.L_x_1125) ;  /* 0x000000000f087348 */ /* 0x000fea0003c00000 */
[----:B------:R0:W1:Y:S02]  /*14fa0*/  SHFL.IDX P6, R14, R13, R12, R11 ;  /* 0x0000000c0d0e7389 */ /* 0x00006400000c000b */
[----:B01----:R-:W-:Y:S01]  /*14fb0*/  ENDCOLLECTIVE ;  /* 0x000000000000791b */ /* 0x003fe20003800000 */
.L_x_1125:
[----:B------:R-:W-:Y:S02]  /*14fc0*/  ULDC UR4, c[0x0][0x288] ;  /* 0x0000a20000047ab9 */ /* 0x000fe40000000800 */
[----:B------:R-:W-:-:S05]  /*14fd0*/  IMAD R5, R9, UR4, RZ ;  /* 0x0000000409057c24 */ /* 0x000fca000f8e02ff */
[----:B------:R-:W-:Y:S01]  /*14fe0*/  ISETP.GE.AND P1, PT, R4, R5, PT ;  /* 0x000000050400720c */ /* 0x000fe20003f26270 */
[----:B------:R-:W-:Y:S02]  /*14ff0*/  IMAD.MOV.U32 R13, RZ, RZ, R8 ;  /* 0x000000ffff0d7224 */ /* 0x000fe400078e0008 */
[----:B------:R-:W-:-:S10]  /*15000*/  IMAD.MOV.U32 R12, RZ, RZ, 0x1 ;  /* 0x00000001ff0c7424 */ /* 0x000fd400078e00ff */
[----:B------:R-:W-:Y:S02]  /*15010*/  @!P1 LEA R21, R23, UR48, 0x1 ;  /* 0x0000003017159c11 */ /* 0x000fe4000f8e08ff */
[----:B------:R-:W-:-:S05]  /*15020*/  @!P1 LEA R14, P2, R17, R14, 0x1 ;  /* 0x0000000e110e9211 */ /* 0x000fca00078408ff */
[----:B------:R-:W-:Y:S02]  /*15030*/  @!P1 IMAD.X R3, RZ, RZ, R2, P2 ;  /* 0x000000ffff039224 */ /* 0x000fe400010e0602 */
[----:B------:R-:W-:-:S07]  /*15040*/  @!P1 IMAD.MOV.U32 R2, RZ, RZ, R14 ;  /* 0x000000ffff029224 */ /* 0x000fce00078e000e */
[----:B------:R-:W-:Y:S05]  /*15050*/  WARPSYNC.COLLECTIVE R15, `(.L_x_1126) ;  /* 0x000000000f087348 */ /* 0x000fea0003c00000 */
[----:B------:R0:W1:Y:S02]  /*15060*/  SHFL.IDX P6, R14, R13, R12, R11 ;  /* 0x0000000c0d0e7389 */ /* 0x00006400000c000b */
[----:B01----:R-:W-:Y:S01]  /*15070*/  ENDCOLLECTIVE ;  /* 0x000000000000791b */ /* 0x003fe20003800000 */
.L_x_1126:
[----:B------:R-:W-:Y:S01]  /*15080*/  @!PT LDS RZ, [RZ] ;  /* 0x00000000fffff984 */ /* 0x000fe20000000800 */
[----:B------:R-:W-:Y:S01]  /*15090*/  @!PT LDS RZ, [RZ] ;  /* 0x00000000fffff984 */ /* 0x000fe20000000800 */
[----:B------:R-:W-:Y:S01]  /*150a0*/  @!PT LDS RZ, [RZ] ;  /* 0x00000000fffff984 */ /* 0x000fe20000000800 */
[----:B------:R0:W-:Y:S01]  /*150b0*/  @!P1 LDGSTS.E.BYPASS.LTC128B.128 [R21+0x8400], desc[UR36][R2.64], !P0 ;  /* 0x0840000002159fae */ /* 0x0001e2000c101d64 */
[----:B------:R-:W-:Y:S01]  /*150c0*/  ISETP.GE.AND P1, PT, R10, R5, PT ;  /* 0x000000050a00720c */ /* 0x000fe20003f26270 */
[----:B------:R-:W-:-:S12]  /*150d0*/  IMAD.MOV.U32 R13, RZ, RZ, R7 ;  /* 0x000000ffff0d7224 */ /* 0x000fd800078e0007 */
[----:B0-----:R-:W-:Y:S01]  /*150e0*/  @!P1 LEA R21, R23, UR48, 0x1 ;  /* 0x0000003017159c11 */ /* 0x001fe2000f8e08ff */
[----:B------:R-:W-:-:S07]  /*150f0*/  IMAD.MOV.U32 R10, RZ, RZ, R14 ;  /* 0x000000ffff0a7224 */ /* 0x000fce00078e000e */
[----:B------:R-:W-:Y:S05]  /*15100*/  WARPSYNC.COLLECTIVE R15, `(.L_x_1127) ;  /* 0x000000000f087348 */ /* 0x000fea0003c00000 */
[----:B------:R0:W1:Y:S02]  /*15110*/  SHFL.IDX P6, R14, R13, R12, R11 ;  /* 0x0000000c0d0e7389 */ /* 0x00006400000c000b */
[----:B01----:R-:W-:Y:S01]  /*15120*/  ENDCOLLECTIVE ;  /* 0x000000000000791b */ /* 0x003fe20003800000 */
.L_x_1127:
[----:B------:R-:W-:Y:S02]  /*15130*/  IMAD.MOV.U32 R13, RZ, RZ, R8 ;  /* 0x000000ffff0d7224 */ /* 0x000fe400078e0008 */
[----:B------:R-:W-:Y:S02]  /*15140*/  IMAD.MOV.U32 R12, RZ, RZ, 0x2 ;  /* 0x00000002ff0c7424 */ /* 0x000fe400078e00ff */
[----:B------:R-:W-:-:S07]  /*15150*/  IMAD.MOV.U32 R20, RZ, RZ, R14 ;  /* 0x000000ffff147224 */ /* 0x000fce00078e000e */
[----:B------:R-:W-:Y:S05]  /*15160*/  WARPSYNC.COLLECTIVE R15, `(.L_x_1128) ;  /* 0x000000000f087348 */ /* 0x000fea0003c00000 */
[----:B------:R0:W1:Y:S02]  /*15170*/  SHFL.IDX P6, R14, R13, R12, R11 ;  /* 0x0000000c0d0e7389 */ /* 0x00006400000c000b */
[----:B01----:R-:W-:Y:S01]  /*15180*/  ENDCOLLECTIVE ;  /* 0x000000000000791b */ /* 0x003fe20003800000 */
.L_x_1128:
[----:B------:R-:W-:-:S05]  /*15190*/  @!P1 LEA R2, P2, R17, R20, 0x1 ;  /* 0x0000001411029211 */ /* 0x000fca00078408ff */
[----:B------:R-:W-:Y:S02]  /*151a0*/  @!P1 IMAD.X R3, RZ, RZ, R10, P2 ;  /* 0x000000ffff039224 */ /* 0x000fe400010e060a */
[----:B------:R-:W-:-:S03]  /*151b0*/  VIADD R10, R4, 0x20 ;  /* 0x00000020040a7836 */ /* 0x000fc60000000000 */
[----:B------:R-:W-:Y:S01]  /*151c0*/  @!PT LDS RZ, [RZ] ;  /* 0x00000000fffff984 */ /* 0x000fe20000000800 */
[----:B------:R-:W-:Y:S01]  /*151d0*/  @!PT LDS RZ, [RZ] ;  /* 0x00000000fffff984 */ /* 0x000fe20000000800 */
[----:B------:R-:W-:Y:S01]  /*151e0*/  @!PT LDS RZ, [RZ] ;  /* 0x00000000fffff984 */ /* 0x000fe20000000800 */
[----:B------:R0:W-:Y:S01]  /*151f0*/  @!P1 LDGSTS.E.BYPASS.LTC128B.128 [R21+0x8c00], desc[UR36][R2.64], !P0 ;  /* 0x08c0000002159fae */ /* 0x0001e2000c101d64 */
[----:B------:R-:W-:Y:S01]  /*15200*/  IMAD.MOV.U32 R13, RZ, RZ, R7 ;  /* 0x000000ffff0d7224 */ /* 0x000fe200078e0007 */
[----:B------:R-:W-:Y:S01]  /*15210*/  ISETP.GE.AND P1, PT, R10, R5, PT ;  /* 0x000000050a00720c */ /* 0x000fe20003f26270 */
[----:B------:R-:W-:Y:S02]  /*15220*/  VIADD R10, R4, 0x30 ;  /* 0x00000030040a7836 */ /* 0x000fe40000000000 */
[----:B------:R-:W-:-:S10]  /*15230*/  IMAD.MOV.U32 R9, RZ, RZ, R14 ;  /* 0x000000ffff097224 */ /* 0x000fd400078e000e */
[----:B0-----:R-:W-:Y:S05]  /*15240*/  WARPSYNC.COLLECTIVE R15, `(.L_x_1129) ;  /* 0x000000000f087348 */ /* 0x001fea0003c00000 */
[----:B------:R1:W2:Y:S02]  /*15250*/  SHFL.IDX P6, R14, R13, R12, R11 ;  /* 0x0000000c0d0e7389 */ /* 0x0002a400000c000b */
[----:B012---:R-:W-:Y:S01]  /*15260*/  ENDCOLLECTIVE ;  /* 0x000000000000791b */ /* 0x007fe20003800000 */
.L_x_1129:
[----:B------:R-:W-:Y:S01]  /*15270*/  @!P1 LEA R25, R23, UR48, 0x1 ;  /* 0x0000003017199c11 */ /* 0x000fe2000f8e08ff */
[----:B------:R-:W-:Y:S02]  /*15280*/  IMAD.MOV.U32 R13, RZ, RZ, R8 ;  /* 0x000000ffff0d7224 */ /* 0x000fe400078e0008 */
[----:B------:R-:W-:Y:S01]  /*15290*/  IMAD.MOV.U32 R12, RZ, RZ, 0x3 ;  /* 0x00000003ff0c7424 */ /* 0x000fe200078e00ff */
[----:B------:R-:W-:-:S13]  /*152a0*/  @!P1 LEA R2, P2, R17, R14, 0x1 ;  /* 0x0000000e11029211 */ /* 0x000fda00078408ff */
[----:B------:R-:W-:Y:S05]  /*152b0*/  WARPSYNC.COLLECTIVE R15, `(.L_x_1130) ;  /* 0x000000000f087348 */ /* 0x000fea0003c00000 */
[----:B------:R0:W1:Y:S02]  /*152c0*/  SHFL.IDX P6, R14, R13, R12, R11 ;  /* 0x0000000c0d0e7389 */ /* 0x00006400000c000b */
[----:B01----:R-:W-:Y:S01]  /*152d0*/  ENDCOLLECTIVE ;  /* 0x000000000000791b */ /* 0x003fe20003800000 */
.L_x_1130:
[----:B------:R-:W-:-:S05]  /*152e0*/  @!P1 IMAD.X R3, RZ, RZ, R9, P2 ;  /* 0x000000ffff039224 */ /* 0x000fca00010e0609 */
[----:B------:R-:W-:Y:S01]  /*152f0*/  @!PT LDS RZ, [RZ] ;  /* 0x00000000fffff984 */ /* 0x000fe20000000800 */
[----:B------:R-:W-:Y:S01]  /*15300*/  @!PT LDS RZ, [RZ] ;  /* 0x00000000fffff984 */ /* 0x000fe20000000800 */
[----:B------:R-:W-:Y:S01]  /*15310*/  @!PT LDS RZ, [RZ] ;  /* 0x00000000fffff984 */ /* 0x000fe20000000800 */
[----:B------:R0:W-:Y:S01]  /*15320*/  @!P1 LDGSTS.E.BYPASS.LTC128B.128 [R25+0x9400], desc[UR36][R2.64], !P0 ;  /* 0x0940000002199fae */ /* 0x0001e2000c101d64 */
[----:B------:R-:W-:Y:S01]  /*15330*/  ISETP.GE.AND P1, PT, R10, R5, PT ;  /* 0x000000050a00720c */ /* 0x000fe20003f26270 */
[----:B------:R-:W-:-:S12]  /*15340*/  IMAD.MOV.U32 R13, RZ, RZ, R7 ;  /* 0x000000ffff0d7224 */ /* 0x000fd800078e0007 */
[----:B------:R-:W-:Y:S01]  /*15350*/  @!P1 LEA R21, R23, UR48, 0x1 ;  /* 0x0000003017159c11 */ /* 0x000fe2000f8e08ff */
[----:B0-----:R-:W-:-:S07]  /*15360*/  IMAD.MOV.U32 R10, RZ, RZ, R14 ;  /* 0x000000ffff0a7224 */ /* 0x001fce00078e000e */
[----:B------:R-:W-:Y:S05]  /*15370*/  WARPSYNC.COLLECTIVE R15, `(.L_x_1131) ;  /* 0x000000000f087348 */ /* 0x000fea0003c00000 */
[----:B------:R0:W1:Y:S02]  /*15380*/  SHFL.IDX P6, R14, R13, R12, R11 ;  /* 0x0000000c0d0e7389 */ /* 0x00006400000c000b */
[----:B01----:R-:W-:Y:S01]  /*15390*/  ENDCOLLECTIVE ;  /* 0x000000000000791b */ /* 0x003fe20003800000 */
.L_x_1131:
[----:B------:R-:W-:Y:S02]  /*153a0*/  IMAD.MOV.U32 R13, RZ, RZ, R8 ;  /* 0x000000ffff0d7224 */ /* 0x000fe400078e0008 */
[----:B------:R-:W-:Y:S02]  /*153b0*/  IMAD.MOV.U32 R12, RZ, RZ, 0x4 ;  /* 0x00000004ff0c7424 */ /* 0x000fe400078e00ff */
[----:B------:R-:W-:-:S07]  /*153c0*/  IMAD.MOV.U32 R20, RZ, RZ, R14 ;  /* 0x000000ffff147224 */ /* 0x000fce00078e000e */
[----:B------:R-:W-:Y:S05]  /*153d0*/  WARPSYNC.COLLECTIVE R15, `(.L_x_1132) ;  /* 0x000000000f087348 */ /* 0x000fea0003c00000 */
[----:B------:R0:W1:Y:S02]  /*153e0*/  SHFL.IDX P6, R14, R13, R12, R11 ;  /* 0x0000000c0d0e7389 */ /* 0x00006400000c000b */
[----:B01----:R-:W-:Y:S01]  /*153f0*/  ENDCOLLECTIVE ;  /* 0x000000000000791b */ /* 0x003fe20003800000 */
.L_x_1132:
        /* <DEDUP_REMOVED lines=14> */
.L_x_1133:
[----:B------:R-:W-:Y:S01]  /*154e0*/  @!P1 LEA R25, R23, UR48, 0x1 ;  /* 0x0000003017199c11 */ /* 0x000fe2000f8e08ff */
[----:B------:R-:W-:Y:S02]  /*154f0*/  IMAD.MOV.U32 R13, RZ, RZ, R8 ;  /* 0x000000ffff0d7224 */ /* 0x000fe400078e0008 */
[----:B------:R-:W-:Y:S01]  /*15500*/  IMAD.MOV.U32 R12, RZ, RZ, 0x5 ;  /* 0x00000005ff0c7424 */ /* 0x000fe200078e00ff */
[----:B------:R-:W-:-:S13]  /*15510*/  @!P1 LEA R2, P2, R17, R14, 0x1 ;  /* 0x0000000e11029211 */ /* 0x000fda00078408ff */
[----:B------:R-:W-:Y:S05]  /*15520*/  WARPSYNC.COLLECTIVE R15, `(.L_x_1134) ;  /* 0x000000000f087348 */ /* 0x000fea0003c00000 */
[----:B------:R0:W1:Y:S02]  /*15530*/  SHFL.IDX P6, R14, R13, R12, R11 ;  /* 0x0000000c0d0e7389 */ /* 0x00006400000c000b */
[----:B01----:R-:W-:Y:S01]  /*15540*/  ENDCOLLECTIVE ;  /* 0x000000000000791b */ /* 0x003fe20003800000 */
.L_x_1134:
        /* <DEDUP_REMOVED lines=12> */
.L_x_1135:
[----:B------:R-:W-:Y:S02]  /*15610*/  IMAD.MOV.U32 R13, RZ, RZ, R8 ;  /* 0x000000ffff0d7224 */ /* 0x000fe400078e0008 */
[----:B------:R-:W-:Y:S02]  /*15620*/  IMAD.MOV.U32 R12, RZ, RZ, 0x6 ;  /* 0x00000006ff0c7424 */ /* 0x000fe400078e00ff */
[----:B------:R-:W-:-:S07]  /*15630*/  IMAD.MOV.U32 R20, RZ, RZ, R14 ;  /* 0x000000ffff147224 */ /* 0x000fce00078e000e */
[----:B------:R-:W-:Y:S05]  /*15640*/  WARPSYNC.COLLECTIVE R15, `(.L_x_1136) ;  /* 0x000000000f087348 */ /* 0x000fea0003c00000 */
[----:B------:R0:W1:Y:S02]  /*15650*/  SHFL.IDX P6, R14, R13, R12, R11 ;  /* 0x0000000c0d0e7389 */ /* 0x00006400000c000b */
[----:B01----:R-:W-:Y:S01]  /*15660*/  ENDCOLLECTIVE ;  /* 0x000000000000791b */ /* 0x003fe20003800000 */
.L_x_1136:
        /* <DEDUP_REMOVED lines=13> */
.L_x_1137:
[----:B------:R-:W-:Y:S01]  /*15740*/  @!P1 LEA R25, R23, UR48, 0x1 ;  /* 0x0000003017199c11 */ /* 0x000fe2000f8e08ff */
[----:B------:R-:W-:Y:S02]  /*15750*/  IMAD.MOV.U32 R13, RZ, RZ, R8 ;  /* 0x000000ffff0d7224 */ /* 0x000fe400078e0008 */
[----:B------:R-:W-:Y:S01]  /*15760*/  IMAD.MOV.U32 R12, RZ, RZ, 0x7 ;  /* 0x00000007ff0c7424 */ /* 0x000fe200078e00ff */
[----:B------:R-:W-:-:S13]  /*15770*/  @!P1 LEA R2, P2, R17, R14, 0x1 ;  /* 0x0000000e11029211 */ /* 0x000fda00078408ff */
[----:B------:R-:W-:Y:S05]  /*15780*/  WARPSYNC.COLLECTIVE R15, `(.L_x_1138) ;  /* 0x000000000f087348 */ /* 0x000fea0003c00000 */
[----:B------:R0:W1:Y:S02]  /*15790*/  SHFL.IDX P6, R14, R13, R12, R11 ;  /* 0x0000000c0d0e7389 */ /* 0x00006400000c000b */
[----:B01----:R-:W-:Y:S01]  /*157a0*/  ENDCOLLECTIVE ;  /* 0x000000000000791b */ /* 0x003fe20003800000 */
.L_x_1138:
[----:B------:R-:W-:-:S05]  /*157b0*/  @!P1 IMAD.X R3, RZ, RZ, R9, P2 ;  /* 0x000000ffff039224 */ /* 0x000fca00010e0609 */
[----:B------:R-:W-:Y:S01]  /*157c0*/  @!PT LDS RZ, [RZ] ;  /* 0x00000000fffff984 */ /* 0x000fe20000000800 */
[----:B------:R-:W-:Y:S01]  /*157d0*/  @!PT LDS RZ, [RZ] ;  /* 0x00000000fffff984 */ /* 0x000fe20000000800 */
[----:B------:R-:W-:Y:S01]  /*157e0*/  @!PT LDS RZ, [RZ] ;  /* 0x00000000fffff984 */ /* 0x000fe20000000800 */
[----:B------:R0:W-:Y:S01]  /*157f0*/  @!P1 LDGSTS.E.BYPASS.LTC128B.128 [R25+0xb400], desc[UR36][R2.64], !P0 ;  /* 0x0b40000002199fae */ /* 0x0001e2000c101d64 */
[----:B------:R-:W-:Y:S02]  /*15800*/  IMAD.MOV.U32 R13, RZ, RZ, R7 ;  /* 0x000000ffff0d7224 */ /* 0x000fe400078e0007 */
[----:B0-----:R-:W-:Y:S02]  /*15810*/  VIADD R2, R4, 0x70 ;  /* 0x0000007004027836 */ /* 0x001fe40000000000 */
[----:B------:R-:W-:-:S03]  /*15820*/  IMAD.MOV.U32 R8, RZ, RZ, R14 ;  /* 0x000000ffff087224 */ /* 0x000fc600078e000e */
[----:B------:R-:W-:-:S13]  /*15830*/  ISETP.GE.AND P1, PT, R2, R5, PT ;  /* 0x000000050200720c */ /* 0x000fda0003f26270 */
[----:B------:R-:W-:Y:S05]  /*15840*/  WARPSYNC.COLLECTIVE R15, `(.L_x_1139) ;  /* 0x000000000f087348 */ /* 0x000fea0003c00000 */
[----:B------:R0:W1:Y:S02]  /*15850*/  SHFL.IDX P6, R14, R13, R12, R11 ;  /* 0x0000000c0d0e7389 */ /* 0x00006400000c000b */
[----:B01----:R-:W-:Y:S01]  /*15860*/  ENDCOLLECTIVE ;  /* 0x000000000000791b */ /* 0x003fe20003800000 */
.L_x_1139:
[----:B------:R-:W-:Y:S01]  /*15870*/  @!P1 LEA R21, R23, UR48, 0x1 ;  /* 0x0000003017159c11 */ /* 0x000fe2000f8e08ff */
[----:B------:R-:W-:Y:S02]  /*15880*/  IMAD.MOV.U32 R13, RZ, RZ, R6 ;  /* 0x000000ffff0d7224 */ /* 0x000fe400078e0006 */
[----:B------:R-:W-:Y:S02]  /*15890*/  IMAD.MOV.U32 R12, RZ, RZ, RZ ;  /* 0x000000ffff0c7224 */ /* 0x000fe400078e00ff */
[----:B------:R-:W-:-:S07]  /*158a0*/  IMAD.MOV.U32 R10, RZ, RZ, R14 ;  /* 0x000000ffff0a7224 */ /* 0x000fce00078e000e */
[----:B------:R-:W-:Y:S05]  /*158b0*/  WARPSYNC.COLLECTIVE R15, `(.L_x_1140) ;  /* 0x000000000f087348 */ /* 0x000fea0003c00000 */
[----:B------:R0:W1:Y:S02]  /*158c0*/  SHFL.IDX P6, R14, R13, R12, R11 ;  /* 0x0000000c0d0e7389 */ /* 0x00006400000c000b */
[----:B01----:R-:W-:Y:S01]  /*158d0*/  ENDCOLLECTIVE ;  /* 0x000000000000791b */ /* 0x003fe20003800000 */
.L_x_1140:
        /* <DEDUP_REMOVED lines=14> */
.L_x_1141:
[----:B------:R-:W-:Y:S02]  /*159c0*/  IMAD.MOV.U32 R13, RZ, RZ, R6 ;  /* 0x000000ffff0d7224 */ /* 0x000fe400078e0006 */
[----:B------:R-:W-:Y:S01]  /*159d0*/  IMAD.MOV.U32 R12, RZ, RZ, 0x1 ;  /* 0x00000001ff0c7424 */ /* 0x000fe200078e00ff */
[----:B------:R-:W-:-:S13]  /*159e0*/  @!P1 LEA R2, P2, R17, R14, 0x1 ;  /* 0x0000000e11029211 */ /* 0x000fda00078408ff */
[----:B------:R-:W-:Y:S05]  /*159f0*/  WARPSYNC.COLLECTIVE R15, `(.L_x_1142) ;  /* 0x000000000f087348 */ /* 0x000fea0003c00000 */
[----:B------:R0:W1:Y:S02]  /*15a00*/  SHFL.IDX P6, R14, R13, R12, R11 ;  /* 0x0000000c0d0e7389 */ /* 0x00006400000c000b */
[----:B01----:R-:W-:Y:S01]  /*15a10*/  ENDCOLLECTIVE ;  /* 0x000000000000791b */ /* 0x003fe20003800000 */
.L_x_1142:
[----:B------:R-:W-:Y:S01]  /*15a20*/  @!P1 IMAD.X R3, RZ, RZ, R9, P2 ;  /* 0x000000ffff039224 */ /* 0x000fe200010e0609 */
[----:B------:R-:W-:-:S05]  /*15a30*/  @!P1 LEA R9, R23, UR48, 0x1 ;  /* 0x0000003017099c11 */ /* 0x000fca000f8e08ff */
        /* <DEDUP_REMOVED lines=11> */
.L_x_1143:
[----:B------:R-:W-:Y:S02]  /*15af0*/  IMAD.MOV.U32 R13, RZ, RZ, R6 ;  /* 0x000000ffff0d7224 */ /* 0x000fe400078e0006 */
[----:B------:R-:W-:Y:S02]  /*15b00*/  IMAD.MOV.U32 R12, RZ, RZ, 0x2 ;  /* 0x00000002ff0c7424 */ /* 0x000fe400078e00ff */
[----:B------:R-:W-:-:S07]  /*15b10*/  IMAD.MOV.U32 R10, RZ, RZ, R14 ;  /* 0x000000ffff0a7224 */ /* 0x000fce00078e000e */
[----:B------:R-:W-:Y:S05]  /*15b20*/  WARPSYNC.COLLECTIVE R15, `(.L_x_1144) ;  /* 0x000000000f087348 */ /* 0x000fea0003c00000 */
[----:B------:R0:W1:Y:S02]  /*15b30*/  SHFL.IDX P6, R14, R13, R12, R11 ;  /* 0x0000000c0d0e7389 */ /* 0x00006400000c000b */
[----:B01----:R-:W-:Y:S01]  /*15b40*/  ENDCOLLECTIVE ;  /* 0x000000000000791b */ /* 0x003fe20003800000 */
.L_x_1144:
[----:B------:R-:W-:-:S05]  /*15b50*/  @!P1 LEA R2, P2, R17, R10, 0x1 ;  /* 0x0000000a11029211 */ /* 0x000fca00078408ff */
[----:B------:R-:W-:-:S05]  /*15b60*/  @!P1 IMAD.X R3, RZ, RZ, R8, P2 ;  /* 0x000000ffff039224 */ /* 0x000fca00010e0608 */
[----:B------:R-:W-:Y:S01]  /*15b70*/  @!PT LDS RZ, [RZ] ;  /* 0x00000000fffff984 */ /* 0x000fe20000000800 */
[----:B------:R-:W-:Y:S01]  /*15b80*/  @!PT LDS RZ, [RZ] ;  /* 0x00000000fffff984 */ /* 0x000fe20000000800 */
[----:B------:R-:W-:Y:S01]  /*15b90*/  @!PT LDS RZ, [RZ] ;  /* 0x00000000fffff984 */ /* 0x000fe20000000800 */
[----:B------:R0:W-:Y:S01]  /*15ba0*/  @!P1 LDGSTS.E.BYPASS.LTC128B.128 [R9+0xcc00], desc[UR36][R2.64], !P0 ;  /* 0x0cc0000002099fae */ /* 0x0001e2000c101d64 */
[----:B------:R-:W-:Y:S02]  /*15bb0*/  IMAD.MOV.U32 R13, RZ, RZ, R0 ;  /* 0x000000ffff0d7224 */ /* 0x000fe400078e0000 */
[----:B------:R-:W-:-:S07]  /*15bc0*/  IMAD.MOV.U32 R7, RZ, RZ, R14 ;  /* 0x000000ffff077224 */ /* 0x000fce00078e000e */
[----:B0-----:R-:W-:Y:S05]  /*15bd0*/  WARPSYNC.COLLECTIVE R15, `(.L_x_1145) ;  /* 0x000000000f087348 */ /* 0x001fea0003c00000 */
[----:B------:R1:W2:Y:S02]  /*15be0*/  SHFL.IDX P6, R14, R13, R12, R11 ;  /* 0x0000000c0d0e7389 */ /* 0x0002a400000c000b */
[----:B012---:R-:W-:Y:S01]  /*15bf0*/  ENDCOLLECTIVE ;  /* 0x000000000000791b */ /* 0x007fe20003800000 */
.L_x_1145:
[----:B------:R-:W-:-:S05]  /*15c00*/  VIADD R2, R4, 0xa0 ;  /* 0x000000a004027836 */ /* 0x000fca0000000000 */
[----:B------:R-:W-:Y:S01]  /*15c10*/  ISETP.GE.AND P1, PT, R2, R5, PT ;  /* 0x000000050200720c */ /* 0x000fe20003f26270 */
[----:B------:R-:W-:Y:S02]  /*15c20*/  IMAD.MOV.U32 R13, RZ, RZ, R6 ;  /* 0x000000ffff0d7224 */ /* 0x000fe400078e0006 */
[----:B------:R-:W-:-:S10]  /*15c30*/  IMAD.MOV.U32 R12, RZ, RZ, 0x3 ;  /* 0x00000003ff0c7424 */ /* 0x000fd400078e00ff */
[----:B------:R-:W-:-:S13]  /*15c40*/  @!P1 LEA R2, P2, R17, R14, 0x1 ;  /* 0x0000000e11029211 */ /* 0x000fda00078408ff */
[----:B------:R-:W-:Y:S05]  /*15c50*/  WARPSYNC.COLLECTIVE R15, `(.L_x_1146) ;  /* 0x000000000f087348 */ /* 0x000fea0003c00000 */
[----:B------:R0:W1:Y:S02]  /*15c60*/  SHFL.IDX P6, R14, R13, R12, R11 ;  /* 0x0000000c0d0e7389 */ /* 0x00006400000c000b */
[----:B01----:R-:W-:Y:S01]  /*15c70*/  ENDCOLLECTIVE ;  /* 0x000000000000791b */ /* 0x003fe20003800000 */
.L_x_1146:
[----:B------:R-:W-:Y:S01]  /*15c80*/  @!P1 IMAD.X R3, RZ, RZ, R7, P2 ;  /* 0x000000ffff039224 */ /* 0x000fe200010e0607 */
[----:B------:R-:W-:-:S05]  /*15c90*/  @!P1 LEA R7, R23, UR48, 0x1 ;  /* 0x0000003017079c11 */ /* 0x000fca000f8e08ff */
        /* <DEDUP_REMOVED lines=9> */
.L_x_1147:
[----:B------:R-:W-:Y:S05]  /*15d30*/  BRA `(.L_x_1148) ;  /* 0xffffffc800687947 */ /* 0x000fea000383ffff */
.L_x_1071:
[----:B0-----:R-:W-:-:S04]  /*15d40*/  IMAD.U32 R3, RZ, RZ, UR48 ;  /* 0x00000030ff037e24 */ /* 0x001fc8000f8e00ff */
[----:B------:R0:W1:Y:S03]  /*15d50*/  SYNCS.PHASECHK.TRANS64.TRYWAIT P0, [R3+URZ+0x16820], R0 ;  /* 0x01682000030075a7 */ /* 0x000066000800017f */
[----:B-1----:R-:W-:Y:S05]  /*15d60*/  @!P0 NANOSLEEP.SYNCS 0x989680 ;  /* 0x009896800000895d */ /* 0x002fea0003900000 */
[----:B------:R-:W1:Y:S02]  /*15d70*/  @!P0 SYNCS.PHASECHK.TRANS64 P0, [R3+URZ+0x16820], R0 ;  /* 0x01682000030085a7 */ /* 0x000e64000800007f */
[----:B-1----:R-:W-:Y:S05]  /*15d80*/  @!P0 BRA `(.L_x_1071) ;  /* 0xfffffffc00ec8947 */ /* 0x002fea000383ffff */
[----:B------:R-:W-:Y:S05]  /*15d90*/  BRA `(.L_x_1149) ;  /* 0xffffffc800a07947 */ /* 0x000fea000383ffff */
.L_x_1075:
[----:B0-----:R0:W1:Y:S02]  /*15da0*/  SYNCS.PHASECHK.TRANS64.TRYWAIT P0, [R7+URZ+0x16840], R2 ;  /* 0x01684002070075a7 */ /* 0x001064000800017f */
[----:B-1----:R-:W-:Y:S05]  /*15db0*/  @!P0 NANOSLEEP.SYNCS 0x989680 ;  /* 0x009896800000895d */ /* 0x002fea0003900000 */
[----:B------:R-:W1:Y:S02]  /*15dc0*/  @!P0 SYNCS.PHASECHK.TRANS64 P0, [R7+URZ+0x16840], R2 ;  /* 0x01684002070085a7 */ /* 0x000e64000800007f */
[----:B-1----:R-:W-:Y:S05]  /*15dd0*/  @!P0 BRA `(.L_x_1075) ;  /* 0xfffffffc00f08947 */ /* 0x002fea000383ffff */
[----:B------:R-:W-:Y:S05]  /*15de0*/  BRA `(.L_x_1150) ;  /* 0xffffffcc00807947 */ /* 0x000fea000383ffff */
.L_x_1076:
        /* <DEDUP_REMOVED lines=8> */
.L_x_1152:
[----:B------:R-:W-:Y:S05]  /*15e70*/  BSYNC B1 ;  /* 0x0000000000017941 */ /* 0x000fea0003800000 */
.L_x_1151:
[----:B------:R-:W-:Y:S01]  /*15e80*/  IMAD.MOV.U32 R13, RZ, RZ, R9 ;  /* 0x000000ffff0d7224 */ /* 0x000fe200078e0009 */
[----:B------:R-:W-:Y:S01]  /*15e90*/  LEA R10, R10, UR48, 0x1 ;  /* 0x000000300a0a7c11 */ /* 0x000fe2000f8e08ff */
[----:B------:R-:W-:Y:S02]  /*15ea0*/  IMAD.MOV.U32 R12, RZ, RZ, RZ ;  /* 0x000000ffff0c7224 */ /* 0x000fe400078e00ff */
[----:B------:R-:W-:Y:S02]  /*15eb0*/  IMAD.MOV.U32 R11, RZ, RZ, 0x181f ;  /* 0x0000181fff0b7424 */ /* 0x000fe400078e00ff */
[----:B------:R-:W-:Y:S02]  /*15ec0*/  IMAD.MOV.U32 R15, RZ, RZ, -0x1 ;  /* 0xffffffffff0f7424 */ /* 0x000fe400078e00ff */
[----:B------:R-:W-:-:S07]  /*15ed0*/  IMAD.MOV.U32 R3, RZ, RZ, R14 ;  /* 0x000000ffff037224 */ /* 0x000fce00078e000e */
[----:B------:R-:W-:Y:S05]  /*15ee0*/  WARPSYNC.COLLECTIVE R15, `(.L_x_1153) ;  /* 0x000000000f087348 */ /* 0x000fea0003c00000 */
[----:B------:R0:W1:Y:S02]  /*15ef0*/  SHFL.IDX P6, R14, R13, R12, R11 ;  /* 0x0000000c0d0e7389 */ /* 0x00006400000c000b */
[----:B01----:R-:W-:Y:S01]  /*15f00*/  ENDCOLLECTIVE ;  /* 0x000000000000791b */ /* 0x003fe20003800000 */
.L_x_1153:
[----:B------:R-:W-:Y:S02]  /*15f10*/  IMAD.SHL.U32 R15, R17, 0x2, RZ ;  /* 0x00000002110f7824 */ /* 0x000fe400078e00ff */
[----:B------:R-:W-:Y:S02]  /*15f20*/  IMAD.MOV.U32 R13, RZ, RZ, R20 ;  /* 0x000000ffff0d7224 */ /* 0x000fe400078e0014 */
[----:B------:R-:W-:Y:S02]  /*15f30*/  IMAD.MOV.U32 R12, RZ, RZ, 0x1 ;  /* 0x00000001ff0c7424 */ /* 0x000fe400078e00ff */
[----:B------:R-:W-:-:S05]  /*15f40*/  IMAD.MOV.U32 R2, RZ, RZ, R14 ;  /* 0x000000ffff027224 */ /* 0x000fca00078e000e */
[----:B------:R-:W-:Y:S01]  /*15f50*/  IADD3 R2, P0, R2, R15, RZ ;  /* 0x0000000f02027210 */ /* 0x000fe20007f1e0ff */
[----:B------:R-:W-:-:S04]  /*15f60*/  IMAD.MOV.U32 R15, RZ, RZ, -0x1 ;  /* 0xffffffffff0f7424 */ /* 0x000fc800078e00ff */
[----:B------:R-:W-:-:S08]  /*15f70*/  IMAD.X R3, RZ, RZ, R3, P0 ;  /* 0x000000ffff037224 */ /* 0x000fd000000e0603 */
[----:B------:R-:W-:Y:S05]  /*15f80*/  WARPSYNC.COLLECTIVE R15, `(.L_x_1154) ;  /* 0x000000000f087348 */ /* 0x000fea0003c00000 */
[----:B------:R0:W1:Y:S02]  /*15f90*/  SHFL.IDX P6, R14, R13, R12, R11 ;  /* 0x0000000c0d0e7389 */ /* 0x00006400000c000b */
[----:B01----:R-:W-:Y:S01]  /*15fa0*/  ENDCOLLECTIVE ;  /* 0x000000000000791b */ /* 0x003fe20003800000 */
.L_x_1154:
        /* <DEDUP_REMOVED lines=9> */
.L_x_1155:
        /* <DEDUP_REMOVED lines=10> */
.L_x_1156:
        /* <DEDUP_REMOVED lines=9> */
.L_x_1157:
        /* <DEDUP_REMOVED lines=10> */
.L_x_1158:
        /* <DEDUP_REMOVED lines=9> */
.L_x_1159:
        /* <DEDUP_REMOVED lines=10> */
.L_x_1160:
        /* <DEDUP_REMOVED lines=9> */
.L_x_1161:
        /* <DEDUP_REMOVED lines=10> */
.L_x_1162:
        /* <DEDUP_REMOVED lines=9> */
.L_x_1163:
        /* <DEDUP_REMOVED lines=10> */
.L_x_1164:
        /* <DEDUP_REMOVED lines=9> */
.L_x_1165:
        /* <DEDUP_REMOVED lines=10> */
.L_x_1166:
        /* <DEDUP_REMOVED lines=9> */
.L_x_1167:
[----:B------:R-:W-:Y:S05]  /*16760*/  BRA `(.L_x_1168) ;  /* 0xffffffc800307947 */ /* 0x000fea000383ffff */
.L_x_1081:
[----:B0-----:R0:W1:Y:S02]  /*16770*/  SYNCS.PHASECHK.TRANS64.TRYWAIT P0, [R7+URZ+0x16860], R2 ;  /* 0x01686002070075a7 */ /* 0x001064000800017f */
[----:B-1----:R-:W-:Y:S05]  /*16780*/  @!P0 NANOSLEEP.SYNCS 0x989680 ;  /* 0x009896800000895d */ /* 0x002fea0003900000 */
[----:B------:R-:W1:Y:S02]  /*16790*/  @!P0 SYNCS.PHASECHK.TRANS64 P0, [R7+URZ+0x16860], R2 ;  /* 0x01686002070085a7 */ /* 0x000e64000800007f */
[----:B-1----:R-:W-:Y:S05]  /*167a0*/  @!P0 BRA `(.L_x_1081) ;  /* 0xfffffffc00f08947 */ /* 0x002fea000383ffff */
[----:B------:R-:W-:Y:S05]  /*167b0*/  BRA `(.L_x_1169) ;  /* 0xffffffc800907947 */ /* 0x000fea000383ffff */
.L_x_1082:
        /* <DEDUP_REMOVED lines=8> */
.L_x_1171:
[----:B------:R-:W-:Y:S05]  /*16840*/  BSYNC B1 ;  /* 0x0000000000017941 */ /* 0x000fea0003800000 */
.L_x_1170:
[----:B------:R-:W-:Y:S01]  /*16850*/  IMAD.MOV.U32 R13, RZ, RZ, R16 ;  /* 0x000000ffff0d7224 */ /* 0x000fe200078e0010 */
[----:B------:R-:W-:Y:S01]  /*16860*/  ISETP.LT.OR P2, PT, R4, 0x1, P1 ;  /* 0x000000010400780c */ /* 0x000fe20000f41670 */
[----:B------:R-:W-:Y:S01]  /*16870*/  IMAD.MOV.U32 R12, RZ, RZ, RZ ;  /* 0x000000ffff0c7224 */ /* 0x000fe200078e00ff */
[----:B------:R-:W-:Y:S01]  /*16880*/  LEA R8, R8, UR48, 0x1 ;  /* 0x0000003008087c11 */ /* 0x000fe2000f8e08ff */
[----:B------:R-:W-:Y:S02]  /*16890*/  IMAD.MOV.U32 R11, RZ, RZ, 0x181f ;  /* 0x0000181fff0b7424 */ /* 0x000fe400078e00ff */
[----:B------:R-:W-:Y:S02]  /*168a0*/  IMAD.MOV.U32 R15, RZ, RZ, -0x1 ;  /* 0xffffffffff0f7424 */ /* 0x000fe400078e00ff */
[----:B------:R-:W-:-:S07]  /*168b0*/  IMAD.MOV.U32 R3, RZ, RZ, R14 ;  /* 0x000000ffff037224 */ /* 0x000fce00078e000e */
[----:B------:R-:W-:Y:S05]  /*168c0*/  WARPSYNC.COLLECTIVE R15, `(.L_x_1172) ;  /* 0x000000000f087348 */ /* 0x000fea0003c00000 */
[----:B------:R0:W1:Y:S02]  /*168d0*/  SHFL.IDX P6, R14, R13, R12, R11 ;  /* 0x0000000c0d0e7389 */ /* 0x00006400000c000b */
[----:B01----:R-:W-:Y:S01]  /*168e0*/  ENDCOLLECTIVE ;  /* 0x000000000000791b */ /* 0x003fe20003800000 */
.L_x_1172:
[----:B------:R-:W-:Y:S02]  /*168f0*/  IMAD.MOV.U32 R13, RZ, RZ, R19 ;  /* 0x000000ffff0d7224 */ /* 0x000fe400078e0013 */
[----:B------:R-:W-:Y:S01]  /*16900*/  IMAD.MOV.U32 R12, RZ, RZ, 0x1 ;  /* 0x00000001ff0c7424 */ /* 0x000fe200078e00ff */
[----:B------:R-:W-:-:S13]  /*16910*/  IADD3 R2, P0, R14, R20, RZ ;  /* 0x000000140e027210 */ /* 0x000fda0007f1e0ff */
[----:B------:R-:W-:Y:S05]  /*16920*/  WARPSYNC.COLLECTIVE R15, `(.L_x_1173) ;  /* 0x000000000f087348 */ /* 0x000fea0003c00000 */
[----:B------:R0:W1:Y:S02]  /*16930*/  SHFL.IDX P6, R14, R13, R12, R11 ;  /* 0x0000000c0d0e7389 */ /* 0x00006400000c000b */
[----:B01----:R-:W-:Y:S01]  /*16940*/  ENDCOLLECTIVE ;  /* 0x000000000000791b */ /* 0x003fe20003800000 */
.L_x_1173:
        /* <DEDUP_REMOVED lines=11> */
.L_x_1174:
[----:B------:R-:W-:Y:S02]  /*16a00*/  IMAD.MOV.U32 R13, RZ, RZ, R19 ;  /* 0x000000ffff0d7224 */ /* 0x000fe400078e0013 */
        /* <DEDUP_REMOVED lines=8> */
.L_x_1175:
        /* <DEDUP_REMOVED lines=10> */
.L_x_1176:
[----:B------:R-:W-:Y:S02]  /*16b30*/  IMAD.MOV.U32 R13, RZ, RZ, R19 ;  /* 0x000000ffff0d7224 */ /* 0x000fe400078e0013 */
[----:B------:R-:W-:-:S05]  /*16b40*/  IMAD.MOV.U32 R12, RZ, RZ, R14 ;  /* 0x000000ffff0c7224 */ /* 0x000fca00078e000e */
[----:B------:R-:W-:Y:S01]  /*16b50*/  IADD3 R2, P0, R12, R20, RZ ;  /* 0x000000140c027210 */ /* 0x000fe20007f1e0ff */
[----:B------:R-:W-:-:S04]  /*16b60*/  IMAD.MOV.U32 R12, RZ, RZ, 0x3 ;  /* 0x00000003ff0c7424 */ /* 0x000fc800078e00ff */
[----:B------:R-:W-:-:S08]  /*16b70*/  IMAD.X R3, RZ, RZ, R10, P0 ;  /* 0x000000ffff037224 */ /* 0x000fd000000e060a */
[----:B------:R-:W-:Y:S05]  /*16b80*/  WARPSYNC.COLLECTIVE R15, `(.L_x_1177) ;  /* 0x000000000f087348 */ /* 0x000fea0003c00000 */
[----:B------:R0:W1:Y:S02]  /*16b90*/  SHFL.IDX P6, R14, R13, R12, R11 ;  /* 0x0000000c0d0e7389 */ /* 0x00006400000c000b */
[----:B01----:R-:W-:Y:S01]  /*16ba0*/  ENDCOLLECTIVE ;  /* 0x000000000000791b */ /* 0x003fe20003800000 */
.L_x_1177:
        /* <DEDUP_REMOVED lines=10> */
.L_x_1178:
        /* <DEDUP_REMOVED lines=9> */
.L_x_1179:
        /* <DEDUP_REMOVED lines=10> */
.L_x_1180:
        /* <DEDUP_REMOVED lines=8> */
.L_x_1181:
        /* <DEDUP_REMOVED lines=10> */
.L_x_1182:
        /* <DEDUP_REMOVED lines=9> */
.L_x_1183:
        /* <DEDUP_REMOVED lines=10> */
.L_x_1184:
        /* <DEDUP_REMOVED lines=8> */
.L_x_1185:
        /* <DEDUP_REMOVED lines=9> */
.L_x_1186:
[----:B------:R-:W-:Y:S05]  /*170e0*/  BRA `(.L_x_1187) ;  /* 0xffffffc4000c7947 */ /* 0x000fea000383ffff */
.L_x_1088:
[----:B0-----:R0:W1:Y:S02]  /*170f0*/  SYNCS.PHASECHK.TRANS64.TRYWAIT P0, [R0+URZ+0x16860], R3 ;  /* 0x01686003000075a7 */ /* 0x001064000800017f */
[----:B-1----:R-:W-:Y:S05]  /*17100*/  @!P0 NANOSLEEP.SYNCS 0x989680 ;  /* 0x009896800000895d */ /* 0x002fea0003900000 */
[----:B------:R-:W1:Y:S02]  /*17110*/  @!P0 SYNCS.PHASECHK.TRANS64 P0, [R0+URZ+0x16860], R3 ;  /* 0x01686003000085a7 */ /* 0x000e64000800007f */
[----:B-1----:R-:W-:Y:S05]  /*17120*/  @!P0 BRA `(.L_x_1088) ;  /* 0xfffffffc00f08947 */ /* 0x002fea000383ffff */
[----:B------:R-:W-:Y:S05]  /*17130*/  BRA `(.L_x_1188) ;  /* 0xffffffc800087947 */ /* 0x000fea000383ffff */
.L_x_1089:
        /* <DEDUP_REMOVED lines=8> */
.L_x_1190:
[----:B------:R-:W-:Y:S05]  /*171c0*/  BSYNC B0 ;  /* 0x0000000000007941 */ /* 0x000fea0003800000 */
.L_x_1189:
[----:B------:R-:W-:Y:S01]  /*171d0*/  IMAD.MOV.U32 R13, RZ, RZ, R16 ;  /* 0x000000ffff0d7224 */ /* 0x000fe200078e0010 */
[----:B------:R-:W-:Y:S01]  /*171e0*/  ISETP.LT.OR P2, PT, R5, 0x1, P0 ;  /* 0x000000010500780c */ /* 0x000fe20000741670 */
[----:B------:R-:W-:Y:S01]  /*171f0*/  IMAD.MOV.U32 R12, RZ, RZ, RZ ;  /* 0x000000ffff0c7224 */ /* 0x000fe200078e00ff */
[----:B------:R-:W-:Y:S01]  /*17200*/  LEA R4, R4, UR48, 0x1 ;  /* 0x0000003004047c11 */ /* 0x000fe2000f8e08ff */
[----:B------:R-:W-:Y:S02]  /*17210*/  IMAD.MOV.U32 R11, RZ, RZ, 0x181f ;  /* 0x0000181fff0b7424 */ /* 0x000fe400078e00ff */
[----:B------:R-:W-:Y:S02]  /*17220*/  IMAD.MOV.U32 R15, RZ, RZ, -0x1 ;  /* 0xffffffffff0f7424 */ /* 0x000fe400078e00ff */
[----:B------:R-:W-:Y:S02]  /*17230*/  IMAD.MOV.U32 R3, RZ, RZ, R14 ;  /* 0x000000ffff037224 */ /* 0x000fe400078e000e */
[----:B------:R-:W-:-:S07]  /*17240*/  IMAD.SHL.U32 R17, R17, 0x2, RZ ;  /* 0x0000000211117824 */ /* 0x000fce00078e00ff */
[----:B------:R-:W-:Y:S05]  /*17250*/  WARPSYNC.COLLECTIVE R15, `(.L_x_1191) ;  /* 0x000000000f087348 */ /* 0x000fea0003c00000 */
[----:B------:R0:W1:Y:S02]  /*17260*/  SHFL.IDX P6, R14, R13, R12, R11 ;  /* 0x0000000c0d0e7389 */ /* 0x00006400000c000b */
[----:B01----:R-:W-:Y:S01]  /*17270*/  ENDCOLLECTIVE ;  /* 0x000000000000791b */ /* 0x003fe20003800000 */
.L_x_1191:
[----:B------:R-:W-:Y:S02]  /*17280*/  IMAD.MOV.U32 R13, RZ, RZ, R19 ;  /* 0x000000ffff0d7224 */ /* 0x000fe400078e0013 */
[----:B------:R-:W-:Y:S01]  /*17290*/  IMAD.MOV.U32 R12, RZ, RZ, 0x1 ;  /* 0x00000001ff0c7424 */ /* 0x000fe200078e00ff */
[----:B------:R-:W-:-:S13]  /*172a0*/  IADD3 R2, P1, R14, R17, RZ ;  /* 0x000000110e027210 */ /* 0x000fda0007f3e0ff */
[----:B------:R-:W-:Y:S05]  /*172b0*/  WARPSYNC.COLLECTIVE R15, `(.L_x_1192) ;  /* 0x000000000f087348 */ /* 0x000fea0003c00000 */
[----:B------:R0:W1:Y:S02]  /*172c0*/  SHFL.IDX P6, R14, R13, R12, R11 ;  /* 0x0000000c0d0e7389 */ /* 0x00006400000c000b */
[----:B01----:R-:W-:Y:S01]  /*172d0*/  ENDCOLLECTIVE ;  /* 0x000000000000791b */ /* 0x003fe20003800000 */
.L_x_1192:
        /* <DEDUP_REMOVED lines=11> */
.L_x_1193:
[----:B------:R-:W-:Y:S02]  /*17390*/  IMAD.MOV.U32 R13, RZ, RZ, R19 ;  /* 0x000000ffff0d7224 */ /* 0x000fe400078e0013 */
[----:B------:R-:W-:Y:S02]  /*173a0*/  IMAD.MOV.U32 R12, RZ, RZ, 0x2 ;  /* 0x00000002ff0c7424 */ /* 0x000fe400078e00ff */
[----:B------:R-:W-:-:S07]  /*173b0*/  IMAD.MOV.U32 R2, RZ, RZ, R14 ;  /* 0x000000ffff027224 */ /* 0x000fce00078e000e */
[----:B------:R-:W-:Y:S05]  /*173c0*/  WARPSYNC.COLLECTIVE R15, `(.L_x_1194) ;  /* 0x000000000f087348 */ /* 0x000fea0003c00000 */
[----:B------:R0:W1:Y:S02]  /*173d0*/  SHFL.IDX P6, R14, R13, R12, R11 ;  /* 0x0000000c0d0e7389 */ /* 0x00006400000c000b */
[----:B01----:R-:W-:Y:S01]  /*173e0*/  ENDCOLLECTIVE ;  /* 0x000000000000791b */ /* 0x003fe20003800000 */
.L_x_1194:
        /* <DEDUP_REMOVED lines=8> */
[----:B------:R-:W-:-:S12]  /*17470*/  IMAD.MOV.U32 R18, RZ, RZ, R14 ;  /* 0x000000ffff127224 */ /* 0x000fd800078e000e */
[----:B0-----:R-:W-:Y:S05]  /*17480*/  WARPSYNC.COLLECTIVE R15, `(.L_x_1195) ;  /* 0x000000000f087348 */ /* 0x001fea0003c00000 */
[----:B------:R1:W2:Y:S02]  /*17490*/  SHFL.IDX P6, R14, R13, R12, R11 ;  /* 0x0000000c0d0e7389 */ /* 0x0002a400000c000b */
[----:B012---:R-:W-:Y:S01]  /*174a0*/  ENDCOLLECTIVE ;  /* 0x000000000000791b */ /* 0x007fe20003800000 */
.L_x_1195:
[----:B------:R-:W-:Y:S02]  /*174b0*/  IMAD.MOV.U32 R13, RZ, RZ, R19 ;  /* 0x000000ffff0d7224 */ /* 0x000fe400078e0013 */
[----:B------:R-:W-:Y:S02]  /*174c0*/  IMAD.MOV.U32 R12, RZ, RZ, 0x3 ;  /* 0x00000003ff0c7424 */ /* 0x000fe400078e00ff */
[----:B------:R-:W-:-:S07]  /*174d0*/  IMAD.MOV.U32 R20, RZ, RZ, R14 ;  /* 0x000000ffff147224 */ /* 0x000fce00078e000e */
[----:B------:R-:W-:Y:S05]  /*174e0*/  WARPSYNC.COLLECTIVE R15, `(.L_x_1196) ;  /* 0x000000000f087348 */ /* 0x000fea0003c00000 */
[----:B------:R0:W1:Y:S02]  /*174f0*/  SHFL.IDX P6, R14, R13, R12, R11 ;  /* 0x0000000c0d0e7389 */ /* 0x00006400000c000b */
[----:B01----:R-:W-:Y:S01]  /*17500*/  ENDCOLLECTIVE ;  /* 0x000000000000791b */ /* 0x003fe20003800000 */
.L_x_1196:
        /* <DEDUP_REMOVED lines=12> */
.L_x_1197:
[----:B------:R-:W-:Y:S02]  /*175d0*/  IMAD.MOV.U32 R13, RZ, RZ, R19 ;  /* 0x000000ffff0d7224 */ /* 0x000fe400078e0013 */
[----:B------:R-:W-:Y:S01]  /*175e0*/  IMAD.MOV.U32 R12, RZ, RZ, 0x4 ;  /* 0x00000004ff0c7424 */ /* 0x000fe200078e00ff */
[----:B------:R-:W-:-:S13]  /*175f0*/  IADD3 R2, P1, R14, R17, RZ ;  /* 0x000000110e027210 */ /* 0x000fda0007f3e0ff */
[----:B------:R-:W-:Y:S05]  /*17600*/  WARPSYNC.COLLECTIVE R15, `(.L_x_1198) ;  /* 0x000000000f087348 */ /* 0x000fea0003c00000 */
[----:B------:R0:W1:Y:S02]  /*17610*/  SHFL.IDX P6, R14, R13, R12, R11 ;  /* 0x0000000c0d0e7389 */ /* 0x00006400000c000b */
[----:B01----:R-:W-:Y:S01]  /*17620*/  ENDCOLLECTIVE ;  /* 0x000000000000791b */ /* 0x003fe20003800000 */
.L_x_1198:
[----:B------:R-:W-:Y:S02]  /*17630*/  IMAD.X R3, RZ, RZ, R10, P1 ;  /* 0x000000ffff037224 */ /* 0x000fe400008e060a */
[----:B------:R-:W-:-:S03]  /*17640*/  IMAD.MOV.U32 R10, RZ, RZ, RZ ;  /* 0x000000ffff0a7224 */ /* 0x000fc600078e00ff */
        /* <DEDUP_REMOVED lines=10> */
.L_x_1199:
[----:B------:R-:W-:Y:S02]  /*176f0*/  IMAD.MOV.U32 R13, RZ, RZ, R19 ;  /* 0x000000ffff0d7224 */ /* 0x000fe400078e0013 */
[----:B------:R-:W-:Y:S02]  /*17700*/  IMAD.MOV.U32 R12, RZ, RZ, 0x5 ;  /* 0x00000005ff0c7424 */ /* 0x000fe400078e00ff */
[----:B------:R-:W-:-:S07]  /*17710*/  IMAD.MOV.U32 R24, RZ, RZ, R14 ;  /* 0x000000ffff187224 */ /* 0x000fce00078e000e */
[----:B------:R-:W-:Y:S05]  /*17720*/  WARPSYNC.COLLECTIVE R15, `(.L_x_1200) ;  /* 0x000000000f087348 */ /* 0x000fea0003c00000 */
[----:B------:R0:W1:Y:S02]  /*17730*/  SHFL.IDX P6, R14, R13, R12, R11 ;  /* 0x0000000c0d0e7389 */ /* 0x00006400000c000b */
[----:B01----:R-:W-:Y:S01]  /*17740*/  ENDCOLLECTIVE ;  /* 0x000000000000791b */ /* 0x003fe20003800000 */
.L_x_1200:
        /* <DEDUP_REMOVED lines=12> */
.L_x_1201:
[----:B------:R-:W-:Y:S02]  /*17810*/  IMAD.MOV.U32 R13, RZ, RZ, R19 ;  /* 0x000000ffff0d7224 */ /* 0x000fe400078e0013 */
[----:B------:R-:W-:Y:S02]  /*17820*/  IMAD.MOV.U32 R12, RZ, RZ, 0x6 ;  /* 0x00000006ff0c7424 */ /* 0x000fe400078e00ff */
[----:B------:R-:W-:-:S07]  /*17830*/  IMAD.MOV.U32 R26, RZ, RZ, R14 ;  /* 0x000000ffff1a7224 */ /* 0x000fce00078e000e */
[----:B------:R-:W-:Y:S05]  /*17840*/  WARPSYNC.COLLECTIVE R15, `(.L_x_1202) ;  /* 0x000000000f087348 */ /* 0x000fea0003c00000 */
[----:B------:R0:W1:Y:S02]  /*17850*/  SHFL.IDX P6, R14, R13, R12, R11 ;  /* 0x0000000c0d0e7389 */ /* 0x00006400000c000b */
[----:B01----:R-:W-:Y:S01]  /*17860*/  ENDCOLLECTIVE ;  /* 0x000000000000791b */ /* 0x003fe20003800000 */
.L_x_1202:
        /* <DEDUP_REMOVED lines=12> */
.L_x_1203:
[----:B------:R-:W-:Y:S02]  /*17930*/  IMAD.MOV.U32 R13, RZ, RZ, R19 ;  /* 0x000000ffff0d7224 */ /* 0x000fe400078e0013 */
[----:B------:R-:W-:Y:S02]  /*17940*/  IMAD.MOV.U32 R12, RZ, RZ, 0x7 ;  /* 0x00000007ff0c7424 */ /* 0x000fe400078e00ff */
[----:B------:R-:W-:-:S07]  /*17950*/  IMAD.MOV.U32 R28, RZ, RZ, R14 ;  /* 0x000000ffff1c7224 */ /* 0x000fce00078e000e */
[----:B------:R-:W-:Y:S05]  /*17960*/  WARPSYNC.COLLECTIVE R15, `(.L_x_1204) ;  /* 0x000000000f087348 */ /* 0x000fea0003c00000 */
[----:B------:R0:W1:Y:S02]  /*17970*/  SHFL.IDX P6, R14, R13, R12, R11 ;  /* 0x0000000c0d0e7389 */ /* 0x00006400000c000b */
[----:B01----:R-:W-:Y:S01]  /*17980*/  ENDCOLLECTIVE ;  /* 0x000000000000791b */ /* 0x003fe20003800000 */
.L_x_1204:
        /* <DEDUP_REMOVED lines=11> */
.L_x_1205:
[----:B------:R-:W-:Y:S05]  /*17a40*/  BRA `(.L_x_1206) ;  /* 0xffffffc000947947 */ /* 0x000fea000383ffff */
.L_x_1092:
[----:B0-----:R0:W1:Y:S02]  /*17a50*/  SYNCS.PHASECHK.TRANS64.TRYWAIT P0, [R7+URZ+0x16820], R10 ;  /* 0x0168200a070075a7 */ /* 0x001064000800017f */
[----:B-1----:R-:W-:Y:S05]  /*17a60*/  @!P0 NANOSLEEP.SYNCS 0x989680 ;  /* 0x009896800000895d */ /* 0x002fea0003900000 */
[----:B------:R-:W1:Y:S02]  /*17a70*/  @!P0 SYNCS.PHASECHK.TRANS64 P0, [R7+URZ+0x16820], R10 ;  /* 0x0168200a070085a7 */ /* 0x000e64000800007f */
[----:B-1----:R-:W-:Y:S05]  /*17a80*/  @!P0 BRA `(.L_x_1092) ;  /* 0xfffffffc00f08947 */ /* 0x002fea000383ffff */
[----:B------:R-:W-:Y:S05]  /*17a90*/  BRA `(.L_x_1207) ;  /* 0xffffffc400047947 */ /* 0x000fea000383ffff */
.L_x_1093:
[----:B------:R-:W1:Y:S01]  /*17aa0*/  S2R R3, SR_TID.X ;  /* 0x0000000000037919 */ /* 0x000e620000002100 */
[----:B------:R-:W-:Y:S01]  /*17ab0*/  BSSY B0, `(.L_x_1208) ;  /* 0x000000a000007945 */ /* 0x000fe20003800000 */
[----:B------:R-:W-:Y:S02]  /*17ac0*/  IMAD.MOV.U32 R12, RZ, RZ, RZ ;  /* 0x000000ffff0c7224 */ /* 0x000fe400078e00ff */
[----:B------:R-:W-:Y:S02]  /*17ad0*/  IMAD.MOV.U32 R11, RZ, RZ, 0x1f ;  /* 0x0000001fff0b7424 */ /* 0x000fe400078e00ff */
[----:B------:R-:W-:Y:S01]  /*17ae0*/  IMAD.MOV.U32 R15, RZ, RZ, -0x1 ;  /* 0xffffffffff0f7424 */ /* 0x000fe200078e00ff */
[----:B-1----:R-:W-:-:S04]  /*17af0*/  SHF.R.U32.HI R3, RZ, 0x5, R3 ;  /* 0x00000005ff037819 */ /* 0x002fc80000011603 */
[----:B------:R-:W-:-:S05]  /*17b00*/  LOP3.LUT R3, R3, 0x3, RZ, 0xc0, !PT ;  /* 0x0000000303037812 */ /* 0x000fca00078ec0ff */
[----:B------:R-:W-:-:S07]  /*17b10*/  IMAD.MOV.U32 R13, RZ, RZ, R3 ;  /* 0x000000ffff0d7224 */ /* 0x000fce00078e0003 */
[----:B0----5:R-:W-:Y:S05]  /*17b20*/  WARPSYNC.COLLECTIVE R15, `(.L_x_1209) ;  /* 0x000000000f087348 */ /* 0x021fea0003c00000 */
[----:B------:R1:W2:Y:S02]  /*17b30*/  SHFL.IDX P6, R14, R13, R12, R11 ;  /* 0x0000000c0d0e7389 */ /* 0x0002a400000c000b */
[----:B012--5:R-:W-:Y:S01]  /*17b40*/  ENDCOLLECTIVE ;  /* 0x000000000000791b */ /* 0x027fe20003800000 */
.L_x_1209:
[----:B------:R-:W-:Y:S05]  /*17b50*/  BSYNC B0 ;  /* 0x0000000000007941 */ /* 0x000fea0003800000 */
.L_x_1208:
[----:B------:R-:W-:Y:S05]  /*17b60*/  BRA `(.L_x_1210) ;  /* 0xffffffc000e87947 */ /* 0x000fea000383ffff */
.L_x_1094:
[----:B------:R-:W-:Y:S01]  /*17b70*/  BSSY B0, `(.L_x_1211) ;  /* 0x0000006000007945 */ /* 0x000fe20003800000 */
[----:B------:R-:W-:-:S07]  /*17b80*/  IMAD.MOV.U32 R15, RZ, RZ, -0x1 ;  /* 0xffffffffff0f7424 */ /* 0x000fce00078e00ff */
[----:B01---5:R-:W-:Y:S05]  /*17b90*/  WARPSYNC.COLLECTIVE R15, `(.L_x_1212) ;  /* 0x000000000f0c7348 */ /* 0x023fea0003c00000 */
[----:B------:R-:W-:Y:S02]  /*17ba0*/  ELECT P6, UR62, PT ;  /* 0x00000000003e782f */ /* 0x000fe400038c0000 */
[----:B------:R-:W-:Y:S01]  /*17bb0*/  MOV R14, UR62 ;  /* 0x0000003e000e7c02 */ /* 0x000fe20008000f00 */
[----:B01---5:R-:W-:Y:S10]  /*17bc0*/  ENDCOLLECTIVE ;  /* 0x000000000000791b */ /* 0x023ff40003800000 */
.L_x_1212:
[----:B------:R-:W-:Y:S05]  /*17bd0*/  BSYNC B0 ;  /* 0x0000000000007941 */ /* 0x000fea0003800000 */
.L_x_1211:
[----:B------:R-:W-:Y:S05]  /*17be0*/  BRA `(.L_x_1213) ;  /* 0xffffffc000dc7947 */ /* 0x000fea000383ffff */
.L_x_1096:
[----:B-1----:R1:W2:Y:S02]  /*17bf0*/  SYNCS.PHASECHK.TRANS64.TRYWAIT P1, [R5+URZ+0x16840], R4 ;  /* 0x01684004050075a7 */ /* 0x0022a4000802017f */
[----:B--2---:R-:W-:Y:S05]  /*17c00*/  @!P1 NANOSLEEP.SYNCS 0x989680 ;  /* 0x009896800000995d */ /* 0x004fea0003900000 */
[----:B------:R-:W2:Y:S02]  /*17c10*/  @!P1 SYNCS.PHASECHK.TRANS64 P1, [R5+URZ+0x16840], R4 ;  /* 0x01684004050095a7 */ /* 0x000ea4000802007f */
[----:B--2---:R-:W-:Y:S05]  /*17c20*/  @!P1 BRA `(.L_x_1096) ;  /* 0xfffffffc00f09947 */ /* 0x004fea000383ffff */
[----:B------:R-:W-:Y:S05]  /*17c30*/  BRA `(.L_x_1214) ;  /* 0xffffffc000fc7947 */ /* 0x000fea000383ffff */
.L_x_1098:
[----:B--2---:R2:W3:Y:S02]  /*17c40*/  SYNCS.PHASECHK.TRANS64.TRYWAIT P1, [R3+URZ+0x16840], R0 ;  /* 0x01684000030075a7 */ /* 0x0044e4000802017f */
[----:B---3--:R-:W-:Y:S05]  /*17c50*/  @!P1 NANOSLEEP.SYNCS 0x989680 ;  /* 0x009896800000995d */ /* 0x008fea0003900000 */
[----:B------:R-:W3:Y:S02]  /*17c60*/  @!P1 SYNCS.PHASECHK.TRANS64 P1, [R3+URZ+0x16840], R0 ;  /* 0x01684000030095a7 */ /* 0x000ee4000802007f */
[----:B---3--:R-:W-:Y:S05]  /*17c70*/  @!P1 BRA `(.L_x_1098) ;  /* 0xfffffffc00f09947 */ /* 0x008fea000383ffff */
[----:B------:R-:W-:Y:S05]  /*17c80*/  BRA `(.L_x_1215) ;  /* 0xffffffc400087947 */ /* 0x000fea000383ffff */
.L_x_1100:
[----:B---3--:R3:W4:Y:S02]  /*17c90*/  SYNCS.PHASECHK.TRANS64.TRYWAIT P1, [R5+URZ+0x16860], R4 ;  /* 0x01686004050075a7 */ /* 0x008724000802017f */
[----:B----4-:R-:W-:Y:S05]  /*17ca0*/  @!P1 NANOSLEEP.SYNCS 0x989680 ;  /* 0x009896800000995d */ /* 0x010fea0003900000 */
[----:B------:R-:W4:Y:S02]  /*17cb0*/  @!P1 SYNCS.PHASECHK.TRANS64 P1, [R5+URZ+0x16860], R4 ;  /* 0x01686004050095a7 */ /* 0x000f24000802007f */
[----:B----4-:R-:W-:Y:S05]  /*17cc0*/  @!P1 BRA `(.L_x_1100) ;  /* 0xfffffffc00f09947 */ /* 0x010fea000383ffff */
[----:B------:R-:W-:Y:S05]  /*17cd0*/  BRA `(.L_x_1216) ;  /* 0xffffffc400047947 */ /* 0x000fea000383ffff */
.L_x_1217:
        /* <DEDUP_REMOVED lines=10> */
.L_x_3169:


//--------------------- .text._ZN7cutlass13device_kernelIN5flash11enable_sm90INS1_16FlashAttnFwdSm90INS1_25CollectiveMainloopFwdSm90ILi2EN4cute5tupleIJNS5_1CILi1EEES8_S8_EEENS6_IJNS7_ILi192EEENS7_ILi128EEENS7_ILi64EEEEEELi64ENS_6half_tEfNS_4arch4Sm90ELb0ELb1ELb1ELb1ELb1ELb0ELb0ELb1ELb1ELb1ELb1ELb0EEENS1_21CollectiveEpilogueFwdINS6_IJSA_SC_SB_EEES9_SE_SG_Li384ELb1ELb1ELb1ELb0EEENS1_36VarlenDynamicPersistentTileSchedulerILi192ELi128ELi384ELi128ELb1ELb1ELb1ELb1ELb0ELb1EEEEEEEEEvNT_6ParamsE --------------------------
	.section	.text._ZN7cutlass13device_kernelIN5flash11enable_sm90INS1_16FlashAttnFwdSm90INS1_25CollectiveMainloopFwdSm90ILi2EN4cute5tupleIJNS5_1CILi1EEES8_S8_EEENS6_IJNS7_ILi192EEENS7_ILi128EEENS7_ILi64EEEEEELi64ENS_6half_tEfNS_4arch4Sm90ELb0ELb1ELb1ELb1ELb1ELb0ELb0ELb1ELb1ELb1ELb1ELb0EEENS1_21CollectiveEpilogueFwdINS6_IJSA_SC_SB_EEES9_SE_SG_Li384ELb1ELb1ELb1ELb0EEENS1_36VarlenDynamicPersistentTileSchedulerILi192ELi128ELi384ELi128ELb1ELb1ELb1ELb1ELb0ELb1EEEEEEEEEvNT_6ParamsE,"ax",@progbits
	.align	128
.text._ZN7cutlass13device_kernelIN5flash11enable_sm90INS1_16FlashAttnFwdSm90INS1_25CollectiveMainloopFwdSm90ILi2EN4cute5tupleIJNS5_1CILi1EEES8_S8_EEENS6_IJNS7_ILi192EEENS7_ILi128EEENS7_ILi64EEEEEELi64ENS_6half_tEfNS_4arch4Sm90ELb0ELb1ELb1ELb1ELb1ELb0ELb0ELb1ELb1ELb1ELb1ELb0EEENS1_21CollectiveEpilogueFwdINS6_IJSA_SC_SB_EEES9_SE_SG_Li384ELb1ELb1ELb1ELb0EEENS1_36VarlenDynamicPersistentTileSchedulerILi192ELi128ELi384ELi128ELb1ELb1ELb1ELb1ELb0ELb1EEEEEEEEEvNT_6ParamsE:
        .type           _ZN7cutlass13device_kernelIN5flash11enable_sm90INS1_16FlashAttnFwdSm90INS1_25CollectiveMainloopFwdSm90ILi2EN4cute5tupleIJNS5_1CILi1EEES8_S8_EEENS6_IJNS7_ILi192EEENS7_ILi128EEENS7_ILi64EEEEEELi64ENS_6half_tEfNS_4arch4Sm90ELb0ELb1ELb1ELb1ELb1ELb0ELb0ELb1ELb1ELb1ELb1ELb0EEENS1_21CollectiveEpilogueFwdINS6_IJSA_SC_SB_EEES9_SE_SG_Li384ELb1ELb1ELb1ELb0EEENS1_36VarlenDynamicPersistentTileSchedulerILi192ELi128ELi384ELi128ELb1ELb1ELb1ELb1ELb0ELb1EEEEEEEEEvNT_6ParamsE,@function
        .size           _ZN7cutlass13device_kernelIN5flash11enable_sm90INS1_16FlashAttnFwdSm90INS1_25CollectiveMainloopFwdSm90ILi2EN4cute5tupleIJNS5_1CILi1EEES8_S8_EEENS6_IJNS7_ILi192EEENS7_ILi128EEENS7_ILi64EEEEEELi64ENS_6half_tEfNS_4arch4Sm90ELb0ELb1ELb1ELb1ELb1ELb0ELb0ELb1ELb1ELb1ELb1ELb0EEENS1_21CollectiveEpilogueFwdINS6_IJSA_SC_SB_EEES9_SE_SG_Li384ELb1ELb1ELb1ELb0EEENS1_36VarlenDynamicPersistentTileSchedulerILi192ELi128ELi384ELi128ELb1ELb1ELb1ELb1ELb0ELb1EEEEEEEEEvNT_6ParamsE,(.L_x_3170 - _ZN7cutlass13device_kernelIN5flash11enable_sm90INS1_16FlashAttnFwdSm90INS1_25CollectiveMainloopFwdSm90ILi2EN4cute5tupleIJNS5_1CILi1EEES8_S8_EEENS6_IJNS7_ILi192EEENS7_ILi128EEENS7_ILi64EEEEEELi64ENS_6half_tEfNS_4arch4Sm90ELb0ELb1ELb1ELb1ELb1ELb0ELb0ELb1ELb1ELb1ELb1ELb0EEENS1_21CollectiveEpilogueFwdINS6_IJSA_SC_SB_EEES9_SE_SG_Li384ELb1ELb1ELb1ELb0EEENS1_36VarlenDynamicPersistentTileSchedulerILi192ELi128ELi384ELi128ELb1ELb1ELb1ELb1ELb0ELb1EEEEEEEEEvNT_6ParamsE)
        .other          _ZN7cutlass13device_kernelIN5flash11enable_sm90INS1_16FlashAttnFwdSm90INS1_25CollectiveMainloopFwdSm90ILi2EN4cute5tupleIJNS5_1CILi1EEES8_S8_EEENS6_IJNS7_ILi192EEENS7_ILi128EEENS7_ILi64EEEEEELi64ENS_6half_tEfNS_4arch4Sm90ELb0ELb1ELb1ELb1ELb1ELb0ELb0ELb1ELb1ELb1ELb1ELb0EEENS1_21CollectiveEpilogueFwdINS6_IJSA_SC_SB_EEES9_SE_SG_Li384ELb1ELb1ELb1ELb0EEENS1_36VarlenDynamicPersistentTileSchedulerILi192ELi128ELi384ELi128ELb1ELb1ELb1ELb1ELb0ELb1EEEEEEEEEvNT_6ParamsE,@"STO_CUDA_ENTRY STV_DEFAULT"
_ZN7cutlass13device_kernelIN5flash11enable_sm90INS1_16FlashAttnFwdSm90INS1_25CollectiveMainloopFwdSm90ILi2EN4cute5tupleIJNS5_1CILi1EEES8_S8_EEENS6_IJNS7_ILi192EEENS7_ILi128EEENS7_ILi64EEEEEELi64ENS_6half_tEfNS_4arch4Sm90ELb0ELb1ELb1ELb1ELb1ELb0ELb0ELb1ELb1ELb1ELb1ELb0EEENS1_21CollectiveEpilogueFwdINS6_IJSA_SC_SB_EEES9_SE_SG_Li384ELb1ELb1ELb1ELb0EEENS1_36VarlenDynamicPersistentTileSchedulerILi192ELi128ELi384ELi128ELb1ELb1ELb1ELb1ELb0ELb1EEEEEEEEEvNT_6ParamsE:
        /* <DEDUP_REMOVED lines=9> */
[----:B------:R-:W1:Y:S01]  /*0090*/  SHFL.IDX PT, R3, R3, RZ, 0x1f ;  /* 0x00001fff03037589 */ /* 0x000e6200000e0000 */
        /* <DEDUP_REMOVED lines=35> */
.L_x_1218:
        /* <DEDUP_REMOVED lines=22> */
.L_x_1219:
        /* <DEDUP_REMOVED lines=18> */
.L_x_1220:
        /* <DEDUP_REMOVED lines=22> */
.L_x_1221:
[----:B------:R-:W5:Y:S01]  /*06b0*/  SHFL.IDX PT, R2, R0, RZ, 0x1f ;  /* 0x00001fff00027589 */ /* 0x000f6200000e0000 */
[----:B------:R-:W-:Y:S01]  /*06c0*/  R2UR UR9, R3 ;  /* 0x00000000030972ca */ /* 0x000fe200000e0000 */
        /* <DEDUP_REMOVED lines=21> */
.L_x_1222:
[----:B------:R-:W-:Y:S01]  /*0820*/  UISETP.NE.AND UP0, UPT, UR9, URZ, UPT ;  /* 0x0000003f0900728c */ /* 0x000fe2000bf05270 */
[----:B------:R-:W-:Y:S01]  /*0830*/  NOP ;  /* 0x0000000000007918 */ /* 0x000fe20000000000 */
[----:B------:R-:W-:Y:S01]  /*0840*/  UMOV UR36, 0x1 ;  /* 0x0000000100247882 */ /* 0x000fe20000000000 */
[----:B------:R-:W-:Y:S01]  /*0850*/  ULDC.64 UR54, c[0x0][0x208] ;  /* 0x0000820000367ab9 */ /* 0x000fe20000000a00 */
[----:B------:R-:W-:Y:S01]  /*0860*/  USEL UR36, UR36, 0x2, !UP0 ;  /* 0x0000000224247887 */ /* 0x000fe2000c000000 */
[----:B01234-:R-:W-:Y:S01]  /*0870*/  BAR.SYNC.DEFER_BLOCKING 0x0 ;  /* 0x0000000000007b1d */ /* 0x01ffe20000010000 */
[----:B------:R-:W-:-:S13]  /*0880*/  PLOP3.LUT P0, PT, PT, PT, UP0, 0x80, 0x0 ;  /* 0x000000000000781c */ /* 0x000fda0003f0f008 */
[----:B------:R-:W-:Y:S05]  /*0890*/  @!P0 BRA `(.L_x_1223) ;  /* 0x0000011000348947 */ /* 0x000fea0003800000 */
.L_x_1224:
        /* <DEDUP_REMOVED lines=18> */
[----:B------:R-:W-:Y:S01]  /*09c0*/  VIADD R13, R2, 0xffffff80 ;  /* 0xffffff80020d7836 */ /* 0x000fe20000000000 */
[----:B------:R-:W-:Y:S01]  /*09d0*/  R2UR UR6, R9 ;  /* 0x00000000090672ca */ /* 0x000fe200000e0000 */
[----:B------:R-:W-:Y:S01]  /*09e0*/  ULOP3.LUT UR51, UR36, 0x1, URZ, 0xfc, !UPT ;  /* 0x0000000124337892 */ /* 0x000fe2000f8efc3f */
[----:B------:R-:W-:Y:S01]  /*09f0*/  R2UR UR5, R10 ;  /* 0x000000000a0572ca */ /* 0x000fe200000e0000 */
[----:B------:R-:W-:Y:S01]  /*0a00*/  UMOV UR50, URZ ;  /* 0x0000003f00327c82 */ /* 0x000fe20008000000 */
[----:B------:R-:W-:Y:S01]  /*0a10*/  SHF.R.S32.HI R0, RZ, 0x1f, R13 ;  /* 0x0000001fff007819 */ /* 0x000fe2000001140d */
[----:B------:R-:W-:Y:S01]  /*0a20*/  UMOV UR49, URZ ;  /* 0x0000003f00317c82 */ /* 0x000fe20008000000 */
[----:B------:R-:W-:Y:S01]  /*0a30*/  R2UR UR7, R11 ;  /* 0x000000000b0772ca */ /* 0x000fe200000e0000 */
[----:B------:R-:W-:Y:S01]  /*0a40*/  UMOV UR48, URZ ;  /* 0x0000003f00307c82 */ /* 0x000fe20008000000 */
[CC--:B------:R-:W-:Y:S02]  /*0a50*/  LEA.HI R2, R0.reuse, R13.reuse, RZ, 0x7 ;  /* 0x0000000d00027211 */ /* 0x0c0fe400078f38ff */
[----:B------:R-:W-:-:S02]  /*0a60*/  LEA.HI R4, R0, R13, RZ, 0x5 ;  /* 0x0000000d00047211 */ /* 0x000fc400078f28ff */
[----:B------:R-:W-:Y:S02]  /*0a70*/  LEA.HI R3, R0, R13, RZ, 0x4 ;  /* 0x0000000d00037211 */ /* 0x000fe400078f20ff */
[----:B------:R-:W-:Y:S01]  /*0a80*/  LOP3.LUT R6, R2, 0xffffff80, RZ, 0xc0, !PT ;  /* 0xffffff8002067812 */ /* 0x000fe200078ec0ff */
[----:B------:R-:W-:Y:S01]  /*0a90*/  IMAD.SHL.U32 R5, R4, 0x20, RZ ;  /* 0x0000002004057824 */ /* 0x000fe200078e00ff */
[----:B------:R-:W-:Y:S02]  /*0aa0*/  LOP3.LUT R4, R3, 0x3fffff0, RZ, 0xc0, !PT ;  /* 0x03fffff003047812 */ /* 0x000fe400078ec0ff */
[----:B------:R-:W-:Y:S01]  /*0ab0*/  SHF.R.S32.HI R14, RZ, 0x7, R2 ;  /* 0x00000007ff0e7819 */ /* 0x000fe20000011402 */
[----:B------:R-:W-:Y:S01]  /*0ac0*/  IMAD.IADD R12, R13, 0x1, -R6 ;  /* 0x000000010d0c7824 */ /* 0x000fe200078e0a06 */
[----:B------:R-:W-:Y:S01]  /*0ad0*/  LOP3.LUT R5, R5, 0xfffffc00, RZ, 0xc0, !PT ;  /* 0xfffffc0005057812 */ /* 0x000fe200078ec0ff */
[----:B------:R-:W-:Y:S01]  /*0ae0*/  IMAD.IADD R4, R13, 0x1, -R4 ;  /* 0x000000010d047824 */ /* 0x000fe200078e0a04 */
[----:B------:R-:W-:Y:S01]  /*0af0*/  SHF.R.S32.HI R6, RZ, 0x4, R3 ;  /* 0x00000004ff067819 */ /* 0x000fe20000011403 */
[----:B------:R-:W-:Y:S01]  /*0b00*/  IMAD.HI R2, R14, 0x55555556, RZ ;  /* 0x555555560e027827 */ /* 0x000fe200078e02ff */
[----:B------:R-:W-:-:S02]  /*0b10*/  SHF.R.S32.HI R7, RZ, 0x1f, R12 ;  /* 0x0000001fff077819 */ /* 0x000fc4000001140c */
[----:B------:R-:W-:Y:S01]  /*0b20*/  LEA.HI R3, R3, R6, RZ, 0x1 ;  /* 0x0000000603037211 */ /* 0x000fe200078f08ff */
[----:B------:R-:W-:Y:S01]  /*0b30*/  IMAD R4, R4, 0x40, R5 ;  /* 0x0000004004047824 */ /* 0x000fe200078e0205 */
[CC--:B------:R-:W-:Y:S02]  /*0b40*/  LEA.HI R5, R7.reuse, R12.reuse, RZ, 0x2 ;  /* 0x0000000c07057211 */ /* 0x0c0fe400078f10ff */
[----:B------:R-:W-:Y:S02]  /*0b50*/  LEA.HI R7, R7, R12, RZ, 0x5 ;  /* 0x0000000c07077211 */ /* 0x000fe400078f28ff */
[--C-:B------:R-:W-:Y:S02]  /*0b60*/  SHF.R.S32.HI R8, RZ, 0x2, R5.reuse ;  /* 0x00000002ff087819 */ /* 0x100fe40000011405 */
[----:B------:R-:W-:Y:S02]  /*0b70*/  SHF.R.S32.HI R9, RZ, 0x1f, R5 ;  /* 0x0000001fff097819 */ /* 0x000fe40000011405 */
[----:B------:R-:W-:-:S02]  /*0b80*/  LOP3.LUT R3, R3, 0x1ffffffe, RZ, 0xc0, !PT ;  /* 0x1ffffffe03037812 */ /* 0x000fc400078ec0ff */
[----:B------:R-:W-:Y:S02]  /*0b90*/  LEA.HI R9, R9, R8, RZ, 0x3 ;  /* 0x0000000809097211 */ /* 0x000fe400078f18ff */
[----:B------:R-:W-:Y:S01]  /*0ba0*/  LEA.HI R2, R2, R2, RZ, 0x1 ;  /* 0x0000000202027211 */ /* 0x000fe200078f08ff */
[----:B------:R-:W-:Y:S01]  /*0bb0*/  IMAD.IADD R3, R6, 0x1, -R3 ;  /* 0x0000000106037824 */ /* 0x000fe200078e0a03 */
[----:B------:R-:W-:Y:S02]  /*0bc0*/  LOP3.LUT R9, R9, 0xfffffff8, RZ, 0xc0, !PT ;  /* 0xfffffff809097812 */ /* 0x000fe400078ec0ff */
[----:B------:R-:W-:Y:S01]  /*0bd0*/  SHF.R.S32.HI R7, RZ, 0x5, R7 ;  /* 0x00000005ff077819 */ /* 0x000fe20000011407 */
[----:B------:R-:W-:Y:S01]  /*0be0*/  IMAD R2, R2, -0x3, R14 ;  /* 0xfffffffd02027824 */ /* 0x000fe200078e020e */
[-C--:B------:R-:W-:Y:S01]  /*0bf0*/  LEA.HI R10, R0, R13.reuse, RZ, 0x2 ;  /* 0x0000000d000a7211 */ /* 0x080fe200078f10ff */
[----:B------:R-:W-:Y:S01]  /*0c00*/  IMAD.IADD R8, R8, 0x1, -R9 ;  /* 0x0000000108087824 */ /* 0x000fe200078e0a09 */
[----:B------:R-:W-:Y:S01]  /*0c10*/  LEA.HI R0, R0, R13, RZ, 0x3 ;  /* 0x0000000d00007211 */ /* 0x000fe200078f18ff */
[----:B------:R-:W-:Y:S01]  /*0c20*/  IMAD R3, R3, 0x8, R4 ;  /* 0x0000000803037824 */ /* 0x000fe200078e0204 */
[----:B------:R-:W-:Y:S01]  /*0c30*/  LOP3.LUT R10, R10, 0xfffffffc, RZ, 0xc0, !PT ;  /* 0xfffffffc0a0a7812 */ /* 0x000fe200078ec0ff */
[----:B------:R-:W-:Y:S01]  /*0c40*/  IMAD R7, R7, 0x10, R8 ;  /* 0x0000001007077824 */ /* 0x000fe200078e0208 */
[----:B------:R-:W-:-:S02]  /*0c50*/  LOP3.LUT R5, R5, 0x7ffffffc, RZ, 0xc0, !PT ;  /* 0x7ffffffc05057812 */ /* 0x000fc400078ec0ff */
[----:B------:R0:W-:Y:S01]  /*0c60*/  STL [R1+0x38], R3 ;  /* 0x0000380301007387 */ /* 0x0001e20000100800 */
[----:B------:R-:W-:Y:S01]  /*0c70*/  IMAD R2, R2, 0x40, R7 ;  /* 0x0000004002027824 */ /* 0x000fe200078e0207 */
[----:B------:R-:W-:Y:S01]  /*0c80*/  LOP3.LUT R18, R0, 0xfffffff8, RZ, 0xc0, !PT ;  /* 0xfffffff800127812 */ /* 0x000fe200078ec0ff */
[C---:B------:R-:W-:Y:S02]  /*0c90*/  IMAD.IADD R10, R13.reuse, 0x1, -R10 ;  /* 0x000000010d0a7824 */ /* 0x040fe400078e0a0a */
[----:B------:R-:W-:Y:S01]  /*0ca0*/  IMAD.IADD R5, R12, 0x1, -R5 ;  /* 0x000000010c057824 */ /* 0x000fe200078e0a05 */
[----:B------:R1:W-:Y:S01]  /*0cb0*/  STL [R1+0x34], R2 ;  /* 0x0000340201007387 */ /* 0x0003e20000100800 */
[----:B------:R-:W-:Y:S02]  /*0cc0*/  IMAD.IADD R18, R13, 0x1, -R18 ;  /* 0x000000010d127824 */ /* 0x000fe400078e0a12 */
[----:B------:R-:W-:Y:S01]  /*0cd0*/  IMAD.SHL.U32 R16, R5, 0x2, RZ ;  /* 0x0000000205107824 */ /* 0x000fe200078e00ff */
[----:B0-----:R-:W-:Y:S01]  /*0ce0*/  LEA.HI R3, R10, R10, RZ, 0x1 ;  /* 0x0000000a0a037211 */ /* 0x001fe200078f08ff */
[----:B------:R-:W-:Y:S01]  /*0cf0*/  IMAD.SHL.U32 R19, R18, 0x8, RZ ;  /* 0x0000000812137824 */ /* 0x000fe200078e00ff */
[----:B------:R-:W-:Y:S01]  /*0d00*/  SHF.R.S32.HI R5, RZ, 0x3, R0 ;  /* 0x00000003ff057819 */ /* 0x000fe20000011400 */
[C---:B------:R-:W-:Y:S01]  /*0d10*/  VIADD R157, R16.reuse, 0x8 ;  /* 0x00000008109d7836 */ /* 0x040fe20000000000 */
[----:B------:R-:W-:Y:S01]  /*0d20*/  LOP3.LUT R3, R3, 0x1ffffffe, RZ, 0xc0, !PT ;  /* 0x1ffffffe03037812 */ /* 0x000fe200078ec0ff */
[C---:B------:R-:W-:Y:S01]  /*0d30*/  VIADD R156, R16.reuse, 0x10 ;  /* 0x00000010109c7836 */ /* 0x040fe20000000000 */
[----:B------:R-:W-:Y:S01]  /*0d40*/  SHF.R.S32.HI R0, RZ, 0x1f, R16 ;  /* 0x0000001fff007819 */ /* 0x000fe20000011410 */
        /* <DEDUP_REMOVED lines=8> */
[----:B------:R-:W-:Y:S01]  /*0dd0*/  VIADD R22, R16, 0x38 ;  /* 0x0000003810167836 */ /* 0x000fe20000000000 */
[----:B------:R-:W-:Y:S01]  /*0de0*/  SHF.R.S32.HI R0, RZ, 0x1f, R154 ;  /* 0x0000001fff007819 */ /* 0x000fe2000001149a */
[----:B------:R-:W-:Y:S01]  /*0df0*/  IMAD.IADD R3, R10, 0x1, -R3 ;  /* 0x000000010a037824 */ /* 0x000fe200078e0a03 */
[----:B------:R-:W-:-:S02]  /*0e00*/  SHF.R.S32.HI R5, RZ, 0x1f, R153 ;  /* 0x0000001fff057819 */ /* 0x000fc40000011499 */
[----:B------:R-:W-:Y:S01]  /*0e10*/  SHF.R.S32.HI R4, RZ, 0x1f, R152 ;  /* 0x0000001fff047819 */ /* 0x000fe20000011498 */
[----:B------:R-:W-:Y:S01]  /*0e20*/  IMAD R17, R3, 0x8, R2 ;  /* 0x0000000803117824 */ /* 0x000fe200078e0202 */
[----:B-1----:R-:W-:-:S07]  /*0e30*/  SHF.R.S32.HI R0, RZ, 0x1f, R22 ;  /* 0x0000001fff007819 */ /* 0x002fce0000011416 */
.L_x_1324:
[----:B------:R-:W-:Y:S01]  /*0e40*/  ULDC.64 UR8, c[0x0][0xa28] ;  /* 0x00028a0000087ab9 */ /* 0x000fe20000000a00 */
[----:B------:R-:W-:Y:S01]  /*0e50*/  ULDC UR4, c[0x0][0x424] ;  /* 0x0001090000047ab9 */ /* 0x000fe20000000800 */
[----:B------:R-:W-:-:S04]  /*0e60*/  UISETP.NE.U32.AND UP0, UPT, UR8, URZ, UPT ;  /* 0x0000003f0800728c */ /* 0x000fc8000bf05070 */
[----:B------:R-:W-:-:S03]  /*0e70*/  UISETP.NE.AND.EX UP0, UPT, UR9, URZ, UPT, UP0 ;  /* 0x0000003f0900728c */ /* 0x000fc6000bf05300 */
[----:B------:R-:W-:Y:S02]  /*0e80*/  ULDC.64 UR8, c[0x0][0xa18] ;  /* 0x0002860000087ab9 */ /* 0x000fe40000000a00 */
[----:B------:R-:W-:Y:S01]  /*0e90*/  UISETP.NE.U32.AND UP1, UPT, UR8, URZ, UPT ;  /* 0x0000003f0800728c */ /* 0x000fe2000bf25070 */
[----:B------:R-:W-:-:S03]  /*0ea0*/  PLOP3.LUT P0, PT, PT, PT, UP0, 0x80, 0x0 ;  /* 0x000000000000781c */ /* 0x000fc60003f0f008 */
[----:B------:R-:W-:-:S03]  /*0eb0*/  UISETP.NE.AND.EX UP1, UPT, UR9, URZ, UPT, UP1 ;  /* 0x0000003f0900728c */ /* 0x000fc6000bf25310 */
[----:B------:R-:W-:Y:S02]  /*0ec0*/  @UP0 ULDC.64 UR8, c[0x0][0xa28] ;  /* 0x00028a0000080ab9 */ /* 0x000fe40000000a00 */
[----:B------:R-:W-:Y:S01]  /*0ed0*/  @UP0 UIMAD.WIDE UR8, UR7, 0x4, UR8 ;  /* 0x00000004070808a5 */ /* 0x000fe2000f8e0208 */
[----:B------:R-:W-:-:S05]  /*0ee0*/  PLOP3.LUT P2, PT, PT, PT, UP1, 0x80, 0x0 ;  /* 0x000000000000781c */ /* 0x000fca0003f4f018 */
[----:B0123--:R-:W-:Y:S02]  /*0ef0*/  IMAD.U32 R2, RZ, RZ, UR8 ;  /* 0x00000008ff027e24 */ /* 0x00ffe4000f8e00ff */
[----:B------:R-:W-:Y:S01]  /*0f00*/  IMAD.U32 R3, RZ, RZ, UR9 ;  /* 0x00000009ff037e24 */ /* 0x000fe2000f8e00ff */
[----:B------:R-:W-:Y:S02]  /*0f10*/  @UP1 ULDC.64 UR8, c[0x0][0xa18] ;  /* 0x0002860000081ab9 */ /* 0x000fe40000000a00 */
[----:B------:R-:W-:Y:S02]  /*0f20*/  @UP1 UIMAD.WIDE UR8, UR7, 0x4, UR8 ;  /* 0x00000004070818a5 */ /* 0x000fe4000f8e0208 */
[----:B------:R-:W2:Y:S04]  /*0f30*/  @P0 LDG.E R2, desc[UR54][R2.64] ;  /* 0x0000003602020981 */ /* 0x000ea8000c1e1900 */
[----:B------:R-:W-:-:S02]  /*0f40*/  IMAD.U32 R4, RZ, RZ, UR8 ;  /* 0x00000008ff047e24 */ /* 0x000fc4000f8e00ff */
[----:B------:R-:W-:Y:S01]  /*0f50*/  IMAD.U32 R5, RZ, RZ, UR9 ;  /* 0x00000009ff057e24 */ /* 0x000fe2000f8e00ff */
[----:B------:R-:W-:-:S04]  /*0f60*/  ULDC.64 UR8, c[0x0][0x418] ;  /* 0x0001060000087ab9 */ /* 0x000fc80000000a00 */
[----:B------:R-:W3:Y:S01]  /*0f70*/  @P2 LDG.E R4, desc[UR54][R4.64] ;  /* 0x0000003604042981 */ /* 0x000ee2000c1e1900 */
[----:B------:R-:W-:Y:S01]  /*0f80*/  UISETP.NE.U32.AND UP0, UPT, UR8, URZ, UPT ;  /* 0x0000003f0800728c */ /* 0x000fe2000bf05070 */
[----:B------:R-:W-:Y:S01]  /*0f90*/  UMOV UR40, URZ ;  /* 0x0000003f00287c82 */ /* 0x000fe20008000000 */
[----:B------:R-:W-:Y:S02]  /*0fa0*/  ULOP3.LUT UR37, UR5, 0xffff, URZ, 0xc0, !UPT ;  /* 0x0000ffff05257892 */ /* 0x000fe4000f8ec03f */
[----:B------:R-:W-:-:S03]  /*0fb0*/  UISETP.NE.AND.EX UP0, UPT, UR9, URZ, UPT, UP0 ;  /* 0x0000003f0900728c */ /* 0x000fc6000bf05300 */
[----:B------:R-:W-:Y:S01]  /*0fc0*/  ULDC.64 UR8, c[0x0][0xa20] ;  /* 0x0002880000087ab9 */ /* 0x000fe20000000a00 */
[----:B------:R-:W-:Y:S01]  /*0fd0*/  USEL UR4, UR4, 0x1, UP0 ;  /* 0x0000000104047887 */ /* 0x000fe20008000000 */
[----:B------:R-:W-:Y:S01]  /*0fe0*/  ISETP.NE.U32.AND P1, PT, RZ, UR8, PT ;  /* 0x00000008ff007c0c */ /* 0x000fe2000bf25070 */
[----:B------:R-:W-:Y:S02]  /*0ff0*/  ULDC UR8, c[0x0][0x2f0] ;  /* 0x0000bc0000087ab9 */ /* 0x000fe40000000800 */
[----:B------:R-:W-:Y:S01]  /*1000*/  UIMAD UR4, UR4, UR8, URZ ;  /* 0x00000008040472a4 */ /* 0x000fe2000f8e023f */
[----:B------:R-:W-:Y:S02]  /*1010*/  ISETP.NE.AND.EX P1, PT, RZ, UR9, PT, P1 ;  /* 0x00000009ff007c0c */ /* 0x000fe4000bf25310 */
[----:B--2---:R-:W-:Y:S02]  /*1020*/  @P0 R2UR UR40, R2 ;  /* 0x00000000022802ca */ /* 0x004fe400000e0000 */
[----:B---3--:R-:W-:Y:S01]  /*1030*/  @P2 R2UR UR47, R4 ;  /* 0x00000000042f22ca */ /* 0x008fe200000e0000 */
[----:B----45:R-:W-:-:S14]  /*1040*/  @P2 BRA `(.L_x_1225) ;  /* 0x0000000000382947 */ /* 0x030fdc0003800000 */
[----:B------:R-:W-:Y:S01]  /*1050*/  ULDC.64 UR8, c[0x0][0xa00] ;  /* 0x0002800000087ab9 */ /* 0x000fe20000000a00 */
[----:B------:R-:W-:Y:S01]  /*1060*/  ULDC UR47, c[0x0][0x288] ;  /* 0x0000a200002f7ab9 */ /* 0x000fe20000000800 */
[----:B------:R-:W-:-:S04]  /*1070*/  ISETP.NE.U32.AND P0, PT, RZ, UR8, PT ;  /* 0x00000008ff007c0c */ /* 0x000fc8000bf05070 */
[----:B------:R-:W-:-:S13]  /*1080*/  ISETP.NE.AND.EX P0, PT, RZ, UR9, PT, P0 ;  /* 0x00000009ff007c0c */ /* 0x000fda000bf05300 */
[----:B------:R-:W-:Y:S05]  /*1090*/  @!P0 BRA `(.L_x_1225) ;  /* 0x0000000000248947 */ /* 0x000fea0003800000 */
[----:B------:R-:W-:Y:S02]  /*10a0*/  ULDC.64 UR8, c[0x0][0xa00] ;  /* 0x0002800000087ab9 */ /* 0x000fe40000000a00 */
[----:B------:R-:W-:-:S06]  /*10b0*/  UIMAD.WIDE UR8, UR7, 0x4, UR8 ;  /* 0x00000004070878a5 */ /* 0x000fcc000f8e0208 */
[----:B------:R-:W-:Y:S02]  /*10c0*/  IMAD.U32 R2, RZ, RZ, UR8 ;  /* 0x00000008ff027e24 */ /* 0x000fe4000f8e00ff */
[----:B------:R-:W-:-:S05]  /*10d0*/  IMAD.U32 R3, RZ, RZ, UR9 ;  /* 0x00000009ff037e24 */ /* 0x000fca000f8e00ff */
[----:B------:R-:W2:Y:S04]  /*10e0*/  LDG.E R4, desc[UR54][R2.64] ;  /* 0x0000003602047981 */ /* 0x000ea8000c1e1900 */
[----:B------:R-:W3:Y:S01]  /*10f0*/  LDG.E R0, desc[UR54][R2.64+0x4] ;  /* 0x0000043602007981 */ /* 0x000ee2000c1e1900 */
[----:B--2---:R-:W-:Y:S02]  /*1100*/  R2UR UR47, R4 ;  /* 0x00000000042f72ca */ /* 0x004fe400000e0000 */
[----:B---3--:R-:W-:-:S13]  /*1110*/  R2UR UR8, R0 ;  /* 0x00000000000872ca */ /* 0x008fda00000e0000 */
[----:B------:R-:W-:-:S12]  /*1120*/  UIADD3 UR47, -UR47, UR8, URZ ;  /* 0x000000082f2f7290 */ /* 0x000fd8000fffe13f */
.L_x_1225:
[----:B------:R-:W-:Y:S01]  /*1130*/  UMOV UR38, UR7 ;  /* 0x0000000700267c82 */ /* 0x000fe20008000000 */
[----:B------:R-:W-:Y:S05]  /*1140*/  @!P1 BRA `(.L_x_1226) ;  /* 0x00000000001c9947 */ /* 0x000fea0003800000 */
[----:B------:R-:W-:Y:S02]  /*1150*/  ULDC.64 UR8, c[0x0][0xa20] ;  /* 0x0002880000087ab9 */ /* 0x000fe40000000a00 */
[----:B------:R-:W-:-:S06]  /*1160*/  UIMAD.WIDE UR8, UR7, 0x4, UR8 ;  /* 0x00000004070878a5 */ /* 0x000fcc000f8e0208 */
[----:B------:R-:W-:Y:S02]  /*1170*/  IMAD.U32 R2, RZ, RZ, UR8 ;  /* 0x00000008ff027e24 */ /* 0x000fe4000f8e00ff */
[----:B------:R-:W-:-:S05]  /*1180*/  IMAD.U32 R3, RZ, RZ, UR9 ;  /* 0x00000009ff037e24 */ /* 0x000fca000f8e00ff */
[----:B------:R-:W2:Y:S02]  /*1190*/  LDG.E R2, desc[UR54][R2.64] ;  /* 0x0000003602027981 */ /* 0x000ea4000c1e1900 */
[----:B--2---:R-:W-:Y:S01]  /*11a0*/  R2UR UR4, R2 ;  /* 0x00000000020472ca */ /* 0x004fe200000e0000 */
[----:B------:R-:W-:-:S14]  /*11b0*/  BRA `(.L_x_1227) ;  /* 0x0000000000347947 */ /* 0x000fdc0003800000 */
.L_x_1226:
[----:B------:R-:W-:Y:S02]  /*11c0*/  ULDC.64 UR8, c[0x0][0xa08] ;  /* 0x0002820000087ab9 */ /* 0x000fe40000000a00 */
        /* <DEDUP_REMOVED lines=12> */
.L_x_1227:
[----:B------:R-:W-:Y:S01]  /*1290*/  ULDC UR7, c[0x0][0x448] ;  /* 0x0001120000077ab9 */ /* 0x000fe20000000800 */
[----:B------:R-:W-:Y:S02]  /*12a0*/  UIMAD UR39, UR6, 0xc0, URZ ;  /* 0x000000c0062778a4 */ /* 0x000fe4000f8e023f */
[----:B------:R-:W-:Y:S02]  /*12b0*/  UISETP.NE.AND UP0, UPT, UR7, 0x1, UPT ;  /* 0x000000010700788c */ /* 0x000fe4000bf05270 */
[----:B------:R-:W-:Y:S01]  /*12c0*/  UIADD3 UR10, UR39, 0xbf, URZ ;  /* 0x000000bf270a7890 */ /* 0x000fe2000fffe03f */
[----:B------:R-:W-:Y:S01]  /*12d0*/  ULDC.64 UR6, c[0x0][0x9e0] ;  /* 0x0002780000067ab9 */ /* 0x000fe20000000a00 */
[----:B------:R-:W-:Y:S02]  /*12e0*/  UP2UR UR53, UPR, URZ, 0x1 ;  /* 0x000000013f357883 */ /* 0x000fe40008000000 */
[----:B------:R-:W-:-:S05]  /*12f0*/  UIADD3 UR40, -UR40, UR4, URZ ;  /* 0x0000000428287290 */ /* 0x000fca000fffe13f */
[----:B------:R-:W-:Y:S01]  /*1300*/  @UP0 ULDC UR8, c[0x0][0x44c] ;  /* 0x0001130000080ab9 */ /* 0x000fe20000000800 */
[----:B------:R-:W-:Y:S01]  /*1310*/  @UP0 ULDC UR11, c[0x0][0x450] ;  /* 0x00011400000b0ab9 */ /* 0x000fe20000000800 */
[----:B------:R-:W-:Y:S02]  /*1320*/  UIMAD.WIDE.U32 UR8, UR10, UR8, URZ ;  /* 0x000000080a0872a5 */ /* 0x000fe4000f8e003f */
[----:B------:R-:W-:Y:S02]  /*1330*/  UIADD3 UR4, UR40, 0x1, -UR47 ;  /* 0x0000000128047890 */ /* 0x000fe4000fffe82f */
[----:B------:R-:W-:Y:S02]  /*1340*/  @UP0 USHF.R.U32.HI UR10, URZ, UR11, UR9 ;  /* 0x0000000b3f0a0299 */ /* 0x000fe40008011609 */
[----:B------:R-:W-:Y:S02]  /*1350*/  UISETP.GE.AND UP0, UPT, UR7, 0x1, UPT ;  /* 0x000000010700788c */ /* 0x000fe4000bf06270 */
[----:B------:R-:W-:-:S02]  /*1360*/  UIADD3 UR10, UR4, UR10, URZ ;  /* 0x0000000a040a7290 */ /* 0x000fc4000fffe03f */
[----:B------:R-:W-:Y:S02]  /*1370*/  UP2UR UR52, UPR, URZ, 0x1 ;  /* 0x000000013f347883 */ /* 0x000fe40008000000 */
[----:B------:R-:W-:Y:S01]  /*1380*/  PLOP3.LUT P0, PT, PT, PT, UP0, 0x40, 0x0 ;  /* 0x000000000000781c */ /* 0x000fe20003f0e808 */
[----:B------:R-:W-:-:S12]  /*1390*/  UIADD3 UR6, UR10, UR6, URZ ;  /* 0x000000060a067290 */ /* 0x000fd8000fffe03f */
[----:B------:R-:W-:Y:S05]  /*13a0*/  @P0 BRA `(.L_x_1228) ;  /* 0x0000000000440947 */ /* 0x000fea0003800000 */
        /* <DEDUP_REMOVED lines=10> */
.L_x_1229:
[----:B------:R-:W-:-:S11]  /*1450*/  UISETP.NE.AND UP0, UPT, UR7, 0x1, UPT ;  /* 0x000000010700788c */ /* 0x000fd6000bf05270 */
[----:B------:R-:W-:Y:S02]  /*1460*/  @UP0 ULDC.64 UR10, c[0x0][0x9e8] ;  /* 0x00027a00000a0ab9 */ /* 0x000fe40000000a00 */
[----:B------:R-:W-:-:S04]  /*1470*/  UIMAD.WIDE.U32 UR8, UR4, UR10, URZ ;  /* 0x0000000a040872a5 */ /* 0x000fc8000f8e003f */
[----:B------:R-:W-:-:S12]  /*1480*/  @UP0 USHF.R.U32.HI UR4, URZ, UR11, UR9 ;  /* 0x0000000b3f040299 */ /* 0x000fd80008011609 */
.L_x_1230:
[----:B------:R-:W-:-:S04]  /*1490*/  UIMAD UR4, UR4, UR7, UR7 ;  /* 0x00000007040472a4 */ /* 0x000fc8000f8e0207 */
[----:B------:R-:W-:-:S04]  /*14a0*/  UISETP.LT.AND UP0, UPT, UR6, UR4, UPT ;  /* 0x000000040600728c */ /* 0x000fc8000bf01270 */
[----:B------:R-:W-:-:S12]  /*14b0*/  USEL UR6, UR6, UR4, UP0 ;  /* 0x0000000406067287 */ /* 0x000fd80008000000 */
.L_x_1228:
[----:B------:R-:W-:Y:S02]  /*14c0*/  UISETP.NE.AND UP0, UPT, UR53, URZ, UPT ;  /* 0x0000003f3500728c */ /* 0x000fe4000bf05270 */
[----:B------:R-:W-:Y:S02]  /*14d0*/  UIADD3 UR4, UR40, 0x7f, URZ ;  /* 0x0000007f28047890 */ /* 0x000fe4000fffe03f */
[----:B------:R-:W-:Y:S02]  /*14e0*/  UIADD3 UR10, UR6, 0x7f, URZ ;  /* 0x0000007f060a7890 */ /* 0x000fe4000fffe03f */
[----:B------:R-:W-:Y:S02]  /*14f0*/  UISETP.GE.AND UP1, UPT, UR7, 0x1, UPT ;  /* 0x000000010700788c */ /* 0x000fe4000bf26270 */
[----:B------:R-:W-:Y:S02]  /*1500*/  USHF.R.S32.HI UR6, URZ, 0x1f, UR4 ;  /* 0x0000001f3f067899 */ /* 0x000fe40008011404 */
[----:B------:R-:W-:Y:S01]  /*1510*/  USHF.R.S32.HI UR11, URZ, 0x1f, UR10 ;  /* 0x0000001f3f0b7899 */ /* 0x000fe2000801140a */
[----:B------:R-:W-:Y:S01]  /*1520*/  @UP0 ULDC UR8, c[0x0][0x44c] ;  /* 0x0001130000080ab9 */ /* 0x000fe20000000800 */
[----:B------:R-:W-:Y:S01]  /*1530*/  ULEA.HI UR6, UR6, UR4, URZ, 0x7 ;  /* 0x0000000406067291 */ /* 0x000fe2000f8f383f */
[----:B------:R-:W-:Y:S01]  /*1540*/  PLOP3.LUT P0, PT, PT, PT, UP1, 0x40, 0x0 ;  /* 0x000000000000781c */ /* 0x000fe20003f0e818 */
[----:B------:R-:W-:-:S02]  /*1550*/  UIMAD.WIDE.U32 UR8, UR39, UR8, URZ ;  /* 0x00000008270872a5 */ /* 0x000fc4000f8e003f */
[----:B------:R-:W-:Y:S01]  /*1560*/  ULEA.HI UR11, UR11, UR10, URZ, 0x7 ;  /* 0x0000000a0b0b7291 */ /* 0x000fe2000f8f383f */
[----:B------:R-:W-:Y:S01]  /*1570*/  @UP0 ULDC UR13, c[0x0][0x450] ;  /* 0x00011400000d0ab9 */ /* 0x000fe20000000800 */
[----:B------:R-:W-:Y:S01]  /*1580*/  UMOV UR12, UR39 ;  /* 0x00000027000c7c82 */ /* 0x000fe20008000000 */
[----:B------:R-:W-:Y:S02]  /*1590*/  UIADD3 UR56, UR40, -UR47, URZ ;  /* 0x8000002f28387290 */ /* 0x000fe4000fffe03f */
[----:B------:R-:W-:Y:S02]  /*15a0*/  USHF.R.S32.HI UR6, URZ, 0x7, UR6 ;  /* 0x000000073f067899 */ /* 0x000fe40008011406 */
[----:B------:R-:W-:Y:S02]  /*15b0*/  USHF.R.S32.HI UR11, URZ, 0x7, UR11 ;  /* 0x000000073f0b7899 */ /* 0x000fe4000801140b */
[----:B------:R-:W-:Y:S02]  /*15c0*/  @UP0 USHF.R.U32.HI UR12, URZ, UR13, UR9 ;  /* 0x0000000d3f0c0299 */ /* 0x000fe40008011609 */
[----:B------:R-:W-:-:S02]  /*15d0*/  UISETP.LT.AND UP0, UPT, UR6, UR11, UPT ;  /* 0x0000000b0600728c */ /* 0x000fc4000bf01270 */
[----:B------:R-:W-:Y:S01]  /*15e0*/  UIADD3 UR4, UR56, UR12, URZ ;  /* 0x0000000c38047290 */ /* 0x000fe2000fffe03f */
[----:B------:R-:W-:Y:S01]  /*15f0*/  ULDC UR10, c[0x0][0x9dc] ;  /* 0x00027700000a7ab9 */ /* 0x000fe20000000800 */
[----:B------:R-:W-:Y:S02]  /*1600*/  USEL UR6, UR6, UR11, UP0 ;  /* 0x0000000b06067287 */ /* 0x000fe40008000000 */
[----:B------:R-:W-:Y:S01]  /*1610*/  UIADD3 UR10, UR4, -UR10, URZ ;  /* 0x8000000a040a7290 */ /* 0x000fe2000fffe03f */
[----:B------:R-:W-:Y:S11]  /*1620*/  @P0 BRA `(.L_x_1231) ;  /* 0x0000000000440947 */ /* 0x000ff60003800000 */
        /* <DEDUP_REMOVED lines=10> */
.L_x_1232:
[----:B------:R-:W-:-:S11]  /*16d0*/  UISETP.NE.AND UP0, UPT, UR7, 0x1, UPT ;  /* 0x000000010700788c */ /* 0x000fd6000bf05270 */
[----:B------:R-:W-:Y:S02]  /*16e0*/  @UP0 ULDC.64 UR12, c[0x0][0x9e8] ;  /* 0x00027a00000c0ab9 */ /* 0x000fe40000000a00 */
[----:B------:R-:W-:-:S04]  /*16f0*/  UIMAD.WIDE.U32 UR8, UR4, UR12, URZ ;  /* 0x0000000c040872a5 */ /* 0x000fc8000f8e003f */
[----:B------:R-:W-:-:S12]  /*1700*/  @UP0 USHF.R.U32.HI UR4, URZ, UR13, UR9 ;  /* 0x0000000d3f040299 */ /* 0x000fd80008011609 */
.L_x_1233:
[----:B------:R-:W-:-:S04]  /*1710*/  UIMAD UR4, UR4, UR7, URZ ;  /* 0x00000007040472a4 */ /* 0x000fc8000f8e023f */
[----:B------:R-:W-:-:S04]  /*1720*/  UISETP.LT.AND UP0, UPT, UR10, UR4, UPT ;  /* 0x000000040a00728c */ /* 0x000fc8000bf01270 */
[----:B------:R-:W-:-:S12]  /*1730*/  USEL UR10, UR10, UR4, !UP0 ;  /* 0x000000040a0a7287 */ /* 0x000fd8000c000000 */
.L_x_1231:
[----:B------:R-:W-:-:S04]  /*1740*/  USHF.R.S32.HI UR4, URZ, 0x1f, UR10 ;  /* 0x0000001f3f047899 */ /* 0x000fc8000801140a */
[----:B------:R-:W-:-:S04]  /*1750*/  ULEA.HI UR4, UR4, UR10, URZ, 0x7 ;  /* 0x0000000a04047291 */ /* 0x000fc8000f8f383f */
[----:B------:R-:W-:Y:S02]  /*1760*/  USHF.R.S32.HI UR7, URZ, 0x7, UR4 ;  /* 0x000000073f077899 */ /* 0x000fe40008011404 */
[----:B------:R-:W-:Y:S02]  /*1770*/  ULOP3.LUT UR4, UR5, 0xff000000, URZ, 0xc0, !UPT ;  /* 0xff00000005047892 */ /* 0x000fe4000f8ec03f */
[----:B------:R-:W-:Y:S02]  /*1780*/  UISETP.LT.AND UP0, UPT, URZ, UR7, UPT ;  /* 0x000000073f00728c */ /* 0x000fe4000bf01270 */
[----:B------:R-:W-:Y:S02]  /*1790*/  ULOP3.LUT UR5, UR5, 0xff0000, URZ, 0xc0, !UPT ;  /* 0x00ff000005057892 */ /* 0x000fe4000f8ec03f */
[----:B------:R-:W-:Y:S02]  /*17a0*/  USEL UR42, URZ, UR7, !UP0 ;  /* 0x000000073f2a7287 */ /* 0x000fe4000c000000 */
[----:B------:R-:W-:-:S02]  /*17b0*/  USHF.R.U32.HI UR4, URZ, 0x8, UR4 ;  /* 0x000000083f047899 */ /* 0x000fc40008011604 */
[----:B------:R-:W-:Y:S02]  /*17c0*/  UISETP.GT.AND UP0, UPT, UR6, UR42, UPT ;  /* 0x0000002a0600728c */ /* 0x000fe4000bf04270 */
[----:B------:R-:W-:-:S03]  /*17d0*/  ULEA.HI UR5, UR5, UR4, URZ, 0x10 ;  /* 0x0000000405057291 */ /* 0x000fc6000f8f803f */
[----:B------:R-:W-:Y:S01]  /*17e0*/  UMOV UR4, URZ ;  /* 0x0000003f00047c82 */ /* 0x000fe20008000000 */
[----:B------:R-:W-:Y:S01]  /*17f0*/  PLOP3.LUT P0, PT, PT, PT, UP0, 0x80, 0x0 ;  /* 0x000000000000781c */ /* 0x000fe20003f0f008 */
[----:B------:R-:W-:Y:S02]  /*1800*/  ULOP3.LUT UR41, UR5, 0xff, URZ, 0xc0, !UPT ;  /* 0x000000ff05297892 */ /* 0x000fe4000f8ec03f */
[----:B------:R-:W-:-:S10]  /*1810*/  USHF.R.U32.HI UR46, URZ, 0x10, UR5 ;  /* 0x000000103f2e7899 */ /* 0x000fd40008011605 */
[----:B------:R-:W-:Y:S05]  /*1820*/  @!P0 BRA `(.L_x_1234) ;  /* 0x0000000000948947 */ /* 0x000fea0003800000 */
[----:B------:R-:W-:Y:S01]  /*1830*/  UISETP.NE.AND UP0, UPT, UR46, URZ, UPT ;  /* 0x0000003f2e00728c */ /* 0x000fe2000bf05270 */
[----:B------:R-:W-:-:S03]  /*1840*/  ULDC UR4, c[0x0][0x9f0] ;  /* 0x00027c0000047ab9 */ /* 0x000fc60000000800 */
[----:B------:R-:W-:-:S04]  /*1850*/  USEL UR10, UR46, UR4, UP0 ;  /* 0x000000042e0a7287 */ /* 0x000fc80008000000 */
[----:B------:R-:W-:Y:S02]  /*1860*/  UIADD3 UR4, UR10, -0x1, UR6 ;  /* 0xffffffff0a047890 */ /* 0x000fe4000fffe006 */
[----:B------:R-:W-:Y:S02]  /*1870*/  IMAD.U32 R3, RZ, RZ, UR10 ;  /* 0x0000000aff037e24 */ /* 0x000fe4000f8e00ff */
[----:B------:R-:W-:-:S03]  /*1880*/  UIADD3 UR7, -UR42, UR4, URZ ;  /* 0x000000042a077290 */ /* 0x000fc6000fffe13f */
[-C--:B------:R-:W-:Y:S01]  /*1890*/  IABS R0, R3.reuse ;  /* 0x0000000300007213 */ /* 0x080fe20000000000 */
[----:B------:R-:W-:Y:S01]  /*18a0*/  UMOV UR4, URZ ;  /* 0x0000003f00047c82 */ /* 0x000fe20008000000 */
[----:B------:R-:W-:Y:S01]  /*18b0*/  IABS R5, R3 ;  /* 0x0000000300057213 */ /* 0x000fe20000000000 */
[----:B------:R-:W-:Y:S01]  /*18c0*/  IMAD.U32 R4, RZ, RZ, UR7 ;  /* 0x00000007ff047e24 */ /* 0x000fe2000f8e00ff */
[----:B------:R-:W-:Y:S01]  /*18d0*/  R2UR UR11, R0 ;  /* 0x00000000000b72ca */ /* 0x000fe200000e0000 */
[----:B------:R-:W-:-:S03]  /*18e0*/  ULOP3.LUT UR7, UR7, UR10, URZ, 0x3c, !UPT ;  /* 0x0000000a07077292 */ /* 0x000fc6000f8e3c3f */
[----:B------:R-:W-:-:S05]  /*18f0*/  IABS R4, R4 ;  /* 0x0000000400047213 */ /* 0x000fca0000000000 */
[----:B------:R-:W-:-:S04]  /*1900*/  IMAD.MOV.U32 R3, RZ, RZ, R4 ;  /* 0x000000ffff037224 */ /* 0x000fc800078e0004 */
[----:B------:R-:W0:Y:S01]  /*1910*/  I2F.RP R0, UR11 ;  /* 0x0000000b00007d06 */ /* 0x000e220008209400 */
[----:B------:R-:W-:-:S07]  /*1920*/  R2UR UR9, R3 ;  /* 0x00000000030972ca */ /* 0x000fce00000e0000 */
[----:B0-----:R-:W0:Y:S02]  /*1930*/  MUFU.RCP R0, R0 ;  /* 0x0000000000007308 */ /* 0x001e240000001000 */
[----:B0-----:R-:W-:Y:S02]  /*1940*/  VIADD R2, R0, 0xffffffe ;  /* 0x0ffffffe00027836 */ /* 0x001fe40000000000 */
        /* <DEDUP_REMOVED lines=19> */
.L_x_1234:
[----:B------:R-:W-:Y:S01]  /*1a80*/  UIMAD UR42, UR41, UR4, UR42 ;  /* 0x00000004292a72a4 */ /* 0x000fe2000f8e022a */
[----:B------:R-:W-:Y:S01]  /*1a90*/  IMAD.U32 R88, RZ, RZ, UR6 ;  /* 0x00000006ff587e24 */ /* 0x000fe2000f8e00ff */
[----:B------:R-:W-:Y:S01]  /*1aa0*/  PLOP3.LUT P0, PT, PT, PT, PT, 0x80, 0x0 ;  /* 0x000000000000781c */ /* 0x000fe20003f0f070 */
[----:B------:R-:W-:Y:S01]  /*1ab0*/  IMAD.U32 R3, RZ, RZ, UR4 ;  /* 0x00000004ff037e24 */ /* 0x000fe2000f8e00ff */
[----:B------:R-:W-:Y:S02]  /*1ac0*/  CS2R R20, SRZ ;  /* 0x0000000000147805 */ /* 0x000fe4000001ff00 */
[----:B------:R-:W-:Y:S02]  /*1ad0*/  CS2R R118, SRZ ;  /* 0x0000000000767805 */ /* 0x000fe4000001ff00 */
[----:B------:R-:W-:Y:S02]  /*1ae0*/  CS2R R116, SRZ ;  /* 0x0000000000747805 */ /* 0x000fe4000001ff00 */
[----:B------:R-:W-:-:S02]  /*1af0*/  CS2R R114, SRZ ;  /* 0x0000000000727805 */ /* 0x000fc4000001ff00 */
[----:B------:R-:W-:Y:S02]  /*1b00*/  VIADDMNMX R88, R3, UR42, R88, PT ;  /* 0x0000002a03587c46 */ /* 0x000fe4000b800158 */
[----:B------:R-:W-:Y:S02]  /*1b10*/  CS2R R112, SRZ ;  /* 0x0000000000707805 */ /* 0x000fe4000001ff00 */
[----:B------:R-:W-:Y:S02]  /*1b20*/  CS2R R110, SRZ ;  /* 0x00000000006e7805 */ /* 0x000fe4000001ff00 */
[----:B------:R-:W-:Y:S02]  /*1b30*/  CS2R R108, SRZ ;  /* 0x00000000006c7805 */ /* 0x000fe4000001ff00 */
[----:B------:R-:W-:Y:S02]  /*1b40*/  ISETP.GT.AND P1, PT, R88, UR42, PT ;  /* 0x0000002a58007c0c */ /* 0x000fe4000bf24270 */
        /* <DEDUP_REMOVED lines=10> */
[----:B------:R-:W-:Y:S06]  /*1bf0*/  @!P1 BRA `(.L_x_1235) ;  /* 0x000000d800409947 */ /* 0x000fec0003800000 */
[----:B------:R-:W0:Y:S01]  /*1c00*/  S2R R0, SR_TID.X ;  /* 0x0000000000007919 */ /* 0x000e220000002100 */
[----:B------:R-:W1:Y:S01]  /*1c10*/  S2UR UR43, SR_CgaCtaId ;  /* 0x00000000002b79c3 */ /* 0x000e620000008800 */
[----:B------:R-:W-:Y:S02]  /*1c20*/  UMOV UR45, 0x400 ;  /* 0x00000400002d7882 */ /* 0x000fe40000000000 */
[----:B-1----:R-:W-:Y:S01]  /*1c30*/  ULEA UR45, UR43, UR45, 0x18 ;  /* 0x0000002d2b2d7291 */ /* 0x002fe2000f8ec03f */
[----:B0-----:R-:W-:-:S05]  /*1c40*/  VIADD R4, R0, 0xffffff80 ;  /* 0xffffff8000047836 */ /* 0x001fca0000000000 */
[----:B------:R-:W-:-:S04]  /*1c50*/  SHF.R.S32.HI R0, RZ, 0x1f, R4 ;  /* 0x0000001fff007819 */ /* 0x000fc80000011404 */
[----:B------:R-:W-:-:S04]  /*1c60*/  LEA.HI R0, R0, R4, RZ, 0x7 ;  /* 0x0000000400007211 */ /* 0x000fc800078f38ff */
[----:B------:R-:W-:-:S06]  /*1c70*/  SHF.R.S32.HI R0, RZ, 0x7, R0 ;  /* 0x00000007ff007819 */ /* 0x000fcc0000011400 */
[----:B------:R-:W0:Y:S02]  /*1c80*/  SHFL.IDX PT, R0, R0, RZ, 0x1f ;  /* 0x00001fff00007589 */ /* 0x000e2400000e0000 */
[----:B0-----:R-:W-:-:S13]  /*1c90*/  R2UR UR44, R0 ;  /* 0x00000000002c72ca */ /* 0x001fda00000e0000 */
        /* <DEDUP_REMOVED lines=26> */
.L_x_1236:
[----:B------:R-:W-:Y:S01]  /*1e40*/  ULEA.HI UR4, UR50, UR50, URZ, 0x1 ;  /* 0x0000003232047291 */ /* 0x000fe2000f8f083f */
[----:B------:R-:W-:-:S03]  /*1e50*/  IMAD.U32 R2, RZ, RZ, UR51 ;  /* 0x00000033ff027e24 */ /* 0x000fc6000f8e00ff */
[----:B------:R-:W-:Y:S02]  /*1e60*/  ULOP3.LUT UR4, UR4, 0xfffffffe, URZ, 0xc0, !UPT ;  /* 0xfffffffe04047892 */ /* 0x000fe4000f8ec03f */
[----:B------:R-:W-:Y:S02]  /*1e70*/  ISETP.NE.AND P0, PT, R2, 0x3, PT ;  /* 0x000000030200780c */ /* 0x000fe40003f05270 */
[----:B------:R-:W-:-:S06]  /*1e80*/  UIADD3 UR4, UR50, -UR4, URZ ;  /* 0x8000000432047290 */ /* 0x000fcc000fffe03f */
[----:B------:R-:W-:-:S05]  /*1e90*/  IMAD.U32 R0, RZ, RZ, UR4 ;  /* 0x00000004ff007e24 */ /* 0x000fca000f8e00ff */
[----:B------:R-:W-:-:S04]  /*1ea0*/  SHF.L.U32 R0, R0, 0x1f, RZ ;  /* 0x0000001f00007819 */ /* 0x000fc800000006ff */
[----:B------:R-:W0:Y:S02]  /*1eb0*/  SYNCS.PHASECHK.TRANS64.TRYWAIT P1, [UR45+0x16800], R0 ;  /* 0x01680000ff0075a7 */ /* 0x000e24000802016d */
[----:B0-----:R-:W-:Y:S05]  /*1ec0*/  @!P1 BRA `(.L_x_1237) ;  /* 0x0000016000d89947 */ /* 0x001fea0003800000 */
.L_x_1419:
[----:B------:R-:W-:Y:S05]  /*1ed0*/  @!P0 BRA `(.L_x_1238) ;  /* 0x0000000000048947 */ /* 0x000fea0003800000 */
[----:B------:R-:W-:Y:S01]  /*1ee0*/  BPT.TRAP 0x1 ;  /* 0x000000040000795c */ /* 0x000fe20000300000 */
.L_x_1238:
[----:B------:R-:W-:Y:S02]  /*1ef0*/  IMAD.U32 R91, RZ, RZ, UR48 ;  /* 0x00000030ff5b7e24 */ /* 0x000fe4000f8e00ff */
[----:B0-----:R-:W-:-:S03]  /*1f00*/  IMAD.U32 R0, RZ, RZ, UR49 ;  /* 0x00000031ff007e24 */ /* 0x001fc6000f8e00ff */
[----:B------:R-:W-:Y:S02]  /*1f10*/  LEA R91, R91, UR45, 0x3 ;  /* 0x0000002d5b5b7c11 */ /* 0x000fe4000f8e18ff */
[----:B------:R-:W-:-:S04]  /*1f20*/  SHF.L.U32 R0, R0, 0x1f, RZ ;  /* 0x0000001f00007819 */ /* 0x000fc800000006ff */
[----:B------:R0:W1:Y:S01]  /*1f30*/  SYNCS.PHASECHK.TRANS64.TRYWAIT P1, [R91+URZ+0x16830], R0 ;  /* 0x016830005b0075a7 */ /* 0x000062000802017f */
[----:B------:R-:W-:Y:S05]  /*1f40*/  @!P0 BRA `(.L_x_1239) ;  /* 0x0000000000048947 */ /* 0x000fea0003800000 */
[----:B------:R-:W-:Y:S01]  /*1f50*/  BPT.TRAP 0x1 ;  /* 0x000000040000795c */ /* 0x000fe20000300000 */
.L_x_1239:
[----:B-1----:R-:W-:Y:S05]  /*1f60*/  @P1 BRA `(.L_x_1240) ;  /* 0x0000000000081947 */ /* 0x002fea0003800000 */
[----:B------:R-:W1:Y:S02]  /*1f70*/  SYNCS.PHASECHK.TRANS64.TRYWAIT P1, [R91+URZ+0x16830], R0 ;  /* 0x016830005b0075a7 */ /* 0x000e64000802017f */
[----:B-1----:R-:W-:Y:S05]  /*1f80*/  @!P1 BRA `(.L_x_1241) ;  /* 0x0000016000c09947 */ /* 0x002fea0003800000 */
.L_x_1240:
[----:B------:R-:W-:Y:S05]  /*1f90*/  WARPSYNC.ALL ;  /* 0x0000000000007948 */ /* 0x000fea0003800000 */
[----:B------:R-:W-:Y:S01]  /*1fa0*/  UIADD3 UR4, UR45, 0xe400, URZ ;  /* 0x0000e4002d047890 */ /* 0x000fe2000fffe03f */
[----:B------:R-:W-:Y:S01]  /*1fb0*/  WARPGROUP.ARRIVE ;  /* 0x00000000000079c5 */ /* 0x000fe20000000000 */
[----:B------:R-:W-:Y:S02]  /*1fc0*/  ULOP3.LUT UR16, UR57, 0x10000, URZ, 0xfc, !UPT ;  /* 0x0001000039107892 */ /* 0x000fe4000f8efc3f */
[----:B------:R-:W-:Y:S01]  /*1fd0*/  USHF.R.U32.HI UR4, URZ, 0x4, UR4 ;  /* 0x000000043f047899 */ /* 0x000fe20008011604 */
[----:B------:R-:W-:Y:S01]  /*1fe0*/  UMOV UR17, 0x40000040 ;  /* 0x4000004000117882 */ /* 0x000fe20000000000 */
[----:B------:R-:W-:-:S02]  /*1ff0*/  UMOV UR19, 0x40000040 ;  /* 0x4000004000137882 */ /* 0x000fc40000000000 */
[----:B------:R-:W-:Y:S01]  /*2000*/  ULOP3.LUT UR4, UR4, 0x3fff, URZ, 0xc0, !UPT ;  /* 0x00003fff04047892 */ /* 0x000fe2000f8ec03f */
[----:B------:R-:W-:Y:S01]  /*2010*/  UMOV UR5, 0x40000040 ;  /* 0x4000004000057882 */ /* 0x000fe20000000000 */
[----:B------:R-:W-:Y:S02]  /*2020*/  UMOV UR7, 0x40000040 ;  /* 0x4000004000077882 */ /* 0x000fe40000000000 */
[----:B------:R-:W-:Y:S02]  /*2030*/  ULOP3.LUT UR20, UR4, 0x10000, URZ, 0xfc, !UPT ;  /* 0x0001000004147892 */ /* 0x000fe4000f8efc3f */
[----:B------:R-:W-:Y:S02]  /*2040*/  UIADD3 UR4, UR16, 0x2, URZ ;  /* 0x0000000210047890 */ /* 0x000fe4000fffe03f */
[----:B------:R-:W-:Y:S02]  /*2050*/  ULEA UR18, UR48, UR20, 0xa ;  /* 0x0000001430127291 */ /* 0x000fe4000f8e503f */
[----:B------:R-:W-:-:S02]  /*2060*/  UIADD3 UR8, UR16, 0x4, URZ ;  /* 0x0000000410087890 */ /* 0x000fc4000fffe03f */
[----:B------:R-:W-:Y:S02]  /*2070*/  UIADD3 UR6, UR18, 0x2, URZ ;  /* 0x0000000212067890 */ /* 0x000fe4000fffe03f */
[----:B------:R-:W-:Y:S01]  /*2080*/  UIADD3 UR10, UR18, 0x4, URZ ;  /* 0x00000004120a7890 */ /* 0x000fe2000fffe03f */
[----:B------:R-:W-:Y:S02]  /*2090*/  UMOV UR9, 0x40000040 ;  /* 0x4000004000097882 */ /* 0x000fe40000000000 */
[----:B------:R-:W-:Y:S01]  /*20a0*/  HGMMA.64x128x16.F32 R24, gdesc[UR16], RZ, !UPT, gsb0 ;  /* 0x01e00000101879f0 */ /* 0x000fe2000c0008ff */
[----:B------:R-:W-:Y:S01]  /*20b0*/  UMOV UR11, 0x40000040 ;  /* 0x40000040000b7882 */ /* 0x000fe20000000000 */
        /* <DEDUP_REMOVED lines=16> */
.L_x_1242:
[----:B------:R-:W-:Y:S01]  /*21c0*/  UISETP.NE.AND UP1, UPT, UR53, URZ, UPT ;  /* 0x0000003f3500728c */ /* 0x000fe2000bf25270 */
[----:B------:R-:W-:Y:S01]  /*21d0*/  R2UR UR6, R91 ;  /* 0x000000005b0672ca */ /* 0x000fe200000e0000 */
[----:B------:R-:W-:Y:S01]  /*21e0*/  ULDC UR7, c[0x0][0x9d8] ;  /* 0x0002760000077ab9 */ /* 0x000fe20000000800 */
[----:B------:R-:W-:Y:S01]  /*21f0*/  UISETP.NE.AND UP0, UPT, UR52, URZ, UPT ;  /* 0x0000003f3400728c */ /* 0x000fe2000bf05270 */
[----:B------:R-:W-:Y:S01]  /*2200*/  FMUL.FTZ R10, R39, UR7 ;  /* 0x00000007270a7c20 */ /* 0x000fe20008410000 */
[----:B------:R-:W-:Y:S01]  /*2210*/  FMUL.FTZ R39, R75, UR7 ;  /* 0x000000074b277c20 */ /* 0x000fe20008410000 */
[----:B------:R-:W-:Y:S01]  /*2220*/  PLOP3.LUT P1, PT, PT, PT, UP1, 0x80, 0x0 ;  /* 0x000000000000781c */ /* 0x000fe20003f2f018 */
[----:B------:R-:W-:Y:S01]  /*2230*/  FMUL.FTZ R75, R77, UR7 ;  /* 0x000000074d4b7c20 */ /* 0x000fe20008410000 */
[----:B------:R-:W-:Y:S01]  /*2240*/  PLOP3.LUT P2, PT, PT, PT, UP1, 0x80, 0x0 ;  /* 0x000000000000781c */ /* 0x000fe20003f4f018 */
[----:B------:R-:W-:Y:S02]  /*2250*/  VIADD R77, R17, UR39 ;  /* 0x00000027114d7c36 */ /* 0x000fe40008000000 */
[----:B------:R-:W-:Y:S01]  /*2260*/  FMUL.FTZ R8, R34, UR7 ;  /* 0x0000000722087c20 */ /* 0x000fe20008410000 */
[----:B------:R-:W-:Y:S01]  /*2270*/  @UP1 ULDC UR10, c[0x0][0x44c] ;  /* 0x00011300000a1ab9 */ /* 0x000fe20000000800 */
[----:B------:R-:W-:Y:S01]  /*2280*/  FMUL.FTZ R13, R46, UR7 ;  /* 0x000000072e0d7c20 */ /* 0x000fe20008410000 */
[----:B------:R-:W-:Y:S01]  /*2290*/  FMUL.FTZ R46, R49, UR7 ;  /* 0x00000007312e7c20 */ /* 0x000fe20008410000 */
[----:B------:R-:W-:Y:S01]  /*22a0*/  FMUL.FTZ R49, R57, UR7 ;  /* 0x0000000739317c20 */ /* 0x000fe20008410000 */
[----:B------:R-:W-:Y:S01]  /*22b0*/  FMUL.FTZ R7, R35, UR7 ;  /* 0x0000000723077c20 */ /* 0x000fe20008410000 */
[----:B------:R-:W-:Y:S01]  /*22c0*/  UIADD3 UR6, UR6, 0x16840, URZ ;  /* 0x0001684006067890 */ /* 0x000fe2000fffe03f */
[----:B------:R-:W-:Y:S01]  /*22d0*/  FMUL.FTZ R12, R43, UR7 ;  /* 0x000000072b0c7c20 */ /* 0x000fe20008410000 */
[----:B------:R-:W-:-:S02]  /*22e0*/  IMAD.MOV.U32 R35, RZ, RZ, -0x80 ;  /* 0xffffff80ff237424 */ /* 0x000fc400078e00ff */
[----:B------:R-:W-:Y:S01]  /*22f0*/  FMUL.FTZ R43, R44, UR7 ;  /* 0x000000072c2b7c20 */ /* 0x000fe20008410000 */
[----:B------:R-:W-:Y:S01]  /*2300*/  @P1 IMAD.HI.U32 R34, R77, UR10, RZ ;  /* 0x0000000a4d221c27 */ /* 0x000fe2000f8e00ff */
[----:B------:R-:W-:-:S03]  /*2310*/  @UP1 ULDC UR10, c[0x0][0x450] ;  /* 0x00011400000a1ab9 */ /* 0x000fc60000000800 */
[----:B------:R-:W-:Y:S01]  /*2320*/  FMUL.FTZ R9, R38, UR7 ;  /* 0x0000000726097c20 */ /* 0x000fe20008410000 */
[----:B------:R-:W-:Y:S01]  /*2330*/  FMUL.FTZ R96, R40, UR7 ;  /* 0x0000000728607c20 */ /* 0x000fe20008410000 */
[----:B------:R-:W-:Y:S01]  /*2340*/  FMUL.FTZ R44, R45, UR7 ;  /* 0x000000072d2c7c20 */ /* 0x000fe20008410000 */
[----:B------:R-:W-:Y:S01]  /*2350*/  @P2 SHF.R.U32.HI R77, RZ, UR10, R34 ;  /* 0x0000000aff4d2c19 */ /* 0x000fe20008011622 */
[----:B------:R-:W-:Y:S01]  /*2360*/  FMUL.FTZ R2, R24, UR7 ;  /* 0x0000000718027c20 */ /* 0x000fe20008410000 */
[----:B------:R-:W-:Y:S01]  /*2370*/  FMUL.FTZ R89, R29, UR7 ;  /* 0x000000071d597c20 */ /* 0x000fe20008410000 */
[----:B------:R-:W-:Y:S01]  /*2380*/  FMUL.FTZ R14, R47, UR7 ;  /* 0x000000072f0e7c20 */ /* 0x000fe20008410000 */
[----:B------:R-:W-:Y:S01]  /*2390*/  FMUL.FTZ R45, R48, UR7 ;  /* 0x00000007302d7c20 */ /* 0x000fe20008410000 */
[----:B------:R-:W2:Y:S01]  /*23a0*/  SHFL.IDX PT, R57, R77, RZ, 0x1c1f ;  /* 0x001c1fff4d397589 */ /* 0x000ea200000e0000 */
[----:B------:R-:W-:Y:S01]  /*23b0*/  FMUL.FTZ R38, R74, UR7 ;  /* 0x000000074a267c20 */ /* 0x000fe20008410000 */
[----:B------:R-:W-:Y:S01]  /*23c0*/  FMUL.FTZ R40, R83, UR7 ;  /* 0x0000000753287c20 */ /* 0x000fe20008410000 */
[----:B------:R-:W-:Y:S01]  /*23d0*/  UPRMT UR6, UR43, 0x654, UR6 ;  /* 0x000006542b067896 */ /* 0x000fe20008000006 */
[----:B------:R-:W-:Y:S01]  /*23e0*/  FMUL.FTZ R3, R25, UR7 ;  /* 0x0000000719037c20 */ /* 0x000fe20008410000 */
[----:B01----:R-:W-:Y:S01]  /*23f0*/  FMUL.FTZ R0, R26, UR7 ;  /* 0x000000071a007c20 */ /* 0x003fe20008410000 */
        /* <DEDUP_REMOVED lines=18> */
[----:B------:R-:W-:-:S02]  /*2520*/  IMAD R83, R88, R35, 0x80 ;  /* 0x0000008058537424 */ /* 0x000fc400078e0223 */
        /* <DEDUP_REMOVED lines=25> */
[----:B------:R-:W-:Y:S01]  /*26c0*/  IMAD.U32 R35, RZ, RZ, UR47 ;  /* 0x0000002fff237e24 */ /* 0x000fe2000f8e00ff */
[----:B------:R-:W-:Y:S01]  /*26d0*/  PLOP3.LUT P1, PT, PT, PT, UP0, 0x40, 0x0 ;  /* 0x000000000000781c */ /* 0x000fe20003f2e808 */
[----:B------:R-:W0:Y:S01]  /*26e0*/  MUFU.TANH R2, R2 ;  /* 0x0000000200027308 */ /* 0x000e220000002400 */
[C-C-:B------:R-:W-:Y:S01]  /*26f0*/  IADD3 R34, -R16.reuse, 0x1, R83.reuse ;  /* 0x0000000110227810 */ /* 0x140fe20007ffe153 */
[----:B------:R-:W-:Y:S01]  /*2700*/  ULDC UR23, c[0x0][0x9dc] ;  /* 0x0002770000177ab9 */ /* 0x000fe20000000800 */
[----:B------:R-:W-:Y:S01]  /*2710*/  SYNCS.ARRIVE.TRANS64.RED.A1T0 RZ, [UR6], RZ ;  /* 0x000000ffffff79a7 */ /* 0x000fe20008100406 */
[----:B------:R-:W-:Y:S01]  /*2720*/  ULOP3.LUT UR6, URZ, UR23, URZ, 0x33, !UPT ;  /* 0x000000173f067292 */ /* 0x000fe2000f8e333f */
[----:B------:R-:W-:Y:S01]  /*2730*/  IADD3 R34, -R35, UR40, R34 ;  /* 0x0000002823227c10 */ /* 0x000fe2000fffe122 */
[----:B------:R-:W-:Y:S01]  /*2740*/  ULDC UR14, c[0x0][0x9e0] ;  /* 0x00027800000e7ab9 */ /* 0x000fe20000000800 */
[----:B------:R-:W-:Y:S01]  /*2750*/  IADD3 R82, -R16, UR40, R83 ;  /* 0x0000002810527c10 */ /* 0x000fe2000fffe153 */
[----:B------:R-:W1:Y:S01]  /*2760*/  MUFU.TANH R3, R3 ;  /* 0x0000000300037308 */ /* 0x000e620000002400 */
[----:B------:R-:W-:Y:S01]  /*2770*/  LEA R79, R88, 0xffffff80, 0x7 ;  /* 0xffffff80584f7811 */ /* 0x000fe200078e38ff */
[----:B------:R-:W-:-:S02]  /*2780*/  VIADD R87, R34, UR14 ;  /* 0x0000000e22577c36 */ /* 0x000fc40008000000 */
[----:B------:R-:W-:-:S03]  /*2790*/  VIADD R86, R34, UR6 ;  /* 0x0000000622567c36 */ /* 0x000fc60008000000 */
[----:B--2---:R-:W-:Y:S01]  /*27a0*/  VIADDMNMX R80, R57, R87, R82, PT ;  /* 0x0000005739507246 */ /* 0x004fe20003800152 */
[----:B------:R-:W2:Y:S01]  /*27b0*/  MUFU.TANH R0, R0 ;  /* 0x0000000000007308 */ /* 0x000ea20000002400 */
[----:B------:R-:W-:-:S07]  /*27c0*/  IMAD.IADD R81, R86, 0x1, R57 ;  /* 0x0000000156517824 */ /* 0x000fce00078e0239 */
        /* <DEDUP_REMOVED lines=62> */
[----:B------:R-:W-:Y:S01]  /*2bb0*/  IMAD.U32 R34, RZ, RZ, UR47 ;  /* 0x0000002fff227e24 */ /* 0x000fe2000f8e00ff */
[----:B------:R-:W-:Y:S04]  /*2bc0*/  BSSY B0, `(.L_x_1244) ;  /* 0x0000013000007945 */ /* 0x000fe80003800000 */
[----:B------:R-:W-:-:S04]  /*2bd0*/  IADD3 R57, -R34, UR40, R57 ;  /* 0x0000002822397c10 */ /* 0x000fc8000fffe139 */
        /* <DEDUP_REMOVED lines=11> */
.L_x_1245:
[----:B------:R-:W-:Y:S02]  /*2c90*/  ULDC UR6, c[0x0][0x9e4] ;  /* 0x0002790000067ab9 */ /* 0x000fe40000000800 */
[----:B------:R-:W-:-:S05]  /*2ca0*/  IMAD.U32 R58, RZ, RZ, UR6 ;  /* 0x00000006ff3a7e24 */ /* 0x000fca000f8e00ff */
[----:B------:R-:W-:-:S13]  /*2cb0*/  ISETP.NE.AND P1, PT, R58, 0x1, PT ;  /* 0x000000013a00780c */ /* 0x000fda0003f25270 */
[----:B------:R-:W1:Y:S02]  /*2cc0*/  @P1 LDC.64 R34, c[0x0][0x9e8] ;  /* 0x00027a00ff221b82 */ /* 0x000e640000000a00 */
[----:B-1----:R-:W-:-:S05]  /*2cd0*/  @P1 IMAD.HI.U32 R34, R57, R34, RZ ;  /* 0x0000002239221227 */ /* 0x002fca00078e00ff */
[----:B------:R-:W-:-:S07]  /*2ce0*/  @P1 SHF.R.U32.HI R57, RZ, R35, R34 ;  /* 0x00000023ff391219 */ /* 0x000fce0000011622 */
.L_x_1246:
[----:B------:R-:W-:Y:S05]  /*2cf0*/  BSYNC B0 ;  /* 0x0000000000007941 */ /* 0x000fea0003800000 */
.L_x_1244:
[----:B------:R-:W-:-:S04]  /*2d00*/  IMAD R57, R57, R58, -R79 ;  /* 0x0000003a39397224 */ /* 0x000fc800078e0a4f */
[----:B------:R-:W-:-:S05]  /*2d10*/  IMAD.IADD R57, R57, 0x1, -R16 ;  /* 0x0000000139397824 */ /* 0x000fca00078e0a10 */
[----:B------:R-:W-:Y:S02]  /*2d20*/  VIADDMNMX R80, R57, R58, R80, PT ;  /* 0x0000003a39507246 */ /* 0x000fe40003800150 */
[----:B------:R-:W-:-:S07]  /*2d30*/  VIMNMX R81, R81, R57, !PT ;  /* 0x0000003951517248 */ /* 0x000fce0007fe0100 */
.L_x_1243:
        /* <DEDUP_REMOVED lines=158> */
[----:B------:R-:W-:Y:S01]  /*3720*/  ISETP.GE.AND P3, PT, R83, 0x71, PT ;  /* 0x000000715300780c */ /* 0x000fe20003f66270 */
[----:B------:R-:W0:Y:S01]  /*3730*/  SHFL.IDX PT, R75, R77, 0x1, 0x1c1f ;  /* 0x003c1f004d4b7f89 */ /* 0x000e2200000e0000 */
[----:B------:R-:W-:Y:S02]  /*3740*/  @P4 LOP3.LUT R23, R23, 0x20, RZ, 0xfc, !PT ;  /* 0x0000002017174812 */ /* 0x000fe400078efcff */
[----:B------:R-:W-:Y:S02]  /*3750*/  ISETP.GT.AND P4, PT, R81, 0x70, !P3 ;  /* 0x000000705100780c */ /* 0x000fe40005f84270 */
[----:B------:R-:W-:Y:S02]  /*3760*/  LOP3.LUT R23, R23, 0xfffffffd, RZ, 0xc0, !PT ;  /* 0xfffffffd17177812 */ /* 0x000fe400078ec0ff */
[----:B------:R-:W-:-:S04]  /*3770*/  ISETP.LT.OR P4, PT, R80, 0x71, P4 ;  /* 0x000000715000780c */ /* 0x000fc80002781670 */
[----:B------:R-:W-:Y:S02]  /*3780*/  FSEL R51, R76, -INF , !P4 ;  /* 0xff8000004c337808 */ /* 0x000fe40006000000 */
[----:B------:R-:W-:-:S04]  /*3790*/  ISETP.GE.AND P4, PT, R83, 0x72, PT ;  /* 0x000000725300780c */ /* 0x000fc80003f86270 */
[----:B------:R-:W-:-:S04]  /*37a0*/  ISETP.GT.AND P5, PT, R81, 0x71, !P4 ;  /* 0x000000715100780c */ /* 0x000fc800067a4270 */
[----:B------:R-:W-:Y:S02]  /*37b0*/  ISETP.LT.OR P5, PT, R80, 0x72, P5 ;  /* 0x000000725000780c */ /* 0x000fe40002fa1670 */
[----:B0-----:R-:W-:Y:S01]  /*37c0*/  VIADDMNMX R72, R75, R87, R82, PT ;  /* 0x000000574b487246 */ /* 0x001fe20003800152 */
[----:B------:R-:W-:Y:S01]  /*37d0*/  IMAD.IADD R73, R86, 0x1, R75 ;  /* 0x0000000156497824 */ /* 0x000fe200078e024b */
        /* <DEDUP_REMOVED lines=32> */
.L_x_1249:
[----:B------:R-:W-:Y:S02]  /*39e0*/  ULDC UR6, c[0x0][0x9e4] ;  /* 0x0002790000067ab9 */ /* 0x000fe40000000800 */
[----:B------:R-:W-:-:S05]  /*39f0*/  IMAD.U32 R76, RZ, RZ, UR6 ;  /* 0x00000006ff4c7e24 */ /* 0x000fca000f8e00ff */
[----:B------:R-:W-:-:S13]  /*3a00*/  ISETP.NE.AND P6, PT, R76, 0x1, PT ;  /* 0x000000014c00780c */ /* 0x000fda0003fc5270 */
[----:B------:R-:W0:Y:S02]  /*3a10*/  @P6 LDC.64 R2, c[0x0][0x9e8] ;  /* 0x00027a00ff026b82 */ /* 0x000e240000000a00 */
[----:B0-----:R-:W-:-:S05]  /*3a20*/  @P6 IMAD.HI.U32 R2, R75, R2, RZ ;  /* 0x000000024b026227 */ /* 0x001fca00078e00ff */
[----:B------:R-:W-:-:S07]  /*3a30*/  @P6 SHF.R.U32.HI R75, RZ, R3, R2 ;  /* 0x00000003ff4b6219 */ /* 0x000fce0000011602 */
.L_x_1250:
[----:B------:R-:W-:Y:S05]  /*3a40*/  BSYNC B0 ;  /* 0x0000000000007941 */ /* 0x000fea0003800000 */
.L_x_1248:
[----:B------:R-:W-:-:S04]  /*3a50*/  IMAD R75, R75, R76, -R79 ;  /* 0x0000004c4b4b7224 */ /* 0x000fc800078e0a4f */
[----:B------:R-:W-:-:S05]  /*3a60*/  IMAD.IADD R75, R75, 0x1, -R16 ;  /* 0x000000014b4b7824 */ /* 0x000fca00078e0a10 */
[----:B------:R-:W-:Y:S02]  /*3a70*/  VIADDMNMX R72, R75, R76, R72, PT ;  /* 0x0000004c4b487246 */ /* 0x000fe40003800148 */
[----:B------:R-:W-:-:S07]  /*3a80*/  VIMNMX R73, R73, R75, !PT ;  /* 0x0000004b49497248 */ /* 0x000fce0007fe0100 */
.L_x_1247:
[----:B------:R-:W-:Y:S01]  /*3a90*/  ISETP.GT.AND P1, PT, R73, 0x1, !P1 ;  /* 0x000000014900780c */ /* 0x000fe20004f24270 */
[----:B------:R-:W-:Y:S01]  /*3aa0*/  ULDC UR21, c[0x0][0x988] ;  /* 0x0002620000157ab9 */ /* 0x000fe20000000800 */
[----:B------:R-:W-:Y:S01]  /*3ab0*/  LOP3.LUT P6, RZ, R23, 0x4, RZ, 0xc0, !PT ;  /* 0x0000000417ff7812 */ /* 0x000fe200078cc0ff */
[----:B------:R-:W-:Y:S01]  /*3ac0*/  UISETP.NE.AND UP1, UPT, UR53, URZ, UPT ;  /* 0x0000003f3500728c */ /* 0x000fe2000bf25270 */
[----:B------:R-:W-:Y:S01]  /*3ad0*/  ISETP.LT.OR P1, PT, R72, 0x2, P1 ;  /* 0x000000024800780c */ /* 0x000fe20000f21670 */
[----:B------:R-:W-:Y:S01]  /*3ae0*/  UISETP.NE.AND UP0, UPT, UR52, URZ, UPT ;  /* 0x0000003f3400728c */ /* 0x000fe2000bf05270 */
[C---:B------:R-:W-:Y:S01]  /*3af0*/  ISETP.GT.AND P2, PT, R73.reuse, 0x8, !P2 ;  /* 0x000000084900780c */ /* 0x040fe20005744270 */
[----:B------:R-:W-:Y:S01]  /*3b00*/  UMOV UR10, UR39 ;  /* 0x00000027000a7c82 */ /* 0x000fe20008000000 */
        /* <DEDUP_REMOVED lines=9> */
[C---:B------:R-:W-:Y:S01]  /*3ba0*/  LOP3.LUT P1, RZ, R23.reuse, 0x8, RZ, 0xc0, !PT ;  /* 0x0000000817ff7812 */ /* 0x040fe2000782c0ff */
[----:B------:R-:W-:Y:S01]  /*3bb0*/  @UP1 USHF.R.U32.HI UR10, URZ, UR11, UR7 ;  /* 0x0000000b3f0a1299 */ /* 0x000fe20008011607 */
[----:B------:R-:W-:-:S02]  /*3bc0*/  LOP3.LUT P2, RZ, R23, 0x40000, RZ, 0xc0, !PT ;  /* 0x0004000017ff7812 */ /* 0x000fc4000784c0ff */
[----:B------:R-:W-:Y:S01]  /*3bd0*/  ISETP.GT.AND P1, PT, R73, 0x10, !P1 ;  /* 0x000000104900780c */ /* 0x000fe20004f24270 */
[----:B------:R-:W-:Y:S01]  /*3be0*/  UIADD3 UR56, UR56, UR10, URZ ;  /* 0x0000000a38387290 */ /* 0x000fe2000fffe03f */
[----:B------:R-:W-:Y:S02]  /*3bf0*/  LOP3.LUT P6, RZ, R23, 0x20000, RZ, 0xc0, !PT ;  /* 0x0002000017ff7812 */ /* 0x000fe400078cc0ff */
[----:B------:R-:W-:Y:S01]  /*3c00*/  ISETP.LT.OR P1, PT, R72, 0x11, P1 ;  /* 0x000000114800780c */ /* 0x000fe20000f21670 */
[----:B------:R-:W-:Y:S01]  /*3c10*/  UIADD3 UR14, UR56, UR14, URZ ;  /* 0x0000000e380e7290 */ /* 0x000fe2000fffe03f */
[----:B------:R-:W-:Y:S02]  /*3c20*/  ISETP.GT.AND P3, PT, R73, 0x70, !P3 ;  /* 0x000000704900780c */ /* 0x000fe40005f64270 */
[----:B------:R-:W-:Y:S02]  /*3c30*/  FSEL R8, R8, -INF , !P1 ;  /* 0xff80000008087808 */ /* 0x000fe40004800000 */
[----:B------:R-:W-:-:S02]  /*3c40*/  LOP3.LUT P1, RZ, R23, 0x10, RZ, 0xc0, !PT ;  /* 0x0000001017ff7812 */ /* 0x000fc4000782c0ff */
[C---:B------:R-:W-:Y:S02]  /*3c50*/  ISETP.GT.AND P4, PT, R73.reuse, 0x71, !P4 ;  /* 0x000000714900780c */ /* 0x040fe40006784270 */
[C---:B------:R-:W-:Y:S02]  /*3c60*/  ISETP.GT.AND P1, PT, R73.reuse, 0x11, !P1 ;  /* 0x000000114900780c */ /* 0x040fe40004f24270 */
[C---:B------:R-:W-:Y:S02]  /*3c70*/  ISETP.LT.OR P3, PT, R72.reuse, 0x71, P3 ;  /* 0x000000714800780c */ /* 0x040fe40001f61670 */
[----:B------:R-:W-:Y:S02]  /*3c80*/  ISETP.LT.OR P1, PT, R72, 0x12, P1 ;  /* 0x000000124800780c */ /* 0x000fe40000f21670 */
[----:B------:R-:W-:Y:S02]  /*3c90*/  ISETP.GT.AND P5, PT, R73, 0x78, !P5 ;  /* 0x000000784900780c */ /* 0x000fe40006fa4270 */
        /* <DEDUP_REMOVED lines=8> */
[----:B------:R-:W-:Y:S02]  /*3d20*/  LOP3.LUT P1, RZ, R23, 0x1000000, RZ, 0xc0, !PT ;  /* 0x0100000017ff7812 */ /* 0x000fe4000782c0ff */
[----:B------:R-:W-:Y:S02]  /*3d30*/  FMNMX.FTZ R6, R60, R7, !PT ;  /* 0x000000073c067209 */ /* 0x000fe40007810000 */
[----:B------:R-:W-:Y:S02]  /*3d40*/  ISETP.GT.AND P1, PT, R73, 0x19, !P1 ;  /* 0x000000194900780c */ /* 0x000fe40004f24270 */
[----:B------:R-:W-:Y:S02]  /*3d50*/  FMNMX.FTZ R7, R61, R6, !PT ;  /* 0x000000063d077209 */ /* 0x000fe40007810000 */
        /* <DEDUP_REMOVED lines=16> */
[----:B------:R-:W-:Y:S02]  /*3e60*/  FSEL R12, R12, -INF , !P1 ;  /* 0xff8000000c0c7808 */ /* 0x000fe40004800000 */
        /* <DEDUP_REMOVED lines=45> */
[C---:B------:R-:W-:Y:S01]  /*4140*/  LOP3.LUT P1, RZ, R23.reuse, 0x4000, RZ, 0xc0, !PT ;  /* 0x0000400017ff7812 */ /* 0x040fe2000782c0ff */
[----:B------:R-:W0:Y:S01]  /*4150*/  SHFL.BFLY PT, R6, R7, 0x2, 0x1f ;  /* 0x0c401f0007067f89 */ /* 0x000e2200000e0000 */
[----:B------:R-:W-:Y:S02]  /*4160*/  LOP3.LUT P2, RZ, R23, 0x80, RZ, 0xc0, !PT ;  /* 0x0000008017ff7812 */ /* 0x000fe4000784c0ff */
[----:B------:R-:W-:Y:S02]  /*4170*/  ISETP.GT.AND P1, PT, R73, 0x41, !P1 ;  /* 0x000000414900780c */ /* 0x000fe40004f24270 */
[----:B------:R-:W-:Y:S02]  /*4180*/  LOP3.LUT P6, RZ, R23, 0x40, RZ, 0xc0, !PT ;  /* 0x0000004017ff7812 */ /* 0x000fe400078cc0ff */
[----:B------:R-:W-:-:S02]  /*4190*/  ISETP.LT.OR P1, PT, R72, 0x42, P1 ;  /* 0x000000424800780c */ /* 0x000fc40000f21670 */
[----:B------:R-:W-:Y:S02]  /*41a0*/  ISETP.LT.OR P4, PT, R72, 0x72, P4 ;  /* 0x000000724800780c */ /* 0x000fe40002781670 */
[----:B------:R-:W-:Y:S02]  /*41b0*/  FSEL R26, R26, -INF , !P1 ;  /* 0xff8000001a1a7808 */ /* 0x000fe40004800000 */
[----:B------:R-:W-:Y:S02]  /*41c0*/  LOP3.LUT P1, RZ, R23, 0x2000, RZ, 0xc0, !PT ;  /* 0x0000200017ff7812 */ /* 0x000fe4000782c0ff */
[----:B------:R-:W-:Y:S02]  /*41d0*/  FSEL R37, R37, -INF , !P3 ;  /* 0xff80000025257808 */ /* 0x000fe40005800000 */
[----:B------:R-:W-:Y:S02]  /*41e0*/  ISETP.GT.AND P1, PT, R73, 0x48, !P1 ;  /* 0x000000484900780c */ /* 0x000fe40004f24270 */
[----:B------:R-:W-:-:S02]  /*41f0*/  ISETP.LT.OR P5, PT, R72, 0x79, P5 ;  /* 0x000000794800780c */ /* 0x000fc40002fa1670 */
[----:B------:R-:W-:Y:S02]  /*4200*/  ISETP.LT.OR P1, PT, R72, 0x49, P1 ;  /* 0x000000494800780c */ /* 0x000fe40000f21670 */
[----:B------:R-:W-:Y:S02]  /*4210*/  FSEL R40, R40, -INF , !P4 ;  /* 0xff80000028287808 */ /* 0x000fe40006000000 */
[----:B------:R-:W-:Y:S02]  /*4220*/  FSEL R27, R27, -INF , !P1 ;  /* 0xff8000001b1b7808 */ /* 0x000fe40004800000 */
[----:B------:R-:W-:Y:S02]  /*4230*/  LOP3.LUT P1, RZ, R23, 0x1000, RZ, 0xc0, !PT ;  /* 0x0000100017ff7812 */ /* 0x000fe4000782c0ff */
[----:B0-----:R-:W-:Y:S02]  /*4240*/  FMNMX.FTZ R77, R7, R6, !PT ;  /* 0x00000006074d7209 */ /* 0x001fe40007810000 */
[----:B------:R-:W-:-:S03]  /*4250*/  ISETP.GT.AND P1, PT, R73, 0x49, !P1 ;  /* 0x000000494900780c */ /* 0x000fc60004f24270 */
[----:B------:R-:W0:Y:S01]  /*4260*/  SHFL.BFLY PT, R6, R77, 0x1, 0x1f ;  /* 0x0c201f004d067f89 */ /* 0x000e2200000e0000 */
[----:B------:R-:W-:-:S04]  /*4270*/  ISETP.LT.OR P1, PT, R72, 0x4a, P1 ;  /* 0x0000004a4800780c */ /* 0x000fc80000f21670 */
[----:B------:R-:W-:Y:S02]  /*4280*/  FSEL R28, R28, -INF , !P1 ;  /* 0xff8000001c1c7808 */ /* 0x000fe40004800000 */
[----:B------:R-:W-:-:S04]  /*4290*/  LOP3.LUT P1, RZ, R23, 0x800, RZ, 0xc0, !PT ;  /* 0x0000080017ff7812 */ /* 0x000fc8000782c0ff */
[----:B------:R-:W-:-:S04]  /*42a0*/  ISETP.GT.AND P1, PT, R73, 0x50, !P1 ;  /* 0x000000504900780c */ /* 0x000fc80004f24270 */
[----:B------:R-:W-:-:S04]  /*42b0*/  ISETP.LT.OR P1, PT, R72, 0x51, P1 ;  /* 0x000000514800780c */ /* 0x000fc80000f21670 */
[----:B------:R-:W-:Y:S02]  /*42c0*/  FSEL R31, R31, -INF , !P1 ;  /* 0xff8000001f1f7808 */ /* 0x000fe40004800000 */
[----:B------:R-:W-:Y:S02]  /*42d0*/  LOP3.LUT P1, RZ, R23, 0x400, RZ, 0xc0, !PT ;  /* 0x0000040017ff7812 */ /* 0x000fe4000782c0ff */
[----:B0-----:R-:W-:Y:S02]  /*42e0*/  FMNMX.FTZ R6, R77, R6, !PT ;  /* 0x000000064d067209 */ /* 0x001fe40007810000 */
[----:B------:R-:W-:-:S03]  /*42f0*/  ISETP.GT.AND P1, PT, R73, 0x51, !P1 ;  /* 0x000000514900780c */ /* 0x000fc60004f24270 */
[----:B------:R-:W-:Y:S01]  /*4300*/  FMUL.FTZ R76, R6, UR21 ;  /* 0x00000015064c7c20 */ /* 0x000fe20008410000 */
        /* <DEDUP_REMOVED lines=20> */
[----:B------:R-:W-:-:S02]  /*4450*/  FSETP.NEU.FTZ.AND P1, PT, R6, -INF , PT ;  /* 0xff8000000600780b */ /* 0x000fc40003f3d000 */
[----:B------:R-:W-:Y:S02]  /*4460*/  FSEL R30, R30, -INF , !P2 ;  /* 0xff8000001e1e7808 */ /* 0x000fe40005000000 */
[----:B------:R-:W-:Y:S02]  /*4470*/  FSEL R76, R76, RZ, P1 ;  /* 0x000000ff4c4c7208 */ /* 0x000fe40000800000 */
[----:B------:R-:W-:Y:S02]  /*4480*/  ISETP.GT.AND P1, PT, R73, RZ, !P6 ;  /* 0x000000ff4900720c */ /* 0x000fe40007724270 */
[----:B------:R-:W-:Y:S01]  /*4490*/  LOP3.LUT P6, RZ, R23, 0x1, RZ, 0xc0, !PT ;  /* 0x0000000117ff7812 */ /* 0x000fe200078cc0ff */
[--C-:B------:R-:W-:Y:S01]  /*44a0*/  FFMA.FTZ R150, R58, UR21, -R76.reuse ;  /* 0x000000153a967c23 */ /* 0x100fe2000801084c */
[----:B------:R-:W-:Y:S01]  /*44b0*/  ISETP.LT.OR P1, PT, R72, 0x1, P1 ;  /* 0x000000014800780c */ /* 0x000fe20000f21670 */
[--C-:B------:R-:W-:Y:S01]  /*44c0*/  FFMA.FTZ R132, R56, UR21, -R76.reuse ;  /* 0x0000001538847c23 */ /* 0x100fe2000801084c */
[----:B------:R-:W-:Y:S01]  /*44d0*/  ISETP.GT.AND P6, PT, R73, 0x79, !P6 ;  /* 0x000000794900780c */ /* 0x000fe200077c4270 */
[--C-:B------:R-:W-:Y:S01]  /*44e0*/  FFMA.FTZ R134, R34, UR21, -R76.reuse ;  /* 0x0000001522867c23 */ /* 0x100fe2000801084c */
[----:B------:R-:W-:Y:S01]  /*44f0*/  FSEL R75, R0, -INF , !P1 ;  /* 0xff800000004b7808 */ /* 0x000fe20004800000 */
[--C-:B------:R-:W-:Y:S01]  /*4500*/  FFMA.FTZ R148, R74, UR21, -R76.reuse ;  /* 0x000000154a947c23 */ /* 0x100fe2000801084c */
[----:B------:R-:W-:Y:S01]  /*4510*/  LOP3.LUT P1, RZ, R23, 0x4000000, RZ, 0xc0, !PT ;  /* 0x0400000017ff7812 */ /* 0x000fe2000782c0ff */
[--C-:B------:R-:W-:Y:S01]  /*4520*/  FFMA.FTZ R57, R57, UR21, -R76.reuse ;  /* 0x0000001539397c23 */ /* 0x100fe2000801084c */
[----:B------:R-:W-:Y:S01]  /*4530*/  FMNMX.FTZ R7, R75, R4, !PT ;  /* 0x000000044b077209 */ /* 0x000fe20007810000 */
[--C-:B------:R-:W-:Y:S01]  /*4540*/  FFMA.FTZ R59, R59, UR21, -R76.reuse ;  /* 0x000000153b3b7c23 */ /* 0x100fe2000801084c */
[----:B------:R-:W-:Y:S01]  /*4550*/  ISETP.GT.AND P1, PT, R73, 0x68, !P1 ;  /* 0x000000684900780c */ /* 0x000fe20004f24270 */
[----:B------:R-:W-:Y:S01]  /*4560*/  MUFU.EX2 R148, R148 ;  /* 0x0000009400947308 */ /* 0x000fe20000000800 */
[----:B------:R-:W-:Y:S01]  /*4570*/  FMNMX.FTZ R0, R2, R7, !PT ;  /* 0x0000000702007209 */ /* 0x000fe20007810000 */
[--C-:B------:R-:W-:Y:S01]  /*4580*/  FFMA.FTZ R144, R60, UR21, -R76.reuse ;  /* 0x000000153c907c23 */ /* 0x100fe2000801084c */
[----:B------:R-:W-:Y:S01]  /*4590*/  ISETP.LT.OR P1, PT, R72, 0x69, P1 ;  /* 0x000000694800780c */ /* 0x000fe20000f21670 */
[--C-:B------:R-:W-:Y:S01]  /*45a0*/  FFMA.FTZ R61, R61, UR21, -R76.reuse ;  /* 0x000000153d3d7c23 */ /* 0x100fe2000801084c */
[----:B------:R-:W-:Y:S01]  /*45b0*/  FMNMX.FTZ R7, R5, R0, !PT ;  /* 0x0000000005077209 */ /* 0x000fe20007810000 */
[--C-:B------:R-:W-:Y:S01]  /*45c0*/  FFMA.FTZ R146, R62, UR21, -R76.reuse ;  /* 0x000000153e927c23 */ /* 0x100fe2000801084c */
[----:B------:R-:W-:Y:S01]  /*45d0*/  ISETP.LT.OR P6, PT, R72, 0x7a, P6 ;  /* 0x0000007a4800780c */ /* 0x000fe200037c1670 */
[----:B------:R-:W0:Y:S01]  /*45e0*/  MUFU.EX2 R57, R57 ;  /* 0x0000003900397308 */ /* 0x000e220000000800 */
[----:B------:R-:W-:Y:S01]  /*45f0*/  FMNMX.FTZ R0, R8, R7, !PT ;  /* 0x0000000708007209 */ /* 0x000fe20007810000 */
[--C-:B------:R-:W-:Y:S01]  /*4600*/  FFMA.FTZ R63, R63, UR21, -R76.reuse ;  /* 0x000000153f3f7c23 */ /* 0x100fe2000801084c */
[----:B------:R-:W-:Y:S01]  /*4610*/  FSEL R42, R42, -INF , !P6 ;  /* 0xff8000002a2a7808 */ /* 0x000fe20007000000 */
[--C-:B------:R-:W-:Y:S01]  /*4620*/  FFMA.FTZ R140, R64, UR21, -R76.reuse ;  /* 0x00000015408c7c23 */ /* 0x100fe2000801084c */
[----:B------:R-:W-:Y:S01]  /*4630*/  FMNMX.FTZ R0, R3, R0, !PT ;  /* 0x0000000003007209 */ /* 0x000fe20007810000 */
[--C-:B------:R-:W-:Y:S01]  /*4640*/  FFMA.FTZ R65, R65, UR21, -R76.reuse ;  /* 0x0000001541417c23 */ /* 0x100fe2000801084c */
[--C-:B------:R-:W-:Y:S01]  /*4650*/  FFMA.FTZ R142, R66, UR21, -R76.reuse ;  /* 0x00000015428e7c23 */ /* 0x100fe2000801084c */
[----:B------:R-:W1:Y:S01]  /*4660*/  MUFU.EX2 R150, R150 ;  /* 0x0000009600967308 */ /* 0x000e620000000800 */
[----:B------:R-:W-:Y:S01]  /*4670*/  FMNMX.FTZ R7, R9, R0, !PT ;  /* 0x0000000009077209 */ /* 0x000fe20007810000 */
[--C-:B------:R-:W-:Y:S01]  /*4680*/  FFMA.FTZ R67, R67, UR21, -R76.reuse ;  /* 0x0000001543437c23 */ /* 0x100fe2000801084c */
[--C-:B------:R-:W-:Y:S01]  /*4690*/  FFMA.FTZ R136, R68, UR21, -R76.reuse ;  /* 0x0000001544887c23 */ /* 0x100fe2000801084c */
[--C-:B------:R-:W-:Y:S01]  /*46a0*/  FFMA.FTZ R69, R69, UR21, -R76.reuse ;  /* 0x0000001545457c23 */ /* 0x100fe2000801084c */
[----:B------:R-:W-:Y:S01]  /*46b0*/  FMNMX.FTZ R0, R10, R7, !PT ;  /* 0x000000070a007209 */ /* 0x000fe20007810000 */
[--C-:B------:R-:W-:Y:S01]  /*46c0*/  FFMA.FTZ R138, R70, UR21, -R76.reuse ;  /* 0x00000015468a7c23 */ /* 0x100fe2000801084c */
[--C-:B------:R-:W-:Y:S01]  /*46d0*/  FFMA.FTZ R71, R71, UR21, -R76.reuse ;  /* 0x0000001547477c23 */ /* 0x100fe2000801084c */
[----:B------:R-:W2:Y:S01]  /*46e0*/  MUFU.EX2 R59, R59 ;  /* 0x0000003b003b7308 */ /* 0x000ea20000000800 */
[----:B------:R-:W-:Y:S01]  /*46f0*/  FMNMX.FTZ R7, R11, R0, !PT ;  /* 0x000000000b077209 */ /* 0x000fe20007810000 */
[--C-:B------:R-:W-:Y:S01]  /*4700*/  FFMA.FTZ R128, R44, UR21, -R76.reuse ;  /* 0x000000152c807c23 */ /* 0x100fe2000801084c */
[--C-:B------:R-:W-:Y:S01]  /*4710*/  FFMA.FTZ R35, R35, UR21, -R76.reuse ;  /* 0x0000001523237c23 */ /* 0x100fe2000801084c */
[--C-:B------:R-:W-:Y:S01]  /*4720*/  FFMA.FTZ R130, R46, UR21, -R76.reuse ;  /* 0x000000152e827c23 */ /* 0x100fe2000801084c */
[----:B------:R-:W-:Y:S01]  /*4730*/  FMNMX.FTZ R0, R12, R7, !PT ;  /* 0x000000070c007209 */ /* 0x000fe20007810000 */
[--C-:B------:R-:W-:Y:S01]  /*4740*/  FFMA.FTZ R124, R49, UR21, -R76.reuse ;  /* 0x00000015317c7c23 */ /* 0x100fe2000801084c */
[--C-:B------:R-:W-:Y:S01]  /*4750*/  FFMA.FTZ R126, R50, UR21, -R76.reuse ;  /* 0x00000015327e7c23 */ /* 0x100fe2000801084c */
[----:B------:R-:W3:Y:S01]  /*4760*/  MUFU.EX2 R144, R144 ;  /* 0x0000009000907308 */ /* 0x000ee20000000800 */
[----:B------:R-:W-:Y:S01]  /*4770*/  FMNMX.FTZ R7, R13, R0, !PT ;  /* 0x000000000d077209 */ /* 0x000fe20007810000 */
[--C-:B------:R-:W-:Y:S01]  /*4780*/  FFMA.FTZ R49, R54, UR21, -R76.reuse ;  /* 0x0000001536317c23 */ /* 0x100fe2000801084c */
[--C-:B------:R-:W-:Y:S01]  /*4790*/  FFMA.FTZ R120, R51, UR21, -R76.reuse ;  /* 0x0000001533787c23 */ /* 0x100fe2000801084c */
[--C-:B------:R-:W-:Y:S01]  /*47a0*/  FFMA.FTZ R51, R53, UR21, -R76.reuse ;  /* 0x0000001535337c23 */ /* 0x100fe2000801084c */
[----:B------:R-:W-:Y:S01]  /*47b0*/  FMNMX.FTZ R0, R14, R7, !PT ;  /* 0x000000070e007209 */ /* 0x000fe20007810000 */
[--C-:B------:R-:W-:Y:S01]  /*47c0*/  FFMA.FTZ R122, R48, UR21, -R76.reuse ;  /* 0x00000015307a7c23 */ /* 0x100fe2000801084c */
[----:B------:R-:W-:Y:S01]  /*47d0*/  FFMA.FTZ R53, R52, UR21, -R76 ;  /* 0x0000001534357c23 */ /* 0x000fe2000801084c */
[----:B------:R-:W4:Y:S01]  /*47e0*/  MUFU.EX2 R61, R61 ;  /* 0x0000003d003d7308 */ /* 0x000f220000000800 */
[----:B------:R-:W-:-:S04]  /*47f0*/  FMNMX.FTZ R7, R15, R0, !PT ;  /* 0x000000000f077209 */ /* 0x000fc80007810000 */
[----:B------:R-:W-:-:S03]  /*4800*/  FMNMX.FTZ R0, R20, R7, !PT ;  /* 0x0000000714007209 */ /* 0x000fc60007810000 */
[----:B------:R-:W5:Y:S01]  /*4810*/  MUFU.EX2 R146, R146 ;  /* 0x0000009200927308 */ /* 0x000f620000000800 */
        /* <DEDUP_REMOVED lines=12> */
[----:B------:R-:W-:Y:S02]  /*48e0*/  FMNMX.FTZ R7, R33, R0, !PT ;  /* 0x0000000021077209 */ /* 0x000fe40007810000 */
[----:B------:R-:W-:Y:S02]  /*48f0*/  FSEL R0, R29, -INF , !P1 ;  /* 0xff8000001d007808 */ /* 0x000fe40004800000 */
[----:B------:R-:W-:-:S03]  /*4900*/  FMNMX.FTZ R7, R36, R7, !PT ;  /* 0x0000000724077209 */ /* 0x000fc60007810000 */
[----:B------:R-:W-:Y:S01]  /*4910*/  MUFU.EX2 R67, R67 ;  /* 0x0000004300437308 */ /* 0x000fe20000000800 */
[----:B------:R-:W-:-:S04]  /*4920*/  FMNMX.FTZ R58, R38, R7, !PT ;  /* 0x00000007263a7209 */ /* 0x000fc80007810000 */
[----:B------:R-:W-:-:S03]  /*4930*/  FMNMX.FTZ R7, R39, R58, !PT ;  /* 0x0000003a27077209 */ /* 0x000fc60007810000 */
[----:B------:R-:W-:Y:S01]  /*4940*/  MUFU.EX2 R136, R136 ;  /* 0x0000008800887308 */ /* 0x000fe20000000800 */
[----:B------:R-:W-:-:S04]  /*4950*/  FMNMX.FTZ R7, R0, R7, !PT ;  /* 0x0000000700077209 */ /* 0x000fc80007810000 */
[----:B------:R-:W-:-:S03]  /*4960*/  FMNMX.FTZ R56, R30, R7, !PT ;  /* 0x000000071e387209 */ /* 0x000fc60007810000 */
[----:B------:R-:W-:Y:S01]  /*4970*/  MUFU.EX2 R69, R69 ;  /* 0x0000004500457308 */ /* 0x000fe20000000800 */
[----:B------:R-:W-:Y:S02]  /*4980*/  FMNMX.FTZ R7, R37, R56, !PT ;  /* 0x0000003825077209 */ /* 0x000fe40007810000 */
[----:B------:R-:W-:Y:S01]  /*4990*/  FSEL R56, R41, -INF , !P5 ;  /* 0xff80000029387808 */ /* 0x000fe20006800000 */
[--C-:B------:R-:W-:Y:S01]  /*49a0*/  FFMA.FTZ R41, R43, UR21, -R76.reuse ;  /* 0x000000152b297c23 */ /* 0x100fe2000801084c */
[----:B------:R-:W-:Y:S01]  /*49b0*/  FMNMX.FTZ R7, R40, R7, !PT ;  /* 0x0000000728077209 */ /* 0x000fe20007810000 */
[--C-:B------:R-:W-:Y:S01]  /*49c0*/  FFMA.FTZ R43, R45, UR21, -R76.reuse ;  /* 0x000000152d2b7c23 */ /* 0x100fe2000801084c */
[--C-:B------:R-:W-:Y:S01]  /*49d0*/  FFMA.FTZ R45, R47, UR21, -R76.reuse ;  /* 0x000000152f2d7c23 */ /* 0x100fe2000801084c */
[----:B------:R-:W-:Y:S01]  /*49e0*/  FFMA.FTZ R47, R55, UR21, -R76 ;  /* 0x00000015372f7c23 */ /* 0x000fe2000801084c */
        /* <DEDUP_REMOVED lines=15> */
[----:B------:R-:W-:Y:S02]  /*4ae0*/  FMUL.FTZ R55, R7, UR21 ;  /* 0x0000001507377c20 */ /* 0x000fe40008410000 */
[----:B------:R-:W-:Y:S03]  /*4af0*/  MUFU.EX2 R130, R130 ;  /* 0x0000008200827308 */ /* 0x000fe60000000800 */
[----:B------:R-:W-:Y:S02]  /*4b00*/  FSEL R55, R55, RZ, P1 ;  /* 0x000000ff37377208 */ /* 0x000fe40000800000 */
[----:B------:R-:W-:-:S03]  /*4b10*/  PLOP3.LUT P1, PT, PT, PT, UP0, 0x40, 0x0 ;  /* 0x000000000000781c */ /* 0x000fc60003f2e808 */
[----:B------:R-:W-:Y:S01]  /*4b20*/  MUFU.EX2 R45, R45 ;  /* 0x0000002d002d7308 */ /* 0x000fe20000000800 */
[--C-:B------:R-:W-:Y:S01]  /*4b30*/  FFMA.FTZ R145, R8, UR21, -R55.reuse ;  /* 0x0000001508917c23 */ /* 0x100fe20008010837 */
[----:B------:R-:W-:Y:S01]  /*4b40*/  FFMA.FTZ R8, R3, UR21, -R55 ;  /* 0x0000001503087c23 */ /* 0x000fe20008010837 */
[----:B------:R-:W-:Y:S01]  /*4b50*/  FADD.FTZ R3, R148, R57 ;  /* 0x0000003994037221 */ /* 0x000fe20000010000 */
[--C-:B------:R-:W-:Y:S01]  /*4b60*/  FFMA.FTZ R151, R2, UR21, -R55.reuse ;  /* 0x0000001502977c23 */ /* 0x100fe20008010837 */
[--C-:B------:R-:W-:Y:S01]  /*4b70*/  FFMA.FTZ R149, R75, UR21, -R55.reuse ;  /* 0x000000154b957c23 */ /* 0x100fe20008010837 */
[----:B------:R-:W-:Y:S01]  /*4b80*/  FFMA.FTZ R4, R4, UR21, -R55 ;  /* 0x0000001504047c23 */ /* 0x000fe20008010837 */
[----:B-1----:R-:W-:Y:S01]  /*4b90*/  FADD.FTZ R2, R150, R3 ;  /* 0x0000000396027221 */ /* 0x002fe20000010000 */
[--C-:B------:R-:W-:Y:S01]  /*4ba0*/  FFMA.FTZ R34, R5, UR21, -R55.reuse ;  /* 0x0000001505227c23 */ /* 0x100fe20008010837 */
[----:B------:R-:W-:Y:S01]  /*4bb0*/  MUFU.EX2 R145, R145 ;  /* 0x0000009100917308 */ /* 0x000fe20000000800 */
[--C-:B------:R-:W-:Y:S01]  /*4bc0*/  FFMA.FTZ R147, R9, UR21, -R55.reuse ;  /* 0x0000001509937c23 */ /* 0x100fe20008010837 */
[----:B--2---:R-:W-:Y:S01]  /*4bd0*/  FADD.FTZ R3, R59, R2 ;  /* 0x000000023b037221 */ /* 0x004fe20000010000 */
[--C-:B------:R-:W-:Y:S01]  /*4be0*/  FFMA.FTZ R10, R10, UR21, -R55.reuse ;  /* 0x000000150a0a7c23 */ /* 0x100fe20008010837 */
[--C-:B------:R-:W-:Y:S01]  /*4bf0*/  FFMA.FTZ R141, R11, UR21, -R55.reuse ;  /* 0x000000150b8d7c23 */ /* 0x100fe20008010837 */
[----:B------:R-:W-:Y:S01]  /*4c00*/  FFMA.FTZ R12, R12, UR21, -R55 ;  /* 0x000000150c0c7c23 */ /* 0x000fe20008010837 */
[----:B---3--:R-:W-:Y:S01]  /*4c10*/  FADD.FTZ R2, R144, R3 ;  /* 0x0000000390027221 */ /* 0x008fe20000010000 */
[--C-:B------:R-:W-:Y:S01]  /*4c20*/  FFMA.FTZ R143, R13, UR21, -R55.reuse ;  /* 0x000000150d8f7c23 */ /* 0x100fe20008010837 */
[----:B------:R-:W-:Y:S01]  /*4c30*/  MUFU.EX2 R149, R149 ;  /* 0x0000009500957308 */ /* 0x000fe20000000800 */
[--C-:B------:R-:W-:Y:S01]  /*4c40*/  FFMA.FTZ R14, R14, UR21, -R55.reuse ;  /* 0x000000150e0e7c23 */ /* 0x100fe20008010837 */
[----:B----4-:R-:W-:Y:S01]  /*4c50*/  FADD.FTZ R3, R61, R2 ;  /* 0x000000023d037221 */ /* 0x010fe20000010000 */
[--C-:B------:R-:W-:Y:S01]  /*4c60*/  FFMA.FTZ R137, R15, UR21, -R55.reuse ;  /* 0x000000150f897c23 */ /* 0x100fe20008010837 */
[--C-:B------:R-:W-:Y:S01]  /*4c70*/  FFMA.FTZ R20, R20, UR21, -R55.reuse ;  /* 0x0000001514147c23 */ /* 0x100fe20008010837 */
[----:B------:R-:W-:Y:S01]  /*4c80*/  FFMA.FTZ R139, R21, UR21, -R55 ;  /* 0x00000015158b7c23 */ /* 0x000fe20008010837 */
[----:B-----5:R-:W-:Y:S01]  /*4c90*/  FADD.FTZ R2, R146, R3 ;  /* 0x0000000392027221 */ /* 0x020fe20000010000 */
[--C-:B------:R-:W-:Y:S01]  /*4ca0*/  FFMA.FTZ R24, R24, UR21, -R55.reuse ;  /* 0x0000001518187c23 */ /* 0x100fe20008010837 */
[----:B------:R-:W0:Y:S01]  /*4cb0*/  MUFU.EX2 R4, R4 ;  /* 0x0000000400047308 */ /* 0x000e220000000800 */
[--C-:B------:R-:W-:Y:S01]  /*4cc0*/  FFMA.FTZ R133, R25, UR21, -R55.reuse ;  /* 0x0000001519857c23 */ /* 0x100fe20008010837 */
[----:B------:R-:W-:Y:S01]  /*4cd0*/  FADD.FTZ R3, R63, R2 ;  /* 0x000000023f037221 */ /* 0x000fe20000010000 */
[--C-:B------:R-:W-:Y:S01]  /*4ce0*/  FFMA.FTZ R26, R26, UR21, -R55.reuse ;  /* 0x000000151a1a7c23 */ /* 0x100fe20008010837 */
[--C-:B------:R-:W-:Y:S01]  /*4cf0*/  FFMA.FTZ R135, R27, UR21, -R55.reuse ;  /* 0x000000151b877c23 */ /* 0x100fe20008010837 */
[----:B------:R-:W-:Y:S01]  /*4d00*/  FFMA.FTZ R28, R28, UR21, -R55 ;  /* 0x000000151c1c7c23 */ /* 0x000fe20008010837 */
[----:B------:R-:W-:Y:S01]  /*4d10*/  FADD.FTZ R2, R140, R3 ;  /* 0x000000038c027221 */ /* 0x000fe20000010000 */
[--C-:B------:R-:W-:Y:S01]  /*4d20*/  FFMA.FTZ R36, R36, UR21, -R55.reuse ;  /* 0x0000001524247c23 */ /* 0x100fe20008010837 */
[----:B------:R-:W1:Y:S01]  /*4d30*/  MUFU.EX2 R151, R151 ;  /* 0x0000009700977308 */ /* 0x000e620000000800 */
[--C-:B------:R-:W-:Y:S01]  /*4d40*/  FFMA.FTZ R129, R31, UR21, -R55.reuse ;  /* 0x000000151f817c23 */ /* 0x100fe20008010837 */
[----:B------:R-:W-:Y:S01]  /*4d50*/  FADD.FTZ R3, R65, R2 ;  /* 0x0000000241037221 */ /* 0x000fe20000010000 */
[--C-:B------:R-:W-:Y:S01]  /*4d60*/  FFMA.FTZ R32, R32, UR21, -R55.reuse ;  /* 0x0000001520207c23 */ /* 0x100fe20008010837 */
[--C-:B------:R-:W-:Y:S01]  /*4d70*/  FFMA.FTZ R131, R33, UR21, -R55.reuse ;  /* 0x0000001521837c23 */ /* 0x100fe20008010837 */
[----:B------:R-:W-:Y:S01]  /*4d80*/  FFMA.FTZ R38, R38, UR21, -R55 ;  /* 0x0000001526267c23 */ /* 0x000fe20008010837 */
[----:B------:R-:W-:Y:S01]  /*4d90*/  FADD.FTZ R44, R142, R3 ;  /* 0x000000038e2c7221 */ /* 0x000fe20000010000 */
[--C-:B------:R-:W-:Y:S01]  /*4da0*/  FFMA.FTZ R39, R39, UR21, -R55.reuse ;  /* 0x0000001527277c23 */ /* 0x100fe20008010837 */
[----:B------:R-:W2:Y:S01]  /*4db0*/  MUFU.EX2 R34, R34 ;  /* 0x0000002200227308 */ /* 0x000ea20000000800 */
[----:B0-----:R-:W-:Y:S01]  /*4dc0*/  FADD.FTZ R2, R149, R4 ;  /* 0x0000000495027221 */ /* 0x001fe20000010000 */
[----:B------:R-:W-:Y:S01]  /*4dd0*/  FADD.FTZ R5, R67, R44 ;  /* 0x0000002c43057221 */ /* 0x000fe20000010000 */
[--C-:B------:R-:W-:Y:S01]  /*4de0*/  FFMA.FTZ R30, R30, UR21, -R55.reuse ;  /* 0x000000151e1e7c23 */ /* 0x100fe20008010837 */
[--C-:B------:R-:W-:Y:S01]  /*4df0*/  FFMA.FTZ R37, R37, UR21, -R55.reuse ;  /* 0x0000001525257c23 */ /* 0x100fe20008010837 */
[----:B------:R-:W-:Y:S01]  /*4e00*/  FFMA.FTZ R40, R40, UR21, -R55 ;  /* 0x0000001528287c23 */ /* 0x000fe20008010837 */
[----:B------:R-:W-:Y:S01]  /*4e10*/  FADD.FTZ R44, R136, R5 ;  /* 0x00000005882c7221 */ /* 0x000fe20000010000 */
[----:B------:R-:W-:Y:S01]  /*4e20*/  F2FP.F16.F32.PACK_AB R149, R4, R149 ;  /* 0x000000950495723e */ /* 0x000fe200000000ff */
[----:B------:R-:W0:Y:S01]  /*4e30*/  MUFU.EX2 R8, R8 ;  /* 0x0000000800087308 */ /* 0x000e220000000800 */
[----:B-1----:R-:W-:Y:S01]  /*4e40*/  FADD.FTZ R3, R151, R2 ;  /* 0x0000000297037221 */ /* 0x002fe20000010000 */
[----:B------:R-:W-:Y:S01]  /*4e50*/  FADD.FTZ R5, R69, R44 ;  /* 0x0000002c45057221 */ /* 0x000fe20000010000 */
[--C-:B------:R-:W-:Y:S01]  /*4e60*/  FFMA.FTZ R56, R56, UR21, -R55.reuse ;  /* 0x0000001538387c23 */ /* 0x100fe20008010837 */
[----:B------:R-:W-:Y:S01]  /*4e70*/  FFMA.FTZ R42, R42, UR21, -R55 ;  /* 0x000000152a2a7c23 */ /* 0x000fe20008010837 */
[----:B------:R-:W-:Y:S01]  /*4e80*/  F2FP.F16.F32.PACK_AB R148, R57, R148 ;  /* 0x000000943994723e */ /* 0x000fe200000000ff */
[----:B------:R-:W-:Y:S01]  /*4e90*/  FADD.FTZ R44, R138, R5 ;  /* 0x000000058a2c7221 */ /* 0x000fe20000010000 */
[----:B------:R-:W-:Y:S01]  /*4ea0*/  F2FP.F16.F32.PACK_AB R150, R59, R150 ;  /* 0x000000963b96723e */ /* 0x000fe200000000ff */
[----:B------:R-:W1:Y:S01]  /*4eb0*/  MUFU.EX2 R147, R147 ;  /* 0x0000009300937308 */ /* 0x000e620000000800 */
[----:B--2---:R-:W-:Y:S01]  /*4ec0*/  FADD.FTZ R2, R34, R3 ;  /* 0x0000000322027221 */ /* 0x004fe20000010000 */
[----:B------:R-:W-:Y:S01]  /*4ed0*/  FADD.FTZ R5, R29, R44 ;  /* 0x0000002c1d057221 */ /* 0x000fe20000010000 */
[----:B------:R-:W-:-:S02]  /*4ee0*/  F2FP.F16.F32.PACK_AB R144, R61, R144 ;  /* 0x000000903d90723e */ /* 0x000fc400000000ff */
[----:B------:R-:W-:Y:S01]  /*4ef0*/  FADD.FTZ R3, R145, R2 ;  /* 0x0000000291037221 */ /* 0x000fe20000010000 */
[----:B------:R-:W-:Y:S02]  /*4f00*/  F2FP.F16.F32.PACK_AB R146, R63, R146 ;  /* 0x000000923f92723e */ /* 0x000fe400000000ff */
[----:B------:R-:W2:Y:S01]  /*4f10*/  MUFU.EX2 R10, R10 ;  /* 0x0000000a000a7308 */ /* 0x000ea20000000800 */
[----:B0-----:R-:W-:Y:S01]  /*4f20*/  FADD.FTZ R2, R8, R3 ;  /* 0x0000000308027221 */ /* 0x001fe20000010000 */
[----:B------:R-:W-:Y:S02]  /*4f30*/  F2FP.F16.F32.PACK_AB R140, R65, R140 ;  /* 0x0000008c418c723e */ /* 0x000fe400000000ff */
[----:B------:R-:W-:Y:S02]  /*4f40*/  F2FP.F16.F32.PACK_AB R142, R67, R142 ;  /* 0x0000008e438e723e */ /* 0x000fe400000000ff */
[----:B------:R-:W-:Y:S02]  /*4f50*/  F2FP.F16.F32.PACK_AB R136, R69, R136 ;  /* 0x000000884588723e */ /* 0x000fe400000000ff */
[----:B------:R-:W0:Y:S01]  /*4f60*/  MUFU.EX2 R141, R141 ;  /* 0x0000008d008d7308 */ /* 0x000e220000000800 */
[----:B-1----:R-:W-:Y:S01]  /*4f70*/  FADD.FTZ R3, R147, R2 ;  /* 0x0000000293037221 */ /* 0x002fe20000010000 */
[----:B------:R-:W-:Y:S01]  /*4f80*/  FADD.FTZ R2, R132, R5 ;  /* 0x0000000584027221 */ /* 0x000fe20000010000 */
[----:B------:R-:W-:-:S02]  /*4f90*/  F2FP.F16.F32.PACK_AB R138, R29, R138 ;  /* 0x0000008a1d8a723e */ /* 0x000fc400000000ff */
[C---:B------:R-:W-:Y:S01]  /*4fa0*/  F2FP.F16.F32.PACK_AB R132, R35.reuse, R132 ;  /* 0x000000842384723e */ /* 0x040fe200000000ff */
[----:B------:R-:W-:Y:S01]  /*4fb0*/  FADD.FTZ R5, R35, R2 ;  /* 0x0000000223057221 */ /* 0x000fe20000010000 */
[----:B------:R-:W-:Y:S01]  /*4fc0*/  FFMA.FTZ R2, R0, UR21, -R55 ;  /* 0x0000001500027c23 */ /* 0x000fe20008010837 */
[----:B------:R-:W1:Y:S01]  /*4fd0*/  MUFU.EX2 R12, R12 ;  /* 0x0000000c000c7308 */ /* 0x000e620000000800 */
[----:B--2---:R-:W-:Y:S01]  /*4fe0*/  FADD.FTZ R44, R10, R3 ;  /* 0x000000030a2c7221 */ /* 0x004fe20000010000 */
[----:B------:R-:W-:Y:S02]  /*4ff0*/  F2FP.F16.F32.PACK_AB R151, R34, R151 ;  /* 0x000000972297723e */ /* 0x000fe400000000ff */
[----:B------:R-:W-:Y:S02]  /*5000*/  F2FP.F16.F32.PACK_AB R145, R8, R145 ;  /* 0x000000910891723e */ /* 0x000fe400000000ff */
[----:B------:R-:W-:Y:S02]  /*5010*/  F2FP.F16.F32.PACK_AB R147, R10, R147 ;  /* 0x000000930a93723e */ /* 0x000fe400000000ff */
[----:B------:R-:W2:Y:S01]  /*5020*/  MUFU.EX2 R143, R143 ;  /* 0x0000008f008f7308 */ /* 0x000ea20000000800 */
[----:B0-----:R-:W-:Y:S01]  /*5030*/  FADD.FTZ R3, R141, R44 ;  /* 0x0000002c8d037221 */ /* 0x001fe20000010000 */
[----:B------:R-:W-:Y:S01]  /*5040*/  FADD.FTZ R44, R134, R5 ;  /* 0x00000005862c7221 */ /* 0x000fe20000010000 */
[----:B------:R-:W-:-:S03]  /*5050*/  F2FP.F16.F32.PACK_AB R134, R41, R134 ;  /* 0x000000862986723e */ /* 0x000fc600000000ff */
[----:B------:R-:W-:Y:S02]  /*5060*/  FADD.FTZ R5, R41, R44 ;  /* 0x0000002c29057221 */ /* 0x000fe40000010000 */
[----:B------:R-:W0:Y:S01]  /*5070*/  MUFU.EX2 R14, R14 ;  /* 0x0000000e000e7308 */ /* 0x000e220000000800 */
[----:B-1----:R-:W-:Y:S01]  /*5080*/  FADD.FTZ R0, R12, R3 ;  /* 0x000000030c007221 */ /* 0x002fe20000010000 */
[----:B------:R-:W-:Y:S01]  /*5090*/  FADD.FTZ R46, R128, R5 ;  /* 0x00000005802e7221 */ /* 0x000fe20000010000 */
[C---:B------:R-:W-:Y:S02]  /*50a0*/  F2FP.F16.F32.PACK_AB R128, R43.reuse, R128 ;  /* 0x000000802b80723e */ /* 0x040fe400000000ff */
[----:B------:R-:W-:Y:S01]  /*50b0*/  F2FP.F16.F32.PACK_AB R141, R12, R141 ;  /* 0x0000008d0c8d723e */ /* 0x000fe200000000ff */
[----:B------:R-:W-:Y:S02]  /*50c0*/  FADD.FTZ R5, R43, R46 ;  /* 0x0000002e2b057221 */ /* 0x000fe40000010000 */
[----:B------:R-:W1:Y:S01]  /*50d0*/  MUFU.EX2 R137, R137 ;  /* 0x0000008900897308 */ /* 0x000e620000000800 */
[----:B--2---:R-:W-:Y:S01]  /*50e0*/  FADD.FTZ R3, R143, R0 ;  /* 0x000000008f037221 */ /* 0x004fe20000010000 */
[----:B------:R-:W-:Y:S01]  /*50f0*/  FADD.FTZ R46, R130, R5 ;  /* 0x00000005822e7221 */ /* 0x000fe20000010000 */
[----:B------:R-:W-:-:S03]  /*5100*/  F2FP.F16.F32.PACK_AB R130, R45, R130 ;  /* 0x000000822d82723e */ /* 0x000fc600000000ff */
[----:B------:R-:W-:Y:S02]  /*5110*/  FADD.FTZ R5, R45, R46 ;  /* 0x0000002e2d057221 */ /* 0x000fe40000010000 */
        /* <DEDUP_REMOVED lines=11> */
[----:B-1----:R-:W-:-:S07]  /*51d0*/  F2FP.F16.F32.PACK_AB R139, R24, R139 ;  /* 0x0000008b188b723e */ /* 0x002fce00000000ff */
[----:B------:R-:W1:Y:S08]  /*51e0*/  MUFU.EX2 R135, R135 ;  /* 0x0000008700877308 */ /* 0x000e700000000800 */
[----:B------:R-:W3:Y:S08]  /*51f0*/  MUFU.EX2 R28, R28 ;  /* 0x0000001c001c7308 */ /* 0x000ef00000000800 */
[----:B------:R4:W-:Y:S08]  /*5200*/  MUFU.EX2 R0, R36 ;  /* 0x0000002400007308 */ /* 0x0009f00000000800 */
[----:B------:R-:W5:Y:S01]  /*5210*/  MUFU.EX2 R129, R129 ;  /* 0x0000008100817308 */ /* 0x000f620000000800 */
[----:B----4-:R-:W-:-:S04]  /*5220*/  FADD.FTZ R36, R24, R3 ;  /* 0x0000000318247221 */ /* 0x010fc80000010000 */
[----:B--2---:R-:W-:Y:S01]  /*5230*/  FADD.FTZ R3, R133, R36 ;  /* 0x0000002485037221 */ /* 0x004fe20000010000 */
[C---:B0-----:R-:W-:Y:S02]  /*5240*/  F2FP.F16.F32.PACK_AB R133, R26.reuse, R133 ;  /* 0x000000851a85723e */ /* 0x041fe400000000ff */
[----:B------:R-:W0:Y:S01]  /*5250*/  MUFU.EX2 R32, R32 ;  /* 0x0000002000207308 */ /* 0x000e220000000800 */
[----:B------:R-:W-:-:S04]  /*5260*/  FADD.FTZ R36, R26, R3 ;  /* 0x000000031a247221 */ /* 0x000fc80000010000 */
[----:B-1----:R-:W-:Y:S01]  /*5270*/  FADD.FTZ R3, R135, R36 ;  /* 0x0000002487037221 */ /* 0x002fe20000010000 */
[C---:B---3--:R-:W-:Y:S02]  /*5280*/  F2FP.F16.F32.PACK_AB R135, R28.reuse, R135 ;  /* 0x000000871c87723e */ /* 0x048fe400000000ff */
[----:B------:R-:W1:Y:S01]  /*5290*/  MUFU.EX2 R131, R131 ;  /* 0x0000008300837308 */ /* 0x000e620000000800 */
[----:B------:R-:W-:-:S04]  /*52a0*/  FADD.FTZ R36, R28, R3 ;  /* 0x000000031c247221 */ /* 0x000fc80000010000 */
[----:B-----5:R-:W-:-:S03]  /*52b0*/  FADD.FTZ R3, R129, R36 ;  /* 0x0000002481037221 */ /* 0x020fc60000010000 */
[----:B------:R-:W2:Y:S01]  /*52c0*/  MUFU.EX2 R38, R38 ;  /* 0x0000002600267308 */ /* 0x000ea20000000800 */
[C---:B0-----:R-:W-:Y:S01]  /*52d0*/  FADD.FTZ R36, R32.reuse, R3 ;  /* 0x0000000320247221 */ /* 0x041fe20000010000 */
[----:B------:R-:W-:-:S06]  /*52e0*/  F2FP.F16.F32.PACK_AB R129, R32, R129 ;  /* 0x000000812081723e */ /* 0x000fcc00000000ff */
[----:B------:R-:W0:Y:S01]  /*52f0*/  MUFU.EX2 R124, R124 ;  /* 0x0000007c007c7308 */ /* 0x000e220000000800 */
[----:B-1----:R-:W-:Y:S01]  /*5300*/  FADD.FTZ R3, R131, R36 ;  /* 0x0000002483037221 */ /* 0x002fe20000010000 */
[----:B------:R-:W-:-:S03]  /*5310*/  F2FP.F16.F32.PACK_AB R131, R0, R131 ;  /* 0x000000830083723e */ /* 0x000fc600000000ff */
[----:B------:R-:W-:-:S03]  /*5320*/  FADD.FTZ R3, R0, R3 ;  /* 0x0000000300037221 */ /* 0x000fc60000010000 */
        /* <DEDUP_REMOVED lines=31> */
[----:B--2---:R-:W-:Y:S01]  /*5520*/  FADD.FTZ R0, R56, R3 ;  /* 0x0000000338007221 */ /* 0x004fe20000010000 */
[----:B------:R-:W-:-:S06]  /*5530*/  VIADD R3, R88, 0xfffffffe ;  /* 0xfffffffe58037836 */ /* 0x000fcc0000000000 */
[----:B------:R-:W2:Y:S01]  /*5540*/  MUFU.EX2 R53, R53 ;  /* 0x0000003500357308 */ /* 0x000ea20000000800 */
[----:B0-----:R-:W-:Y:S01]  /*5550*/  FADD.FTZ R2, R122, R5 ;  /* 0x000000057a027221 */ /* 0x001fe20000010000 */
[C---:B-1----:R-:W-:Y:S01]  /*5560*/  FADD.FTZ R0, R123.reuse, R0 ;  /* 0x000000007b007221 */ /* 0x042fe20000010000 */
[----:B------:R-:W-:Y:S02]  /*5570*/  F2FP.F16.F32.PACK_AB R123, R123, R56 ;  /* 0x000000387b7b723e */ /* 0x000fe400000000ff */
        /* <DEDUP_REMOVED lines=14> */
.L_x_1252:
[----:B------:R-:W-:Y:S02]  /*5660*/  ULDC UR18, c[0x0][0x9e4] ;  /* 0x0002790000127ab9 */ /* 0x000fe40000000800 */
[----:B------:R-:W-:-:S11]  /*5670*/  UISETP.NE.AND UP0, UPT, UR18, 0x1, UPT ;  /* 0x000000011200788c */ /* 0x000fd6000bf05270 */
[----:B------:R-:W-:Y:S02]  /*5680*/  @UP0 ULDC.64 UR6, c[0x0][0x9e8] ;  /* 0x00027a0000060ab9 */ /* 0x000fe40000000a00 */
[----:B------:R-:W-:-:S04]  /*5690*/  UIMAD.WIDE.U32 UR10, UR15, UR6, URZ ;  /* 0x000000060f0a72a5 */ /* 0x000fc8000f8e003f */
[----:B------:R-:W-:-:S12]  /*56a0*/  @UP0 USHF.R.U32.HI UR15, URZ, UR7, UR11 ;  /* 0x000000073f0f0299 */ /* 0x000fd8000801160b */
.L_x_1253:
[----:B------:R-:W-:-:S04]  /*56b0*/  UIMAD UR15, UR15, UR18, UR18 ;  /* 0x000000120f0f72a4 */ /* 0x000fc8000f8e0212 */
[----:B------:R-:W-:-:S04]  /*56c0*/  UISETP.LT.AND UP0, UPT, UR14, UR15, UPT ;  /* 0x0000000f0e00728c */ /* 0x000fc8000bf01270 */
[----:B------:R-:W-:-:S12]  /*56d0*/  USEL UR14, UR14, UR15, UP0 ;  /* 0x0000000f0e0e7287 */ /* 0x000fd80008000000 */
.L_x_1251:
[----:B------:R-:W-:Y:S01]  /*56e0*/  USHF.R.S32.HI UR6, URZ, 0x1f, UR14 ;  /* 0x0000001f3f067899 */ /* 0x000fe2000801140e */
[----:B------:R-:W-:Y:S02]  /*56f0*/  CS2R R118, SRZ ;  /* 0x0000000000767805 */ /* 0x000fe4000001ff00 */
[----:B------:R-:W-:Y:S02]  /*5700*/  CS2R R116, SRZ ;  /* 0x0000000000747805 */ /* 0x000fe4000001ff00 */
[----:B------:R-:W-:Y:S01]  /*5710*/  CS2R R114, SRZ ;  /* 0x0000000000727805 */ /* 0x000fe2000001ff00 */
[----:B------:R-:W-:Y:S01]  /*5720*/  ULEA.HI UR6, UR6, UR14, URZ, 0x7 ;  /* 0x0000000e06067291 */ /* 0x000fe2000f8f383f */
[----:B------:R-:W-:Y:S02]  /*5730*/  CS2R R112, SRZ ;  /* 0x0000000000707805 */ /* 0x000fe4000001ff00 */
[----:B------:R-:W-:Y:S02]  /*5740*/  CS2R R110, SRZ ;  /* 0x00000000006e7805 */ /* 0x000fe4000001ff00 */
[----:B------:R-:W-:Y:S01]  /*5750*/  CS2R R108, SRZ ;  /* 0x00000000006c7805 */ /* 0x000fe2000001ff00 */
        /* <DEDUP_REMOVED lines=10> */
[----:B------:R-:W-:Y:S02]  /*5800*/  CS2R R92, SRZ ;  /* 0x00000000005c7805 */ /* 0x000fe4000001ff00 */
[----:B------:R-:W-:Y:S02]  /*5810*/  CS2R R90, SRZ ;  /* 0x00000000005a7805 */ /* 0x000fe4000001ff00 */
[----:B------:R-:W-:Y:S02]  /*5820*/  CS2R R88, SRZ ;  /* 0x0000000000587805 */ /* 0x000fe4000001ff00 */
[----:B------:R-:W-:-:S13]  /*5830*/  ISETP.GE.AND P1, PT, R3, UR26, PT ;  /* 0x0000001a03007c0c */ /* 0x000fda000bf26270 */
[----:B------:R-:W-:Y:S05]  /*5840*/  @!P1 BRA `(.L_x_1254) ;  /* 0x0000003400a49947 */ /* 0x000fea0003800000 */
[----:B------:R-:W-:Y:S01]  /*5850*/  IMAD.MOV.U32 R5, RZ, RZ, R7 ;  /* 0x000000ffff057224 */ /* 0x000fe200078e0007 */
[----:B------:R-:W-:Y:S01]  /*5860*/  UMOV UR28, UR49 ;  /* 0x00000031001c7c82 */ /* 0x000fe20008000000 */
[----:B------:R-:W-:Y:S01]  /*5870*/  IMAD.MOV.U32 R4, RZ, RZ, R6 ;  /* 0x000000ffff047224 */ /* 0x000fe200078e0006 */
[----:B------:R-:W-:Y:S01]  /*5880*/  UMOV UR27, UR48 ;  /* 0x00000030001b7c82 */ /* 0x000fe20008000000 */
[----:B------:R-:W-:Y:S01]  /*5890*/  IMAD.MOV.U32 R119, RZ, RZ, RZ ;  /* 0x000000ffff777224 */ /* 0x000fe200078e00ff */
[----:B------:R-:W-:Y:S01]  /*58a0*/  ULDC UR22, c[0x0][0x9e4] ;  /* 0x0002790000167ab9 */ /* 0x000fe20000000800 */
[----:B------:R-:W-:Y:S01]  /*58b0*/  ULDC UR23, c[0x0][0x9dc] ;  /* 0x0002770000177ab9 */ /* 0x000fe20000000800 */
[----:B------:R-:W-:Y:S01]  /*58c0*/  ULDC UR25, c[0x0][0x9d8] ;  /* 0x0002760000197ab9 */ /* 0x000fe20000000800 */
[----:B------:R-:W-:Y:S01]  /*58d0*/  ULDC UR21, c[0x0][0x988] ;  /* 0x0002620000157ab9 */ /* 0x000fe20000000800 */
[----:B------:R-:W-:-:S05]  /*58e0*/  ULDC UR24, c[0x0][0x9e0] ;  /* 0x0002780000187ab9 */ /* 0x000fca0000000800 */
.L_x_1273:
[----:B------:R-:W-:Y:S01]  /*58f0*/  ISETP.NE.AND P2, PT, RZ, UR44, PT ;  /* 0x0000002cff007c0c */ /* 0x000fe2000bf45270 */
[----:B------:R-:W-:-:S04]  /*5900*/  UISETP.NE.AND UP0, UPT, UR27, 0x1, UPT ;  /* 0x000000011b00788c */ /* 0x000fc8000bf05270 */
[----:B------:R-:W-:-:S04]  /*5910*/  USEL UR49, URZ, 0x1, UP0 ;  /* 0x000000013f317887 */ /* 0x000fc80008000000 */
[----:B------:R-:W-:-:S04]  /*5920*/  ULOP3.LUT UR49, UR28, UR49, URZ, 0x3c, !UPT ;  /* 0x000000311c317292 */ /* 0x000fc8000f8e3c3f */
[----:B------:R-:W-:Y:S08]  /*5930*/  @P2 BRA `(.L_x_1255) ;  /* 0x0000000000382947 */ /* 0x000ff00003800000 */
[----:B------:R-:W-:Y:S05]  /*5940*/  @!P0 BRA `(.L_x_1256) ;  /* 0x0000000000048947 */ /* 0x000fea0003800000 */
[----:B------:R-:W-:Y:S01]  /*5950*/  BPT.TRAP 0x1 ;  /* 0x000000040000795c */ /* 0x000fe20000300000 */
.L_x_1256:
        /* <DEDUP_REMOVED lines=9> */
.L_x_1257:
[----:B-1----:R-:W-:Y:S05]  /*59f0*/  @P1 BRA `(.L_x_1255) ;  /* 0x0000000000081947 */ /* 0x002fea0003800000 */
[----:B------:R-:W1:Y:S02]  /*5a00*/  SYNCS.PHASECHK.TRANS64.TRYWAIT P1, [UR6+0x16830], R6 ;  /* 0x01683006ff0075a7 */ /* 0x000e640008020146 */
[----:B-1----:R-:W-:Y:S05]  /*5a10*/  @!P1 BRA `(.L_x_1258) ;  /* 0x0000012800309947 */ /* 0x002fea0003800000 */
.L_x_1255:
[----:B-1----:R-:W1:Y:S01]  /*5a20*/  S2R R7, SR_TID.X ;  /* 0x0000000000077919 */ /* 0x002e620000002100 */
[----:B------:R-:W-:Y:S01]  /*5a30*/  UIADD3 UR48, UR27, 0x1, URZ ;  /* 0x000000011b307890 */ /* 0x000fe2000fffe03f */
[----:B------:R-:W-:Y:S01]  /*5a40*/  UMOV UR19, 0x40000040 ;  /* 0x4000004000137882 */ /* 0x000fe20000000000 */
[----:B------:R-:W-:Y:S02]  /*5a50*/  UMOV UR7, 0x40000040 ;  /* 0x4000004000077882 */ /* 0x000fe40000000000 */
[----:B------:R-:W-:Y:S01]  /*5a60*/  UISETP.NE.AND UP0, UPT, UR48, 0x2, UPT ;  /* 0x000000023000788c */ /* 0x000fe2000bf05270 */
[----:B------:R-:W-:Y:S01]  /*5a70*/  UMOV UR11, 0x40000040 ;  /* 0x40000040000b7882 */ /* 0x000fe20000000000 */
[----:B------:R-:W-:Y:S02]  /*5a80*/  UMOV UR15, 0x40000040 ;  /* 0x40000040000f7882 */ /* 0x000fe40000000000 */
[----:B------:R-:W-:-:S04]  /*5a90*/  USEL UR48, UR48, URZ, UP0 ;  /* 0x0000003f30307287 */ /* 0x000fc80008000000 */
        /* <DEDUP_REMOVED lines=22> */
.L_x_1260:
[----:B------:R-:W-:Y:S01]  /*5c00*/  ULEA UR6, UR27, UR45, 0x3 ;  /* 0x0000002d1b067291 */ /* 0x000fe2000f8e183f */
[----:B------:R-:W-:-:S05]  /*5c10*/  IMAD.U32 R6, RZ, RZ, UR28 ;  /* 0x0000001cff067e24 */ /* 0x000fca000f8e00ff */
[----:B------:R-:W-:-:S04]  /*5c20*/  SHF.L.U32 R6, R6, 0x1f, RZ ;  /* 0x0000001f06067819 */ /* 0x000fc800000006ff */
[----:B------:R0:W1:Y:S01]  /*5c30*/  SYNCS.PHASECHK.TRANS64.TRYWAIT P1, [UR6+0x16850], R6 ;  /* 0x01685006ff0075a7 */ /* 0x0000620008020146 */
[----:B------:R-:W-:Y:S05]  /*5c40*/  @!P0 BRA `(.L_x_1261) ;  /* 0x0000000000048947 */ /* 0x000fea0003800000 */
[----:B------:R-:W-:Y:S01]  /*5c50*/  BPT.TRAP 0x1 ;  /* 0x000000040000795c */ /* 0x000fe20000300000 */
.L_x_1261:
[----:B-1----:R-:W-:Y:S05]  /*5c60*/  @P1 BRA `(.L_x_1259) ;  /* 0x0000000000081947 */ /* 0x002fea0003800000 */
[----:B------:R-:W1:Y:S02]  /*5c70*/  SYNCS.PHASECHK.TRANS64.TRYWAIT P1, [UR6+0x16850], R6 ;  /* 0x01685006ff0075a7 */ /* 0x000e640008020146 */
[----:B-1----:R-:W-:Y:S05]  /*5c80*/  @!P1 BRA `(.L_x_1262) ;  /* 0x0000012400ac9947 */ /* 0x002fea0003800000 */
.L_x_1259:
[----:B------:R-:W-:Y:S01]  /*5c90*/  UIADD3 UR6, UR45, 0x400, URZ ;  /* 0x000004002d067890 */ /* 0x000fe2000fffe03f */
[----:B------:R-:W-:Y:S01]  /*5ca0*/  WARPGROUP.ARRIVE ;  /* 0x00000000000079c5 */ /* 0x000fe20000000000 */
[----:B------:R-:W-:-:S05]  /*5cb0*/  UMOV UR7, 0x40000040 ;  /* 0x4000004000077882 */ /* 0x000fca0000000000 */
[----:B------:R-:W1:Y:S01]  /*5cc0*/  S2R R8, SR_TID.X ;  /* 0x0000000000087919 */ /* 0x000e620000002100 */
[----:B------:R-:W-:-:S04]  /*5cd0*/  USHF.R.U32.HI UR6, URZ, 0x4, UR6 ;  /* 0x000000043f067899 */ /* 0x000fc80008011606 */
[----:B------:R-:W-:-:S04]  /*5ce0*/  ULOP3.LUT UR6, UR6, 0x3fff, URZ, 0xc0, !UPT ;  /* 0x00003fff06067892 */ /* 0x000fc8000f8ec03f */
[----:B------:R-:W-:-:S07]  /*5cf0*/  ULEA UR10, UR27, UR6, 0xa ;  /* 0x000000061b0a7291 */ /* 0x000fce000f8e503f */
[----:B------:R-:W-:Y:S02]  /*5d00*/  UMOV UR6, UR10 ;  /* 0x0000000a00067c82 */ /* 0x000fe40008000000 */
[----:B------:R-:W-:Y:S01]  /*5d10*/  HGMMA.64x64x16.F32 R88, R148, gdesc[UR4].tnspB, R88, gsb0 ;  /* 0x40e0000494587df0 */ /* 0x000fe20008000858 */
[----:B------:R-:W-:Y:S01]  /*5d20*/  UIADD3 UR6, UR10, 0x80, URZ ;  /* 0x000000800a067890 */ /* 0x000fe2000fffe03f */
[----:B------:R-:W-:Y:S01]  /*5d30*/  UMOV UR7, 0x40000040 ;  /* 0x4000004000077882 */ /* 0x000fe20000000000 */
[----:B-1----:R-:W-:Y:S02]  /*5d40*/  SHF.R.U32.HI R7, RZ, 0x7, R8 ;  /* 0x00000007ff077819 */ /* 0x002fe40000011608 */
[----:B------:R-:W-:-:S03]  /*5d50*/  ISETP.GE.U32.AND P1, PT, R8, 0x180, PT ;  /* 0x000001800800780c */ /* 0x000fc60003f26070 */
[----:B0-----:R-:W-:-:S05]  /*5d60*/  VIADD R6, R7, 0x9 ;  /* 0x0000000907067836 */ /* 0x001fca0000000000 */
[----:B------:R-:W-:Y:S01]  /*5d70*/  SEL R6, R6, 0x9, !P1 ;  /* 0x0000000906067807 */ /* 0x000fe20004800000 */
        /* <DEDUP_REMOVED lines=37> */
.L_x_1263:
        /* <DEDUP_REMOVED lines=16> */
[----:B------:R-:W-:Y:S01]  /*60d0*/  ULEA UR6, UR48, UR45, 0x3 ;  /* 0x0000002d30067291 */ /* 0x000fe2000f8e183f */
[----:B------:R-:W-:Y:S01]  /*60e0*/  FMUL.FTZ R54, R64, UR25 ;  /* 0x0000001940367c20 */ /* 0x000fe20008410000 */
[----:B------:R-:W-:Y:S01]  /*60f0*/  FMUL.FTZ R64, R74, UR25 ;  /* 0x000000194a407c20 */ /* 0x000fe20008410000 */
[----:B------:R-:W-:Y:S01]  /*6100*/  @P1 IMAD.HI.U32 R46, R83, UR7, RZ ;  /* 0x00000007532e1c27 */ /* 0x000fe2000f8e00ff */
[----:B------:R-:W-:-:S03]  /*6110*/  @UP1 ULDC UR7, c[0x0][0x450] ;  /* 0x0001140000071ab9 */ /* 0x000fc60000000800 */
[----:B------:R-:W-:Y:S01]  /*6120*/  FMUL.FTZ R74, R84, UR25 ;  /* 0x00000019544a7c20 */ /* 0x000fe20008410000 */
[----:B0-----:R-:W-:Y:S01]  /*6130*/  FMUL.FTZ R6, R24, UR25 ;  /* 0x0000001918067c20 */ /* 0x001fe20008410000 */
[----:B------:R-:W-:Y:S01]  /*6140*/  UIADD3 UR6, UR6, 0x16840, URZ ;  /* 0x0001684006067890 */ /* 0x000fe2000fffe03f */
        /* <DEDUP_REMOVED lines=18> */
[----:B------:R-:W-:Y:S01]  /*6270*/  UISETP.NE.AND UP0, UPT, UR52, URZ, UPT ;  /* 0x0000003f3400728c */ /* 0x000fe2000bf05270 */
        /* <DEDUP_REMOVED lines=16> */
[----:B------:R-:W-:Y:S01]  /*6380*/  UPRMT UR6, UR43, 0x654, UR6 ;  /* 0x000006542b067896 */ /* 0x000fe20008000006 */
        /* <DEDUP_REMOVED lines=16> */
[----:B------:R-:W-:-:S02]  /*6490*/  IMAD.SHL.U32 R77, R3, 0x80, RZ ;  /* 0x00000080034d7824 */ /* 0x000fc400078e00ff */
[----:B------:R-:W-:Y:S01]  /*64a0*/  FMUL.FTZ R78, R87, UR25 ;  /* 0x00000019574e7c20 */ /* 0x000fe20008410000 */
[----:B------:R-:W-:Y:S01]  /*64b0*/  PLOP3.LUT P1, PT, PT, PT, UP0, 0x40, 0x0 ;  /* 0x000000000000781c */ /* 0x000fe20003f2e808 */
[----:B------:R-:W-:Y:S01]  /*64c0*/  IMAD.U32 R47, RZ, RZ, UR47 ;  /* 0x0000002fff2f7e24 */ /* 0x000fe2000f8e00ff */
[----:B------:R-:W1:Y:S01]  /*64d0*/  MUFU.TANH R6, R6 ;  /* 0x0000000600067308 */ /* 0x000e620000002400 */
[----:B------:R-:W-:Y:S01]  /*64e0*/  IADD3 R46, -R16, 0x1, -R77 ;  /* 0x00000001102e7810 */ /* 0x000fe20007ffe94d */
[----:B------:R-:W-:Y:S01]  /*64f0*/  SYNCS.ARRIVE.TRANS64.RED.A1T0 RZ, [UR6], RZ ;  /* 0x000000ffffff79a7 */ /* 0x000fe20008100406 */
[----:B------:R-:W-:Y:S02]  /*6500*/  ULOP3.LUT UR6, URZ, UR23, URZ, 0x33, !UPT ;  /* 0x000000173f067292 */ /* 0x000fe4000f8e333f */
[----:B------:R-:W-:-:S03]  /*6510*/  IADD3 R46, -R47, UR40, R46 ;  /* 0x000000282f2e7c10 */ /* 0x000fc6000fffe12e */
[----:B------:R-:W2:Y:S02]  /*6520*/  MUFU.TANH R7, R7 ;  /* 0x0000000700077308 */ /* 0x000ea40000002400 */
[C---:B------:R-:W-:Y:S02]  /*6530*/  VIADD R82, R46.reuse, UR24 ;  /* 0x000000182e527c36 */ /* 0x040fe40008000000 */
[----:B------:R-:W-:Y:S02]  /*6540*/  VIADD R81, R46, UR6 ;  /* 0x000000062e517c36 */ /* 0x000fe40008000000 */
[--C-:B0-----:R-:W-:Y:S02]  /*6550*/  IMAD.IADD R80, R82, 0x1, R84.reuse ;  /* 0x0000000152507824 */ /* 0x101fe400078e0254 */
[----:B------:R-:W0:Y:S01]  /*6560*/  MUFU.TANH R8, R8 ;  /* 0x0000000800087308 */ /* 0x000e220000002400 */
        /* <DEDUP_REMOVED lines=76> */
.L_x_1266:
[----:B------:R-:W-:-:S05]  /*6a30*/  IMAD.U32 R86, RZ, RZ, UR22 ;  /* 0x00000016ff567e24 */ /* 0x000fca000f8e00ff */
[----:B------:R-:W-:-:S13]  /*6a40*/  ISETP.NE.AND P1, PT, R86, 0x1, PT ;  /* 0x000000015600780c */ /* 0x000fda0003f25270 */
[----:B------:R-:W1:Y:S02]  /*6a50*/  @P1 LDC.64 R46, c[0x0][0x9e8] ;  /* 0x00027a00ff2e1b82 */ /* 0x000e640000000a00 */
[----:B-1----:R-:W-:-:S05]  /*6a60*/  @P1 IMAD.HI.U32 R46, R84, R46, RZ ;  /* 0x0000002e542e1227 */ /* 0x002fca00078e00ff */
[----:B------:R-:W-:-:S07]  /*6a70*/  @P1 SHF.R.U32.HI R84, RZ, R47, R46 ;  /* 0x0000002fff541219 */ /* 0x000fce000001162e */
.L_x_1267:
[----:B------:R-:W-:Y:S05]  /*6a80*/  BSYNC B0 ;  /* 0x0000000000007941 */ /* 0x000fea0003800000 */
.L_x_1265:
[----:B------:R-:W-:-:S04]  /*6a90*/  IMAD R47, R84, R86, -R77 ;  /* 0x00000056542f7224 */ /* 0x000fc800078e0a4d */
[----:B------:R-:W-:-:S05]  /*6aa0*/  IMAD.IADD R47, R47, 0x1, -R16 ;  /* 0x000000012f2f7824 */ /* 0x000fca00078e0a10 */
[----:B------:R-:W-:Y:S02]  /*6ab0*/  VIADDMNMX R80, R47, R86, R80, PT ;  /* 0x000000562f507246 */ /* 0x000fe40003800150 */
[----:B------:R-:W-:-:S07]  /*6ac0*/  VIMNMX R79, R79, R47, !PT ;  /* 0x0000002f4f4f7248 */ /* 0x000fce0007fe0100 */
.L_x_1264:
[----:B------:R-:W-:Y:S01]  /*6ad0*/  ISETP.GT.AND P1, PT, R3, -0x1, PT ;  /* 0xffffffff0300780c */ /* 0x000fe20003f24270 */
[----:B------:R-:W1:Y:S01]  /*6ae0*/  SHFL.IDX PT, R83, R83, 0x1, 0x1c1f ;  /* 0x003c1f0053537f89 */ /* 0x000e6200000e0000 */
[----:B------:R-:W-:Y:S02]  /*6af0*/  UISETP.NE.AND UP0, UPT, UR52, URZ, UPT ;  /* 0x0000003f3400728c */ /* 0x000fe4000bf05270 */
[C---:B------:R-:W-:Y:S02]  /*6b00*/  ISETP.GT.AND P3, PT, R79.reuse, 0x8, P1 ;  /* 0x000000084f00780c */ /* 0x040fe40000f64270 */
[C---:B------:R-:W-:Y:S02]  /*6b10*/  ISETP.GT.AND P6, PT, R79.reuse, RZ, P1 ;  /* 0x000000ff4f00720c */ /* 0x040fe40000fc4270 */
        /* <DEDUP_REMOVED lines=9> */
[--C-:B-1----:R-:W-:Y:S01]  /*6bb0*/  IMAD.IADD R82, R82, 0x1, R83.reuse ;  /* 0x0000000152527824 */ /* 0x102fe200078e0253 */
[----:B------:R-:W-:Y:S01]  /*6bc0*/  ISETP.GT.AND P5, PT, R79, 0x9, P1 ;  /* 0x000000094f00780c */ /* 0x000fe20000fa4270 */
[----:B------:R-:W-:Y:S01]  /*6bd0*/  IMAD.IADD R81, R81, 0x1, R83 ;  /* 0x0000000151517824 */ /* 0x000fe200078e0253 */
        /* <DEDUP_REMOVED lines=99> */
.L_x_1270:
[----:B------:R-:W-:-:S05]  /*7210*/  IMAD.U32 R80, RZ, RZ, UR22 ;  /* 0x00000016ff507e24 */ /* 0x000fca000f8e00ff */
[----:B------:R-:W-:-:S13]  /*7220*/  ISETP.NE.AND P2, PT, R80, 0x1, PT ;  /* 0x000000015000780c */ /* 0x000fda0003f45270 */
[----:B------:R-:W0:Y:S02]  /*7230*/  @P2 LDC.64 R6, c[0x0][0x9e8] ;  /* 0x00027a00ff062b82 */ /* 0x000e240000000a00 */
[----:B0-----:R-:W-:-:S05]  /*7240*/  @P2 IMAD.HI.U32 R6, R83, R6, RZ ;  /* 0x0000000653062227 */ /* 0x001fca00078e00ff */
[----:B------:R-:W-:-:S07]  /*7250*/  @P2 SHF.R.U32.HI R83, RZ, R7, R6 ;  /* 0x00000007ff532219 */ /* 0x000fce0000011606 */
.L_x_1271:
[----:B------:R-:W-:Y:S05]  /*7260*/  BSYNC B0 ;  /* 0x0000000000007941 */ /* 0x000fea0003800000 */
.L_x_1269:
[----:B------:R-:W-:-:S04]  /*7270*/  IMAD R77, R83, R80, -R77 ;  /* 0x00000050534d7224 */ /* 0x000fc800078e0a4d */
[----:B------:R-:W-:-:S05]  /*7280*/  IMAD.IADD R77, R77, 0x1, -R16 ;  /* 0x000000014d4d7824 */ /* 0x000fca00078e0a10 */
[----:B------:R-:W-:Y:S02]  /*7290*/  VIADDMNMX R82, R77, R80, R82, PT ;  /* 0x000000504d527246 */ /* 0x000fe40003800152 */
[----:B------:R-:W-:-:S07]  /*72a0*/  VIMNMX R81, R81, R77, !PT ;  /* 0x0000004d51517248 */ /* 0x000fce0007fe0100 */
.L_x_1268:
        /* <DEDUP_REMOVED lines=11> */
[----:B------:R-:W-:-:S02]  /*7360*/  ISETP.GT.AND P2, PT, R81, 0x1, P1 ;  /* 0x000000015100780c */ /* 0x000fc40000f44270 */
[----:B------:R-:W-:Y:S02]  /*7370*/  FMNMX.FTZ R6, R24, R7, !PT ;  /* 0x0000000718067209 */ /* 0x000fe40007810000 */
[----:B------:R-:W-:Y:S02]  /*7380*/  FSEL R30, R30, -INF , !P5 ;  /* 0xff8000001e1e7808 */ /* 0x000fe40006800000 */
[----:B------:R-:W-:Y:S02]  /*7390*/  FMNMX.FTZ R7, R25, R6, !PT ;  /* 0x0000000619077209 */ /* 0x000fe40007810000 */
[----:B------:R-:W-:Y:S02]  /*73a0*/  ISETP.LT.OR P2, PT, R82, 0x2, P2 ;  /* 0x000000025200780c */ /* 0x000fe40001741670 */
[----:B------:R-:W-:Y:S02]  /*73b0*/  FMNMX.FTZ R6, R28, R7, !PT ;  /* 0x000000071c067209 */ /* 0x000fe40007810000 */
[----:B------:R-:W-:-:S02]  /*73c0*/  ISETP.GT.AND P5, PT, R81, RZ, P1 ;  /* 0x000000ff5100720c */ /* 0x000fc40000fa4270 */
[----:B------:R-:W-:Y:S02]  /*73d0*/  FMNMX.FTZ R7, R29, R6, !PT ;  /* 0x000000061d077209 */ /* 0x000fe40007810000 */
[----:B------:R-:W-:Y:S02]  /*73e0*/  FSEL R9, R9, -INF , !P2 ;  /* 0xff80000009097808 */ /* 0x000fe40005000000 */
[----:B------:R-:W-:Y:S02]  /*73f0*/  FMNMX.FTZ R6, R32, R7, !PT ;  /* 0x0000000720067209 */ /* 0x000fe40007810000 */
[----:B------:R-:W-:Y:S02]  /*7400*/  ISETP.LT.OR P5, PT, R82, 0x1, P5 ;  /* 0x000000015200780c */ /* 0x000fe40002fa1670 */
[----:B------:R-:W-:Y:S02]  /*7410*/  FMNMX.FTZ R7, R33, R6, !PT ;  /* 0x0000000621077209 */ /* 0x000fe40007810000 */
[----:B------:R-:W-:-:S02]  /*7420*/  ISETP.GT.AND P2, PT, R81, 0x11, P1 ;  /* 0x000000115100780c */ /* 0x000fc40000f44270 */
[----:B------:R-:W-:Y:S02]  /*7430*/  FMNMX.FTZ R6, R36, R7, !PT ;  /* 0x0000000724067209 */ /* 0x000fe40007810000 */
[----:B------:R-:W-:Y:S02]  /*7440*/  ISETP.GT.AND P3, PT, R81, 0x8, P1 ;  /* 0x000000085100780c */ /* 0x000fe40000f64270 */
[----:B------:R-:W-:Y:S02]  /*7450*/  FMNMX.FTZ R7, R37, R6, !PT ;  /* 0x0000000625077209 */ /* 0x000fe40007810000 */
[----:B------:R-:W-:Y:S02]  /*7460*/  ISETP.LT.OR P2, PT, R82, 0x12, P2 ;  /* 0x000000125200780c */ /* 0x000fe40001741670 */
[----:B------:R-:W-:Y:S02]  /*7470*/  FMNMX.FTZ R6, R40, R7, !PT ;  /* 0x0000000728067209 */ /* 0x000fe40007810000 */
[----:B------:R-:W-:-:S02]  /*7480*/  ISETP.GT.AND P4, PT, R81, 0x9, P1 ;  /* 0x000000095100780c */ /* 0x000fc40000f84270 */
[----:B------:R-:W-:Y:S02]  /*7490*/  FMNMX.FTZ R7, R41, R6, !PT ;  /* 0x0000000629077209 */ /* 0x000fe40007810000 */
[----:B------:R-:W-:Y:S02]  /*74a0*/  ISETP.LT.OR P3, PT, R82, 0x9, P3 ;  /* 0x000000095200780c */ /* 0x000fe40001f61670 */
[----:B------:R-:W-:Y:S02]  /*74b0*/  FMNMX.FTZ R6, R44, R7, !PT ;  /* 0x000000072c067209 */ /* 0x000fe40007810000 */
[----:B------:R-:W-:Y:S02]  /*74c0*/  ISETP.LT.OR P4, PT, R82, 0xa, P4 ;  /* 0x0000000a5200780c */ /* 0x000fe40002781670 */
[----:B------:R-:W-:Y:S02]  /*74d0*/  FMNMX.FTZ R7, R45, R6, !PT ;  /* 0x000000062d077209 */ /* 0x000fe40007810000 */
[----:B------:R-:W-:-:S02]  /*74e0*/  FSEL R12, R12, -INF , !P3 ;  /* 0xff8000000c0c7808 */ /* 0x000fc40005800000 */
[----:B------:R-:W-:Y:S02]  /*74f0*/  FMNMX.FTZ R6, R50, R7, !PT ;  /* 0x0000000732067209 */ /* 0x000fe40007810000 */
[----:B------:R-:W-:Y:S02]  /*7500*/  FSEL R13, R13, -INF , !P4 ;  /* 0xff8000000d0d7808 */ /* 0x000fe40006000000 */
[----:B------:R-:W-:Y:S02]  /*7510*/  FMNMX.FTZ R7, R51, R6, !PT ;  /* 0x0000000633077209 */ /* 0x000fe40007810000 */
[C---:B------:R-:W-:Y:S02]  /*7520*/  ISETP.GT.AND P3, PT, R81.reuse, 0x18, P1 ;  /* 0x000000185100780c */ /* 0x040fe40000f64270 */
        /* <DEDUP_REMOVED lines=24> */
[----:B------:R-:W-:Y:S01]  /*76b0*/  ISETP.LT.OR P3, PT, R82, 0x32, P3 ;  /* 0x000000325200780c */ /* 0x000fe20001f61670 */
[----:B------:R-:W0:Y:S01]  /*76c0*/  SHFL.BFLY PT, R6, R7, 0x2, 0x1f ;  /* 0x0c401f0007067f89 */ /* 0x000e2200000e0000 */
[----:B------:R-:W-:-:S02]  /*76d0*/  ISETP.GT.AND P4, PT, R81, 0x39, P1 ;  /* 0x000000395100780c */ /* 0x000fc40000f84270 */
[----:B------:R-:W-:Y:S02]  /*76e0*/  FSEL R39, R39, -INF , !P3 ;  /* 0xff80000027277808 */ /* 0x000fe40005800000 */
[C---:B------:R-:W-:Y:S02]  /*76f0*/  ISETP.LT.OR P4, PT, R82.reuse, 0x3a, P4 ;  /* 0x0000003a5200780c */ /* 0x040fe40002781670 */
[----:B------:R-:W-:Y:S02]  /*7700*/  ISETP.GT.AND P3, PT, R81, 0x41, P1 ;  /* 0x000000415100780c */ /* 0x000fe40000f64270 */
[----:B------:R-:W-:Y:S02]  /*7710*/  FSEL R43, R43, -INF , !P4 ;  /* 0xff8000002b2b7808 */ /* 0x000fe40006000000 */
[----:B------:R-:W-:Y:S02]  /*7720*/  ISETP.LT.OR P3, PT, R82, 0x42, P3 ;  /* 0x000000425200780c */ /* 0x000fe40001f61670 */
[----:B------:R-:W-:-:S02]  /*7730*/  ISETP.GT.AND P4, PT, R81, 0x49, P1 ;  /* 0x000000495100780c */ /* 0x000fc40000f84270 */
[----:B------:R-:W-:Y:S02]  /*7740*/  FSEL R49, R49, -INF , !P3 ;  /* 0xff80000031317808 */ /* 0x000fe40005800000 */
[C---:B------:R-:W-:Y:S02]  /*7750*/  ISETP.LT.OR P4, PT, R82.reuse, 0x4a, P4 ;  /* 0x0000004a5200780c */ /* 0x040fe40002781670 */
[----:B------:R-:W-:Y:S02]  /*7760*/  ISETP.GT.AND P3, PT, R81, 0x51, P1 ;  /* 0x000000515100780c */ /* 0x000fe40000f64270 */
[----:B------:R-:W-:Y:S02]  /*7770*/  FSEL R53, R53, -INF , !P4 ;  /* 0xff80000035357808 */ /* 0x000fe40006000000 */
[----:B------:R-:W-:Y:S02]  /*7780*/  ISETP.LT.OR P3, PT, R82, 0x52, P3 ;  /* 0x000000525200780c */ /* 0x000fe40001f61670 */
[----:B0-----:R-:W-:-:S02]  /*7790*/  FMNMX.FTZ R77, R7, R6, !PT ;  /* 0x00000006074d7209 */ /* 0x001fc40007810000 */
[----:B------:R-:W-:Y:S02]  /*77a0*/  ISETP.GT.AND P4, PT, R81, 0x59, P1 ;  /* 0x000000595100780c */ /* 0x000fe40000f84270 */
[----:B------:R-:W-:Y:S01]  /*77b0*/  FSEL R57, R57, -INF , !P3 ;  /* 0xff80000039397808 */ /* 0x000fe20005800000 */
[----:B------:R-:W0:Y:S01]  /*77c0*/  SHFL.BFLY PT, R6, R77, 0x1, 0x1f ;  /* 0x0c201f004d067f89 */ /* 0x000e2200000e0000 */
[C---:B------:R-:W-:Y:S02]  /*77d0*/  ISETP.LT.OR P4, PT, R82.reuse, 0x5a, P4 ;  /* 0x0000005a5200780c */ /* 0x040fe40002781670 */
[----:B------:R-:W-:Y:S02]  /*77e0*/  ISETP.GT.AND P3, PT, R81, 0x61, P1 ;  /* 0x000000615100780c */ /* 0x000fe40000f64270 */
[----:B------:R-:W-:Y:S02]  /*77f0*/  FSEL R61, R61, -INF , !P4 ;  /* 0xff8000003d3d7808 */ /* 0x000fe40006000000 */
[----:B------:R-:W-:-:S02]  /*7800*/  ISETP.LT.OR P3, PT, R82, 0x62, P3 ;  /* 0x000000625200780c */ /* 0x000fc40001f61670 */
[----:B------:R-:W-:Y:S02]  /*7810*/  ISETP.GT.AND P4, PT, R81, 0x69, P1 ;  /* 0x000000695100780c */ /* 0x000fe40000f84270 */
[----:B------:R-:W-:Y:S02]  /*7820*/  FSEL R65, R65, -INF , !P3 ;  /* 0xff80000041417808 */ /* 0x000fe40005800000 */
[C---:B------:R-:W-:Y:S02]  /*7830*/  ISETP.LT.OR P4, PT, R82.reuse, 0x6a, P4 ;  /* 0x0000006a5200780c */ /* 0x040fe40002781670 */
[----:B------:R-:W-:Y:S02]  /*7840*/  ISETP.GT.AND P3, PT, R81, 0x71, P1 ;  /* 0x000000715100780c */ /* 0x000fe40000f64270 */
[----:B------:R-:W-:Y:S02]  /*7850*/  FSEL R69, R69, -INF , !P4 ;  /* 0xff80000045457808 */ /* 0x000fe40006000000 */
[----:B------:R-:W-:-:S04]  /*7860*/  ISETP.LT.OR P3, PT, R82, 0x72, P3 ;  /* 0x000000725200780c */ /* 0x000fc80001f61670 */
[----:B------:R-:W-:Y:S02]  /*7870*/  FSEL R73, R73, -INF , !P3 ;  /* 0xff80000049497808 */ /* 0x000fe40005800000 */
[----:B0-----:R-:W-:-:S04]  /*7880*/  FMNMX.FTZ R6, R77, R6, !PT ;  /* 0x000000064d067209 */ /* 0x001fc80007810000 */
[C---:B------:R-:W-:Y:S01]  /*7890*/  FSETP.NEU.FTZ.AND P6, PT, R6.reuse, -INF , PT ;  /* 0xff8000000600780b */ /* 0x040fe20003fdd000 */
[----:B------:R-:W-:-:S05]  /*78a0*/  FMUL.FTZ R79, R6, UR21 ;  /* 0x00000015064f7c20 */ /* 0x000fca0008410000 */
[----:B------:R-:W-:-:S05]  /*78b0*/  FSEL R7, R79, RZ, P6 ;  /* 0x000000ff4f077208 */ /* 0x000fca0003000000 */
[--C-:B------:R-:W-:Y:S01]  /*78c0*/  FFMA.FTZ R150, R10, UR21, -R7.reuse ;  /* 0x000000150a967c23 */ /* 0x100fe20008010807 */
[--C-:B------:R-:W-:Y:S01]  /*78d0*/  FFMA.FTZ R10, R11, UR21, -R7.reuse ;  /* 0x000000150b0a7c23 */ /* 0x100fe20008010807 */
[----:B------:R-:W-:Y:S01]  /*78e0*/  FSEL R11, R8, -INF , !P5 ;  /* 0xff800000080b7808 */ /* 0x000fe20006800000 */
[--C-:B------:R-:W-:Y:S01]  /*78f0*/  FFMA.FTZ R47, R47, UR21, -R7.reuse ;  /* 0x000000152f2f7c23 */ /* 0x100fe20008010807 */
[--C-:B------:R-:W-:Y:S01]  /*7900*/  FFMA.FTZ R148, R46, UR21, -R7.reuse ;  /* 0x000000152e947c23 */ /* 0x100fe20008010807 */
[----:B------:R-:W-:Y:S01]  /*7910*/  FSEL R46, R21, -INF , !P2 ;  /* 0xff800000152e7808 */ /* 0x000fe20005000000 */
[--C-:B------:R-:W-:Y:S01]  /*7920*/  FFMA.FTZ R144, R14, UR21, -R7.reuse ;  /* 0x000000150e907c23 */ /* 0x100fe20008010807 */
[----:B------:R-:W-:Y:S01]  /*7930*/  FMNMX.FTZ R8, R11, R5, !PT ;  /* 0x000000050b087209 */ /* 0x000fe20007810000 */
[----:B------:R0:W-:Y:S01]  /*7940*/  MUFU.EX2 R21, R47 ;  /* 0x0000002f00157308 */ /* 0x0001e20000000800 */
[--C-:B------:R-:W-:Y:S01]  /*7950*/  FFMA.FTZ R146, R24, UR21, -R7.reuse ;  /* 0x0000001518927c23 */ /* 0x100fe20008010807 */
[C---:B------:R-:W-:Y:S01]  /*7960*/  ISETP.GT.AND P2, PT, R81.reuse, 0x21, P1 ;  /* 0x000000215100780c */ /* 0x040fe20000f44270 */
[--C-:B------:R-:W-:Y:S01]  /*7970*/  FFMA.FTZ R140, R28, UR21, -R7.reuse ;  /* 0x000000151c8c7c23 */ /* 0x100fe20008010807 */
[----:B------:R-:W-:Y:S01]  /*7980*/  ISETP.GT.AND P5, PT, R81, 0x38, P1 ;  /* 0x000000385100780c */ /* 0x000fe20000fa4270 */
[--C-:B------:R-:W-:Y:S01]  /*7990*/  FFMA.FTZ R142, R32, UR21, -R7.reuse ;  /* 0x00000015208e7c23 */ /* 0x100fe20008010807 */
[C---:B------:R-:W-:Y:S01]  /*79a0*/  ISETP.LT.OR P2, PT, R82.reuse, 0x22, P2 ;  /* 0x000000225200780c */ /* 0x040fe20001741670 */
[--C-:B------:R-:W-:Y:S01]  /*79b0*/  FFMA.FTZ R33, R33, UR21, -R7.reuse ;  /* 0x0000001521217c23 */ /* 0x100fe20008010807 */
[----:B------:R-:W-:Y:S01]  /*79c0*/  ISETP.LT.OR P5, PT, R82, 0x39, P5 ;  /* 0x000000395200780c */ /* 0x000fe20002fa1670 */
[--C-:B0-----:R-:W-:Y:S01]  /*79d0*/  FFMA.FTZ R47, R15, UR21, -R7.reuse ;  /* 0x000000150f2f7c23 */ /* 0x101fe20008010807 */
[----:B------:R-:W-:Y:S01]  /*79e0*/  FMNMX.FTZ R15, R9, R8, !PT ;  /* 0x00000008090f7209 */ /* 0x000fe20007810000 */
[--C-:B------:R-:W-:Y:S01]  /*79f0*/  FFMA.FTZ R132, R44, UR21, -R7.reuse ;  /* 0x000000152c847c23 */ /* 0x100fe20008010807 */
[----:B------:R-:W-:Y:S01]  /*7a00*/  FSEL R31, R31, -INF , !P2 ;  /* 0xff8000001f1f7808 */ /* 0x000fe20005000000 */
[--C-:B------:R-:W-:Y:S01]  /*7a10*/  FFMA.FTZ R41, R41, UR21, -R7.reuse ;  /* 0x0000001529297c23 */ /* 0x100fe20008010807 */
[----:B------:R-:W-:Y:S01]  /*7a20*/  FMNMX.FTZ R14, R12, R15, !PT ;  /* 0x0000000f0c0e7209 */ /* 0x000fe20007810000 */
[--C-:B------:R-:W-:Y:S01]  /*7a30*/  FFMA.FTZ R136, R36, UR21, -R7.reuse ;  /* 0x0000001524887c23 */ /* 0x100fe20008010807 */
[----:B------:R-:W-:Y:S01]  /*7a40*/  ISETP.GT.AND P2, PT, R81, 0x30, P1 ;  /* 0x000000305100780c */ /* 0x000fe20000f44270 */
[--C-:B------:R-:W-:Y:S01]  /*7a50*/  FFMA.FTZ R138, R40, UR21, -R7.reuse ;  /* 0x00000015288a7c23 */ /* 0x100fe20008010807 */
[----:B------:R-:W-:Y:S01]  /*7a60*/  FMNMX.FTZ R15, R13, R14, !PT ;  /* 0x0000000e0d0f7209 */ /* 0x000fe20007810000 */
[--C-:B------:R-:W-:Y:S01]  /*7a70*/  FFMA.FTZ R14, R25, UR21, -R7.reuse ;  /* 0x00000015190e7c23 */ /* 0x100fe20008010807 */
[----:B------:R-:W-:Y:S01]  /*7a80*/  ISETP.LT.OR P2, PT, R82, 0x31, P2 ;  /* 0x000000315200780c */ /* 0x000fe20001741670 */
[--C-:B------:R-:W-:Y:S01]  /*7a90*/  FFMA.FTZ R134, R50, UR21, -R7.reuse ;  /* 0x0000001532867c23 */ /* 0x100fe20008010807 */
        /* <DEDUP_REMOVED lines=10> */
[----:B------:R-:W-:Y:S01]  /*7b40*/  FSEL R42, R42, -INF , !P5 ;  /* 0xff8000002a2a7808 */ /* 0x000fe20006800000 */
[--C-:B------:R-:W-:Y:S01]  /*7b50*/  FFMA.FTZ R126, R66, UR21, -R7.reuse ;  /* 0x00000015427e7c23 */ /* 0x100fe20008010807 */
[----:B------:R-:W-:Y:S01]  /*7b60*/  FMNMX.FTZ R15, R27, R24, !PT ;  /* 0x000000181b0f7209 */ /* 0x000fe20007810000 */
[--C-:B------:R-:W-:Y:S01]  /*7b70*/  FFMA.FTZ R120, R70, UR21, -R7.reuse ;  /* 0x0000001546787c23 */ /* 0x100fe20008010807 */
[----:B------:R-:W-:Y:S01]  /*7b80*/  ISETP.LT.OR P2, PT, R82, 0x41, P2 ;  /* 0x000000415200780c */ /* 0x000fe20001741670 */
[--C-:B------:R-:W-:Y:S01]  /*7b90*/  FFMA.FTZ R122, R74, UR21, -R7.reuse ;  /* 0x000000154a7a7c23 */ /* 0x100fe20008010807 */
[----:B------:R-:W-:Y:S01]  /*7ba0*/  FMNMX.FTZ R24, R30, R15, !PT ;  /* 0x0000000f1e187209 */ /* 0x000fe20007810000 */
[--C-:B------:R-:W-:Y:S01]  /*7bb0*/  FFMA.FTZ R15, R29, UR21, -R7.reuse ;  /* 0x000000151d0f7c23 */ /* 0x100fe20008010807 */
[----:B------:R-:W-:Y:S01]  /*7bc0*/  ISETP.GT.AND P5, PT, R81, 0x48, P1 ;  /* 0x000000485100780c */ /* 0x000fe20000fa4270 */
[----:B------:R-:W-:Y:S01]  /*7bd0*/  FFMA.FTZ R75, R75, UR21, -R7 ;  /* 0x000000154b4b7c23 */ /* 0x000fe20008010807 */
[----:B------:R-:W-:Y:S01]  /*7be0*/  FMNMX.FTZ R25, R31, R24, !PT ;  /* 0x000000181f197209 */ /* 0x000fe20007810000 */
[----:B------:R-:W-:Y:S01]  /*7bf0*/  MUFU.EX2 R8, R47 ;  /* 0x0000002f00087308 */ /* 0x000fe20000000800 */
[----:B------:R-:W-:-:S02]  /*7c00*/  FSEL R48, R48, -INF , !P2 ;  /* 0xff80000030307808 */ /* 0x000fc40005000000 */
[----:B------:R-:W-:Y:S02]  /*7c10*/  FMNMX.FTZ R24, R34, R25, !PT ;  /* 0x0000001922187209 */ /* 0x000fe40007810000 */
[----:B------:R-:W-:Y:S02]  /*7c20*/  ISETP.LT.OR P5, PT, R82, 0x49, P5 ;  /* 0x000000495200780c */ /* 0x000fe40002fa1670 */
[----:B------:R-:W-:Y:S01]  /*7c30*/  FMNMX.FTZ R25, R35, R24, !PT ;  /* 0x0000001823197209 */ /* 0x000fe20007810000 */
[----:B------:R-:W-:Y:S01]  /*7c40*/  MUFU.EX2 R148, R148 ;  /* 0x0000009400947308 */ /* 0x000fe20000000800 */
[----:B------:R-:W-:Y:S02]  /*7c50*/  ISETP.GT.AND P2, PT, R81, 0x50, P1 ;  /* 0x000000505100780c */ /* 0x000fe40000f44270 */
[----:B------:R-:W-:Y:S02]  /*7c60*/  FMNMX.FTZ R24, R38, R25, !PT ;  /* 0x0000001926187209 */ /* 0x000fe40007810000 */
[----:B------:R-:W-:-:S02]  /*7c70*/  FSEL R52, R52, -INF , !P5 ;  /* 0xff80000034347808 */ /* 0x000fc40006800000 */
[----:B------:R-:W-:Y:S01]  /*7c80*/  FMNMX.FTZ R25, R39, R24, !PT ;  /* 0x0000001827197209 */ /* 0x000fe20007810000 */
[----:B------:R-:W-:Y:S01]  /*7c90*/  MUFU.EX2 R150, R150 ;  /* 0x0000009600967308 */ /* 0x000fe20000000800 */
[----:B------:R-:W-:Y:S02]  /*7ca0*/  ISETP.LT.OR P2, PT, R82, 0x51, P2 ;  /* 0x000000515200780c */ /* 0x000fe40001741670 */
[----:B------:R-:W-:Y:S02]  /*7cb0*/  FMNMX.FTZ R28, R42, R25, !PT ;  /* 0x000000192a1c7209 */ /* 0x000fe40007810000 */
[----:B------:R-:W-:Y:S02]  /*7cc0*/  ISETP.GT.AND P5, PT, R81, 0x58, P1 ;  /* 0x000000585100780c */ /* 0x000fe40000fa4270 */
[----:B------:R-:W-:Y:S01]  /*7cd0*/  FMNMX.FTZ R25, R43, R28, !PT ;  /* 0x0000001c2b197209 */ /* 0x000fe20007810000 */
[----:B------:R0:W-:Y:S01]  /*7ce0*/  MUFU.EX2 R24, R33 ;  /* 0x0000002100187308 */ /* 0x0001e20000000800 */
[----:B------:R-:W-:-:S02]  /*7cf0*/  FSEL R56, R56, -INF , !P2 ;  /* 0xff80000038387808 */ /* 0x000fc40005000000 */
[----:B------:R-:W-:Y:S01]  /*7d00*/  FMNMX.FTZ R28, R48, R25, !PT ;  /* 0x00000019301c7209 */ /* 0x000fe20007810000 */
[--C-:B------:R-:W-:Y:S01]  /*7d10*/  FFMA.FTZ R25, R37, UR21, -R7.reuse ;  /* 0x0000001525197c23 */ /* 0x100fe20008010807 */
[----:B------:R-:W-:Y:S01]  /*7d20*/  ISETP.LT.OR P5, PT, R82, 0x59, P5 ;  /* 0x000000595200780c */ /* 0x000fe20002fa1670 */
[----:B------:R-:W-:Y:S01]  /*7d30*/  FFMA.FTZ R37, R59, UR21, -R7 ;  /* 0x000000153b257c23 */ /* 0x000fe20008010807 */
        /* <DEDUP_REMOVED lines=11> */
[----:B------:R-:W-:Y:S01]  /*7df0*/  MUFU.EX2 R146, R146 ;  /* 0x0000009200927308 */ /* 0x000fe20000000800 */
[----:B------:R-:W-:-:S02]  /*7e00*/  FSEL R64, R64, -INF , !P2 ;  /* 0xff80000040407808 */ /* 0x000fc40005000000 */
[----:B------:R-:W-:Y:S02]  /*7e10*/  FMNMX.FTZ R32, R60, R29, !PT ;  /* 0x0000001d3c207209 */ /* 0x000fe40007810000 */
[----:B------:R-:W-:Y:S02]  /*7e20*/  ISETP.LT.OR P5, PT, R82, 0x69, P5 ;  /* 0x000000695200780c */ /* 0x000fe40002fa1670 */
[----:B------:R-:W-:Y:S01]  /*7e30*/  FMNMX.FTZ R29, R61, R32, !PT ;  /* 0x000000203d1d7209 */ /* 0x000fe20007810000 */
[----:B------:R1:W-:Y:S01]  /*7e40*/  MUFU.EX2 R28, R41 ;  /* 0x00000029001c7308 */ /* 0x0003e20000000800 */
[----:B------:R-:W-:Y:S02]  /*7e50*/  ISETP.GT.AND P2, PT, R81, 0x70, P1 ;  /* 0x000000705100780c */ /* 0x000fe40000f44270 */
[----:B------:R-:W-:Y:S01]  /*7e60*/  FMNMX.FTZ R32, R64, R29, !PT ;  /* 0x0000001d40207209 */ /* 0x000fe20007810000 */
[----:B------:R-:W-:Y:S01]  /*7e70*/  FFMA.FTZ R29, R45, UR21, -R7 ;  /* 0x000000152d1d7c23 */ /* 0x000fe20008010807 */
[----:B------:R-:W-:-:S02]  /*7e80*/  FSEL R68, R68, -INF , !P5 ;  /* 0xff80000044447808 */ /* 0x000fc40006800000 */
[----:B0-----:R-:W-:Y:S01]  /*7e90*/  FMNMX.FTZ R33, R65, R32, !PT ;  /* 0x0000002041217209 */ /* 0x001fe20007810000 */
[----:B------:R-:W-:Y:S01]  /*7ea0*/  MUFU.EX2 R14, R14 ;  /* 0x0000000e000e7308 */ /* 0x000fe20000000800 */
[----:B------:R-:W-:Y:S01]  /*7eb0*/  ISETP.LT.OR P2, PT, R82, 0x71, P2 ;  /* 0x000000715200780c */ /* 0x000fe20001741670 */
[----:B-1----:R-:W-:Y:S01]  /*7ec0*/  FFMA.FTZ R41, R51, UR21, -R7 ;  /* 0x0000001533297c23 */ /* 0x002fe20008010807 */
[----:B------:R-:W-:Y:S02]  /*7ed0*/  FMNMX.FTZ R32, R68, R33, !PT ;  /* 0x0000002144207209 */ /* 0x000fe40007810000 */
[----:B------:R-:W-:Y:S02]  /*7ee0*/  ISETP.GT.AND P5, PT, R81, 0x78, P1 ;  /* 0x000000785100780c */ /* 0x000fe40000fa4270 */
[----:B------:R-:W-:Y:S01]  /*7ef0*/  FSEL R72, R72, -INF , !P2 ;  /* 0xff80000048487808 */ /* 0x000fe20005000000 */
[----:B------:R-:W-:Y:S01]  /*7f00*/  MUFU.EX2 R140, R140 ;  /* 0x0000008c008c7308 */ /* 0x000fe20000000800 */
[----:B------:R-:W-:-:S02]  /*7f10*/  FMNMX.FTZ R33, R69, R32, !PT ;  /* 0x0000002045217209 */ /* 0x000fc40007810000 */
[----:B------:R-:W-:Y:S02]  /*7f20*/  ISETP.GT.AND P1, PT, R81, 0x79, P1 ;  /* 0x000000795100780c */ /* 0x000fe40000f24270 */
[----:B------:R-:W-:Y:S02]  /*7f30*/  ISETP.LT.OR P5, PT, R82, 0x79, P5 ;  /* 0x000000795200780c */ /* 0x000fe40002fa1670 */
[----:B------:R-:W-:Y:S01]  /*7f40*/  FMNMX.FTZ R32, R72, R33, !PT ;  /* 0x0000002148207209 */ /* 0x000fe20007810000 */
[----:B------:R-:W-:Y:S01]  /*7f50*/  MUFU.EX2 R15, R15 ;  /* 0x0000000f000f7308 */ /* 0x000fe20000000800 */
[----:B------:R-:W-:Y:S02]  /*7f60*/  ISETP.LT.OR P1, PT, R82, 0x7a, P1 ;  /* 0x0000007a5200780c */ /* 0x000fe40000f21670 */
[----:B------:R-:W-:Y:S02]  /*7f70*/  FSEL R76, R76, -INF , !P5 ;  /* 0xff8000004c4c7808 */ /* 0x000fe40006800000 */
[----:B------:R-:W-:-:S02]  /*7f80*/  FMNMX.FTZ R33, R73, R32, !PT ;  /* 0x0000002049217209 */ /* 0x000fc40007810000 */
[----:B------:R-:W-:Y:S01]  /*7f90*/  FSEL R78, R78, -INF , !P1 ;  /* 0xff8000004e4e7808 */ /* 0x000fe20004800000 */
[----:B------:R-:W-:Y:S01]  /*7fa0*/  MUFU.EX2 R142, R142 ;  /* 0x0000008e008e7308 */ /* 0x000fe20000000800 */
[----:B------:R-:W-:Y:S02]  /*7fb0*/  FMNMX.FTZ R33, R76, R33, !PT ;  /* 0x000000214c217209 */ /* 0x000fe40007810000 */
[----:B------:R-:W-:Y:S02]  /*7fc0*/  FSEL R47, R6, RZ, P6 ;  /* 0x000000ff062f7208 */ /* 0x000fe40003000000 */
[----:B------:R-:W-:-:S03]  /*7fd0*/  FMNMX.FTZ R33, R78, R33, !PT ;  /* 0x000000214e217209 */ /* 0x000fc60007810000 */
[----:B------:R-:W-:Y:S01]  /*7fe0*/  FADD.FTZ R47, -R47, R4 ;  /* 0x000000042f2f7221 */ /* 0x000fe20000010100 */
[----:B------:R-:W-:Y:S01]  /*7ff0*/  MUFU.EX2 R136, R136 ;  /* 0x0000008800887308 */ /* 0x000fe20000000800 */
[----:B------:R-:W0:Y:S02]  /*8000*/  SHFL.BFLY PT, R32, R33, 0x2, 0x1f ;  /* 0x0c401f0021207f89 */ /* 0x000e2400000e0000 */
[----:B------:R-:W-:-:S05]  /*8010*/  FMUL.FTZ R4, R47, UR21 ;  /* 0x000000152f047c20 */ /* 0x000fca0008410000 */
[----:B------:R-:W-:Y:S08]  /*8020*/  MUFU.EX2 R25, R25 ;  /* 0x0000001900197308 */ /* 0x000ff00000000800 */
[----:B------:R-:W1:Y:S08]  /*8030*/  MUFU.EX2 R4, R4 ;  /* 0x0000000400047308 */ /* 0x000e700000000800 */
[----:B------:R-:W-:Y:S01]  /*8040*/  MUFU.EX2 R138, R138 ;  /* 0x0000008a008a7308 */ /* 0x000fe20000000800 */
[----:B0-----:R-:W-:Y:S01]  /*8050*/  FMNMX.FTZ R44, R33, R32, !PT ;  /* 0x00000020212c7209 */ /* 0x001fe20007810000 */
[--C-:B------:R-:W-:Y:S01]  /*8060*/  FFMA.FTZ R33, R67, UR21, -R7.reuse ;  /* 0x0000001543217c23 */ /* 0x100fe20008010807 */
[----:B------:R-:W-:-:S03]  /*8070*/  FFMA.FTZ R32, R71, UR21, -R7 ;  /* 0x0000001547207c23 */ /* 0x000fc60008010807 */
[----:B------:R-:W0:Y:S02]  /*8080*/  SHFL.BFLY PT, R45, R44, 0x1, 0x1f ;  /* 0x0c201f002c2d7f89 */ /* 0x000e2400000e0000 */
[----:B------:R-:W-:Y:S01]  /*8090*/  MUFU.EX2 R132, R132 ;  /* 0x0000008400847308 */ /* 0x000fe20000000800 */
[----:B-1----:R-:W-:-:S07]  /*80a0*/  FFMA.FTZ R2, R4, R2, R148 ;  /* 0x0000000204027223 */ /* 0x002fce0000010094 */
[----:B------:R-:W-:Y:S08]  /*80b0*/  MUFU.EX2 R29, R29 ;  /* 0x0000001d001d7308 */ /* 0x000ff00000000800 */
[----:B------:R-:W-:Y:S01]  /*80c0*/  MUFU.EX2 R134, R134 ;  /* 0x0000008600867308 */ /* 0x000fe20000000800 */
[----:B0-----:R-:W-:-:S07]  /*80d0*/  FMNMX.FTZ R7, R44, R45, !PT ;  /* 0x0000002d2c077209 */ /* 0x001fce0007810000 */
[----:B------:R-:W-:Y:S01]  /*80e0*/  MUFU.EX2 R41, R41 ;  /* 0x0000002900297308 */ /* 0x000fe20000000800 */
[C---:B------:R-:W-:Y:S01]  /*80f0*/  FSETP.NEU.FTZ.AND P1, PT, R7.reuse, -INF , PT ;  /* 0xff8000000700780b */ /* 0x040fe20003f3d000 */
[----:B------:R-:W-:-:S05]  /*8100*/  FMUL.FTZ R45, R7, UR21 ;  /* 0x00000015072d7c20 */ /* 0x000fca0008410000 */
[----:B------:R-:W-:Y:S01]  /*8110*/  FSEL R45, R45, RZ, P1 ;  /* 0x000000ff2d2d7208 */ /* 0x000fe20000800000 */
[----:B------:R-:W-:Y:S04]  /*8120*/  MUFU.EX2 R128, R128 ;  /* 0x0000008000807308 */ /* 0x000fe80000000800 */
[--C-:B------:R-:W-:Y:S01]  /*8130*/  FFMA.FTZ R147, R26, UR21, -R45.reuse ;  /* 0x000000151a937c23 */ /* 0x100fe2000801082d */
[----:B------:R-:W-:Y:S01]  /*8140*/  FSEL R26, R7, RZ, P1 ;  /* 0x000000ff071a7208 */ /* 0x000fe20000800000 */
[--C-:B------:R-:W-:Y:S01]  /*8150*/  FFMA.FTZ R149, R11, UR21, -R45.reuse ;  /* 0x000000150b957c23 */ /* 0x100fe2000801082d */
[--C-:B------:R-:W-:Y:S01]  /*8160*/  FFMA.FTZ R50, R9, UR21, -R45.reuse ;  /* 0x0000001509327c23 */ /* 0x100fe2000801082d */
[--C-:B------:R-:W-:Y:S01]  /*8170*/  FFMA.FTZ R151, R12, UR21, -R45.reuse ;  /* 0x000000150c977c23 */ /* 0x100fe2000801082d */
[----:B------:R-:W-:Y:S01]  /*8180*/  FFMA.FTZ R47, R13, UR21, -R45 ;  /* 0x000000150d2f7c23 */ /* 0x000fe2000801082d */
[----:B------:R-:W-:Y:S01]  /*8190*/  FADD.FTZ R26, -R26, R5 ;  /* 0x000000051a1a7221 */ /* 0x000fe20000010100 */
[--C-:B------:R-:W-:Y:S01]  /*81a0*/  FFMA.FTZ R145, R20, UR21, -R45.reuse ;  /* 0x0000001514917c23 */ /* 0x100fe2000801082d */
[----:B------:R-:W-:Y:S01]  /*81b0*/  MUFU.EX2 R149, R149 ;  /* 0x0000009500957308 */ /* 0x000fe20000000800 */
[--C-:B------:R-:W-:Y:S01]  /*81c0*/  FFMA.FTZ R20, R46, UR21, -R45.reuse ;  /* 0x000000152e147c23 */ /* 0x100fe2000801082d */
[----:B------:R-:W-:Y:S01]  /*81d0*/  FMUL.FTZ R5, R26, UR21 ;  /* 0x000000151a057c20 */ /* 0x000fe20008410000 */
[--C-:B------:R-:W-:Y:S01]  /*81e0*/  FFMA.FTZ R13, R27, UR21, -R45.reuse ;  /* 0x000000151b0d7c23 */ /* 0x100fe2000801082d */
[--C-:B------:R-:W-:Y:S01]  /*81f0*/  FFMA.FTZ R12, R31, UR21, -R45.reuse ;  /* 0x000000151f0c7c23 */ /* 0x100fe2000801082d */
[----:B------:R-:W-:Y:S01]  /*8200*/  FADD.FTZ R31, R21, R2 ;  /* 0x00000002151f7221 */ /* 0x000fe20000010000 */
[--C-:B------:R-:W-:Y:S01]  /*8210*/  FFMA.FTZ R141, R30, UR21, -R45.reuse ;  /* 0x000000151e8d7c23 */ /* 0x100fe2000801082d */
[----:B------:R-:W-:Y:S01]  /*8220*/  FFMA.FTZ R143, R34, UR21, -R45 ;  /* 0x00000015228f7c23 */ /* 0x000fe2000801082d */
[----:B------:R-:W0:Y:S01]  /*8230*/  MUFU.EX2 R5, R5 ;  /* 0x0000000500057308 */ /* 0x000e220000000800 */
[----:B------:R-:W-:Y:S01]  /*8240*/  FADD.FTZ R31, R150, R31 ;  /* 0x0000001f961f7221 */ /* 0x000fe20000010000 */
[--C-:B------:R-:W-:Y:S01]  /*8250*/  FFMA.FTZ R11, R35, UR21, -R45.reuse ;  /* 0x00000015230b7c23 */ /* 0x100fe2000801082d */
[--C-:B------:R-:W-:Y:S01]  /*8260*/  FFMA.FTZ R137, R38, UR21, -R45.reuse ;  /* 0x0000001526897c23 */ /* 0x100fe2000801082d */
[----:B------:R-:W-:Y:S01]  /*8270*/  FFMA.FTZ R9, R39, UR21, -R45 ;  /* 0x0000001527097c23 */ /* 0x000fe2000801082d */
[----:B------:R-:W-:Y:S01]  /*8280*/  FADD.FTZ R31, R10, R31 ;  /* 0x0000001f0a1f7221 */ /* 0x000fe20000010000 */
[--C-:B------:R-:W-:Y:S01]  /*8290*/  FFMA.FTZ R139, R42, UR21, -R45.reuse ;  /* 0x000000152a8b7c23 */ /* 0x100fe2000801082d */
[----:B------:R-:W-:Y:S01]  /*82a0*/  FFMA.FTZ R39, R43, UR21, -R45 ;  /* 0x000000152b277c23 */ /* 0x000fe2000801082d */
[----:B------:R-:W1:Y:S01]  /*82b0*/  MUFU.EX2 R50, R50 ;  /* 0x0000003200327308 */ /* 0x000e620000000800 */
[----:B------:R-:W-:Y:S01]  /*82c0*/  FADD.FTZ R31, R144, R31 ;  /* 0x0000001f901f7221 */ /* 0x000fe20000010000 */
[--C-:B------:R-:W-:Y:S01]  /*82d0*/  FFMA.FTZ R133, R48, UR21, -R45.reuse ;  /* 0x0000001530857c23 */ /* 0x100fe2000801082d */
[--C-:B------:R-:W-:Y:S01]  /*82e0*/  FFMA.FTZ R38, R49, UR21, -R45.reuse ;  /* 0x0000001531267c23 */ /* 0x100fe2000801082d */
[----:B------:R-:W-:Y:S01]  /*82f0*/  FFMA.FTZ R135, R52, UR21, -R45 ;  /* 0x0000001534877c23 */ /* 0x000fe2000801082d */
[----:B------:R-:W-:Y:S01]  /*8300*/  FADD.FTZ R31, R8, R31 ;  /* 0x0000001f081f7221 */ /* 0x000fe20000010000 */
[--C-:B------:R-:W-:Y:S01]  /*8310*/  FFMA.FTZ R35, R53, UR21, -R45.reuse ;  /* 0x0000001535237c23 */ /* 0x100fe2000801082d */
[----:B------:R-:W-:Y:S01]  /*8320*/  FFMA.FTZ R129, R56, UR21, -R45 ;  /* 0x0000001538817c23 */ /* 0x000fe2000801082d */
[----:B------:R-:W2:Y:S01]  /*8330*/  MUFU.EX2 R151, R151 ;  /* 0x0000009700977308 */ /* 0x000ea20000000800 */
[----:B0-----:R-:W-:Y:S01]  /*8340*/  FFMA.FTZ R27, R5, R0, R149 ;  /* 0x00000000051b7223 */ /* 0x001fe20000010095 */
[----:B------:R-:W-:Y:S01]  /*8350*/  FADD.FTZ R31, R146, R31 ;  /* 0x0000001f921f7221 */ /* 0x000fe20000010000 */
[--C-:B------:R-:W-:Y:S01]  /*8360*/  FFMA.FTZ R34, R57, UR21, -R45.reuse ;  /* 0x0000001539227c23 */ /* 0x100fe2000801082d */
[--C-:B------:R-:W-:Y:S01]  /*8370*/  FFMA.FTZ R131, R60, UR21, -R45.reuse ;  /* 0x000000153c837c23 */ /* 0x100fe2000801082d */
[----:B------:R-:W-:Y:S01]  /*8380*/  FFMA.FTZ R125, R64, UR21, -R45 ;  /* 0x00000015407d7c23 */ /* 0x000fe2000801082d */
[----:B------:R-:W-:Y:S01]  /*8390*/  FADD.FTZ R31, R14, R31 ;  /* 0x0000001f0e1f7221 */ /* 0x000fe20000010000 */
[----:B------:R-:W-:Y:S01]  /*83a0*/  FFMA.FTZ R30, R65, UR21, -R45 ;  /* 0x00000015411e7c23 */ /* 0x000fe2000801082d */
[----:B------:R-:W0:Y:S01]  /*83b0*/  MUFU.EX2 R47, R47 ;  /* 0x0000002f002f7308 */ /* 0x000e220000000800 */
[----:B-1----:R-:W-:Y:S01]  /*83c0*/  FADD.FTZ R0, R50, R27 ;  /* 0x0000001b32007221 */ /* 0x002fe20000010000 */
[----:B------:R-:W-:Y:S01]  /*83d0*/  FADD.FTZ R2, R140, R31 ;  /* 0x0000001f8c027221 */ /* 0x000fe20000010000 */
[--C-:B------:R-:W-:Y:S01]  /*83e0*/  FFMA.FTZ R31, R61, UR21, -R45.reuse ;  /* 0x000000153d1f7c23 */ /* 0x100fe2000801082d */
[--C-:B------:R-:W-:Y:S01]  /*83f0*/  FFMA.FTZ R127, R68, UR21, -R45.reuse ;  /* 0x00000015447f7c23 */ /* 0x100fe2000801082d */
[--C-:B------:R-:W-:Y:S01]  /*8400*/  FFMA.FTZ R121, R72, UR21, -R45.reuse ;  /* 0x0000001548797c23 */ /* 0x100fe2000801082d */
[----:B------:R-:W-:Y:S01]  /*8410*/  FADD.FTZ R43, R15, R2 ;  /* 0x000000020f2b7221 */ /* 0x000fe20000010000 */
[----:B------:R-:W-:Y:S01]  /*8420*/  FFMA.FTZ R26, R73, UR21, -R45 ;  /* 0x00000015491a7c23 */ /* 0x000fe2000801082d */
[----:B------:R-:W1:Y:S01]  /*8430*/  MUFU.EX2 R145, R145 ;  /* 0x0000009100917308 */ /* 0x000e620000000800 */
[----:B--2---:R-:W-:Y:S01]  /*8440*/  FADD.FTZ R0, R151, R0 ;  /* 0x0000000097007221 */ /* 0x004fe20000010000 */
[----:B------:R-:W-:Y:S01]  /*8450*/  FADD.FTZ R43, R142, R43 ;  /* 0x0000002b8e2b7221 */ /* 0x000fe20000010000 */
[--C-:B------:R-:W-:Y:S01]  /*8460*/  FFMA.FTZ R123, R76, UR21, -R45.reuse ;  /* 0x000000154c7b7c23 */ /* 0x100fe2000801082d */
[----:B------:R-:W-:-:S02]  /*8470*/  FFMA.FTZ R42, R78, UR21, -R45 ;  /* 0x000000154e2a7c23 */ /* 0x000fc4000801082d */
[----:B------:R-:W-:Y:S02]  /*8480*/  FADD.FTZ R43, R24, R43 ;  /* 0x0000002b182b7221 */ /* 0x000fe40000010000 */
[----:B------:R-:W2:Y:S01]  /*8490*/  MUFU.EX2 R20, R20 ;  /* 0x0000001400147308 */ /* 0x000ea20000000800 */
[----:B0-----:R-:W-:Y:S01]  /*84a0*/  FADD.FTZ R0, R47, R0 ;  /* 0x000000002f007221 */ /* 0x001fe20000010000 */
[----:B------:R-:W-:-:S06]  /*84b0*/  FADD.FTZ R2, R136, R43 ;  /* 0x0000002b88027221 */ /* 0x000fcc0000010000 */
        /* <DEDUP_REMOVED lines=36> */
[----:B------:R-:W-:-:S06]  /*8700*/  FFMA.FTZ R27, R69, UR21, -R45 ;  /* 0x00000015451b7c23 */ /* 0x000fcc000801082d */
        /* <DEDUP_REMOVED lines=50> */
.L_x_1272:
[----:B------:R-:W-:Y:S01]  /*8a30*/  ULEA UR6, UR27, UR45, 0x3 ;  /* 0x0000002d1b067291 */ /* 0x000fe2000f8e183f */
[----:B------:R-:W-:Y:S01]  /*8a40*/  ISETP.GT.AND P1, PT, R3, UR26, PT ;  /* 0x0000001a03007c0c */ /* 0x000fe2000bf24270 */
[----:B------:R-:W-:Y:S01]  /*8a50*/  UMOV UR28, UR49 ;  /* 0x00000031001c7c82 */ /* 0x000fe20008000000 */
[----:B------:R-:W-:Y:S01]  /*8a60*/  UMOV UR27, UR48 ;  /* 0x00000030001b7c82 */ /* 0x000fe20008000000 */
        /* <DEDUP_REMOVED lines=71> */
.L_x_1254:
[----:B------:R-:W-:Y:S02]  /*8ee0*/  UISETP.NE.AND UP1, UPT, UR53, URZ, UPT ;  /* 0x0000003f3500728c */ /* 0x000fe4000bf25270 */
[----:B------:R-:W-:Y:S02]  /*8ef0*/  UISETP.NE.AND UP0, UPT, UR52, URZ, UPT ;  /* 0x0000003f3400728c */ /* 0x000fe4000bf05270 */
[----:B------:R-:W-:Y:S02]  /*8f00*/  UIADD3 UR10, UR39, 0xbf, URZ ;  /* 0x000000bf270a7890 */ /* 0x000fe4000fffe03f */
[----:B------:R-:W-:Y:S02]  /*8f10*/  UIADD3 UR11, UR40, 0x1, -UR47 ;  /* 0x00000001280b7890 */ /* 0x000fe4000fffe82f */
[----:B------:R-:W-:-:S03]  /*8f20*/  PLOP3.LUT P1, PT, PT, PT, UP0, 0x40, 0x0 ;  /* 0x000000000000781c */ /* 0x000fc60003f2e808 */
[----:B------:R-:W-:Y:S01]  /*8f30*/  @UP1 ULDC UR6, c[0x0][0x44c] ;  /* 0x0001130000061ab9 */ /* 0x000fe20000000800 */
[----:B------:R-:W-:Y:S01]  /*8f40*/  @UP1 ULDC UR14, c[0x0][0x450] ;  /* 0x00011400000e1ab9 */ /* 0x000fe20000000800 */
[----:B------:R-:W-:-:S04]  /*8f50*/  UIMAD.WIDE.U32 UR6, UR10, UR6, URZ ;  /* 0x000000060a0672a5 */ /* 0x000fc8000f8e003f */
[----:B------:R-:W-:-:S04]  /*8f60*/  @UP1 USHF.R.U32.HI UR10, URZ, UR14, UR7 ;  /* 0x0000000e3f0a1299 */ /* 0x000fc80008011607 */
[----:B------:R-:W-:-:S04]  /*8f70*/  UIADD3 UR10, UR11, UR10, URZ ;  /* 0x0000000a0b0a7290 */ /* 0x000fc8000fffe03f */
[----:B------:R-:W-:Y:S01]  /*8f80*/  UIADD3 UR23, UR10, -UR23, URZ ;  /* 0x800000170a177290 */ /* 0x000fe2000fffe03f */
[----:B------:R-:W-:Y:S11]  /*8f90*/  @P1 BRA `(.L_x_1274) ;  /* 0x0000000000501947 */ /* 0x000ff60003800000 */
[----:B------:R-:W-:Y:S02]  /*8fa0*/  UMOV UR14, UR10 ;  /* 0x0000000a000e7c82 */ /* 0x000fe40008000000 */
        /* <DEDUP_REMOVED lines=11> */
.L_x_1275:
[----:B------:R-:W-:Y:S02]  /*9060*/  ULDC UR15, c[0x0][0x9e4] ;  /* 0x00027900000f7ab9 */ /* 0x000fe40000000800 */
[----:B------:R-:W-:-:S11]  /*9070*/  UISETP.NE.AND UP0, UPT, UR15, 0x1, UPT ;  /* 0x000000010f00788c */ /* 0x000fd6000bf05270 */
[----:B------:R-:W-:Y:S02]  /*9080*/  @UP0 ULDC.64 UR6, c[0x0][0x9e8] ;  /* 0x00027a0000060ab9 */ /* 0x000fe40000000a00 */
[----:B------:R-:W-:-:S04]  /*9090*/  UIMAD.WIDE.U32 UR10, UR14, UR6, URZ ;  /* 0x000000060e0a72a5 */ /* 0x000fc8000f8e003f */
[----:B------:R-:W-:-:S12]  /*90a0*/  @UP0 USHF.R.U32.HI UR14, URZ, UR7, UR11 ;  /* 0x000000073f0e0299 */ /* 0x000fd8000801160b */
.L_x_1276:
[----:B------:R-:W-:-:S04]  /*90b0*/  UIMAD UR14, UR14, UR15, URZ ;  /* 0x0000000f0e0e72a4 */ /* 0x000fc8000f8e023f */
[----:B------:R-:W-:-:S04]  /*90c0*/  UISETP.LT.AND UP0, UPT, UR23, UR14, UPT ;  /* 0x0000000e1700728c */ /* 0x000fc8000bf01270 */
[----:B------:R-:W-:-:S12]  /*90d0*/  USEL UR23, UR23, UR14, !UP0 ;  /* 0x0000000e17177287 */ /* 0x000fd8000c000000 */
.L_x_1274:
        /* <DEDUP_REMOVED lines=12> */
[----:B------:R-:W-:Y:S01]  /*91a0*/  ULDC UR22, c[0x0][0x9d8] ;  /* 0x0002760000167ab9 */ /* 0x000fe20000000800 */
[----:B------:R-:W-:-:S05]  /*91b0*/  ULDC UR21, c[0x0][0x988] ;  /* 0x0002620000157ab9 */ /* 0x000fca0000000800 */
.L_x_1288:
[----:B------:R-:W-:Y:S01]  /*91c0*/  ISETP.NE.AND P2, PT, RZ, UR44, PT ;  /* 0x0000002cff007c0c */ /* 0x000fe2000bf45270 */
[----:B------:R-:W-:-:S04]  /*91d0*/  UISETP.NE.AND UP0, UPT, UR24, 0x1, UPT ;  /* 0x000000011800788c */ /* 0x000fc8000bf05270 */
[----:B------:R-:W-:-:S04]  /*91e0*/  USEL UR49, URZ, 0x1, UP0 ;  /* 0x000000013f317887 */ /* 0x000fc80008000000 */
[----:B------:R-:W-:-:S04]  /*91f0*/  ULOP3.LUT UR49, UR25, UR49, URZ, 0x3c, !UPT ;  /* 0x0000003119317292 */ /* 0x000fc8000f8e3c3f */
[----:B------:R-:W-:Y:S08]  /*9200*/  @P2 BRA `(.L_x_1278) ;  /* 0x0000000000382947 */ /* 0x000ff00003800000 */
[----:B------:R-:W-:Y:S05]  /*9210*/  @!P0 BRA `(.L_x_1279) ;  /* 0x0000000000048947 */ /* 0x000fea0003800000 */
[----:B------:R-:W-:Y:S01]  /*9220*/  BPT.TRAP 0x1 ;  /* 0x000000040000795c */ /* 0x000fe20000300000 */
.L_x_1279:
        /* <DEDUP_REMOVED lines=9> */
.L_x_1280:
[----:B-1----:R-:W-:Y:S05]  /*92c0*/  @P1 BRA `(.L_x_1278) ;  /* 0x0000000000081947 */ /* 0x002fea0003800000 */
[----:B------:R-:W1:Y:S02]  /*92d0*/  SYNCS.PHASECHK.TRANS64.TRYWAIT P1, [UR6+0x16830], R6 ;  /* 0x01683006ff0075a7 */ /* 0x000e640008020146 */
[----:B-1----:R-:W-:Y:S05]  /*92e0*/  @!P1 BRA `(.L_x_1281) ;  /* 0x000000f0002c9947 */ /* 0x002fea0003800000 */
.L_x_1278:
        /* <DEDUP_REMOVED lines=30> */
.L_x_1283:
[----:B------:R-:W-:Y:S01]  /*94d0*/  ULEA UR6, UR24, UR45, 0x3 ;  /* 0x0000002d18067291 */ /* 0x000fe2000f8e183f */
[----:B------:R-:W-:-:S05]  /*94e0*/  IMAD.U32 R6, RZ, RZ, UR25 ;  /* 0x00000019ff067e24 */ /* 0x000fca000f8e00ff */
[----:B------:R-:W-:-:S04]  /*94f0*/  SHF.L.U32 R6, R6, 0x1f, RZ ;  /* 0x0000001f06067819 */ /* 0x000fc800000006ff */
[----:B------:R0:W1:Y:S01]  /*9500*/  SYNCS.PHASECHK.TRANS64.TRYWAIT P1, [UR6+0x16850], R6 ;  /* 0x01685006ff0075a7 */ /* 0x0000620008020146 */
[----:B------:R-:W-:Y:S05]  /*9510*/  @!P0 BRA `(.L_x_1284) ;  /* 0x0000000000048947 */ /* 0x000fea0003800000 */
[----:B------:R-:W-:Y:S01]  /*9520*/  BPT.TRAP 0x1 ;  /* 0x000000040000795c */ /* 0x000fe20000300000 */
.L_x_1284:
[----:B-1----:R-:W-:Y:S05]  /*9530*/  @P1 BRA `(.L_x_1282) ;  /* 0x0000000000081947 */ /* 0x002fea0003800000 */
[----:B------:R-:W1:Y:S02]  /*9540*/  SYNCS.PHASECHK.TRANS64.TRYWAIT P1, [UR6+0x16850], R6 ;  /* 0x01685006ff0075a7 */ /* 0x000e640008020146 */
[----:B-1----:R-:W-:Y:S05]  /*9550*/  @!P1 BRA `(.L_x_1285) ;  /* 0x000000ec00a89947 */ /* 0x002fea0003800000 */
.L_x_1282:
        /* <DEDUP_REMOVED lines=52> */
.L_x_1286:
        /* <DEDUP_REMOVED lines=66> */
[----:B------:R-:W-:-:S04]  /*9cc0*/  ULEA UR6, UR48, UR45, 0x3 ;  /* 0x0000002d30067291 */ /* 0x000fc8000f8e183f */
[----:B------:R-:W2:Y:S01]  /*9cd0*/  MUFU.TANH R20, R20 ;  /* 0x0000001400147308 */ /* 0x000ea20000002400 */
[----:B0-----:R-:W-:Y:S01]  /*9ce0*/  FMNMX.FTZ R7, R13, R6, !PT ;  /* 0x000000060d077209 */ /* 0x001fe20007810000 */
[----:B------:R-:W-:-:S04]  /*9cf0*/  UIADD3 UR6, UR6, 0x16840, URZ ;  /* 0x0001684006067890 */ /* 0x000fc8000fffe03f */
[----:B------:R-:W-:Y:S02]  /*9d00*/  UPRMT UR6, UR43, 0x654, UR6 ;  /* 0x000006542b067896 */ /* 0x000fe40008000006 */
[----:B------:R-:W0:Y:S01]  /*9d10*/  MUFU.TANH R24, R24 ;  /* 0x0000001800187308 */ /* 0x000e220000002400 */
[----:B-1----:R-:W-:Y:S01]  /*9d20*/  FMNMX.FTZ R67, R15, R66, !PT ;  /* 0x000000420f437209 */ /* 0x002fe20007810000 */
[----:B------:R-:W-:-:S05]  /*9d30*/  FMUL.FTZ R66, R76, UR22 ;  /* 0x000000164c427c20 */ /* 0x000fca0008410000 */
[----:B------:R-:W-:Y:S01]  /*9d40*/  SYNCS.ARRIVE.TRANS64.RED.A1T0 RZ, [UR6], RZ ;  /* 0x000000ffffff79a7 */ /* 0x000fe20008100406 */
        /* <DEDUP_REMOVED lines=119> */
[----:B--2---:R-:W-:-:S05]  /*a4c0*/  FMNMX.FTZ R79, R75, R6, !PT ;  /* 0x000000064b4f7209 */ /* 0x004fca0007810000 */
[----:B------:R-:W1:Y:S01]  /*a4d0*/  SHFL.BFLY PT, R6, R79, 0x2, 0x1f ;  /* 0x0c401f004f067f89 */ /* 0x000e6200000e0000 */
[----:B0-----:R-:W-:-:S05]  /*a4e0*/  FMNMX.FTZ R78, R77, R78, !PT ;  /* 0x0000004e4d4e7209 */ /* 0x001fca0007810000 */
[----:B------:R-:W0:Y:S01]  /*a4f0*/  SHFL.BFLY PT, R7, R78, 0x2, 0x1f ;  /* 0x0c401f004e077f89 */ /* 0x000e2200000e0000 */
[----:B-1----:R-:W-:Y:S02]  /*a500*/  FMNMX.FTZ R80, R79, R6, !PT ;  /* 0x000000064f507209 */ /* 0x002fe40007810000 */
[----:B0-----:R-:W-:-:S03]  /*a510*/  FMNMX.FTZ R81, R78, R7, !PT ;  /* 0x000000074e517209 */ /* 0x001fc60007810000 */
[----:B------:R-:W0:Y:S04]  /*a520*/  SHFL.BFLY PT, R7, R80, 0x1, 0x1f ;  /* 0x0c201f0050077f89 */ /* 0x000e2800000e0000 */
[----:B------:R-:W1:Y:S01]  /*a530*/  SHFL.BFLY PT, R82, R81, 0x1, 0x1f ;  /* 0x0c201f0051527f89 */ /* 0x000e6200000e0000 */
[----:B0-----:R-:W-:Y:S02]  /*a540*/  FMNMX.FTZ R6, R80, R7, !PT ;  /* 0x0000000750067209 */ /* 0x001fe40007810000 */
[----:B-1----:R-:W-:-:S03]  /*a550*/  FMNMX.FTZ R7, R81, R82, !PT ;  /* 0x0000005251077209 */ /* 0x002fc60007810000 */
[C---:B------:R-:W-:Y:S01]  /*a560*/  FMUL.FTZ R78, R6.reuse, UR21 ;  /* 0x00000015064e7c20 */ /* 0x040fe20008410000 */
[----:B------:R-:W-:-:S03]  /*a570*/  FADD.FTZ R5, -R6, R5 ;  /* 0x0000000506057221 */ /* 0x000fc60000010100 */
[--C-:B------:R-:W-:Y:S01]  /*a580*/  FFMA.FTZ R79, R31, UR21, -R78.reuse ;  /* 0x000000151f4f7c23 */ /* 0x100fe2000801084e */
[----:B------:R-:W-:Y:S01]  /*a590*/  FFMA.FTZ R31, R35, UR21, -R78 ;  /* 0x00000015231f7c23 */ /* 0x000fe2000801084e */
[C---:B------:R-:W-:Y:S01]  /*a5a0*/  FADD.FTZ R4, -R7.reuse, R4 ;  /* 0x0000000407047221 */ /* 0x040fe20000010100 */
[----:B------:R-:W-:Y:S01]  /*a5b0*/  FMUL.FTZ R35, R7, UR21 ;  /* 0x0000001507237c20 */ /* 0x000fe20008410000 */
[----:B------:R-:W-:Y:S01]  /*a5c0*/  FMUL.FTZ R5, R5, UR21 ;  /* 0x0000001505057c20 */ /* 0x000fe20008410000 */
[--C-:B------:R-:W-:Y:S01]  /*a5d0*/  FFMA.FTZ R148, R8, UR21, -R78.reuse ;  /* 0x0000001508947c23 */ /* 0x100fe2000801084e */
[----:B------:R-:W-:Y:S01]  /*a5e0*/  FMUL.FTZ R4, R4, UR21 ;  /* 0x0000001504047c20 */ /* 0x000fe20008410000 */
        /* <DEDUP_REMOVED lines=42> */
[----:B------:R-:W-:Y:S01]  /*a890*/  FFMA.FTZ R25, R53, UR21, -R35 ;  /* 0x0000001535197c23 */ /* 0x000fe20008010823 */
[--C-:B------:R-:W-:Y:S01]  /*a8a0*/  FFMA.FTZ R128, R54, UR21, -R78.reuse ;  /* 0x0000001536807c23 */ /* 0x100fe2000801084e */
[----:B------:R-:W0:Y:S01]  /*a8b0*/  MUFU.EX2 R46, R46 ;  /* 0x0000002e002e7308 */ /* 0x000e220000000800 */
[----:B-1----:R-:W-:Y:S01]  /*a8c0*/  FFMA.FTZ R11, R4, R0, R149 ;  /* 0x00000000040b7223 */ /* 0x002fe20000010095 */
[--C-:B------:R-:W-:Y:S01]  /*a8d0*/  FFMA.FTZ R129, R56, UR21, -R35.reuse ;  /* 0x0000001538817c23 */ /* 0x100fe20008010823 */
[--C-:B------:R-:W-:Y:S01]  /*a8e0*/  FFMA.FTZ R20, R55, UR21, -R78.reuse ;  /* 0x0000001537147c23 */ /* 0x100fe2000801084e */
[--C-:B------:R-:W-:Y:S01]  /*a8f0*/  FFMA.FTZ R24, R57, UR21, -R35.reuse ;  /* 0x0000001539187c23 */ /* 0x100fe20008010823 */
[--C-:B------:R-:W-:Y:S01]  /*a900*/  FFMA.FTZ R130, R58, UR21, -R78.reuse ;  /* 0x000000153a827c23 */ /* 0x100fe2000801084e */
[--C-:B------:R-:W-:Y:S01]  /*a910*/  FFMA.FTZ R131, R60, UR21, -R35.reuse ;  /* 0x000000153c837c23 */ /* 0x100fe20008010823 */
[----:B------:R-:W-:Y:S01]  /*a920*/  FFMA.FTZ R13, R59, UR21, -R78 ;  /* 0x000000153b0d7c23 */ /* 0x000fe2000801084e */
[----:B------:R-:W1:Y:S01]  /*a930*/  MUFU.EX2 R150, R150 ;  /* 0x0000009600967308 */ /* 0x000e620000000800 */
[----:B--2---:R-:W-:Y:S01]  /*a940*/  FADD.FTZ R15, R83, R2 ;  /* 0x00000002530f7221 */ /* 0x004fe20000010000 */
[--C-:B------:R-:W-:Y:S01]  /*a950*/  FFMA.FTZ R124, R62, UR21, -R78.reuse ;  /* 0x000000153e7c7c23 */ /* 0x100fe2000801084e */
[--C-:B------:R-:W-:Y:S01]  /*a960*/  FFMA.FTZ R125, R64, UR21, -R35.reuse ;  /* 0x00000015407d7c23 */ /* 0x100fe20008010823 */
[--C-:B------:R-:W-:Y:S01]  /*a970*/  FFMA.FTZ R12, R63, UR21, -R78.reuse ;  /* 0x000000153f0c7c23 */ /* 0x100fe2000801084e */
[--C-:B------:R-:W-:Y:S01]  /*a980*/  FFMA.FTZ R14, R65, UR21, -R35.reuse ;  /* 0x00000015410e7c23 */ /* 0x100fe20008010823 */
[--C-:B------:R-:W-:Y:S01]  /*a990*/  FFMA.FTZ R126, R66, UR21, -R78.reuse ;  /* 0x00000015427e7c23 */ /* 0x100fe2000801084e */
[----:B------:R-:W-:Y:S01]  /*a9a0*/  FFMA.FTZ R127, R68, UR21, -R35 ;  /* 0x00000015447f7c23 */ /* 0x000fe20008010823 */
[----:B------:R-:W2:Y:S01]  /*a9b0*/  MUFU.EX2 R151, R151 ;  /* 0x0000009700977308 */ /* 0x000ea20000000800 */
[----:B0-----:R-:W-:Y:S01]  /*a9c0*/  FADD.FTZ R0, R46, R11 ;  /* 0x0000000b2e007221 */ /* 0x001fe20000010000 */
[--C-:B------:R-:W-:Y:S01]  /*a9d0*/  FFMA.FTZ R9, R67, UR21, -R78.reuse ;  /* 0x0000001543097c23 */ /* 0x100fe2000801084e */
[--C-:B------:R-:W-:Y:S01]  /*a9e0*/  FFMA.FTZ R120, R70, UR21, -R78.reuse ;  /* 0x0000001546787c23 */ /* 0x100fe2000801084e */
[--C-:B------:R-:W-:Y:S01]  /*a9f0*/  FFMA.FTZ R121, R72, UR21, -R35.reuse ;  /* 0x0000001548797c23 */ /* 0x100fe20008010823 */
[--C-:B------:R-:W-:Y:S01]  /*aa00*/  FFMA.FTZ R8, R71, UR21, -R78.reuse ;  /* 0x0000001547087c23 */ /* 0x100fe2000801084e */
[----:B------:R-:W-:Y:S01]  /*aa10*/  FFMA.FTZ R10, R73, UR21, -R35 ;  /* 0x00000015490a7c23 */ /* 0x000fe20008010823 */
[--C-:B------:R-:W-:Y:S01]  /*aa20*/  FFMA.FTZ R122, R74, UR21, -R78.reuse ;  /* 0x000000154a7a7c23 */ /* 0x100fe2000801084e */
[----:B------:R-:W0:Y:S01]  /*aa30*/  MUFU.EX2 R82, R82 ;  /* 0x0000005200527308 */ /* 0x000e220000000800 */
[----:B-1----:R-:W-:Y:S01]  /*aa40*/  FADD.FTZ R15, R150, R15 ;  /* 0x0000000f960f7221 */ /* 0x002fe20000010000 */
[----:B------:R-:W-:Y:S01]  /*aa50*/  FFMA.FTZ R123, R76, UR21, -R35 ;  /* 0x000000154c7b7c23 */ /* 0x000fe20008010823 */
[----:B------:R-:W-:-:S05]  /*aa60*/  FFMA.FTZ R34, R75, UR21, -R78 ;  /* 0x000000154b227c23 */ /* 0x000fca000801084e */
        /* <DEDUP_REMOVED lines=24> */
[----:B------:R-:W-:-:S06]  /*abf0*/  FFMA.FTZ R15, R61, UR21, -R35 ;  /* 0x000000153d0f7c23 */ /* 0x000fcc0008010823 */
        /* <DEDUP_REMOVED lines=36> */
[--C-:B------:R-:W-:Y:S01]  /*ae40*/  FFMA.FTZ R11, R69, UR21, -R35.reuse ;  /* 0x00000015450b7c23 */ /* 0x100fe20008010823 */
        /* <DEDUP_REMOVED lines=59> */
.L_x_1287:
        /* <DEDUP_REMOVED lines=75> */
.L_x_1277:
[----:B------:R-:W-:-:S13]  /*b6b0*/  ISETP.GE.AND P1, PT, R3, UR42, PT ;  /* 0x0000002a03007c0c */ /* 0x000fda000bf26270 */
[----:B------:R-:W-:Y:S05]  /*b6c0*/  @!P1 BRA `(.L_x_1289) ;  /* 0x0000003400909947 */ /* 0x000fea0003800000 */
[----:B------:R-:W-:Y:S01]  /*b6d0*/  IMAD.MOV.U32 R4, RZ, RZ, R7 ;  /* 0x000000ffff047224 */ /* 0x000fe200078e0007 */
[----:B------:R-:W-:Y:S01]  /*b6e0*/  UMOV UR27, UR49 ;  /* 0x00000031001b7c82 */ /* 0x000fe20008000000 */
[----:B------:R-:W-:Y:S01]  /*b6f0*/  IMAD.MOV.U32 R5, RZ, RZ, R6 ;  /* 0x000000ffff057224 */ /* 0x000fe200078e0006 */
[----:B------:R-:W-:Y:S01]  /*b700*/  UMOV UR26, UR48 ;  /* 0x00000030001a7c82 */ /* 0x000fe20008000000 */
[----:B------:R-:W-:Y:S01]  /*b710*/  ULDC UR22, c[0x0][0x9e4] ;  /* 0x0002790000167ab9 */ /* 0x000fe20000000800 */
[----:B------:R-:W-:Y:S01]  /*b720*/  ULDC UR24, c[0x0][0x9dc] ;  /* 0x0002770000187ab9 */ /* 0x000fe20000000800 */
[----:B------:R-:W-:Y:S01]  /*b730*/  ULDC UR25, c[0x0][0x9d8] ;  /* 0x0002760000197ab9 */ /* 0x000fe20000000800 */
[----:B------:R-:W-:Y:S01]  /*b740*/  ULDC UR21, c[0x0][0x988] ;  /* 0x0002620000157ab9 */ /* 0x000fe20000000800 */
[----:B------:R-:W-:-:S05]  /*b750*/  ULDC UR23, c[0x0][0x9e0] ;  /* 0x0002780000177ab9 */ /* 0x000fca0000000800 */
.L_x_1308:
[----:B------:R-:W-:Y:S01]  /*b760*/  UIADD3 UR48, UR26, 0x1, URZ ;  /* 0x000000011a307890 */ /* 0x000fe2000fffe03f */
[----:B------:R-:W-:-:S03]  /*b770*/  ISETP.NE.AND P2, PT, RZ, UR44, PT ;  /* 0x0000002cff007c0c */ /* 0x000fc6000bf45270 */
[----:B------:R-:W-:-:S04]  /*b780*/  UISETP.NE.AND UP0, UPT, UR48, 0x2, UPT ;  /* 0x000000023000788c */ /* 0x000fc8000bf05270 */
[----:B------:R-:W-:Y:S02]  /*b790*/  USEL UR49, URZ, 0x1, UP0 ;  /* 0x000000013f317887 */ /* 0x000fe40008000000 */
[----:B------:R-:W-:Y:S02]  /*b7a0*/  USEL UR48, UR48, URZ, UP0 ;  /* 0x0000003f30307287 */ /* 0x000fe40008000000 */
[----:B------:R-:W-:Y:S02]  /*b7b0*/  ULOP3.LUT UR49, UR27, UR49, URZ, 0x3c, !UPT ;  /* 0x000000311b317292 */ /* 0x000fe4000f8e3c3f */
[----:B------:R-:W-:Y:S10]  /*b7c0*/  @P2 BRA `(.L_x_1290) ;  /* 0x00000000002c2947 */ /* 0x000ff40003800000 */
[----:B------:R-:W-:Y:S05]  /*b7d0*/  @!P0 BRA `(.L_x_1291) ;  /* 0x0000000000048947 */ /* 0x000fea0003800000 */
[----:B------:R-:W-:Y:S01]  /*b7e0*/  BPT.TRAP 0x1 ;  /* 0x000000040000795c */ /* 0x000fe20000300000 */
.L_x_1291:
[----:B------:R-:W-:Y:S01]  /*b7f0*/  ULEA UR6, UR48, UR45, 0x3 ;  /* 0x0000002d30067291 */ /* 0x000fe2000f8e183f */
[----:B------:R-:W-:-:S05]  /*b800*/  IMAD.U32 R6, RZ, RZ, UR49 ;  /* 0x00000031ff067e24 */ /* 0x000fca000f8e00ff */
[----:B------:R-:W-:-:S04]  /*b810*/  SHF.L.U32 R6, R6, 0x1f, RZ ;  /* 0x0000001f06067819 */ /* 0x000fc800000006ff */
[----:B------:R0:W1:Y:S01]  /*b820*/  SYNCS.PHASECHK.TRANS64.TRYWAIT P1, [UR6+0x16830], R6 ;  /* 0x01683006ff0075a7 */ /* 0x0000620008020146 */
[----:B------:R-:W-:Y:S05]  /*b830*/  @!P0 BRA `(.L_x_1292) ;  /* 0x0000000000048947 */ /* 0x000fea0003800000 */
[----:B------:R-:W-:Y:S01]  /*b840*/  BPT.TRAP 0x1 ;  /* 0x000000040000795c */ /* 0x000fe20000300000 */
.L_x_1292:
[----:B-1----:R-:W-:Y:S05]  /*b850*/  @P1 BRA `(.L_x_1290) ;  /* 0x0000000000081947 */ /* 0x002fea0003800000 */
[----:B------:R-:W1:Y:S02]  /*b860*/  SYNCS.PHASECHK.TRANS64.TRYWAIT P1, [UR6+0x16830], R6 ;  /* 0x01683006ff0075a7 */ /* 0x000e640008020146 */
[----:B-1----:R-:W-:Y:S05]  /*b870*/  @!P1 BRA `(.L_x_1293) ;  /* 0x000000c800f89947 */ /* 0x002fea0003800000 */
.L_x_1290:
[----:B-1----:R-:W1:Y:S01]  /*b880*/  S2R R7, SR_TID.X ;  /* 0x0000000000077919 */ /* 0x002e620000002100 */
[----:B------:R-:W-:Y:S01]  /*b890*/  ULEA UR18, UR48, UR20, 0xa ;  /* 0x0000001430127291 */ /* 0x000fe2000f8e503f */
[----:B------:R-:W-:Y:S01]  /*b8a0*/  UMOV UR19, 0x40000040 ;  /* 0x4000004000137882 */ /* 0x000fe20000000000 */
[----:B------:R-:W-:Y:S02]  /*b8b0*/  UMOV UR7, 0x40000040 ;  /* 0x4000004000077882 */ /* 0x000fe40000000000 */
[----:B------:R-:W-:Y:S02]  /*b8c0*/  UIADD3 UR6, UR18, 0x2, URZ ;  /* 0x0000000212067890 */ /* 0x000fe4000fffe03f */
[----:B------:R-:W-:Y:S01]  /*b8d0*/  UIADD3 UR10, UR18, 0x4, URZ ;  /* 0x00000004120a7890 */ /* 0x000fe2000fffe03f */
[----:B------:R-:W-:Y:S01]  /*b8e0*/  UMOV UR11, 0x40000040 ;  /* 0x40000040000b7882 */ /* 0x000fe20000000000 */
[----:B------:R-:W-:Y:S01]  /*b8f0*/  UIADD3 UR14, UR18, 0x6, URZ ;  /* 0x00000006120e7890 */ /* 0x000fe2000fffe03f */
[----:B------:R-:W-:Y:S01]  /*b900*/  UMOV UR15, 0x40000040 ;  /* 0x40000040000f7882 */ /* 0x000fe20000000000 */
        /* <DEDUP_REMOVED lines=18> */
.L_x_1295:
[----:B------:R-:W-:Y:S01]  /*ba30*/  ULEA UR6, UR26, UR45, 0x3 ;  /* 0x0000002d1a067291 */ /* 0x000fe2000f8e183f */
[----:B------:R-:W-:-:S05]  /*ba40*/  IMAD.U32 R6, RZ, RZ, UR27 ;  /* 0x0000001bff067e24 */ /* 0x000fca000f8e00ff */
[----:B------:R-:W-:-:S04]  /*ba50*/  SHF.L.U32 R6, R6, 0x1f, RZ ;  /* 0x0000001f06067819 */ /* 0x000fc800000006ff */
[----:B------:R0:W1:Y:S01]  /*ba60*/  SYNCS.PHASECHK.TRANS64.TRYWAIT P1, [UR6+0x16850], R6 ;  /* 0x01685006ff0075a7 */ /* 0x0000620008020146 */
[----:B------:R-:W-:Y:S05]  /*ba70*/  @!P0 BRA `(.L_x_1296) ;  /* 0x0000000000048947 */ /* 0x000fea0003800000 */
[----:B------:R-:W-:Y:S01]  /*ba80*/  BPT.TRAP 0x1 ;  /* 0x000000040000795c */ /* 0x000fe20000300000 */
.L_x_1296:
[----:B-1----:R-:W-:Y:S05]  /*ba90*/  @P1 BRA `(.L_x_1294) ;  /* 0x0000000000081947 */ /* 0x002fea0003800000 */
[----:B------:R-:W1:Y:S02]  /*baa0*/  SYNCS.PHASECHK.TRANS64.TRYWAIT P1, [UR6+0x16850], R6 ;  /* 0x01685006ff0075a7 */ /* 0x000e640008020146 */
[----:B-1----:R-:W-:Y:S05]  /*bab0*/  @!P1 BRA `(.L_x_1297) ;  /* 0x000000c800809947 */ /* 0x002fea0003800000 */
.L_x_1294:
        /* <DEDUP_REMOVED lines=52> */
.L_x_1298:
        /* <DEDUP_REMOVED lines=166> */
.L_x_1301:
[----:B------:R-:W-:-:S05]  /*c860*/  IMAD.U32 R84, RZ, RZ, UR22 ;  /* 0x00000016ff547e24 */ /* 0x000fca000f8e00ff */
[----:B------:R-:W-:-:S13]  /*c870*/  ISETP.NE.AND P1, PT, R84, 0x1, PT ;  /* 0x000000015400780c */ /* 0x000fda0003f25270 */
[----:B------:R-:W1:Y:S02]  /*c880*/  @P1 LDC.64 R46, c[0x0][0x9e8] ;  /* 0x00027a00ff2e1b82 */ /* 0x000e640000000a00 */
[----:B-1----:R-:W-:-:S05]  /*c890*/  @P1 IMAD.HI.U32 R46, R85, R46, RZ ;  /* 0x0000002e552e1227 */ /* 0x002fca00078e00ff */
[----:B------:R-:W-:-:S07]  /*c8a0*/  @P1 SHF.R.U32.HI R85, RZ, R47, R46 ;  /* 0x0000002fff551219 */ /* 0x000fce000001162e */
.L_x_1302:
[----:B------:R-:W-:Y:S05]  /*c8b0*/  BSYNC B0 ;  /* 0x0000000000007941 */ /* 0x000fea0003800000 */
.L_x_1300:
[----:B------:R-:W-:-:S04]  /*c8c0*/  IMAD R85, R85, R84, -R78 ;  /* 0x0000005455557224 */ /* 0x000fc800078e0a4e */
[----:B------:R-:W-:-:S05]  /*c8d0*/  IMAD.IADD R85, R85, 0x1, -R16 ;  /* 0x0000000155557824 */ /* 0x000fca00078e0a10 */
[----:B------:R-:W-:Y:S02]  /*c8e0*/  VIADDMNMX R80, R85, R84, R80, PT ;  /* 0x0000005455507246 */ /* 0x000fe40003800150 */
[----:B------:R-:W-:-:S07]  /*c8f0*/  VIMNMX R79, R79, R85, !PT ;  /* 0x000000554f4f7248 */ /* 0x000fce0007fe0100 */
.L_x_1299:
        /* <DEDUP_REMOVED lines=116> */
.L_x_1305:
[----:B------:R-:W-:-:S05]  /*d040*/  IMAD.U32 R79, RZ, RZ, UR22 ;  /* 0x00000016ff4f7e24 */ /* 0x000fca000f8e00ff */
[----:B------:R-:W-:-:S13]  /*d050*/  ISETP.NE.AND P2, PT, R79, 0x1, PT ;  /* 0x000000014f00780c */ /* 0x000fda0003f45270 */
[----:B------:R-:W0:Y:S02]  /*d060*/  @P2 LDC.64 R6, c[0x0][0x9e8] ;  /* 0x00027a00ff062b82 */ /* 0x000e240000000a00 */
[----:B0-----:R-:W-:-:S05]  /*d070*/  @P2 IMAD.HI.U32 R6, R83, R6, RZ ;  /* 0x0000000653062227 */ /* 0x001fca00078e00ff */
[----:B------:R-:W-:-:S07]  /*d080*/  @P2 SHF.R.U32.HI R83, RZ, R7, R6 ;  /* 0x00000007ff532219 */ /* 0x000fce0000011606 */
.L_x_1306:
[----:B------:R-:W-:Y:S05]  /*d090*/  BSYNC B0 ;  /* 0x0000000000007941 */ /* 0x000fea0003800000 */
.L_x_1304:
[----:B------:R-:W-:-:S04]  /*d0a0*/  IMAD R83, R83, R79, -R78 ;  /* 0x0000004f53537224 */ /* 0x000fc800078e0a4e */
[----:B------:R-:W-:-:S05]  /*d0b0*/  IMAD.IADD R83, R83, 0x1, -R16 ;  /* 0x0000000153537824 */ /* 0x000fca00078e0a10 */
[----:B------:R-:W-:Y:S02]  /*d0c0*/  VIADDMNMX R82, R83, R79, R82, PT ;  /* 0x0000004f53527246 */ /* 0x000fe40003800152 */
[----:B------:R-:W-:-:S07]  /*d0d0*/  VIMNMX R81, R81, R83, !PT ;  /* 0x0000005351517248 */ /* 0x000fce0007fe0100 */
.L_x_1303:
        /* <DEDUP_REMOVED lines=15> */
[----:B------:R-:W-:Y:S02]  /*d1d0*/  ISETP.GT.AND P2, PT, R81, 0x1, P1 ;  /* 0x000000015100780c */ /* 0x000fe40000f44270 */
[----:B------:R-:W-:Y:S02]  /*d1e0*/  FMNMX.FTZ R7, R28, R7, !PT ;  /* 0x000000071c077209 */ /* 0x000fe40007810000 */
[----:B------:R-:W-:-:S02]  /*d1f0*/  ISETP.LT.OR P5, PT, R82, 0x1, P5 ;  /* 0x000000015200780c */ /* 0x000fc40002fa1670 */
[----:B------:R-:W-:Y:S02]  /*d200*/  FMNMX.FTZ R7, R30, R7, !PT ;  /* 0x000000071e077209 */ /* 0x000fe40007810000 */
[C---:B------:R-:W-:Y:S02]  /*d210*/  ISETP.GT.AND P3, PT, R81.reuse, 0x8, P1 ;  /* 0x000000085100780c */ /* 0x040fe40000f64270 */
        /* <DEDUP_REMOVED lines=11> */
[----:B------:R-:W-:Y:S02]  /*d2d0*/  FSEL R11, R11, -INF , !P3 ;  /* 0xff8000000b0b7808 */ /* 0x000fe40005800000 */
[----:B------:R-:W-:Y:S02]  /*d2e0*/  FMNMX.FTZ R7, R44, R7, !PT ;  /* 0x000000072c077209 */ /* 0x000fe40007810000 */
[----:B------:R-:W-:Y:S02]  /*d2f0*/  ISETP.GT.AND P2, PT, R81, 0x11, P1 ;  /* 0x000000115100780c */ /* 0x000fe40000f44270 */
[----:B------:R-:W-:Y:S02]  /*d300*/  FMNMX.FTZ R7, R48, R7, !PT ;  /* 0x0000000730077209 */ /* 0x000fe40007810000 */
[----:B------:R-:W-:-:S02]  /*d310*/  FSEL R13, R13, -INF , !P4 ;  /* 0xff8000000d0d7808 */ /* 0x000fc40006000000 */
[----:B------:R-:W-:Y:S02]  /*d320*/  FMNMX.FTZ R7, R50, R7, !PT ;  /* 0x0000000732077209 */ /* 0x000fe40007810000 */
[----:B------:R-:W-:Y:S02]  /*d330*/  ISETP.LT.OR P2, PT, R82, 0x12, P2 ;  /* 0x000000125200780c */ /* 0x000fe40001741670 */
        /* <DEDUP_REMOVED lines=64> */
[--C-:B------:R-:W-:Y:S01]  /*d740*/  FFMA.FTZ R148, R46, UR21, -R7.reuse ;  /* 0x000000152e947c23 */ /* 0x100fe20008010807 */
[----:B------:R-:W-:Y:S01]  /*d750*/  FMNMX.FTZ R8, R12, R4, !PT ;  /* 0x000000040c087209 */ /* 0x000fe20007810000 */
[--C-:B------:R-:W-:Y:S01]  /*d760*/  FFMA.FTZ R20, R20, UR21, -R7.reuse ;  /* 0x0000001514147c23 */ /* 0x100fe20008010807 */
[----:B------:R-:W-:Y:S01]  /*d770*/  FSEL R46, R21, -INF , !P2 ;  /* 0xff800000152e7808 */ /* 0x000fe20005000000 */
[--C-:B------:R-:W-:Y:S01]  /*d780*/  FFMA.FTZ R146, R24, UR21, -R7.reuse ;  /* 0x0000001518927c23 */ /* 0x100fe20008010807 */
[----:B------:R-:W-:Y:S01]  /*d790*/  FMNMX.FTZ R14, R9, R8, !PT ;  /* 0x00000008090e7209 */ /* 0x000fe20007810000 */
[----:B------:R0:W-:Y:S01]  /*d7a0*/  MUFU.EX2 R21, R47 ;  /* 0x0000002f00157308 */ /* 0x0001e20000000800 */
[----:B------:R-:W-:Y:S01]  /*d7b0*/  ISETP.GT.AND P2, PT, R81, 0x21, P1 ;  /* 0x000000215100780c */ /* 0x000fe20000f44270 */
[--C-:B------:R-:W-:Y:S01]  /*d7c0*/  FFMA.FTZ R140, R28, UR21, -R7.reuse ;  /* 0x000000151c8c7c23 */ /* 0x100fe20008010807 */
[----:B------:R-:W-:Y:S01]  /*d7d0*/  FMNMX.FTZ R14, R11, R14, !PT ;  /* 0x0000000e0b0e7209 */ /* 0x000fe20007810000 */
[--C-:B------:R-:W-:Y:S01]  /*d7e0*/  FFMA.FTZ R30, R30, UR21, -R7.reuse ;  /* 0x000000151e1e7c23 */ /* 0x100fe20008010807 */
[----:B------:R-:W-:Y:S01]  /*d7f0*/  ISETP.LT.OR P2, PT, R82, 0x22, P2 ;  /* 0x000000225200780c */ /* 0x000fe20001741670 */
[--C-:B------:R-:W-:Y:S01]  /*d800*/  FFMA.FTZ R142, R32, UR21, -R7.reuse ;  /* 0x00000015208e7c23 */ /* 0x100fe20008010807 */
[----:B------:R-:W-:Y:S01]  /*d810*/  FMNMX.FTZ R14, R13, R14, !PT ;  /* 0x0000000e0d0e7209 */ /* 0x000fe20007810000 */
[----:B------:R1:W-:Y:S01]  /*d820*/  MUFU.EX2 R8, R20 ;  /* 0x0000001400087308 */ /* 0x0003e20000000800 */
[----:B------:R-:W-:Y:S01]  /*d830*/  FSEL R31, R31, -INF , !P2 ;  /* 0xff8000001f1f7808 */ /* 0x000fe20005000000 */
[--C-:B------:R-:W-:Y:S01]  /*d840*/  FFMA.FTZ R132, R44, UR21, -R7.reuse ;  /* 0x000000152c847c23 */ /* 0x100fe20008010807 */
[----:B0-----:R-:W-:Y:S01]  /*d850*/  FMNMX.FTZ R47, R15, R14, !PT ;  /* 0x0000000e0f2f7209 */ /* 0x001fe20007810000 */
[--C-:B------:R-:W-:Y:S01]  /*d860*/  FFMA.FTZ R14, R26, UR21, -R7.reuse ;  /* 0x000000151a0e7c23 */ /* 0x100fe20008010807 */
[C---:B------:R-:W-:Y:S01]  /*d870*/  ISETP.GT.AND P2, PT, R81.reuse, 0x30, P1 ;  /* 0x000000305100780c */ /* 0x040fe20000f44270 */
[--C-:B------:R-:W-:Y:S01]  /*d880*/  FFMA.FTZ R34, R34, UR21, -R7.reuse ;  /* 0x0000001522227c23 */ /* 0x100fe20008010807 */
[----:B------:R-:W-:Y:S01]  /*d890*/  ISETP.GT.AND P5, PT, R81, 0x38, P1 ;  /* 0x000000385100780c */ /* 0x000fe20000fa4270 */
[--C-:B------:R-:W-:Y:S01]  /*d8a0*/  FFMA.FTZ R38, R38, UR21, -R7.reuse ;  /* 0x0000001526267c23 */ /* 0x100fe20008010807 */
[----:B-1----:R-:W-:Y:S01]  /*d8b0*/  FMNMX.FTZ R20, R46, R47, !PT ;  /* 0x0000002f2e147209 */ /* 0x002fe20007810000 */
        /* <DEDUP_REMOVED lines=18> */
[----:B------:R-:W-:Y:S01]  /*d9e0*/  MUFU.EX2 R20, R30 ;  /* 0x0000001e00147308 */ /* 0x000fe20000000800 */
        /* <DEDUP_REMOVED lines=9> */
[----:B------:R-:W-:Y:S01]  /*da80*/  FFMA.FTZ R76, R76, UR21, -R7 ;  /* 0x000000154c4c7c23 */ /* 0x000fe20008010807 */
[----:B------:R-:W-:Y:S01]  /*da90*/  FSEL R45, R45, -INF , !P2 ;  /* 0xff8000002d2d7808 */ /* 0x000fe20005000000 */
[----:B------:R-:W-:Y:S01]  /*daa0*/  MUFU.EX2 R148, R148 ;  /* 0x0000009400947308 */ /* 0x000fe20000000800 */
[----:B------:R-:W-:-:S02]  /*dab0*/  FMNMX.FTZ R26, R39, R24, !PT ;  /* 0x00000018271a7209 */ /* 0x000fc40007810000 */
[----:B------:R-:W-:Y:S02]  /*dac0*/  ISETP.LT.OR P5, PT, R82, 0x49, P5 ;  /* 0x000000495200780c */ /* 0x000fe40002fa1670 */
[----:B------:R-:W-:Y:S02]  /*dad0*/  FMNMX.FTZ R26, R41, R26, !PT ;  /* 0x0000001a291a7209 */ /* 0x000fe40007810000 */
[----:B------:R-:W-:Y:S01]  /*dae0*/  ISETP.GT.AND P2, PT, R81, 0x50, P1 ;  /* 0x000000505100780c */ /* 0x000fe20000f44270 */
[----:B------:R0:W-:Y:S01]  /*daf0*/  MUFU.EX2 R24, R34 ;  /* 0x0000002200187308 */ /* 0x0001e20000000800 */
[----:B------:R-:W-:Y:S02]  /*db00*/  FMNMX.FTZ R26, R43, R26, !PT ;  /* 0x0000001a2b1a7209 */ /* 0x000fe40007810000 */
[----:B------:R-:W-:Y:S02]  /*db10*/  FSEL R51, R51, -INF , !P5 ;  /* 0xff80000033337808 */ /* 0x000fe40006800000 */
[----:B------:R-:W-:-:S02]  /*db20*/  FMNMX.FTZ R26, R45, R26, !PT ;  /* 0x0000001a2d1a7209 */ /* 0x000fc40007810000 */
[----:B------:R-:W-:Y:S01]  /*db30*/  ISETP.LT.OR P2, PT, R82, 0x51, P2 ;  /* 0x000000515200780c */ /* 0x000fe20001741670 */
[----:B------:R-:W-:Y:S01]  /*db40*/  MUFU.EX2 R150, R150 ;  /* 0x0000009600967308 */ /* 0x000fe20000000800 */
[----:B------:R-:W-:Y:S01]  /*db50*/  FMNMX.FTZ R28, R49, R26, !PT ;  /* 0x0000001a311c7209 */ /* 0x000fe20007810000 */
[----:B0-----:R-:W-:Y:S01]  /*db60*/  FFMA.FTZ R34, R68, UR21, -R7 ;  /* 0x0000001544227c23 */ /* 0x001fe20008010807 */
[----:B------:R-:W-:Y:S02]  /*db70*/  ISETP.GT.AND P5, PT, R81, 0x58, P1 ;  /* 0x000000585100780c */ /* 0x000fe40000fa4270 */
[----:B------:R-:W-:Y:S02]  /*db80*/  FMNMX.FTZ R28, R51, R28, !PT ;  /* 0x0000001c331c7209 */ /* 0x000fe40007810000 */
[----:B------:R-:W-:Y:S01]  /*db90*/  FSEL R55, R55, -INF , !P2 ;  /* 0xff80000037377808 */ /* 0x000fe20005000000 */
[----:B------:R0:W-:Y:S01]  /*dba0*/  MUFU.EX2 R26, R38 ;  /* 0x00000026001a7308 */ /* 0x0001e20000000800 */
[----:B------:R-:W-:-:S02]  /*dbb0*/  FMNMX.FTZ R28, R53, R28, !PT ;  /* 0x0000001c351c7209 */ /* 0x000fc40007810000 */
[----:B------:R-:W-:Y:S02]  /*dbc0*/  ISETP.LT.OR P5, PT, R82, 0x59, P5 ;  /* 0x000000595200780c */ /* 0x000fe40002fa1670 */
[----:B------:R-:W-:Y:S02]  /*dbd0*/  FMNMX.FTZ R28, R55, R28, !PT ;  /* 0x0000001c371c7209 */ /* 0x000fe40007810000 */
[----:B------:R-:W-:Y:S01]  /*dbe0*/  ISETP.GT.AND P2, PT, R81, 0x60, P1 ;  /* 0x000000605100780c */ /* 0x000fe20000f44270 */
[----:B------:R-:W-:Y:S01]  /*dbf0*/  MUFU.EX2 R10, R10 ;  /* 0x0000000a000a7308 */ /* 0x000fe20000000800 */
[----:B------:R-:W-:Y:S01]  /*dc00*/  FSEL R59, R59, -INF , !P5 ;  /* 0xff8000003b3b7808 */ /* 0x000fe20006800000 */
[----:B0-----:R-:W-:Y:S01]  /*dc10*/  FFMA.FTZ R38, R60, UR21, -R7 ;  /* 0x000000153c267c23 */ /* 0x001fe20008010807 */
[----:B------:R-:W-:Y:S02]  /*dc20*/  FMNMX.FTZ R30, R57, R28, !PT ;  /* 0x0000001c391e7209 */ /* 0x000fe40007810000 */
[----:B------:R-:W-:-:S02]  /*dc30*/  ISETP.LT.OR P2, PT, R82, 0x61, P2 ;  /* 0x000000615200780c */ /* 0x000fc40001741670 */
[----:B------:R-:W-:Y:S01]  /*dc40*/  FMNMX.FTZ R30, R59, R30, !PT ;  /* 0x0000001e3b1e7209 */ /* 0x000fe20007810000 */
[----:B------:R0:W-:Y:S01]  /*dc50*/  MUFU.EX2 R28, R42 ;  /* 0x0000002a001c7308 */ /* 0x0001e20000000800 */
[----:B------:R-:W-:Y:S02]  /*dc60*/  ISETP.GT.AND P5, PT, R81, 0x68, P1 ;  /* 0x000000685100780c */ /* 0x000fe40000fa4270 */
[----:B------:R-:W-:Y:S02]  /*dc70*/  FSEL R63, R63, -INF , !P2 ;  /* 0xff8000003f3f7808 */ /* 0x000fe40005000000 */
[----:B------:R-:W-:Y:S02]  /*dc80*/  FMNMX.FTZ R30, R61, R30, !PT ;  /* 0x0000001e3d1e7209 */ /* 0x000fe40007810000 */
[----:B------:R-:W-:Y:S01]  /*dc90*/  ISETP.LT.OR P5, PT, R82, 0x69, P5 ;  /* 0x000000695200780c */ /* 0x000fe20002fa1670 */
[----:B------:R-:W-:Y:S01]  /*dca0*/  MUFU.EX2 R144, R144 ;  /* 0x0000009000907308 */ /* 0x000fe20000000800 */
[----:B------:R-:W-:Y:S01]  /*dcb0*/  FMNMX.FTZ R30, R63, R30, !PT ;  /* 0x0000001e3f1e7209 */ /* 0x000fe20007810000 */
[----:B0-----:R-:W-:Y:S01]  /*dcc0*/  FFMA.FTZ R42, R52, UR21, -R7 ;  /* 0x00000015342a7c23 */ /* 0x001fe20008010807 */
[----:B------:R-:W-:-:S02]  /*dcd0*/  ISETP.GT.AND P2, PT, R81, 0x70, P1 ;  /* 0x000000705100780c */ /* 0x000fc40000f44270 */
[----:B------:R-:W-:Y:S02]  /*dce0*/  FSEL R67, R67, -INF , !P5 ;  /* 0xff80000043437808 */ /* 0x000fe40006800000 */
[----:B------:R-:W-:Y:S01]  /*dcf0*/  FMNMX.FTZ R32, R65, R30, !PT ;  /* 0x0000001e41207209 */ /* 0x000fe20007810000 */
[----:B------:R-:W-:Y:S01]  /*dd00*/  MUFU.EX2 R146, R146 ;  /* 0x0000009200927308 */ /* 0x000fe20000000800 */
[----:B------:R-:W-:Y:S02]  /*dd10*/  ISETP.LT.OR P2, PT, R82, 0x71, P2 ;  /* 0x000000715200780c */ /* 0x000fe40001741670 */
[----:B------:R-:W-:Y:S02]  /*dd20*/  FMNMX.FTZ R32, R67, R32, !PT ;  /* 0x0000002043207209 */ /* 0x000fe40007810000 */
[----:B------:R-:W-:Y:S02]  /*dd30*/  ISETP.GT.AND P5, PT, R81, 0x78, P1 ;  /* 0x000000785100780c */ /* 0x000fe40000fa4270 */
[----:B------:R-:W-:Y:S01]  /*dd40*/  FSEL R71, R71, -INF , !P2 ;  /* 0xff80000047477808 */ /* 0x000fe20005000000 */
[----:B------:R0:W-:Y:S01]  /*dd50*/  MUFU.EX2 R30, R48 ;  /* 0x00000030001e7308 */ /* 0x0001e20000000800 */
[----:B------:R-:W-:-:S02]  /*dd60*/  FMNMX.FTZ R32, R69, R32, !PT ;  /* 0x0000002045207209 */ /* 0x000fc40007810000 */
[----:B------:R-:W-:Y:S02]  /*dd70*/  ISETP.GT.AND P1, PT, R81, 0x79, P1 ;  /* 0x000000795100780c */ /* 0x000fe40000f24270 */
[C---:B------:R-:W-:Y:S02]  /*dd80*/  ISETP.LT.OR P5, PT, R82.reuse, 0x79, P5 ;  /* 0x000000795200780c */ /* 0x040fe40002fa1670 */
        /* <DEDUP_REMOVED lines=8> */
[----:B0-----:R-:W-:Y:S02]  /*de10*/  FSEL R48, R6, RZ, P6 ;  /* 0x000000ff06307208 */ /* 0x001fe40003000000 */
        /* <DEDUP_REMOVED lines=9> */
[----:B------:R-:W-:-:S04]  /*deb0*/  FFMA.FTZ R32, R72, UR21, -R7 ;  /* 0x0000001548207c23 */ /* 0x000fc80008010807 */
        /* <DEDUP_REMOVED lines=22> */
[----:B------:R-:W-:Y:S01]  /*e020*/  FFMA.FTZ R13, R27, UR21, -R48 ;  /* 0x000000151b0d7c23 */ /* 0x000fe20008010830 */
[----:B------:R-:W-:Y:S01]  /*e030*/  FADD.FTZ R27, R21, R2 ;  /* 0x00000002151b7221 */ /* 0x000fe20000010000 */
[--C-:B------:R-:W-:Y:S01]  /*e040*/  FFMA.FTZ R141, R29, UR21, -R48.reuse ;  /* 0x000000151d8d7c23 */ /* 0x100fe20008010830 */
[--C-:B------:R-:W-:Y:S01]  /*e050*/  FFMA.FTZ R12, R31, UR21, -R48.reuse ;  /* 0x000000151f0c7c23 */ /* 0x100fe20008010830 */
[--C-:B------:R-:W-:Y:S01]  /*e060*/  FFMA.FTZ R143, R33, UR21, -R48.reuse ;  /* 0x00000015218f7c23 */ /* 0x100fe20008010830 */
[----:B------:R-:W0:Y:S01]  /*e070*/  MUFU.EX2 R4, R4 ;  /* 0x0000000400047308 */ /* 0x000e220000000800 */
[----:B------:R-:W-:Y:S01]  /*e080*/  FADD.FTZ R27, R150, R27 ;  /* 0x0000001b961b7221 */ /* 0x000fe20000010000 */
[--C-:B------:R-:W-:Y:S01]  /*e090*/  FFMA.FTZ R11, R35, UR21, -R48.reuse ;  /* 0x00000015230b7c23 */ /* 0x100fe20008010830 */
[--C-:B------:R-:W-:Y:S01]  /*e0a0*/  FFMA.FTZ R137, R37, UR21, -R48.reuse ;  /* 0x0000001525897c23 */ /* 0x100fe20008010830 */
[--C-:B------:R-:W-:Y:S01]  /*e0b0*/  FFMA.FTZ R9, R39, UR21, -R48.reuse ;  /* 0x0000001527097c23 */ /* 0x100fe20008010830 */
[----:B------:R-:W-:Y:S01]  /*e0c0*/  FADD.FTZ R27, R10, R27 ;  /* 0x0000001b0a1b7221 */ /* 0x000fe20000010000 */
[--C-:B------:R-:W-:Y:S01]  /*e0d0*/  FFMA.FTZ R139, R41, UR21, -R48.reuse ;  /* 0x00000015298b7c23 */ /* 0x100fe20008010830 */
[--C-:B------:R-:W-:Y:S01]  /*e0e0*/  FFMA.FTZ R39, R43, UR21, -R48.reuse ;  /* 0x000000152b277c23 */ /* 0x100fe20008010830 */
[----:B------:R-:W1:Y:S01]  /*e0f0*/  MUFU.EX2 R50, R50 ;  /* 0x0000003200327308 */ /* 0x000e620000000800 */
[----:B------:R-:W-:Y:S01]  /*e100*/  FADD.FTZ R27, R144, R27 ;  /* 0x0000001b901b7221 */ /* 0x000fe20000010000 */
[--C-:B------:R-:W-:Y:S01]  /*e110*/  FFMA.FTZ R133, R45, UR21, -R48.reuse ;  /* 0x000000152d857c23 */ /* 0x100fe20008010830 */
[--C-:B------:R-:W-:Y:S01]  /*e120*/  FFMA.FTZ R37, R49, UR21, -R48.reuse ;  /* 0x0000001531257c23 */ /* 0x100fe20008010830 */
[--C-:B------:R-:W-:Y:S01]  /*e130*/  FFMA.FTZ R135, R51, UR21, -R48.reuse ;  /* 0x0000001533877c23 */ /* 0x100fe20008010830 */
[----:B------:R-:W-:Y:S01]  /*e140*/  FADD.FTZ R27, R8, R27 ;  /* 0x0000001b081b7221 */ /* 0x000fe20000010000 */
[--C-:B------:R-:W-:Y:S01]  /*e150*/  FFMA.FTZ R35, R53, UR21, -R48.reuse ;  /* 0x0000001535237c23 */ /* 0x100fe20008010830 */
[--C-:B------:R-:W-:Y:S01]  /*e160*/  FFMA.FTZ R129, R55, UR21, -R48.reuse ;  /* 0x0000001537817c23 */ /* 0x100fe20008010830 */
[----:B------:R-:W2:Y:S01]  /*e170*/  MUFU.EX2 R151, R151 ;  /* 0x0000009700977308 */ /* 0x000ea20000000800 */
[----:B0-----:R-:W-:Y:S01]  /*e180*/  FFMA.FTZ R25, R4, R0, R149 ;  /* 0x0000000004197223 */ /* 0x001fe20000010095 */
[----:B------:R-:W-:Y:S01]  /*e190*/  FADD.FTZ R27, R146, R27 ;  /* 0x0000001b921b7221 */ /* 0x000fe20000010000 */
[--C-:B------:R-:W-:Y:S01]  /*e1a0*/  FFMA.FTZ R33, R57, UR21, -R48.reuse ;  /* 0x0000001539217c23 */ /* 0x100fe20008010830 */
[--C-:B------:R-:W-:Y:S01]  /*e1b0*/  FFMA.FTZ R131, R59, UR21, -R48.reuse ;  /* 0x000000153b837c23 */ /* 0x100fe20008010830 */
[--C-:B------:R-:W-:Y:S01]  /*e1c0*/  FFMA.FTZ R31, R61, UR21, -R48.reuse ;  /* 0x000000153d1f7c23 */ /* 0x100fe20008010830 */
[----:B------:R-:W-:Y:S01]  /*e1d0*/  FADD.FTZ R27, R14, R27 ;  /* 0x0000001b0e1b7221 */ /* 0x000fe20000010000 */
[--C-:B------:R-:W-:Y:S01]  /*e1e0*/  FFMA.FTZ R125, R63, UR21, -R48.reuse ;  /* 0x000000153f7d7c23 */ /* 0x100fe20008010830 */
        /* <DEDUP_REMOVED lines=22> */
[----:B------:R-:W-:-:S06]  /*e350*/  FADD.FTZ R27, R132, R27 ;  /* 0x0000001b841b7221 */ /* 0x000fcc0000010000 */
        /* <DEDUP_REMOVED lines=8> */
[----:B------:R-:W-:Y:S01]  /*e3e0*/  FADD.FTZ R25, R30, R27 ;  /* 0x0000001b1e197221 */ /* 0x000fe20000010000 */
[----:B------:R-:W-:-:S03]  /*e3f0*/  FFMA.FTZ R27, R69, UR21, -R48 ;  /* 0x00000015451b7c23 */ /* 0x000fc60008010830 */
[----:B------:R-:W-:Y:S02]  /*e400*/  FADD.FTZ R25, R134, R25 ;  /* 0x0000001986197221 */ /* 0x000fe40000010000 */
[----:B------:R-:W0:Y:S01]  /*e410*/  MUFU.EX2 R137, R137 ;  /* 0x0000008900897308 */ /* 0x000e220000000800 */
[----:B-1----:R-:W-:Y:S01]  /*e420*/  FADD.FTZ R0, R143, R0 ;  /* 0x000000008f007221 */ /* 0x002fe20000010000 */
[----:B------:R-:W-:-:S04]  /*e430*/  FADD.FTZ R25, R42, R25 ;  /* 0x000000192a197221 */ /* 0x000fc80000010000 */
[----:B------:R-:W-:Y:S02]  /*e440*/  FADD.FTZ R25, R128, R25 ;  /* 0x0000001980197221 */ /* 0x000fe40000010000 */
[----:B------:R-:W1:Y:S01]  /*e450*/  MUFU.EX2 R9, R9 ;  /* 0x0000000900097308 */ /* 0x000e620000000800 */
[----:B--2---:R-:W-:Y:S01]  /*e460*/  FADD.FTZ R0, R11, R0 ;  /* 0x000000000b007221 */ /* 0x004fe20000010000 */
[----:B------:R-:W-:Y:S01]  /*e470*/  FADD.FTZ R41, R40, R25 ;  /* 0x0000001928297221 */ /* 0x000fe20000010000 */
[----:B------:R-:W-:-:S05]  /*e480*/  FFMA.FTZ R25, R73, UR21, -R48 ;  /* 0x0000001549197c23 */ /* 0x000fca0008010830 */
        /* <DEDUP_REMOVED lines=61> */
.L_x_1307:
        /* <DEDUP_REMOVED lines=75> */
.L_x_1289:
[----:B------:R-:W-:Y:S06]  /*ed10*/  BAR.ARV 0x8, 0x200 ;  /* 0x0208000000007b1d */ /* 0x000fec0000002000 */
[----:B------:R-:W-:Y:S05]  /*ed20*/  @!P0 BRA `(.L_x_1309) ;  /* 0x0000000000048947 */ /* 0x000fea0003800000 */
[----:B------:R-:W-:Y:S01]  /*ed30*/  BPT.TRAP 0x1 ;  /* 0x000000040000795c */ /* 0x000fe20000300000 */
.L_x_1309:
[----:B------:R-:W-:Y:S01]  /*ed40*/  ULEA UR5, UR48, UR45, 0x3 ;  /* 0x0000002d30057291 */ /* 0x000fe2000f8e183f */
[----:B------:R-:W-:-:S05]  /*ed50*/  IMAD.U32 R3, RZ, RZ, UR49 ;  /* 0x00000031ff037e24 */ /* 0x000fca000f8e00ff */
[----:B------:R-:W-:-:S04]  /*ed60*/  SHF.L.U32 R3, R3, 0x1f, RZ ;  /* 0x0000001f03037819 */ /* 0x000fc800000006ff */
[----:B------:R0:W1:Y:S01]  /*ed70*/  SYNCS.PHASECHK.TRANS64.TRYWAIT P1, [UR5+0x16850], R3 ;  /* 0x01685003ff0075a7 */ /* 0x0000620008020145 */
[----:B------:R-:W-:Y:S05]  /*ed80*/  @!P0 BRA `(.L_x_1310) ;  /* 0x0000000000048947 */ /* 0x000fea0003800000 */
[----:B------:R-:W-:Y:S01]  /*ed90*/  BPT.TRAP 0x1 ;  /* 0x000000040000795c */ /* 0x000fe20000300000 */
.L_x_1310:
[----:B-1----:R-:W-:Y:S05]  /*eda0*/  @P1 BRA `(.L_x_1311) ;  /* 0x0000000000081947 */ /* 0x002fea0003800000 */
[----:B------:R-:W1:Y:S02]  /*edb0*/  SYNCS.PHASECHK.TRANS64.TRYWAIT P1, [UR5+0x16850], R3 ;  /* 0x01685003ff0075a7 */ /* 0x000e640008020145 */
[----:B-1----:R-:W-:Y:S05]  /*edc0*/  @!P1 BRA `(.L_x_1312) ;  /* 0x0000009400d49947 */ /* 0x002fea0003800000 */
.L_x_1311:
[----:B------:R-:W-:Y:S01]  /*edd0*/  UIADD3 UR45, UR45, 0x400, URZ ;  /* 0x000004002d2d7890 */ /* 0x000fe2000fffe03f */
[----:B------:R-:W-:Y:S01]  /*ede0*/  WARPGROUP.ARRIVE ;  /* 0x00000000000079c5 */ /* 0x000fe20000000000 */
[----:B------:R-:W-:Y:S01]  /*edf0*/  UMOV UR7, 0x40000040 ;  /* 0x4000004000077882 */ /* 0x000fe20000000000 */
[----:B01----:R-:W0:Y:S01]  /*ee00*/  SHFL.BFLY PT, R3, R2, 0x2, 0x1f ;  /* 0x0c401f0002037f89 */ /* 0x003e2200000e0000 */
[----:B------:R-:W-:Y:S01]  /*ee10*/  USHF.R.U32.HI UR45, URZ, 0x4, UR45 ;  /* 0x000000043f2d7899 */ /* 0x000fe2000801162d */
[----:B------:R-:W-:Y:S02]  /*ee20*/  IMAD.MOV.U32 R21, RZ, RZ, -0x800000 ;  /* 0xff800000ff157424 */ /* 0x000fe400078e00ff */
[----:B------:R-:W1:Y:S01]  /*ee30*/  SHFL.BFLY PT, R5, R0, 0x2, 0x1f ;  /* 0x0c401f0000057f89 */ /* 0x000e6200000e0000 */
[----:B------:R-:W-:Y:S01]  /*ee40*/  ULOP3.LUT UR4, UR45, 0x3fff, URZ, 0xc0, !UPT ;  /* 0x00003fff2d047892 */ /* 0x000fe2000f8ec03f */
[----:B------:R-:W-:-:S03]  /*ee50*/  IMAD.MOV.U32 R20, RZ, RZ, -0x800000 ;  /* 0xff800000ff147424 */ /* 0x000fc600078e00ff */
[----:B------:R-:W-:-:S07]  /*ee60*/  ULEA UR4, UR48, UR4, 0xa ;  /* 0x0000000430047291 */ /* 0x000fce000f8e503f */
[----:B------:R-:W-:Y:S02]  /*ee70*/  UMOV UR6, UR4 ;  /* 0x0000000400067c82 */ /* 0x000fe40008000000 */
[----:B------:R-:W-:Y:S01]  /*ee80*/  HGMMA.64x64x16.F32 R88, R148, gdesc[UR4].tnspB, R88, gsb0 ;  /* 0x40e0000494587df0 */ /* 0x000fe20008000858 */
[----:B------:R-:W-:Y:S01]  /*ee90*/  UIADD3 UR6, UR4, 0x80, URZ ;  /* 0x0000008004067890 */ /* 0x000fe2000fffe03f */
[----:B------:R-:W-:Y:S01]  /*eea0*/  UMOV UR7, 0x40000040 ;  /* 0x4000004000077882 */ /* 0x000fe20000000000 */
[----:B0-----:R-:W-:Y:S01]  /*eeb0*/  FADD.FTZ R3, R3, R2 ;  /* 0x0000000203037221 */ /* 0x001fe20000010000 */
[----:B-1----:R-:W-:-:S04]  /*eec0*/  FADD.FTZ R5, R5, R0 ;  /* 0x0000000005057221 */ /* 0x002fc80000010000 */
[----:B------:R-:W0:Y:S01]  /*eed0*/  SHFL.BFLY PT, R4, R3, 0x1, 0x1f ;  /* 0x0c201f0003047f89 */ /* 0x000e2200000e0000 */
[----:B------:R-:W-:-:S03]  /*eee0*/  IMAD.MOV.U32 R0, RZ, RZ, RZ ;  /* 0x000000ffff007224 */ /* 0x000fc600078e00ff */
[----:B------:R-:W1:Y:S01]  /*eef0*/  SHFL.BFLY PT, R8, R5, 0x1, 0x1f ;  /* 0x0c201f0005087f89 */ /* 0x000e6200000e0000 */
[----:B0-----:R-:W-:Y:S01]  /*ef00*/  FADD.FTZ R9, R3, R4 ;  /* 0x0000000403097221 */ /* 0x001fe20000010000 */
[----:B------:R-:W-:Y:S02]  /*ef10*/  IMAD.MOV.U32 R4, RZ, RZ, RZ ;  /* 0x000000ffff047224 */ /* 0x000fe400078e00ff */
[----:B------:R-:W-:Y:S02]  /*ef20*/  IMAD.U32 R3, RZ, RZ, UR21 ;  /* 0x00000015ff037e24 */ /* 0x000fe4000f8e00ff */
[----:B-1----:R-:W-:Y:S01]  /*ef30*/  FADD.FTZ R10, R5, R8 ;  /* 0x00000008050a7221 */ /* 0x002fe20000010000 */
[----:B------:R-:W-:Y:S01]  /*ef40*/  FSETP.NE.FTZ.AND P1, PT, R9, RZ, PT ;  /* 0x000000ff0900720b */ /* 0x000fe20003f35000 */
[----:B------:R-:W-:-:S03]  /*ef50*/  IMAD.U32 R5, RZ, RZ, UR21 ;  /* 0x00000015ff057e24 */ /* 0x000fc6000f8e00ff */
[----:B------:R-:W-:-:S09]  /*ef60*/  FSETP.NE.FTZ.AND P2, PT, R10, RZ, PT ;  /* 0x000000ff0a00720b */ /* 0x000fd20003f55000 */
[----:B------:R-:W0:Y:S01]  /*ef70*/  @P1 MUFU.LG2 R2, R9 ;  /* 0x0000000900021308 */ /* 0x000e220000000c00 */
[----:B------:R-:W-:-:S03]  /*ef80*/  @P1 FMUL.FTZ R3, R3, 0.69314718246459960938 ;  /* 0x3f31721803031820 */ /* 0x000fc60000410000 */
[----:B------:R-:W-:-:S04]  /*ef90*/  @P2 FMUL.FTZ R5, R5, 0.69314718246459960938 ;  /* 0x3f31721805052820 */ /* 0x000fc80000410000 */
        /* <DEDUP_REMOVED lines=44> */
.L_x_1313:
        /* <DEDUP_REMOVED lines=14> */
[----:B------:R-:W-:Y:S01]  /*f340*/  USEL UR4, URZ, 0x1, UP0 ;  /* 0x000000013f047887 */ /* 0x000fe20008000000 */
[-C--:B------:R-:W-:Y:S01]  /*f350*/  FMUL.FTZ R105, R105, R0.reuse ;  /* 0x0000000069697220 */ /* 0x080fe20000410000 */
[-C--:B------:R-:W-:Y:S01]  /*f360*/  FMUL.FTZ R108, R108, R0.reuse ;  /* 0x000000006c6c7220 */ /* 0x080fe20000410000 */
        /* <DEDUP_REMOVED lines=22> */
[----:B------:R-:W-:-:S02]  /*f4d0*/  UIADD3 UR50, UR50, 0x1, URZ ;  /* 0x0000000132327890 */ /* 0x000fc4000fffe03f */
[----:B------:R-:W-:Y:S02]  /*f4e0*/  USEL UR48, UR48, URZ, UP0 ;  /* 0x0000003f30307287 */ /* 0x000fe40008000000 */
[----:B------:R-:W-:-:S12]  /*f4f0*/  ULOP3.LUT UR49, UR49, UR4, URZ, 0x3c, !UPT ;  /* 0x0000000431317292 */ /* 0x000fd8000f8e3c3f */
.L_x_1235:
[----:B------:R-:W0:Y:S01]  /*f500*/  S2R R5, SR_CgaCtaId ;  /* 0x0000000000057919 */ /* 0x000e220000008800 */
[----:B------:R-:W-:Y:S01]  /*f510*/  MOV R0, 0x400 ;  /* 0x0000040000007802 */ /* 0x000fe20000000f00 */
[----:B------:R-:W-:Y:S01]  /*f520*/  BSSY B0, `(.L_x_1314) ;  /* 0x000023f000007945 */ /* 0x000fe20003800000 */
[----:B------:R-:W-:Y:S02]  /*f530*/  BAR.SYNC.DEFER_BLOCKING 0x5, 0x200 ;  /* 0x0148000000007b1d */ /* 0x000fe40000010000 */
[----:B0-----:R-:W-:-:S05]  /*f540*/  LEA R0, R5, R0, 0x18 ;  /* 0x0000000005007211 */ /* 0x001fca00078ec0ff */
[----:B------:R-:W0:Y:S02]  /*f550*/  LDS.128 R4, [R0+0x168d0] ;  /* 0x0168d00000047984 */ /* 0x000e240000000c00 */
[----:B0-----:R-:W-:Y:S02]  /*f560*/  R2UR UR6, R5 ;  /* 0x00000000050672ca */ /* 0x001fe400000e0000 */
[----:B------:R-:W-:Y:S02]  /*f570*/  R2UR UR5, R6 ;  /* 0x00000000060572ca */ /* 0x000fe400000e0000 */
[----:B------:R-:W-:Y:S01]  /*f580*/  R2UR UR7, R7 ;  /* 0x00000000070772ca */ /* 0x000fe200000e0000 */
[----:B------:R-:W-:Y:S06]  /*f590*/  BAR.ARV 0x4, 0x200 ;  /* 0x0108000000007b1d */ /* 0x000fec0000002000 */
[----:B------:R-:W-:Y:S08]  /*f5a0*/  @P0 BRA `(.L_x_1315) ;  /* 0x00000018002c0947 */ /* 0x000ff00003800000 */
[----:B------:R-:W2:Y:S01]  /*f5b0*/  LDL R8, [R1+0x38] ;  /* 0x0000380001087983 */ /* 0x000ea20000100800 */
[----:B------:R-:W-:Y:S01]  /*f5c0*/  F2FP.F16.F32.PACK_AB R12, R105, R104 ;  /* 0x00000068690c723e */ /* 0x000fe200000000ff */
[----:B------:R-:W-:Y:S01]  /*f5d0*/  ULDC.64 UR10, c[0x0][0xc00] ;  /* 0x00030000000a7ab9 */ /* 0x000fe20000000a00 */
[----:B------:R-:W-:Y:S01]  /*f5e0*/  F2FP.F16.F32.PACK_AB R14, R109, R108 ;  /* 0x0000006c6d0e723e */ /* 0x000fe200000000ff */
[----:B------:R-:W0:Y:S01]  /*f5f0*/  S2R R5, SR_SWINHI ;  /* 0x0000000000057919 */ /* 0x000e220000002f00 */
[----:B------:R-:W-:Y:S01]  /*f600*/  F2FP.F16.F32.PACK_AB R15, R111, R110 ;  /* 0x0000006e6f0f723e */ /* 0x000fe200000000ff */
[----:B------:R-:W-:Y:S01]  /*f610*/  ULDC.64 UR8, c[0x0][0xc00] ;  /* 0x0003000000087ab9 */ /* 0x000fe20000000a00 */
[----:B------:R-:W-:Y:S01]  /*f620*/  F2FP.F16.F32.PACK_AB R24, R113, R112 ;  /* 0x000000707118723e */ /* 0x000fe200000000ff */
[----:B------:R-:W-:Y:S01]  /*f630*/  UIMAD.WIDE UR8, UR38, 0x4, UR8 ;  /* 0x00000004260878a5 */ /* 0x000fe2000f8e0208 */
[----:B------:R-:W-:Y:S02]  /*f640*/  F2FP.F16.F32.PACK_AB R25, R115, R114 ;  /* 0x000000727319723e */ /* 0x000fe400000000ff */
[----:B------:R-:W-:-:S02]  /*f650*/  F2FP.F16.F32.PACK_AB R26, R117, R116 ;  /* 0x00000074751a723e */ /* 0x000fc400000000ff */
[----:B------:R-:W-:Y:S01]  /*f660*/  F2FP.F16.F32.PACK_AB R27, R119, R118 ;  /* 0x00000076771b723e */ /* 0x000fe200000000ff */
[----:B------:R-:W-:Y:S02]  /*f670*/  IMAD.U32 R30, RZ, RZ, UR8 ;  /* 0x00000008ff1e7e24 */ /* 0x000fe4000f8e00ff */
[----:B------:R-:W-:Y:S01]  /*f680*/  IMAD.U32 R31, RZ, RZ, UR9 ;  /* 0x00000009ff1f7e24 */ /* 0x000fe2000f8e00ff */
[----:B------:R-:W-:Y:S01]  /*f690*/  ULDC.64 UR8, c[0x0][0xc08] ;  /* 0x0003020000087ab9 */ /* 0x000fe20000000a00 */
[----:B------:R-:W-:Y:S02]  /*f6a0*/  MOV R28, R0 ;  /* 0x00000000001c7202 */ /* 0x000fe40000000f00 */
[----:B0-----:R-:W-:Y:S01]  /*f6b0*/  MOV R29, R5 ;  /* 0x00000005001d7202 */ /* 0x001fe20000000f00 */
[----:B------:R-:W-:Y:S02]  /*f6c0*/  BAR.SYNC.DEFER_BLOCKING 0x1, 0x180 ;  /* 0x0046000000007b1d */ /* 0x000fe40000010000 */
[----:B--2---:R-:W-:-:S03]  /*f6d0*/  IMAD.WIDE R4, R8, 0x2, R28 ;  /* 0x0000000208047825 */ /* 0x004fc600078e021c */
[C---:B------:R-:W-:Y:S02]  /*f6e0*/  IADD3 R9, P1, R4.reuse, 0x40, RZ ;  /* 0x0000004004097810 */ /* 0x040fe40007f3e0ff */
[C---:B------:R-:W-:Y:S02]  /*f6f0*/  IADD3 R11, P2, R4.reuse, 0x20, RZ ;  /* 0x00000020040b7810 */ /* 0x040fe40007f5e0ff */
[C---:B------:R-:W-:Y:S02]  /*f700*/  IADD3 R13, P0, R4.reuse, 0x60, RZ ;  /* 0x00000060040d7810 */ /* 0x040fe40007f1e0ff */
[----:B------:R-:W-:Y:S02]  /*f710*/  LOP3.LUT R7, R4, 0x380, RZ, 0xc0, !PT ;  /* 0x0000038004077812 */ /* 0x000fe400078ec0ff */
[----:B------:R-:W-:Y:S02]  /*f720*/  LOP3.LUT R8, R9, 0x380, RZ, 0xc0, !PT ;  /* 0x0000038009087812 */ /* 0x000fe400078ec0ff */
[----:B------:R-:W-:-:S02]  /*f730*/  LOP3.LUT R10, R11, 0x380, RZ, 0xc0, !PT ;  /* 0x000003800b0a7812 */ /* 0x000fc400078ec0ff */
[----:B------:R-:W-:Y:S02]  /*f740*/  LOP3.LUT R6, R13, 0x380, RZ, 0xc0, !PT ;  /* 0x000003800d067812 */ /* 0x000fe400078ec0ff */
[----:B------:R-:W-:Y:S02]  /*f750*/  SHF.R.U64 R7, R7, 0x3, RZ ;  /* 0x0000000307077819 */ /* 0x000fe400000012ff */
[----:B------:R-:W-:Y:S02]  /*f760*/  SHF.R.U64 R8, R8, 0x3, RZ ;  /* 0x0000000308087819 */ /* 0x000fe400000012ff */
[----:B------:R-:W-:Y:S02]  /*f770*/  SHF.R.U64 R10, R10, 0x3, RZ ;  /* 0x000000030a0a7819 */ /* 0x000fe400000012ff */
[----:B------:R-:W-:Y:S02]  /*f780*/  SHF.R.U64 R6, R6, 0x3, RZ ;  /* 0x0000000306067819 */ /* 0x000fe400000012ff */
[----:B------:R-:W-:Y:S01]  /*f790*/  LOP3.LUT R4, R7, R4, RZ, 0x3c, !PT ;  /* 0x0000000407047212 */ /* 0x000fe200078e3cff */
[--C-:B------:R-:W-:Y:S01]  /*f7a0*/  IMAD.X R7, RZ, RZ, R5.reuse, P0 ;  /* 0x000000ffff077224 */ /* 0x100fe200000e0605 */
[----:B------:R-:W-:Y:S01]  /*f7b0*/  LOP3.LUT R8, R8, R9, RZ, 0x3c, !PT ;  /* 0x0000000908087212 */ /* 0x000fe200078e3cff */
[--C-:B------:R-:W-:Y:S01]  /*f7c0*/  IMAD.X R9, RZ, RZ, R5.reuse, P1 ;  /* 0x000000ffff097224 */ /* 0x100fe200008e0605 */
[----:B------:R-:W-:Y:S01]  /*f7d0*/  LOP3.LUT R10, R10, R11, RZ, 0x3c, !PT ;  /* 0x0000000b0a0a7212 */ /* 0x000fe200078e3cff */
[----:B------:R-:W-:Y:S01]  /*f7e0*/  IMAD.X R11, RZ, RZ, R5, P2 ;  /* 0x000000ffff0b7224 */ /* 0x000fe200010e0605 */
[----:B------:R-:W-:-:S02]  /*f7f0*/  LOP3.LUT R6, R6, R13, RZ, 0x3c, !PT ;  /* 0x0000000d06067212 */ /* 0x000fc400078e3cff */
[----:B------:R-:W-:Y:S02]  /*f800*/  MOV R36, R4 ;  /* 0x0000000400247202 */ /* 0x000fe40000000f00 */
[----:B------:R-:W-:Y:S02]  /*f810*/  MOV R32, R6 ;  /* 0x0000000600207202 */ /* 0x000fe40000000f00 */
[----:B------:R-:W-:Y:S02]  /*f820*/  MOV R34, R8 ;  /* 0x0000000800227202 */ /* 0x000fe40000000f00 */
[----:B------:R-:W-:Y:S02]  /*f830*/  MOV R35, R10 ;  /* 0x0000000a00237202 */ /* 0x000fe40000000f00 */
[----:B------:R-:W-:Y:S02]  /*f840*/  F2FP.F16.F32.PACK_AB R4, R3, R2 ;  /* 0x000000020304723e */ /* 0x000fe400000000ff */
[----:B------:R-:W-:-:S02]  /*f850*/  F2FP.F16.F32.PACK_AB R5, R91, R90 ;  /* 0x0000005a5b05723e */ /* 0x000fc400000000ff */
[----:B------:R-:W-:Y:S02]  /*f860*/  F2FP.F16.F32.PACK_AB R6, R93, R92 ;  /* 0x0000005c5d06723e */ /* 0x000fe400000000ff */
[----:B------:R-:W-:Y:S02]  /*f870*/  F2FP.F16.F32.PACK_AB R7, R95, R94 ;  /* 0x0000005e5f07723e */ /* 0x000fe400000000ff */
[----:B------:R-:W-:Y:S02]  /*f880*/  F2FP.F16.F32.PACK_AB R8, R97, R96 ;  /* 0x000000606108723e */ /* 0x000fe400000000ff */
[----:B------:R-:W-:Y:S01]  /*f890*/  F2FP.F16.F32.PACK_AB R9, R99, R98 ;  /* 0x000000626309723e */ /* 0x000fe200000000ff */
[----:B------:R-:W-:Y:S01]  /*f8a0*/  STSM.16.M88.4 [R36], R4 ;  /* 0x0000000424007844 */ /* 0x000fe20000000200 */
[----:B------:R-:W-:Y:S02]  /*f8b0*/  F2FP.F16.F32.PACK_AB R10, R101, R100 ;  /* 0x00000064650a723e */ /* 0x000fe400000000ff */
[----:B------:R-:W-:-:S02]  /*f8c0*/  F2FP.F16.F32.PACK_AB R11, R103, R102 ;  /* 0x00000066670b723e */ /* 0x000fc400000000ff */
[----:B------:R-:W-:Y:S02]  /*f8d0*/  F2FP.F16.F32.PACK_AB R13, R107, R106 ;  /* 0x0000006a6b0d723e */ /* 0x000fe400000000ff */
[----:B------:R-:W-:Y:S01]  /*f8e0*/  ISETP.NE.U32.AND P0, PT, RZ, UR10, PT ;  /* 0x0000000aff007c0c */ /* 0x000fe2000bf05070 */
[----:B------:R-:W-:Y:S03]  /*f8f0*/  STSM.16.M88.4 [R35], R8 ;  /* 0x0000000823007844 */ /* 0x000fe60000000200 */
[----:B------:R-:W-:Y:S01]  /*f900*/  ISETP.NE.AND.EX P0, PT, RZ, UR11, PT, P0 ;  /* 0x0000000bff007c0c */ /* 0x000fe2000bf05300 */
[----:B------:R-:W-:Y:S04]  /*f910*/  STSM.16.M88.4 [R34], R12 ;  /* 0x0000000c22007844 */ /* 0x000fe80000000200 */
[----:B------:R0:W-:Y:S01]  /*f920*/  STSM.16.M88.4 [R32], R24 ;  /* 0x0000001820007844 */ /* 0x0001e20000000200 */
[----:B------:R-:W-:Y:S08]  /*f930*/  BAR.SYNC.DEFER_BLOCKING 0x1, 0x180 ;  /* 0x0046000000007b1d */ /* 0x000ff00000010000 */
[----:B0-----:R-:W0:Y:S01]  /*f940*/  LDC R32, c[0x0][0xbe8] ;  /* 0x0002fa00ff207b82 */ /* 0x001e220000000800 */
[----:B------:R-:W2:Y:S01]  /*f950*/  @P0 LDG.E R33, desc[UR54][R30.64] ;  /* 0x000000361e210981 */ /* 0x000ea2000c1e1900 */
[----:B------:R-:W-:Y:S01]  /*f960*/  UISETP.NE.U32.AND UP0, UPT, UR8, URZ, UPT ;  /* 0x0000003f0800728c */ /* 0x000fe2000bf05070 */
[----:B------:R-:W-:-:S03]  /*f970*/  ULDC UR4, c[0x0][0xa88] ;  /* 0x0002a20000047ab9 */ /* 0x000fc60000000800 */
[----:B------:R-:W-:Y:S01]  /*f980*/  UISETP.NE.AND.EX UP0, UPT, UR9, URZ, UPT, UP0 ;  /* 0x0000003f0900728c */ /* 0x000fe2000bf05300 */
[----:B------:R-:W-:Y:S01]  /*f990*/  IMAD.U32 R9, RZ, RZ, UR4 ;  /* 0x00000004ff097e24 */ /* 0x000fe2000f8e00ff */
[----:B------:R-:W-:-:S04]  /*f9a0*/  ULDC UR4, c[0x0][0xad4] ;  /* 0x0002b50000047ab9 */ /* 0x000fc80000000800 */
[----:B------:R-:W-:Y:S02]  /*f9b0*/  PLOP3.LUT P4, PT, PT, PT, UP0, 0x80, 0x0 ;  /* 0x000000000000781c */ /* 0x000fe40003f8f008 */
[----:B0-----:R-:W-:-:S03]  /*f9c0*/  ISETP.NE.AND P1, PT, R32, 0x1, PT ;  /* 0x000000012000780c */ /* 0x001fc60003f25270 */
[----:B------:R-:W-:Y:S02]  /*f9d0*/  @UP0 ULDC.64 UR8, c[0x0][0xc08] ;  /* 0x0003020000080ab9 */ /* 0x000fe40000000a00 */
[----:B------:R-:W-:Y:S02]  /*f9e0*/  @UP0 UIMAD.WIDE UR8, UR38, 0x4, UR8 ;  /* 0x00000004260808a5 */ /* 0x000fe4000f8e0208 */
[----:B------:R-:W-:-:S06]  /*f9f0*/  UISETP.NE.AND UP0, UPT, UR46, URZ, UPT ;  /* 0x0000003f2e00728c */ /* 0x000fcc000bf05270 */
[----:B------:R-:W0:Y:S01]  /*fa00*/  @P1 LDC R6, c[0x0][0xbec] ;  /* 0x0002fb00ff061b82 */ /* 0x000e220000000800 */
[----:B------:R-:W-:Y:S01]  /*fa10*/  USEL UR4, UR46, UR4, UP0 ;  /* 0x000000042e047287 */ /* 0x000fe20008000000 */
[----:B------:R-:W-:Y:S01]  /*fa20*/  IMAD.U32 R4, RZ, RZ, UR8 ;  /* 0x00000008ff047e24 */ /* 0x000fe2000f8e00ff */
[----:B------:R-:W-:Y:S01]  /*fa30*/  UMOV UR19, 0x9b8 ;  /* 0x000009b800137882 */ /* 0x000fe20000000000 */
[----:B------:R-:W-:Y:S01]  /*fa40*/  IMAD.U32 R5, RZ, RZ, UR9 ;  /* 0x00000009ff057e24 */ /* 0x000fe2000f8e00ff */
[----:B------:R-:W-:-:S03]  /*fa50*/  UISETP.GT.AND UP1, UPT, UR4, 0x1, UPT ;  /* 0x000000010400788c */ /* 0x000fc6000bf24270 */
[----:B------:R-:W1:Y:S01]  /*fa60*/  @P1 LDC R11, c[0x0][0xbf0] ;  /* 0x0002fc00ff0b1b82 */ /* 0x000e620000000800 */
[----:B------:R-:W-:Y:S01]  /*fa70*/  USEL UR19, UR19, 0x978, UP1 ;  /* 0x0000097813137887 */ /* 0x000fe20008800000 */
[----:B------:R-:W-:Y:S01]  /*fa80*/  VIADD R13, R17, UR39 ;  /* 0x00000027110d7c36 */ /* 0x000fe20008000000 */
[----:B------:R-:W-:Y:S01]  /*fa90*/  UISETP.NE.U32.AND UP0, UPT, UR10, URZ, UPT ;  /* 0x0000003f0a00728c */ /* 0x000fe2000bf05070 */
[----:B------:R0:W5:Y:S01]  /*faa0*/  @P4 LDG.E R9, desc[UR54][R4.64] ;  /* 0x0000003604094981 */ /* 0x000162000c1e1900 */
[----:B------:R-:W-:Y:S01]  /*fab0*/  UMOV UR4, URZ ;  /* 0x0000003f00047c82 */ /* 0x000fe20008000000 */
[----:B------:R-:W-:Y:S01]  /*fac0*/  USHF.R.S32.HI UR10, URZ, 0x1f, UR38 ;  /* 0x0000001f3f0a7899 */ /* 0x000fe20008011426 */
[----:B------:R-:W-:Y:S01]  /*fad0*/  IMAD.MOV.U32 R7, RZ, RZ, R13 ;  /* 0x000000ffff077224 */ /* 0x000fe200078e000d */
[----:B------:R-:W-:Y:S02]  /*fae0*/  UISETP.NE.AND.EX UP0, UPT, UR11, URZ, UPT, UP0 ;  /* 0x0000003f0b00728c */ /* 0x000fe4000bf05300 */
[----:B------:R-:W-:-:S02]  /*faf0*/  USEL UR9, UR41, URZ, UP1 ;  /* 0x0000003f29097287 */ /* 0x000fc40008800000 */
[----:B------:R-:W-:Y:S02]  /*fb00*/  USEL UR8, UR38, URZ, !UP0 ;  /* 0x0000003f26087287 */ /* 0x000fe4000c000000 */
[----:B------:R-:W-:Y:S01]  /*fb10*/  USEL UR18, UR10, URZ, !UP0 ;  /* 0x0000003f0a127287 */ /* 0x000fe2000c000000 */
[----:B------:R-:W-:Y:S02]  /*fb20*/  ULDC.64 UR12, c[0x0][UR19+0x220] ;  /* 0x00008800130c7abb */ /* 0x000fe40008000a00 */
[----:B------:R-:W-:Y:S01]  /*fb30*/  ULDC.64 UR10, c[0x0][UR19+0x218] ;  /* 0x00008600130a7abb */ /* 0x000fe20008000a00 */
[----:B0-----:R-:W-:Y:S01]  /*fb40*/  @P1 IMAD.HI.U32 R4, R13, R6, RZ ;  /* 0x000000060d041227 */ /* 0x001fe200078e00ff */
[----:B------:R-:W-:Y:S01]  /*fb50*/  ULDC.64 UR14, c[0x0][UR19+0x228] ;  /* 0x00008a00130e7abb */ /* 0x000fe20008000a00 */
[----:B------:R-:W-:Y:S02]  /*fb60*/  UIMAD UR13, UR13, UR8, URZ ;  /* 0x000000080d0d72a4 */ /* 0x000fe4000f8e023f */
[----:B------:R-:W-:-:S02]  /*fb70*/  UIMAD.WIDE.U32 UR16, UR10, UR37, URZ ;  /* 0x000000250a1072a5 */ /* 0x000fc4000f8e003f */
[----:B------:R-:W-:Y:S01]  /*fb80*/  UIMAD UR20, UR11, UR37, URZ ;  /* 0x000000250b1472a4 */ /* 0x000fe2000f8e023f */
[----:B-1----:R-:W-:Y:S01]  /*fb90*/  @P1 SHF.R.U32.HI R7, RZ, R11, R4 ;  /* 0x0000000bff071219 */ /* 0x002fe20000011604 */
[----:B------:R-:W-:Y:S02]  /*fba0*/  UIMAD.WIDE.U32 UR10, UR12, UR8, URZ ;  /* 0x000000080c0a72a5 */ /* 0x000fe4000f8e003f */
[----:B------:R-:W-:Y:S02]  /*fbb0*/  UIMAD.WIDE.U32 UR22, UR14, UR9, URZ ;  /* 0x000000090e1672a5 */ /* 0x000fe4000f8e003f */
[----:B------:R-:W-:Y:S01]  /*fbc0*/  UIMAD UR9, UR15, UR9, URZ ;  /* 0x000000090f0972a4 */ /* 0x000fe2000f8e023f */
[----:B------:R-:W-:Y:S01]  /*fbd0*/  IMAD.MOV R11, RZ, RZ, -R7 ;  /* 0x000000ffff0b7224 */ /* 0x000fe200078e0a07 */
[----:B------:R-:W-:Y:S02]  /*fbe0*/  UIMAD UR13, UR12, UR18, UR13 ;  /* 0x000000120c0d72a4 */ /* 0x000fe4000f8e020d */
[----:B------:R-:W-:Y:S01]  /*fbf0*/  UIADD3 UR20, UR17, UR20, URZ ;  /* 0x0000001411147290 */ /* 0x000fe2000fffe03f */
[----:B------:R-:W-:-:S02]  /*fc00*/  IMAD.U32 R4, RZ, RZ, UR22 ;  /* 0x00000016ff047e24 */ /* 0x000fc4000f8e00ff */
[----:B------:R-:W-:Y:S01]  /*fc10*/  IMAD.U32 R5, RZ, RZ, UR23 ;  /* 0x00000017ff057e24 */ /* 0x000fe2000f8e00ff */
[----:B------:R-:W-:Y:S01]  /*fc20*/  SHF.R.S32.HI R5, RZ, 0x1f, R7 ;  /* 0x0000001fff057819 */ /* 0x000fe20000011407 */
[----:B------:R-:W-:-:S05]  /*fc30*/  IMAD R11, R32, R11, R13 ;  /* 0x0000000b200b7224 */ /* 0x000fca00078e020d */
[----:B------:R-:W-:Y:S02]  /*fc40*/  SHF.R.S32.HI R6, RZ, 0x1f, R11 ;  /* 0x0000001fff067819 */ /* 0x000fe4000001140b */
[----:B--2---:R-:W-:-:S13]  /*fc50*/  @P0 R2UR UR4, R33 ;  /* 0x00000000210402ca */ /* 0x004fda00000e0000 */
[----:B------:R-:W-:Y:S02]  /*fc60*/  UIADD3 UR16, UP0, UP2, UR10, UR16, UR4 ;  /* 0x000000100a107290 */ /* 0x000fe4000fa1e004 */
[----:B------:R-:W-:Y:S02]  /*fc70*/  UIADD3 UR10, UR23, UR9, URZ ;  /* 0x00000009170a7290 */ /* 0x000fe4000fffe03f */
[----:B------:R-:W-:Y:S02]  /*fc80*/  UIADD3 UR9, UR11, UR13, URZ ;  /* 0x0000000d0b097290 */ /* 0x000fe4000fffe03f */
[----:B------:R-:W-:Y:S01]  /*fc90*/  USHF.R.S32.HI UR14, URZ, 0x1f, UR4 ;  /* 0x0000001f3f0e7899 */ /* 0x000fe20008011404 */
[----:B------:R-:W-:Y:S01]  /*fca0*/  IADD3 R4, P2, P3, R7, UR16, R4 ;  /* 0x0000001007047c10 */ /* 0x000fe2000fb5e004 */
[----:B------:R-:W-:Y:S01]  /*fcb0*/  IMAD.U32 R8, RZ, RZ, UR10 ;  /* 0x0000000aff087e24 */ /* 0x000fe2000f8e00ff */
[----:B------:R-:W-:Y:S01]  /*fcc0*/  ULDC.64 UR10, c[0x0][UR19+0x210] ;  /* 0x00008400130a7abb */ /* 0x000fe20008000a00 */
[----:B------:R-:W-:Y:S01]  /*fcd0*/  UIADD3.X UR9, UR9, UR20, UR14, UP0, UP2 ;  /* 0x0000001409097290 */ /* 0x000fe200087e440e */
[----:B------:R-:W-:Y:S01]  /*fce0*/  IMAD R7, R11, UR11, RZ ;  /* 0x0000000b0b077c24 */ /* 0x000fe2000f8e02ff */
[----:B------:R-:W-:Y:S01]  /*fcf0*/  ULDC.64 UR12, c[0x0][0xba8] ;  /* 0x0002ea00000c7ab9 */ /* 0x000fe20000000a00 */
[----:B------:R-:W-:Y:S01]  /*fd00*/  @!UP1 ULDC UR12, c[0x0][0xb50] ;  /* 0x0002d400000c9ab9 */ /* 0x000fe20000000800 */
[----:B------:R-:W-:Y:S01]  /*fd10*/  @!UP1 ULDC UR13, c[0x0][0xb54] ;  /* 0x0002d500000d9ab9 */ /* 0x000fe20000000800 */
[----:B------:R-:W-:Y:S01]  /*fd20*/  IMAD R7, R6, UR10, R7 ;  /* 0x0000000a06077c24 */ /* 0x000fe2000f8e0207 */
[----:B------:R-:W-:-:S03]  /*fd30*/  IADD3.X R5, R5, UR9, R8, P2, P3 ;  /* 0x0000000905057c10 */ /* 0x000fc600097e6408 */
[----:B------:R-:W-:-:S04]  /*fd40*/  IMAD.WIDE.U32 R4, R11, UR10, R4 ;  /* 0x0000000a0b047c25 */ /* 0x000fc8000f8e0004 */
[----:B------:R-:W-:Y:S01]  /*fd50*/  IMAD.IADD R5, R5, 0x1, R7 ;  /* 0x0000000105057824 */ /* 0x000fe200078e0207 */
[----:B------:R-:W-:-:S04]  /*fd60*/  LEA R8, P2, R4, UR12, 0x2 ;  /* 0x0000000c04087c11 */ /* 0x000fc8000f8410ff */
[----:B------:R-:W-:Y:S01]  /*fd70*/  LEA.HI.X R10, R4, UR13, R5, 0x2, P2 ;  /* 0x0000000d040a7c11 */ /* 0x000fe200090f1405 */
[----:B------:R-:W-:Y:S08]  /*fd80*/  @P4 BRA `(.L_x_1316) ;  /* 0x0000000000104947 */ /* 0x000ff00003800000 */
[----:B------:R-:W-:Y:S05]  /*fd90*/  @!P0 BRA `(.L_x_1316) ;  /* 0x00000000000c8947 */ /* 0x000fea0003800000 */
[----:B------:R-:W2:Y:S04]  /*fda0*/  LDG.E R4, desc[UR54][R30.64] ;  /* 0x000000361e047981 */ /* 0x000ea8000c1e1900 */
[----:B-----5:R-:W2:Y:S02]  /*fdb0*/  LDG.E R9, desc[UR54][R30.64+0x4] ;  /* 0x000004361e097981 */ /* 0x020ea4000c1e1900 */
[----:B--2---:R-:W-:-:S07]  /*fdc0*/  IMAD.IADD R9, R9, 0x1, -R4 ;  /* 0x0000000109097824 */ /* 0x004fce00078e0a04 */
.L_x_1316:
        /* <DEDUP_REMOVED lines=9> */
[----:B------:R-:W-:Y:S01]  /*fe60*/  LOP3.LUT R12, R12, 0xffffff80, RZ, 0xc0, !PT ;  /* 0xffffff800c0c7812 */ /* 0x000fe200078ec0ff */
[----:B-----5:R-:W-:-:S04]  /*fe70*/  IMAD R30, R9, R32, RZ ;  /* 0x00000020091e7224 */ /* 0x020fc800078e02ff */
[----:B------:R-:W-:Y:S01]  /*fe80*/  IMAD.IADD R12, R14, 0x1, -R12 ;  /* 0x000000010e0c7824 */ /* 0x000fe200078e0a0c */
[----:B------:R-:W-:-:S04]  /*fe90*/  PLOP3.LUT P3, PT, PT, PT, UP1, 0x80, 0x0 ;  /* 0x000000000000781c */ /* 0x000fc80003f6f018 */
[----:B------:R-:W-:Y:S01]  /*fea0*/  LOP3.LUT P0, RZ, R12, 0x3, RZ, 0xc0, !PT ;  /* 0x000000030cff7812 */ /* 0x000fe2000780c0ff */
[----:B--2---:R-:W-:-:S04]  /*feb0*/  VIADD R11, R11, UR39 ;  /* 0x000000270b0b7c36 */ /* 0x004fc80008000000 */
[C---:B------:R-:W-:Y:S01]  /*fec0*/  VIADD R9, R11.reuse, 0x8 ;  /* 0x000000080b097836 */ /* 0x040fe20000000000 */
[----:B------:R-:W-:-:S04]  /*fed0*/  ISETP.GE.OR P2, PT, R11, R30, P0 ;  /* 0x0000001e0b00720c */ /* 0x000fc80000746670 */
[----:B------:R-:W-:-:S09]  /*fee0*/  ISETP.GE.OR P0, PT, R9, R30, P0 ;  /* 0x0000001e0900720c */ /* 0x000fd20000706670 */
[----:B0-----:R0:W-:Y:S01]  /*fef0*/  @!P2 ST.E desc[UR54][R4.64], R21 ;  /* 0x000000150400a985 */ /* 0x0011e2000c101936 */
[----:B------:R-:W-:-:S03]  /*ff00*/  ISETP.GE.AND P2, PT, R11, R30, PT ;  /* 0x0000001e0b00720c */ /* 0x000fc60003f46270 */
[----:B------:R0:W-:Y:S01]  /*ff10*/  @!P0 ST.E desc[UR54][R6.64], R20 ;  /* 0x0000001406008985 */ /* 0x0001e2000c101936 */
[----:B------:R-:W-:Y:S01]  /*ff20*/  ISETP.GE.AND P0, PT, R9, R30, PT ;  /* 0x0000001e0900720c */ /* 0x000fe20003f06270 */
[----:B------:R-:W-:-:S12]  /*ff30*/  @P3 BRA `(.L_x_1317) ;  /* 0x0000000400c43947 */ /* 0x000fd80003800000 */
[----:B------:R-:W1:Y:S01]  /*ff40*/  S2R R12, SR_TID.X ;  /* 0x00000000000c7919 */ /* 0x000e620000002100 */
[----:B------:R-:W-:Y:S01]  /*ff50*/  ULDC.64 UR12, c[0x0][0xaa0] ;  /* 0x0002a800000c7ab9 */ /* 0x000fe20000000a00 */
[----:B-1----:R-:W-:-:S05]  /*ff60*/  VIADD R12, R12, 0xffffff80 ;  /* 0xffffff800c0c7836 */ /* 0x002fca0000000000 */
[----:B------:R-:W-:-:S04]  /*ff70*/  SHF.R.S32.HI R35, RZ, 0x1f, R12 ;  /* 0x0000001fff237819 */ /* 0x000fc8000001140c */
[----:B------:R-:W-:-:S04]  /*ff80*/  LEA.HI R35, R35, R12, RZ, 0x3 ;  /* 0x0000000c23237211 */ /* 0x000fc800078f18ff */
[----:B------:R-:W-:-:S05]  /*ff90*/  SHF.R.S32.HI R35, RZ, 0x3, R35 ;  /* 0x00000003ff237819 */ /* 0x000fca0000011423 */
[----:B------:R-:W-:-:S04]  /*ffa0*/  IMAD R3, R35, 0x40, R19 ;  /* 0x0000004023037824 */ /* 0x000fc800078e0213 */
[----:B------:R-:W-:-:S03]  /*ffb0*/  IMAD.WIDE R28, R3, 0x2, R28 ;  /* 0x00000002031c7825 */ /* 0x000fc600078e021c */
[C---:B------:R-:W-:Y:S02]  /*ffc0*/  IADD3 R9, P0, R28.reuse, 0x1800, RZ ;  /* 0x000018001c097810 */ /* 0x040fe40007f1e0ff */
[C---:B------:R-:W-:Y:S02]  /*ffd0*/  IADD3 R13, P2, R28.reuse, 0x3000, RZ ;  /* 0x000030001c0d7810 */ /* 0x040fe40007f5e0ff */
[----:B0-----:R-:W-:Y:S02]  /*ffe0*/  LOP3.LUT R5, R28, 0x380, RZ, 0xc0, !PT ;  /* 0x000003801c057812 */ /* 0x001fe400078ec0ff */
        /* <DEDUP_REMOVED lines=11> */
[----:B------:R-:W2:Y:S04]  /*100a0*/  LD.E.128 R4, desc[UR54][R4.64] ;  /* 0x0000003604047980 */ /* 0x000ea8000c101d00 */
[----:B------:R-:W3:Y:S04]  /*100b0*/  LD.E.128 R8, desc[UR54][R8.64] ;  /* 0x0000003608087980 */ /* 0x000ee8000c101d00 */
[----:B------:R-:W4:Y:S01]  /*100c0*/  LD.E.128 R12, desc[UR54][R12.64] ;  /* 0x000000360c0c7980 */ /* 0x000f22000c101d00 */
[----:B------:R-:W-:-:S04]  /*100d0*/  IADD3 R3, P0, R28, 0x4800, RZ ;  /* 0x000048001c037810 */ /* 0x000fc80007f1e0ff */
[----:B------:R-:W-:Y:S01]  /*100e0*/  LOP3.LUT R2, R3, 0x380, RZ, 0xc0, !PT ;  /* 0x0000038003027812 */ /* 0x000fe200078ec0ff */
[----:B------:R-:W-:Y:S01]  /*100f0*/  IMAD.X R25, RZ, RZ, R29, P0 ;  /* 0x000000ffff197224 */ /* 0x000fe200000e061d */
[----:B------:R-:W-:Y:S01]  /*10100*/  UIMAD UR9, UR14, UR12, URZ ;  /* 0x0000000c0e0972a4 */ /* 0x000fe2000f8e023f */
[----:B------:R-:W0:Y:S01]  /*10110*/  @P1 LDC R29, c[0x0][0xbf0] ;  /* 0x0002fc00ff1d1b82 */ /* 0x000e220000000800 */
[----:B------:R-:W-:-:S04]  /*10120*/  SHF.R.U64 R2, R2, 0x3, RZ ;  /* 0x0000000302027819 */ /* 0x000fc800000012ff */
[----:B------:R-:W-:-:S03]  /*10130*/  LOP3.LUT R24, R2, R3, RZ, 0x3c, !PT ;  /* 0x0000000302187212 */ /* 0x000fc600078e3cff */
[----:B------:R-:W1:Y:S01]  /*10140*/  @P1 LDC R3, c[0x0][0xbec] ;  /* 0x0002fb00ff031b82 */ /* 0x000e620000000800 */
[----:B------:R-:W-:Y:S02]  /*10150*/  UIMAD.WIDE.U32 UR10, UR4, UR12, URZ ;  /* 0x0000000c040a72a5 */ /* 0x000fe4000f8e003f */
[----:B------:R-:W-:Y:S01]  /*10160*/  UIMAD UR9, UR4, UR13, UR9 ;  /* 0x0000000d040972a4 */ /* 0x000fe2000f8e0209 */
[----:B------:R-:W-:Y:S01]  /*10170*/  IMAD R2, R18, 0x30, R35 ;  /* 0x0000003012027824 */ /* 0x000fe200078e0223 */
[----:B------:R-:W5:Y:S01]  /*10180*/  LD.E.128 R24, desc[UR54][R24.64] ;  /* 0x0000003618187980 */ /* 0x000f62000c101d00 */
[----:B------:R-:W-:Y:S01]  /*10190*/  ULDC.64 UR12, c[0x0][0xae8] ;  /* 0x0002ba00000c7ab9 */ /* 0x000fe20000000a00 */
[----:B------:R-:W-:Y:S01]  /*101a0*/  UIADD3 UR11, UR11, UR9, URZ ;  /* 0x000000090b0b7290 */ /* 0x000fe2000fffe03f */
[----:B------:R-:W-:Y:S01]  /*101b0*/  VIADD R28, R2, UR39 ;  /* 0x00000027021c7c36 */ /* 0x000fe20008000000 */
[----:B------:R-:W-:Y:S01]  /*101c0*/  USHF.R.S32.HI UR4, URZ, 0x1f, UR8 ;  /* 0x0000001f3f047899 */ /* 0x000fe20008011408 */
[----:B------:R-:W-:Y:S01]  /*101d0*/  @!PT LDS RZ, [RZ] ;  /* 0x00000000fffff984 */ /* 0x000fe20000000800 */
[----:B------:R-:W-:Y:S01]  /*101e0*/  @!PT LDS RZ, [RZ] ;  /* 0x00000000fffff984 */ /* 0x000fe20000000800 */
[----:B------:R-:W-:Y:S01]  /*101f0*/  @!PT LDS RZ, [RZ] ;  /* 0x00000000fffff984 */ /* 0x000fe20000000800 */
[----:B------:R-:W-:Y:S01]  /*10200*/  @!PT LDS RZ, [RZ] ;  /* 0x00000000fffff984 */ /* 0x000fe20000000800 */
[----:B------:R0:W-:Y:S06]  /*10210*/  MEMBAR.ALL.CTA ;  /* 0x0000000000007992 */ /* 0x0001ec0000008000 */
[----:B0-----:R-:W0:Y:S01]  /*10220*/  FENCE.VIEW.ASYNC.S ;  /* 0x00000000000073c6 */ /* 0x001e220000000000 */
[----:B------:R-:W-:Y:S01]  /*10230*/  UIMAD.WIDE.U32 UR10, UR37, UR12, UR10 ;  /* 0x0000000c250a72a5 */ /* 0x000fe2000f8e000a */
[----:B------:R-:W-:-:S02]  /*10240*/  IMAD.MOV.U32 R21, RZ, RZ, R28 ;  /* 0x000000ffff157224 */ /* 0x000fc400078e001c */
[----:B------:R-:W-:Y:S01]  /*10250*/  VIADD R0, R0, 0x16820 ;  /* 0x0001682000007836 */ /* 0x000fe20000000000 */
[----:B------:R-:W-:-:S03]  /*10260*/  UIMAD UR11, UR37, UR13, UR11 ;  /* 0x0000000d250b72a4 */ /* 0x000fc6000f8e020b */
[----:B------:R-:W-:Y:S01]  /*10270*/  ULDC.64 UR12, c[0x0][0xaf0] ;  /* 0x0002bc00000c7ab9 */ /* 0x000fe20000000a00 */
[----:B------:R-:W-:Y:S01]  /*10280*/  PRMT R0, RZ, 0x654, R0 ;  /* 0x00000654ff007816 */ /* 0x000fe20000000000 */
[----:B------:R-:W-:Y:S01]  /*10290*/  UIMAD UR4, UR4, UR12, URZ ;  /* 0x0000000c040472a4 */ /* 0x000fe2000f8e023f */
[----:B-1----:R-:W-:-:S03]  /*102a0*/  @P1 IMAD.HI.U32 R2, R28, R3, RZ ;  /* 0x000000031c021227 */ /* 0x002fc600078e00ff */
[----:B------:R-:W-:Y:S02]  /*102b0*/  UIMAD UR4, UR8, UR13, UR4 ;  /* 0x0000000d080472a4 */ /* 0x000fe4000f8e0204 */
[----:B------:R-:W-:Y:S01]  /*102c0*/  UIMAD.WIDE.U32 UR8, UR8, UR12, UR10 ;  /* 0x0000000c080872a5 */ /* 0x000fe2000f8e000a */
[----:B------:R-:W-:Y:S02]  /*102d0*/  @P1 SHF.R.U32.HI R21, RZ, R29, R2 ;  /* 0x0000001dff151219 */ /* 0x000fe40000011602 */
[----:B------:R-:W-:Y:S01]  /*102e0*/  ULDC.64 UR10, c[0x0][0xae0] ;  /* 0x0002b800000a7ab9 */ /* 0x000fe20000000a00 */
[----:B------:R-:W-:Y:S01]  /*102f0*/  UIADD3 UR4, UR9, UR4, URZ ;  /* 0x0000000409047290 */ /* 0x000fe2000fffe03f */
[--C-:B------:R-:W-:Y:S01]  /*10300*/  SHF.R.S32.HI R20, RZ, 0x1f, R21.reuse ;  /* 0x0000001fff147819 */ /* 0x100fe20000011415 */
[----:B------:R-:W-:Y:S01]  /*10310*/  IMAD.MOV R29, RZ, RZ, -R21 ;  /* 0x000000ffff1d7224 */ /* 0x000fe200078e0a15 */
[----:B0-----:R0:W-:Y:S01]  /*10320*/  SYNCS.ARRIVE.TRANS64.RED.A1T0 RZ, [R0+URZ], RZ ;  /* 0x000000ff00ff79a7 */ /* 0x0011e2000810043f */
[----:B------:R-:W-:-:S02]  /*10330*/  IMAD.U32 R3, RZ, RZ, UR9 ;  /* 0x00000009ff037e24 */ /* 0x000fc4000f8e00ff */
[----:B------:R-:W-:Y:S02]  /*10340*/  IMAD R20, R20, UR10, RZ ;  /* 0x0000000a14147c24 */ /* 0x000fe4000f8e02ff */
[----:B------:R-:W-:Y:S02]  /*10350*/  IMAD R29, R32, R29, R28 ;  /* 0x0000001d201d7224 */ /* 0x000fe400078e021c */
[----:B------:R-:W-:Y:S01]  /*10360*/  IMAD.U32 R2, RZ, RZ, UR8 ;  /* 0x00000008ff027e24 */ /* 0x000fe2000f8e00ff */
[----:B------:R-:W-:Y:S01]  /*10370*/  ULDC.64 UR8, c[0x0][0xad8] ;  /* 0x0002b60000087ab9 */ /* 0x000fe20000000a00 */
[----:B------:R-:W-:Y:S01]  /*10380*/  IMAD.U32 R3, RZ, RZ, UR4 ;  /* 0x00000004ff037e24 */ /* 0x000fe2000f8e00ff */
[----:B------:R-:W-:Y:S01]  /*10390*/  ULDC UR4, c[0x0][0xac8] ;  /* 0x0002b20000047ab9 */ /* 0x000fe20000000800 */
[C---:B------:R-:W-:Y:S01]  /*103a0*/  IMAD R31, R21.reuse, UR11, R20 ;  /* 0x0000000b151f7c24 */ /* 0x040fe2000f8e0214 */
[----:B------:R-:W-:Y:S01]  /*103b0*/  SHF.R.S32.HI R20, RZ, 0x1f, R29 ;  /* 0x0000001fff147819 */ /* 0x000fe2000001141d */
[----:B------:R-:W-:-:S04]  /*103c0*/  IMAD.WIDE.U32 R2, R21, UR10, R2 ;  /* 0x0000000a15027c25 */ /* 0x000fc8000f8e0002 */
[----:B------:R-:W-:Y:S02]  /*103d0*/  IMAD.IADD R3, R3, 0x1, R31 ;  /* 0x0000000103037824 */ /* 0x000fe400078e021f */
[----:B------:R-:W-:Y:S02]  /*103e0*/  IMAD R20, R20, UR8, RZ ;  /* 0x0000000814147c24 */ /* 0x000fe4000f8e02ff */
[----:B------:R-:W-:-:S04]  /*103f0*/  IMAD.WIDE.U32 R2, R29, UR8, R2 ;  /* 0x000000081d027c25 */ /* 0x000fc8000f8e0002 */
[----:B------:R-:W-:Y:S01]  /*10400*/  IMAD R21, R29, UR9, R20 ;  /* 0x000000091d157c24 */ /* 0x000fe2000f8e0214 */
[----:B------:R-:W-:Y:S01]  /*10410*/  ULDC.64 UR8, c[0x0][0xa80] ;  /* 0x0002a00000087ab9 */ /* 0x000fe20000000a00 */
[----:B------:R-:W-:Y:S01]  /*10420*/  VIADD R31, R35, UR39 ;  /* 0x00000027231f7c36 */ /* 0x000fe20008000000 */
[C---:B------:R-:W-:Y:S01]  /*10430*/  LEA R32, P0, R2.reuse, UR8, 0x1 ;  /* 0x0000000802207c11 */ /* 0x040fe2000f8008ff */
[----:B------:R-:W-:Y:S01]  /*10440*/  IMAD.IADD R3, R3, 0x1, R21 ;  /* 0x0000000103037824 */ /* 0x000fe200078e0215 */
[----:B------:R-:W-:Y:S01]  /*10450*/  SHF.R.S32.HI R35, RZ, 0x1f, R19 ;  /* 0x0000001fff237819 */ /* 0x000fe20000011413 */
[C---:B------:R-:W-:Y:S02]  /*10460*/  VIADD R21, R31.reuse, 0x60 ;  /* 0x000000601f157836 */ /* 0x040fe40000000000 */
[----:B------:R-:W1:Y:S01]  /*10470*/  SHFL.IDX PT, R20, R32, 0x1, 0x181f ;  /* 0x00381f0020147f89 */ /* 0x000e6200000e0000 */
[----:B------:R-:W-:Y:S01]  /*10480*/  LEA.HI.X R33, R2, UR9, R3, 0x1, P0 ;  /* 0x0000000902217c11 */ /* 0x000fe200080f0c03 */
[----:B------:R-:W-:Y:S01]  /*10490*/  VIADD R3, R31, 0x30 ;  /* 0x000000301f037836 */ /* 0x000fe20000000000 */
[----:B------:R-:W-:Y:S01]  /*104a0*/  ISETP.GE.AND P0, PT, R19, UR4, PT ;  /* 0x0000000413007c0c */ /* 0x000fe2000bf06270 */
[----:B------:R-:W0:Y:S03]  /*104b0*/  SHFL.IDX PT, R2, R32, RZ, 0x181f ;  /* 0x00181fff20027589 */ /* 0x000e2600000e0000 */
[-C--:B------:R-:W-:Y:S01]  /*104c0*/  ISETP.GE.OR P1, PT, R31, R30.reuse, P0 ;  /* 0x0000001e1f00720c */ /* 0x080fe20000726670 */
[----:B------:R-:W0:Y:S01]  /*104d0*/  SHFL.IDX PT, R28, R32, 0x2, 0x181f ;  /* 0x00581f00201c7f89 */ /* 0x000e2200000e0000 */
[-C--:B------:R-:W-:Y:S01]  /*104e0*/  ISETP.GE.OR P2, PT, R3, R30.reuse, P0 ;  /* 0x0000001e0300720c */ /* 0x080fe20000746670 */
[----:B------:R-:W-:Y:S01]  /*104f0*/  VIADD R31, R31, 0x90 ;  /* 0x000000901f1f7836 */ /* 0x000fe20000000000 */
[-C--:B------:R-:W-:Y:S01]  /*10500*/  ISETP.GE.OR P3, PT, R21, R30.reuse, P0 ;  /* 0x0000001e1500720c */ /* 0x080fe20000766670 */
[----:B------:R-:W0:Y:S03]  /*10510*/  SHFL.IDX PT, R34, R33, RZ, 0x181f ;  /* 0x00181fff21227589 */ /* 0x000e2600000e0000 */
[----:B------:R-:W-:Y:S01]  /*10520*/  ISETP.GE.OR P0, PT, R31, R30, P0 ;  /* 0x0000001e1f00720c */ /* 0x000fe20000706670 */
[----:B------:R-:W0:Y:S04]  /*10530*/  SHFL.IDX PT, R36, R33, 0x1, 0x181f ;  /* 0x00381f0021247f89 */ /* 0x000e2800000e0000 */
[----:B------:R-:W0:Y:S02]  /*10540*/  SHFL.IDX PT, R38, R33, 0x2, 0x181f ;  /* 0x00581f0021267f89 */ /* 0x000e2400000e0000 */
[----:B-1----:R-:W-:-:S02]  /*10550*/  @!P2 LEA R20, P5, R19, R20, 0x1 ;  /* 0x000000141314a211 */ /* 0x002fc400078a08ff */
[----:B------:R-:W1:Y:S01]  /*10560*/  SHFL.IDX PT, R32, R32, 0x3, 0x181f ;  /* 0x00781f0020207f89 */ /* 0x000e6200000e0000 */
[----:B0-----:R-:W-:-:S03]  /*10570*/  @!P1 LEA R2, P4, R19, R2, 0x1 ;  /* 0x0000000213029211 */ /* 0x001fc600078808ff */
[----:B------:R0:W0:Y:S01]  /*10580*/  SHFL.IDX PT, R0, R33, 0x3, 0x181f ;  /* 0x00781f0021007f89 */ /* 0x00002200000e0000 */
[C---:B------:R-:W-:Y:S02]  /*10590*/  @!P3 LEA R28, P6, R19.reuse, R28, 0x1 ;  /* 0x0000001c131cb211 */ /* 0x040fe400078c08ff */
[C-C-:B------:R-:W-:Y:S02]  /*105a0*/  @!P1 LEA.HI.X R3, R19.reuse, R34, R35.reuse, 0x1, P4 ;  /* 0x0000002213039211 */ /* 0x140fe400020f0c23 */
[C-C-:B------:R-:W-:Y:S02]  /*105b0*/  @!P2 LEA.HI.X R21, R19.reuse, R36, R35.reuse, 0x1, P5 ;  /* 0x000000241315a211 */ /* 0x140fe400028f0c23 */
[----:B------:R-:W-:Y:S01]  /*105c0*/  @!P3 LEA.HI.X R29, R19, R38, R35, 0x1, P6 ;  /* 0x00000026131db211 */ /* 0x000fe200030f0c23 */
[----:B--2---:R2:W-:Y:S04]  /*105d0*/  @!P1 ST.E.128 desc[UR54][R2.64], R4 ;  /* 0x0000000402009985 */ /* 0x0045e8000c101d36 */
[----:B---3--:R2:W-:Y:S04]  /*105e0*/  @!P2 ST.E.128 desc[UR54][R20.64], R8 ;  /* 0x000000081400a985 */ /* 0x0085e8000c101d36 */
[----:B----4-:R2:W-:Y:S01]  /*105f0*/  @!P3 ST.E.128 desc[UR54][R28.64], R12 ;  /* 0x0000000c1c00b985 */ /* 0x0105e2000c101d36 */
[----:B01----:R-:W-:Y:S05]  /*10600*/  @P0 BRA `(.L_x_1318) ;  /* 0x0000001000c00947 */ /* 0x003fea0003800000 */
[----:B--2---:R-:W-:-:S04]  /*10610*/  LEA R2, P0, R19, R32, 0x1 ;  /* 0x0000002013027211 */ /* 0x004fc800078008ff */
[----:B------:R-:W-:-:S05]  /*10620*/  LEA.HI.X R3, R19, R0, R35, 0x1, P0 ;  /* 0x0000000013037211 */ /* 0x000fca00000f0c23 */
[----:B-----5:R3:W-:Y:S01]  /*10630*/  ST.E.128 desc[UR54][R2.64], R24 ;  /* 0x0000001802007985 */ /* 0x0207e2000c101d36 */
[----:B------:R-:W-:Y:S05]  /*10640*/  BRA `(.L_x_1318) ;  /* 0x0000001000b07947 */ /* 0x000fea0003800000 */
.L_x_1317:
[----:B------:R-:W-:Y:S01]  /*10650*/  ULDC.64 UR12, c[0x0][0xb08] ;  /* 0x0002c200000c7ab9 */ /* 0x000fe20000000a00 */
[----:B0-----:R-:W0:Y:S01]  /*10660*/  @P1 LDC R4, c[0x0][0xbec] ;  /* 0x0002fb00ff041b82 */ /* 0x001e220000000800 */
[----:B------:R-:W-:Y:S01]  /*10670*/  UIMAD UR9, UR14, UR12, URZ ;  /* 0x0000000c0e0972a4 */ /* 0x000fe2000f8e023f */
[----:B------:R-:W-:Y:S01]  /*10680*/  IMAD.MOV.U32 R7, RZ, RZ, R13 ;  /* 0x000000ffff077224 */ /* 0x000fe200078e000d */
[----:B------:R-:W-:Y:S01]  /*10690*/  UIMAD.WIDE.U32 UR10, UR4, UR12, URZ ;  /* 0x0000000c040a72a5 */ /* 0x000fe2000f8e003f */
[----:B------:R-:W-:Y:S01]  /*106a0*/  BSSY B1, `(.L_x_1319) ;  /* 0x0000055000017945 */ /* 0x000fe20003800000 */
[----:B------:R-:W-:Y:S01]  /*106b0*/  UIMAD UR9, UR4, UR13, UR9 ;  /* 0x0000000d040972a4 */ /* 0x000fe2000f8e0209 */
[----:B------:R-:W-:Y:S01]  /*106c0*/  SHF.R.S32.HI R20, RZ, 0x1f, R22 ;  /* 0x0000001fff147819 */ /* 0x000fe20000011416 */
[----:B------:R-:W-:Y:S01]  /*106d0*/  USHF.R.S32.HI UR4, URZ, 0x1f, UR8 ;  /* 0x0000001f3f047899 */ /* 0x000fe20008011408 */
[----:B------:R-:W1:Y:S01]  /*106e0*/  @P1 LDC R5, c[0x0][0xbf0] ;  /* 0x0002fc00ff051b82 */ /* 0x000e620000000800 */
[----:B------:R-:W-:Y:S01]  /*106f0*/  UIADD3 UR11, UR11, UR9, URZ ;  /* 0x000000090b0b7290 */ /* 0x000fe2000fffe03f */
[----:B------:R-:W-:Y:S01]  /*10700*/  SHF.R.S32.HI R24, RZ, 0x1f, R152 ;  /* 0x0000001fff187819 */ /* 0x000fe20000011498 */
[----:B------:R-:W-:Y:S01]  /*10710*/  ULDC.64 UR12, c[0x0][0xb38] ;  /* 0x0002ce00000c7ab9 */ /* 0x000fe20000000a00 */
[----:B------:R-:W-:Y:S01]  /*10720*/  SHF.R.S32.HI R25, RZ, 0x1f, R153 ;  /* 0x0000001fff197819 */ /* 0x000fe20000011499 */
[----:B------:R-:W-:Y:S01]  /*10730*/  UIMAD.WIDE.U32 UR10, UR37, UR12, UR10 ;  /* 0x0000000c250a72a5 */ /* 0x000fe2000f8e000a */
[----:B------:R-:W-:-:S02]  /*10740*/  SHF.R.S32.HI R26, RZ, 0x1f, R154 ;  /* 0x0000001fff1a7819 */ /* 0x000fc4000001149a */
[----:B------:R-:W-:Y:S01]  /*10750*/  SHF.R.S32.HI R27, RZ, 0x1f, R155 ;  /* 0x0000001fff1b7819 */ /* 0x000fe2000001149b */
[----:B------:R-:W-:Y:S01]  /*10760*/  UIMAD UR11, UR37, UR13, UR11 ;  /* 0x0000000d250b72a4 */ /* 0x000fe2000f8e020b */
[----:B------:R-:W-:Y:S02]  /*10770*/  SHF.R.S32.HI R28, RZ, 0x1f, R156 ;  /* 0x0000001fff1c7819 */ /* 0x000fe4000001149c */
[----:B------:R-:W-:Y:S01]  /*10780*/  ULDC.64 UR12, c[0x0][0xb40] ;  /* 0x0002d000000c7ab9 */ /* 0x000fe20000000a00 */
[----:B------:R-:W-:Y:S01]  /*10790*/  SHF.R.S32.HI R29, RZ, 0x1f, R157 ;  /* 0x0000001fff1d7819 */ /* 0x000fe2000001149d */
[----:B------:R-:W-:Y:S01]  /*107a0*/  UIMAD UR4, UR4, UR12, URZ ;  /* 0x0000000c040472a4 */ /* 0x000fe2000f8e023f */
[----:B------:R-:W-:Y:S01]  /*107b0*/  SHF.R.S32.HI R30, RZ, 0x1f, R16 ;  /* 0x0000001fff1e7819 */ /* 0x000fe20000011410 */
[----:B0-----:R-:W-:Y:S02]  /*107c0*/  @P1 IMAD.HI.U32 R4, R13, R4, RZ ;  /* 0x000000040d041227 */ /* 0x001fe400078e00ff */
[----:B------:R-:W-:-:S02]  /*107d0*/  UIMAD UR4, UR8, UR13, UR4 ;  /* 0x0000000d080472a4 */ /* 0x000fc4000f8e0204 */
[----:B------:R-:W-:-:S03]  /*107e0*/  UIMAD.WIDE.U32 UR8, UR8, UR12, UR10 ;  /* 0x0000000c080872a5 */ /* 0x000fc6000f8e000a */
[----:B------:R-:W-:Y:S01]  /*107f0*/  ULDC.64 UR10, c[0x0][0xb48] ;  /* 0x0002d200000a7ab9 */ /* 0x000fe20000000a00 */
[----:B------:R-:W-:Y:S01]  /*10800*/  UIADD3 UR9, UR9, UR4, URZ ;  /* 0x0000000409097290 */ /* 0x000fe2000fffe03f */
[----:B-1----:R-:W-:-:S03]  /*10810*/  @P1 SHF.R.U32.HI R7, RZ, R5, R4 ;  /* 0x00000005ff071219 */ /* 0x002fc60000011604 */
[----:B------:R-:W-:Y:S01]  /*10820*/  UIMAD.WIDE.U32 UR8, UR41, UR10, UR8 ;  /* 0x0000000a290872a5 */ /* 0x000fe2000f8e0008 */
[--C-:B------:R-:W-:Y:S01]  /*10830*/  SHF.R.S32.HI R4, RZ, 0x1f, R7.reuse ;  /* 0x0000001fff047819 */ /* 0x100fe20000011407 */
[----:B------:R-:W-:Y:S02]  /*10840*/  IMAD.MOV R9, RZ, RZ, -R7 ;  /* 0x000000ffff097224 */ /* 0x000fe400078e0a07 */
[----:B------:R-:W-:Y:S02]  /*10850*/  UIMAD UR41, UR41, UR11, UR9 ;  /* 0x0000000b292972a4 */ /* 0x000fe4000f8e0209 */
[----:B------:R-:W-:Y:S01]  /*10860*/  IMAD R9, R32, R9, R13 ;  /* 0x0000000920097224 */ /* 0x000fe200078e020d */
[----:B------:R-:W-:Y:S01]  /*10870*/  ULDC.64 UR10, c[0x0][0xb30] ;  /* 0x0002cc00000a7ab9 */ /* 0x000fe20000000a00 */
[----:B------:R-:W-:Y:S02]  /*10880*/  IMAD.U32 R5, RZ, RZ, UR9 ;  /* 0x00000009ff057e24 */ /* 0x000fe4000f8e00ff */
[----:B------:R-:W-:-:S02]  /*10890*/  IMAD R6, R4, UR10, RZ ;  /* 0x0000000a04067c24 */ /* 0x000fc4000f8e02ff */
[----:B------:R-:W-:Y:S01]  /*108a0*/  IMAD.U32 R4, RZ, RZ, UR8 ;  /* 0x00000008ff047e24 */ /* 0x000fe2000f8e00ff */
[----:B------:R-:W-:Y:S01]  /*108b0*/  ULDC.64 UR8, c[0x0][0xb28] ;  /* 0x0002ca0000087ab9 */ /* 0x000fe20000000a00 */
[----:B------:R-:W-:Y:S02]  /*108c0*/  IMAD.U32 R5, RZ, RZ, UR41 ;  /* 0x00000029ff057e24 */ /* 0x000fe4000f8e00ff */
        /* <DEDUP_REMOVED lines=8> */
[----:B------:R-:W-:Y:S01]  /*10950*/  VIADD R6, R0, 0x16820 ;  /* 0x0001682000067836 */ /* 0x000fe20000000000 */
[----:B------:R-:W-:Y:S01]  /*10960*/  LEA R0, P1, R4, UR8, 0x2 ;  /* 0x0000000804007c11 */ /* 0x000fe2000f8210ff */
[----:B------:R-:W-:-:S03]  /*10970*/  IMAD.IADD R5, R5, 0x1, R7 ;  /* 0x0000000105057824 */ /* 0x000fc600078e0207 */
[----:B------:R-:W-:Y:S01]  /*10980*/  PRMT R6, RZ, 0x654, R6 ;  /* 0x00000654ff067816 */ /* 0x000fe20000000006 */
[----:B------:R0:W1:Y:S01]  /*10990*/  SHFL.IDX PT, R21, R0, RZ, 0x1c1f ;  /* 0x001c1fff00157589 */ /* 0x00006200000e0000 */
[----:B------:R-:W-:Y:S02]  /*109a0*/  LEA.HI.X R14, R4, UR9, R5, 0x2, P1 ;  /* 0x00000009040e7c11 */ /* 0x000fe400088f1405 */
[----:B------:R0:W-:Y:S03]  /*109b0*/  SYNCS.ARRIVE.TRANS64.RED.A1T0 RZ, [R6+URZ], RZ ;  /* 0x000000ff06ff79a7 */ /* 0x0001e6000810043f */
[----:B------:R0:W2:Y:S01]  /*109c0*/  SHFL.IDX PT, R15, R14, RZ, 0x1c1f ;  /* 0x001c1fff0e0f7589 */ /* 0x0000a200000e0000 */
[----:B------:R-:W-:Y:S05]  /*109d0*/  @P2 BRA `(.L_x_1320) ;  /* 0x0000000000842947 */ /* 0x000fea0003800000 */
[----:B------:R-:W-:Y:S02]  /*109e0*/  ULDC UR4, c[0x0][0xac8] ;  /* 0x0002b20000047ab9 */ /* 0x000fe40000000800 */
[----:B------:R-:W-:Y:S02]  /*109f0*/  ISETP.GE.AND P2, PT, R16, UR4, PT ;  /* 0x0000000410007c0c */ /* 0x000fe4000bf46270 */
[----:B------:R-:W-:Y:S02]  /*10a00*/  ISETP.GE.AND P3, PT, R157, UR4, PT ;  /* 0x000000049d007c0c */ /* 0x000fe4000bf66270 */
[----:B------:R-:W-:Y:S02]  /*10a10*/  ISETP.GE.AND P6, PT, R156, UR4, PT ;  /* 0x000000049c007c0c */ /* 0x000fe4000bfc6270 */
[----:B------:R-:W-:-:S07]  /*10a20*/  ISETP.GE.AND P1, PT, R155, UR4, PT ;  /* 0x000000049b007c0c */ /* 0x000fce000bf26270 */
[CC--:B-1----:R-:W-:Y:S02]  /*10a30*/  @!P2 LEA R4, P4, R16.reuse, R21.reuse, 0x2 ;  /* 0x000000151004a211 */ /* 0x0c2fe400078810ff */
[C---:B0-----:R-:W-:Y:S02]  /*10a40*/  @!P3 LEA R6, P5, R157.reuse, R21, 0x2 ;  /* 0x000000159d06b211 */ /* 0x041fe400078a10ff */
[-C--:B--2---:R-:W-:Y:S02]  /*10a50*/  @!P2 LEA.HI.X R5, R16, R15.reuse, R30, 0x2, P4 ;  /* 0x0000000f1005a211 */ /* 0x084fe400020f141e */
[----:B------:R-:W-:Y:S02]  /*10a60*/  @!P3 LEA.HI.X R7, R157, R15, R29, 0x2, P5 ;  /* 0x0000000f9d07b211 */ /* 0x000fe400028f141d */
[----:B------:R-:W-:Y:S01]  /*10a70*/  @!P6 LEA R8, P4, R156, R21, 0x2 ;  /* 0x000000159c08e211 */ /* 0x000fe200078810ff */
[----:B------:R0:W-:Y:S01]  /*10a80*/  @!P2 ST.E.64 desc[UR54][R4.64], R2 ;  /* 0x000000020400a985 */ /* 0x0001e2000c101b36 */
[----:B------:R-:W-:-:S02]  /*10a90*/  ISETP.GE.AND P2, PT, R154, UR4, PT ;  /* 0x000000049a007c0c */ /* 0x000fc4000bf46270 */
[----:B------:R-:W-:Y:S01]  /*10aa0*/  @!P6 LEA.HI.X R9, R156, R15, R28, 0x2, P4 ;  /* 0x0000000f9c09e211 */ /* 0x000fe200020f141c */
[----:B------:R1:W-:Y:S01]  /*10ab0*/  @!P3 ST.E.64 desc[UR54][R6.64], R92 ;  /* 0x0000005c0600b985 */ /* 0x0003e2000c101b36 */
[----:B------:R-:W-:Y:S02]  /*10ac0*/  ISETP.GE.AND P3, PT, R153, UR4, PT ;  /* 0x0000000499007c0c */ /* 0x000fe4000bf66270 */
[C---:B------:R-:W-:Y:S01]  /*10ad0*/  @!P1 LEA R10, P5, R155.reuse, R21, 0x2 ;  /* 0x000000159b0a9211 */ /* 0x040fe200078a10ff */
[----:B------:R3:W-:Y:S01]  /*10ae0*/  @!P6 ST.E.64 desc[UR54][R8.64], R96 ;  /* 0x000000600800e985 */ /* 0x0007e2000c101b36 */
[----:B------:R-:W-:Y:S02]  /*10af0*/  ISETP.GE.AND P4, PT, R152, UR4, PT ;  /* 0x0000000498007c0c */ /* 0x000fe4000bf86270 */
[----:B------:R-:W-:Y:S02]  /*10b00*/  ISETP.GE.AND P6, PT, R22, UR4, PT ;  /* 0x0000000416007c0c */ /* 0x000fe4000bfc6270 */
[----:B------:R-:W-:-:S02]  /*10b10*/  @!P1 LEA.HI.X R11, R155, R15, R27, 0x2, P5 ;  /* 0x0000000f9b0b9211 */ /* 0x000fc400028f141b */
[----:B------:R-:W-:-:S03]  /*10b20*/  @!P2 LEA R12, P5, R154, R21, 0x2 ;  /* 0x000000159a0ca211 */ /* 0x000fc600078a10ff */
[----:B------:R3:W-:Y:S01]  /*10b30*/  @!P1 ST.E.64 desc[UR54][R10.64], R100 ;  /* 0x000000640a009985 */ /* 0x0007e2000c101b36 */
[C---:B0-----:R-:W-:Y:S02]  /*10b40*/  @!P3 LEA R2, P1, R153.reuse, R21, 0x2 ;  /* 0x000000159902b211 */ /* 0x041fe400078210ff */
[----:B------:R-:W-:Y:S02]  /*10b50*/  @!P2 LEA.HI.X R13, R154, R15, R26, 0x2, P5 ;  /* 0x0000000f9a0da211 */ /* 0x000fe400028f141a */
[----:B------:R-:W-:Y:S02]  /*10b60*/  @!P4 LEA R4, P5, R152, R21, 0x2 ;  /* 0x000000159804c211 */ /* 0x000fe400078a10ff */
[----:B------:R-:W-:Y:S01]  /*10b70*/  @!P3 LEA.HI.X R3, R153, R15, R25, 0x2, P1 ;  /* 0x0000000f9903b211 */ /* 0x000fe200008f1419 */
[----:B------:R3:W-:Y:S01]  /*10b80*/  @!P2 ST.E.64 desc[UR54][R12.64], R104 ;  /* 0x000000680c00a985 */ /* 0x0007e2000c101b36 */
[----:B-1----:R-:W-:Y:S02]  /*10b90*/  @!P6 LEA R6, P1, R22, R21, 0x2 ;  /* 0x000000151606e211 */ /* 0x002fe400078210ff */
[-C--:B------:R-:W-:Y:S01]  /*10ba0*/  @!P4 LEA.HI.X R5, R152, R15.reuse, R24, 0x2, P5 ;  /* 0x0000000f9805c211 */ /* 0x080fe200028f1418 */
[----:B------:R3:W-:Y:S01]  /*10bb0*/  @!P3 ST.E.64 desc[UR54][R2.64], R108 ;  /* 0x0000006c0200b985 */ /* 0x0007e2000c101b36 */
[----:B------:R-:W-:-:S03]  /*10bc0*/  @!P6 LEA.HI.X R7, R22, R15, R20, 0x2, P1 ;  /* 0x0000000f1607e211 */ /* 0x000fc600008f1414 */
[----:B------:R3:W-:Y:S04]  /*10bd0*/  @!P4 ST.E.64 desc[UR54][R4.64], R112 ;  /* 0x000000700400c985 */ /* 0x0007e8000c101b36 */
[----:B------:R3:W-:Y:S02]  /*10be0*/  @!P6 ST.E.64 desc[UR54][R6.64], R116 ;  /* 0x000000740600e985 */ /* 0x0007e4000c101b36 */
.L_x_1320:
[----:B------:R-:W-:Y:S05]  /*10bf0*/  BSYNC B1 ;  /* 0x0000000000017941 */ /* 0x000fea0003800000 */
.L_x_1319:
[----:B--2---:R4:W2:Y:S04]  /*10c00*/  SHFL.IDX PT, R15, R14, 0x1, 0x1c1f ;  /* 0x003c1f000e0f7f89 */ /* 0x0048a800000e0000 */
[----:B-1----:R4:W1:Y:S01]  /*10c10*/  SHFL.IDX PT, R21, R0, 0x1, 0x1c1f ;  /* 0x003c1f0000157f89 */ /* 0x00286200000e0000 */
[----:B------:R-:W-:Y:S05]  /*10c20*/  @P0 BRA `(.L_x_1318) ;  /* 0x0000000c00380947 */ /* 0x000fea0003800000 */
[----:B------:R-:W-:Y:S02]  /*10c30*/  ULDC UR4, c[0x0][0xac8] ;  /* 0x0002b20000047ab9 */ /* 0x000fe40000000800 */
[----:B------:R-:W-:Y:S02]  /*10c40*/  ISETP.GE.AND P1, PT, R16, UR4, PT ;  /* 0x0000000410007c0c */ /* 0x000fe4000bf26270 */
[----:B------:R-:W-:Y:S02]  /*10c50*/  ISETP.GE.AND P5, PT, R157, UR4, PT ;  /* 0x000000049d007c0c */ /* 0x000fe4000bfa6270 */
[----:B------:R-:W-:Y:S02]  /*10c60*/  ISETP.GE.AND P3, PT, R156, UR4, PT ;  /* 0x000000049c007c0c */ /* 0x000fe4000bf66270 */
[----:B------:R-:W-:-:S07]  /*10c70*/  ISETP.GE.AND P2, PT, R155, UR4, PT ;  /* 0x000000049b007c0c */ /* 0x000fce000bf46270 */
[CC--:B-1-3--:R-:W-:Y:S02]  /*10c80*/  @!P1 LEA R2, P0, R16.reuse, R21.reuse, 0x2 ;  /* 0x0000001510029211 */ /* 0x0cafe400078010ff */
[----:B------:R-:W-:Y:S02]  /*10c90*/  @!P5 LEA R4, P4, R157, R21, 0x2 ;  /* 0x000000159d04d211 */ /* 0x000fe400078810ff */
[-C--:B--2---:R-:W-:Y:S02]  /*10ca0*/  @!P1 LEA.HI.X R3, R16, R15.reuse, R30, 0x2, P0 ;  /* 0x0000000f10039211 */ /* 0x084fe400000f141e */
[----:B------:R-:W-:Y:S02]  /*10cb0*/  ISETP.GE.AND P0, PT, R153, UR4, PT ;  /* 0x0000000499007c0c */ /* 0x000fe4000bf06270 */
[----:B------:R-:W-:Y:S01]  /*10cc0*/  @!P5 LEA.HI.X R5, R157, R15, R29, 0x2, P4 ;  /* 0x0000000f9d05d211 */ /* 0x000fe200020f141d */
[----:B------:R1:W-:Y:S01]  /*10cd0*/  @!P1 ST.E.64 desc[UR54][R2.64], R90 ;  /* 0x0000005a02009985 */ /* 0x0003e2000c101b36 */
[----:B------:R-:W-:-:S02]  /*10ce0*/  ISETP.GE.AND P1, PT, R154, UR4, PT ;  /* 0x000000049a007c0c */ /* 0x000fc4000bf26270 */
[----:B------:R-:W-:Y:S01]  /*10cf0*/  ISETP.GE.AND P4, PT, R152, UR4, PT ;  /* 0x0000000498007c0c */ /* 0x000fe2000bf86270 */
[----:B------:R2:W-:Y:S01]  /*10d00*/  @!P5 ST.E.64 desc[UR54][R4.64], R94 ;  /* 0x0000005e0400d985 */ /* 0x0005e2000c101b36 */
[CC--:B0-----:R-:W-:Y:S02]  /*10d10*/  @!P3 LEA R6, P6, R156.reuse, R21.reuse, 0x2 ;  /* 0x000000159c06b211 */ /* 0x0c1fe400078c10ff */
[C---:B------:R-:W-:Y:S02]  /*10d20*/  @!P2 LEA R8, P5, R155.reuse, R21, 0x2 ;  /* 0x000000159b08a211 */ /* 0x040fe400078a10ff */
[-C--:B------:R-:W-:Y:S02]  /*10d30*/  @!P3 LEA.HI.X R7, R156, R15.reuse, R28, 0x2, P6 ;  /* 0x0000000f9c07b211 */ /* 0x080fe400030f141c */
[----:B------:R-:W-:-:S03]  /*10d40*/  @!P2 LEA.HI.X R9, R155, R15, R27, 0x2, P5 ;  /* 0x0000000f9b09a211 */ /* 0x000fc600028f141b */
[----:B------:R2:W-:Y:S01]  /*10d50*/  @!P3 ST.E.64 desc[UR54][R6.64], R98 ;  /* 0x000000620600b985 */ /* 0x0005e2000c101b36 */
[-C--:B-1----:R-:W-:Y:S02]  /*10d60*/  @!P1 LEA R2, P6, R154, R21.reuse, 0x2 ;  /* 0x000000159a029211 */ /* 0x082fe400078c10ff */
[CC--:B------:R-:W-:Y:S01]  /*10d70*/  @!P0 LEA R10, P3, R153.reuse, R21.reuse, 0x2 ;  /* 0x00000015990a8211 */ /* 0x0c0fe200078610ff */
[----:B------:R2:W-:Y:S01]  /*10d80*/  @!P2 ST.E.64 desc[UR54][R8.64], R102 ;  /* 0x000000660800a985 */ /* 0x0005e2000c101b36 */
[----:B------:R-:W-:Y:S02]  /*10d90*/  @!P4 LEA R12, P5, R152, R21, 0x2 ;  /* 0x00000015980cc211 */ /* 0x000fe400078a10ff */
[-C--:B------:R-:W-:Y:S02]  /*10da0*/  @!P1 LEA.HI.X R3, R154, R15.reuse, R26, 0x2, P6 ;  /* 0x0000000f9a039211 */ /* 0x080fe400030f141a */
[-C--:B------:R-:W-:Y:S02]  /*10db0*/  @!P0 LEA.HI.X R11, R153, R15.reuse, R25, 0x2, P3 ;  /* 0x0000000f990b8211 */ /* 0x080fe400018f1419 */
[----:B------:R-:W-:Y:S01]  /*10dc0*/  @!P4 LEA.HI.X R13, R152, R15, R24, 0x2, P5 ;  /* 0x0000000f980dc211 */ /* 0x000fe200028f1418 */
[----:B------:R2:W-:Y:S04]  /*10dd0*/  @!P1 ST.E.64 desc[UR54][R2.64], R106 ;  /* 0x0000006a02009985 */ /* 0x0005e8000c101b36 */
[----:B------:R2:W-:Y:S01]  /*10de0*/  @!P0 ST.E.64 desc[UR54][R10.64], R110 ;  /* 0x0000006e0a008985 */ /* 0x0005e2000c101b36 */
[----:B------:R-:W-:-:S03]  /*10df0*/  ISETP.GE.AND P0, PT, R22, UR4, PT ;  /* 0x0000000416007c0c */ /* 0x000fc6000bf06270 */
[----:B------:R2:W-:Y:S10]  /*10e00*/  @!P4 ST.E.64 desc[UR54][R12.64], R114 ;  /* 0x000000720c00c985 */ /* 0x0005f4000c101b36 */
[----:B------:R-:W-:Y:S05]  /*10e10*/  @P0 BRA `(.L_x_1318) ;  /* 0x0000000800bc0947 */ /* 0x000fea0003800000 */
[----:B--2---:R-:W-:-:S04]  /*10e20*/  LEA R2, P0, R22, R21, 0x2 ;  /* 0x0000001516027211 */ /* 0x004fc800078010ff */
[----:B------:R-:W-:-:S05]  /*10e30*/  LEA.HI.X R3, R22, R15, R20, 0x2, P0 ;  /* 0x0000000f16037211 */ /* 0x000fca00000f1414 */
[----:B------:R0:W-:Y:S01]  /*10e40*/  ST.E.64 desc[UR54][R2.64], R118 ;  /* 0x0000007602007985 */ /* 0x0001e2000c101b36 */
[----:B------:R-:W-:Y:S05]  /*10e50*/  BRA `(.L_x_1318) ;  /* 0x0000000800ac7947 */ /* 0x000fea0003800000 */
.L_x_1315:
[----:B------:R-:W-:Y:S02]  /*10e60*/  ULDC.64 UR8, c[0x0][0xc00] ;  /* 0x0003000000087ab9 */ /* 0x000fe40000000a00 */
[----:B------:R-:W-:-:S04]  /*10e70*/  UISETP.NE.U32.AND UP0, UPT, UR8, URZ, UPT ;  /* 0x0000003f0800728c */ /* 0x000fc8000bf05070 */
[----:B------:R-:W-:-:S03]  /*10e80*/  UISETP.NE.AND.EX UP0, UPT, UR9, URZ, UPT, UP0 ;  /* 0x0000003f0900728c */ /* 0x000fc6000bf05300 */
[----:B------:R-:W-:Y:S02]  /*10e90*/  ULDC.64 UR8, c[0x0][0xc00] ;  /* 0x0003000000087ab9 */ /* 0x000fe40000000a00 */
[----:B------:R-:W-:Y:S01]  /*10ea0*/  UIMAD.WIDE UR8, UR38, 0x4, UR8 ;  /* 0x00000004260878a5 */ /* 0x000fe2000f8e0208 */
[----:B------:R-:W-:-:S05]  /*10eb0*/  PLOP3.LUT P1, PT, PT, PT, UP0, 0x80, 0x0 ;  /* 0x000000000000781c */ /* 0x000fca0003f2f008 */
[----:B------:R-:W-:Y:S02]  /*10ec0*/  IMAD.U32 R2, RZ, RZ, UR8 ;  /* 0x00000008ff027e24 */ /* 0x000fe4000f8e00ff */
[----:B------:R-:W-:Y:S01]  /*10ed0*/  IMAD.U32 R3, RZ, RZ, UR9 ;  /* 0x00000009ff037e24 */ /* 0x000fe2000f8e00ff */
[----:B------:R-:W-:Y:S02]  /*10ee0*/  ULDC.64 UR8, c[0x0][0xc08] ;  /* 0x0003020000087ab9 */ /* 0x000fe40000000a00 */
[----:B------:R-:W-:Y:S01]  /*10ef0*/  UISETP.NE.U32.AND UP1, UPT, UR8, URZ, UPT ;  /* 0x0000003f0800728c */ /* 0x000fe2000bf25070 */
[----:B------:R-:W-:Y:S02]  /*10f00*/  ULDC UR4, c[0x0][0xa88] ;  /* 0x0002a20000047ab9 */ /* 0x000fe40000000800 */
[----:B------:R-:W2:Y:S01]  /*10f10*/  @P1 LDG.E R6, desc[UR54][R2.64] ;  /* 0x0000003602061981 */ /* 0x000ea2000c1e1900 */
[----:B------:R-:W-:Y:S01]  /*10f20*/  UISETP.NE.AND.EX UP1, UPT, UR9, URZ, UPT, UP1 ;  /* 0x0000003f0900728c */ /* 0x000fe2000bf25310 */
[----:B------:R-:W-:Y:S01]  /*10f30*/  IMAD.U32 R0, RZ, RZ, UR4 ;  /* 0x00000004ff007e24 */ /* 0x000fe2000f8e00ff */
[----:B------:R-:W0:Y:S04]  /*10f40*/  S2R R7, SR_TID.X ;  /* 0x0000000000077919 */ /* 0x000e280000002100 */
[----:B------:R-:W-:-:S05]  /*10f50*/  PLOP3.LUT P2, PT, PT, PT, UP1, 0x80, 0x0 ;  /* 0x000000000000781c */ /* 0x000fca0003f4f018 */
[----:B------:R-:W-:Y:S02]  /*10f60*/  @UP1 ULDC.64 UR8, c[0x0][0xc08] ;  /* 0x0003020000081ab9 */ /* 0x000fe40000000a00 */
[----:B------:R-:W-:-:S06]  /*10f70*/  @UP1 UIMAD.WIDE UR8, UR38, 0x4, UR8 ;  /* 0x00000004260818a5 */ /* 0x000fcc000f8e0208 */
[----:B------:R-:W-:Y:S02]  /*10f80*/  IMAD.U32 R4, RZ, RZ, UR8 ;  /* 0x00000008ff047e24 */ /* 0x000fe4000f8e00ff */
[----:B------:R-:W-:-:S05]  /*10f90*/  IMAD.U32 R5, RZ, RZ, UR9 ;  /* 0x00000009ff057e24 */ /* 0x000fca000f8e00ff */
[----:B------:R1:W5:Y:S01]  /*10fa0*/  @P2 LDG.E R0, desc[UR54][R4.64] ;  /* 0x0000003604002981 */ /* 0x000362000c1e1900 */
[----:B------:R-:W-:Y:S01]  /*10fb0*/  UISETP.NE.AND UP1, UPT, UR46, URZ, UPT ;  /* 0x0000003f2e00728c */ /* 0x000fe2000bf25270 */
[----:B------:R-:W-:Y:S01]  /*10fc0*/  UMOV UR4, URZ ;  /* 0x0000003f00047c82 */ /* 0x000fe20008000000 */
[----:B0-----:R-:W-:-:S09]  /*10fd0*/  VIADD R8, R7, 0xffffff80 ;  /* 0xffffff8007087836 */ /* 0x001fd20000000000 */
[----:B------:R-:W-:Y:S01]  /*10fe0*/  @!UP1 ULDC UR46, c[0x0][0xad4] ;  /* 0x0002b500002e9ab9 */ /* 0x000fe20000000800 */
[----:B------:R-:W-:Y:S02]  /*10ff0*/  ISETP.GT.AND P0, PT, R8, 0xbf, PT ;  /* 0x000000bf0800780c */ /* 0x000fe40003f04270 */
[----:B--2---:R-:W-:Y:S01]  /*11000*/  @P1 R2UR UR4, R6 ;  /* 0x00000000060412ca */ /* 0x004fe200000e0000 */
[----:B-1----:R-:W-:-:S14]  /*11010*/  @P2 BRA `(.L_x_1321) ;  /* 0x0000000000102947 */ /* 0x002fdc0003800000 */
[----:B------:R-:W-:Y:S05]  /*11020*/  @!P1 BRA `(.L_x_1321) ;  /* 0x00000000000c9947 */ /* 0x000fea0003800000 */
[----:B------:R-:W2:Y:S04]  /*11030*/  LDG.E R5, desc[UR54][R2.64] ;  /* 0x0000003602057981 */ /* 0x000ea8000c1e1900 */
[----:B-----5:R-:W2:Y:S02]  /*11040*/  LDG.E R0, desc[UR54][R2.64+0x4] ;  /* 0x0000043602007981 */ /* 0x020ea4000c1e1900 */
[----:B--2---:R-:W-:-:S07]  /*11050*/  IMAD.IADD R0, R0, 0x1, -R5 ;  /* 0x0000000100007824 */ /* 0x004fce00078e0a05 */
.L_x_1321:
[----:B------:R-:W-:Y:S01]  /*11060*/  USHF.R.S32.HI UR13, URZ, 0x1f, UR38 ;  /* 0x0000001f3f0d7899 */ /* 0x000fe20008011426 */
[----:B------:R-:W-:Y:S01]  /*11070*/  BSSY B1, `(.L_x_1322) ;  /* 0x0000039000017945 */ /* 0x000fe20003800000 */
[----:B------:R-:W-:Y:S02]  /*11080*/  USHF.R.S32.HI UR21, URZ, 0x1f, UR4 ;  /* 0x0000001f3f157899 */ /* 0x000fe40008011404 */
[----:B------:R-:W-:Y:S02]  /*11090*/  USEL UR12, UR38, URZ, !UP0 ;  /* 0x0000003f260c7287 */ /* 0x000fe4000c000000 */
[----:B------:R-:W-:Y:S01]  /*110a0*/  USEL UR13, UR13, URZ, !UP0 ;  /* 0x0000003f0d0d7287 */ /* 0x000fe2000c000000 */
[----:B------:R-:W-:Y:S11]  /*110b0*/  @P0 BRA `(.L_x_1323) ;  /* 0x0000000000d00947 */ /* 0x000ff60003800000 */
[----:B------:R-:W0:Y:S01]  /*110c0*/  LDC R9, c[0x0][0xbe8] ;  /* 0x0002fa00ff097b82 */ /* 0x000e220000000800 */
[----:B------:R-:W-:-:S05]  /*110d0*/  IMAD.U32 R4, RZ, RZ, UR39 ;  /* 0x00000027ff047e24 */ /* 0x000fca000f8e00ff */
[----:B------:R-:W-:Y:S01]  /*110e0*/  IADD3 R4, R4, -0x80, R7 ;  /* 0xffffff8004047810 */ /* 0x000fe20007ffe007 */
[----:B0----5:R-:W-:-:S05]  /*110f0*/  IMAD R2, R0, R9, RZ ;  /* 0x0000000900027224 */ /* 0x021fca00078e02ff */
[----:B------:R-:W-:-:S13]  /*11100*/  ISETP.GE.AND P0, PT, R4, R2, PT ;  /* 0x000000020400720c */ /* 0x000fda0003f06270 */
[----:B------:R-:W-:Y:S05]  /*11110*/  @P0 BRA `(.L_x_1323) ;  /* 0x0000000000b80947 */ /* 0x000fea0003800000 */
[----:B------:R-:W-:Y:S01]  /*11120*/  ISETP.NE.AND P0, PT, R9, 0x1, PT ;  /* 0x000000010900780c */ /* 0x000fe20003f05270 */
[----:B------:R-:W-:Y:S01]  /*11130*/  UISETP.GT.AND UP0, UPT, UR46, 0x1, UPT ;  /* 0x000000012e00788c */ /* 0x000fe2000bf04270 */
[----:B------:R-:W-:Y:S01]  /*11140*/  IMAD.MOV.U32 R5, RZ, RZ, R4 ;  /* 0x000000ffff057224 */ /* 0x000fe200078e0004 */
[----:B------:R-:W-:Y:S02]  /*11150*/  UMOV UR19, 0x9b8 ;  /* 0x000009b800137882 */ /* 0x000fe40000000000 */
[----:B------:R-:W-:Y:S02]  /*11160*/  USEL UR19, UR19, 0x978, UP0 ;  /* 0x0000097813137887 */ /* 0x000fe40008000000 */
[----:B------:R-:W-:-:S06]  /*11170*/  USEL UR18, UR41, URZ, UP0 ;  /* 0x0000003f29127287 */ /* 0x000fcc0008000000 */
[----:B------:R-:W0:Y:S04]  /*11180*/  @P0 LDC R3, c[0x0][0xbec] ;  /* 0x0002fb00ff030b82 */ /* 0x000e280000000800 */
[----:B------:R-:W-:Y:S01]  /*11190*/  ULDC.64 UR8, c[0x0][UR19+0x218] ;  /* 0x0000860013087abb */ /* 0x000fe20008000a00 */
[----:B------:R-:W-:Y:S01]  /*111a0*/  ULDC.64 UR14, c[0x0][UR19+0x220] ;  /* 0x00008800130e7abb */ /* 0x000fe20008000a00 */
[----:B------:R-:W-:Y:S01]  /*111b0*/  ULDC.64 UR16, c[0x0][UR19+0x228] ;  /* 0x00008a0013107abb */ /* 0x000fe20008000a00 */
[----:B------:R-:W-:Y:S01]  /*111c0*/  UIMAD.WIDE.U32 UR10, UR8, UR37, URZ ;  /* 0x00000025080a72a5 */ /* 0x000fe2000f8e003f */
[----:B------:R-:W1:Y:S01]  /*111d0*/  @P0 LDC R7, c[0x0][0xbf0] ;  /* 0x0002fc00ff070b82 */ /* 0x000e620000000800 */
[----:B------:R-:W-:Y:S02]  /*111e0*/  UIMAD UR20, UR9, UR37, URZ ;  /* 0x00000025091472a4 */ /* 0x000fe4000f8e023f */
[----:B------:R-:W-:-:S02]  /*111f0*/  UIMAD UR15, UR15, UR12, URZ ;  /* 0x0000000c0f0f72a4 */ /* 0x000fc4000f8e023f */
[----:B------:R-:W-:Y:S02]  /*11200*/  UIMAD.WIDE.U32 UR22, UR16, UR18, URZ ;  /* 0x00000012101672a5 */ /* 0x000fe4000f8e003f */
[----:B------:R-:W-:Y:S02]  /*11210*/  UIMAD.WIDE.U32 UR8, UR14, UR12, URZ ;  /* 0x0000000c0e0872a5 */ /* 0x000fe4000f8e003f */
[----:B------:R-:W-:Y:S02]  /*11220*/  UIMAD UR16, UR17, UR18, URZ ;  /* 0x00000012111072a4 */ /* 0x000fe4000f8e023f */
[----:B------:R-:W-:Y:S02]  /*11230*/  UIMAD UR15, UR14, UR13, UR15 ;  /* 0x0000000d0e0f72a4 */ /* 0x000fe4000f8e020f */
[----:B------:R-:W-:Y:S02]  /*11240*/  UIADD3 UR10, UP1, UP2, UR8, UR10, UR4 ;  /* 0x0000000a080a7290 */ /* 0x000fe4000fa3e004 */
[----:B------:R-:W-:Y:S01]  /*11250*/  UIADD3 UR16, UR23, UR16, URZ ;  /* 0x0000001017107290 */ /* 0x000fe2000fffe03f */
[----:B0-----:R-:W-:Y:S01]  /*11260*/  @P0 IMAD.HI.U32 R2, R4, R3, RZ ;  /* 0x0000000304020227 */ /* 0x001fe200078e00ff */
[----:B------:R-:W-:-:S02]  /*11270*/  UIADD3 UR20, UR11, UR20, URZ ;  /* 0x000000140b147290 */ /* 0x000fc4000fffe03f */
[----:B------:R-:W-:Y:S01]  /*11280*/  UIADD3 UR15, UR9, UR15, URZ ;  /* 0x0000000f090f7290 */ /* 0x000fe2000fffe03f */
[----:B------:R-:W-:Y:S02]  /*11290*/  IMAD.U32 R3, RZ, RZ, UR23 ;  /* 0x00000017ff037e24 */ /* 0x000fe4000f8e00ff */
[----:B------:R-:W-:Y:S01]  /*112a0*/  IMAD.U32 R6, RZ, RZ, UR16 ;  /* 0x00000010ff067e24 */ /* 0x000fe2000f8e00ff */
[----:B------:R-:W-:Y:S01]  /*112b0*/  ULDC.64 UR8, c[0x0][UR19+0x210] ;  /* 0x0000840013087abb */ /* 0x000fe20008000a00 */
[----:B-1----:R-:W-:Y:S01]  /*112c0*/  @P0 SHF.R.U32.HI R5, RZ, R7, R2 ;  /* 0x00000007ff050219 */ /* 0x002fe20000011602 */
[----:B------:R-:W-:-:S04]  /*112d0*/  IMAD.U32 R2, RZ, RZ, UR22 ;  /* 0x00000016ff027e24 */ /* 0x000fc8000f8e00ff */
[--C-:B------:R-:W-:Y:S01]  /*112e0*/  IMAD.MOV R7, RZ, RZ, -R5.reuse ;  /* 0x000000ffff077224 */ /* 0x100fe200078e0a05 */
[----:B------:R-:W-:Y:S01]  /*112f0*/  IADD3 R2, P0, P1, R5, UR10, R2 ;  /* 0x0000000a05027c10 */ /* 0x000fe2000f91e002 */
[----:B------:R-:W-:Y:S01]  /*11300*/  UIADD3.X UR10, UR15, UR20, UR21, UP1, UP2 ;  /* 0x000000140f0a7290 */ /* 0x000fe20008fe4415 */
[----:B------:R-:W-:Y:S01]  /*11310*/  SHF.R.S32.HI R5, RZ, 0x1f, R5 ;  /* 0x0000001fff057819 */ /* 0x000fe20000011405 */
[----:B------:R-:W-:-:S04]  /*11320*/  IMAD R7, R9, R7, R4 ;  /* 0x0000000709077224 */ /* 0x000fc800078e0204 */
[----:B------:R-:W-:Y:S01]  /*11330*/  IADD3.X R3, R5, UR10, R6, P0, P1 ;  /* 0x0000000a05037c10 */ /* 0x000fe200087e2406 */
[C---:B------:R-:W-:Y:S01]  /*11340*/  IMAD R9, R7.reuse, UR9, RZ ;  /* 0x0000000907097c24 */ /* 0x040fe2000f8e02ff */
[----:B------:R-:W-:Y:S01]  /*11350*/  SHF.R.S32.HI R4, RZ, 0x1f, R7 ;  /* 0x0000001fff047819 */ /* 0x000fe20000011407 */
[----:B------:R-:W-:Y:S01]  /*11360*/  ULDC.64 UR10, c[0x0][0xba8] ;  /* 0x0002ea00000a7ab9 */ /* 0x000fe20000000a00 */
[----:B------:R-:W-:Y:S01]  /*11370*/  @!UP0 ULDC UR10, c[0x0][0xb50] ;  /* 0x0002d400000a8ab9 */ /* 0x000fe20000000800 */
[----:B------:R-:W-:Y:S01]  /*11380*/  IMAD.WIDE.U32 R2, R7, UR8, R2 ;  /* 0x0000000807027c25 */ /* 0x000fe2000f8e0002 */
[----:B------:R-:W-:-:S03]  /*11390*/  @!UP0 ULDC UR11, c[0x0][0xb54] ;  /* 0x0002d500000b8ab9 */ /* 0x000fc60000000800 */
[----:B------:R-:W-:Y:S01]  /*113a0*/  IMAD R9, R4, UR8, R9 ;  /* 0x0000000804097c24 */ /* 0x000fe2000f8e0209 */
[----:B------:R-:W-:-:S03]  /*113b0*/  LEA R4, P0, R2, UR10, 0x2 ;  /* 0x0000000a02047c11 */ /* 0x000fc6000f8010ff */
[----:B------:R-:W-:-:S05]  /*113c0*/  IMAD.IADD R3, R3, 0x1, R9 ;  /* 0x0000000103037824 */ /* 0x000fca00078e0209 */
[----:B------:R-:W-:Y:S01]  /*113d0*/  LEA.HI.X R5, R2, UR11, R3, 0x2, P0 ;  /* 0x0000000b02057c11 */ /* 0x000fe200080f1403 */
[----:B------:R-:W-:-:S05]  /*113e0*/  IMAD.MOV.U32 R3, RZ, RZ, -0x800000 ;  /* 0xff800000ff037424 */ /* 0x000fca00078e00ff */
[----:B------:R0:W-:Y:S02]  /*113f0*/  STG.E desc[UR54][R4.64], R3 ;  /* 0x0000000304007986 */ /* 0x0001e4000c101936 */
.L_x_1323:
[----:B------:R-:W-:Y:S05]  /*11400*/  BSYNC B1 ;  /* 0x0000000000017941 */ /* 0x000fea0003800000 */
.L_x_1322:
[----:B------:R-:W-:-:S06]  /*11410*/  UISETP.GT.AND UP0, UPT, UR46, 0x1, UPT ;  /* 0x000000012e00788c */ /* 0x000fcc000bf04270 */
[----:B------:R-:W-:-:S13]  /*11420*/  PLOP3.LUT P0, PT, PT, PT, UP0, 0x80, 0x0 ;  /* 0x000000000000781c */ /* 0x000fda0003f0f008 */
[----:B------:R-:W-:Y:S05]  /*11430*/  @P0 BRA `(.L_x_1318) ;  /* 0x0000000400340947 */ /* 0x000fea0003800000 */
[----:B------:R-:W1:Y:S01]  /*11440*/  LDC R11, c[0x0][0xbe8] ;  /* 0x0002fa00ff0b7b82 */ /* 0x000e620000000800 */
[----:B------:R-:W-:Y:S01]  /*11450*/  SHF.R.S32.HI R6, RZ, 0x1f, R8 ;  /* 0x0000001fff067819 */ /* 0x000fe20000011408 */
[----:B------:R-:W-:Y:S01]  /*11460*/  ULDC.64 UR14, c[0x0][0xaa0] ;  /* 0x0002a800000e7ab9 */ /* 0x000fe20000000a00 */
[----:B------:R-:W-:Y:S01]  /*11470*/  SHF.R.S32.HI R13, RZ, 0x1f, R19 ;  /* 0x0000001fff0d7819 */ /* 0x000fe20000011413 */
[----:B------:R-:W-:Y:S01]  /*11480*/  UIMAD UR10, UR21, UR14, URZ ;  /* 0x0000000e150a72a4 */ /* 0x000fe2000f8e023f */
[----:B------:R-:W-:Y:S01]  /*11490*/  LEA.HI R6, R6, R8, RZ, 0x3 ;  /* 0x0000000806067211 */ /* 0x000fe200078f18ff */
[----:B------:R-:W-:Y:S02]  /*114a0*/  UIMAD.WIDE.U32 UR8, UR4, UR14, URZ ;  /* 0x0000000e040872a5 */ /* 0x000fe4000f8e003f */
[----:B------:R-:W-:Y:S01]  /*114b0*/  UIMAD UR10, UR4, UR15, UR10 ;  /* 0x0000000f040a72a4 */ /* 0x000fe2000f8e020a */
[----:B------:R-:W-:-:S03]  /*114c0*/  SHF.R.S32.HI R6, RZ, 0x3, R6 ;  /* 0x00000003ff067819 */ /* 0x000fc60000011406 */
[----:B------:R-:W-:Y:S02]  /*114d0*/  UIADD3 UR9, UR9, UR10, URZ ;  /* 0x0000000a09097290 */ /* 0x000fe4000fffe03f */
[----:B------:R-:W-:Y:S01]  /*114e0*/  IMAD R2, R18, 0x30, R6 ;  /* 0x0000003012027824 */ /* 0x000fe200078e0206 */
[----:B------:R-:W-:Y:S01]  /*114f0*/  ULDC.64 UR10, c[0x0][0xae8] ;  /* 0x0002ba00000a7ab9 */ /* 0x000fe20000000a00 */
[----:B------:R-:W-:Y:S01]  /*11500*/  VIADD R30, R6, UR39 ;  /* 0x00000027061e7c36 */ /* 0x000fe20008000000 */
[----:B------:R-:W-:Y:S01]  /*11510*/  UIMAD.WIDE.U32 UR8, UR37, UR10, UR8 ;  /* 0x0000000a250872a5 */ /* 0x000fe2000f8e0008 */
[----:B0-----:R-:W-:-:S03]  /*11520*/  VIADD R4, R2, UR39 ;  /* 0x0000002702047c36 */ /* 0x001fc60008000000 */
[----:B------:R-:W-:Y:S01]  /*11530*/  UIMAD UR9, UR37, UR11, UR9 ;  /* 0x0000000b250972a4 */ /* 0x000fe2000f8e0209 */
[----:B------:R-:W-:Y:S01]  /*11540*/  IMAD.MOV.U32 R5, RZ, RZ, R4 ;  /* 0x000000ffff057224 */ /* 0x000fe200078e0004 */
[----:B-1----:R-:W-:Y:S01]  /*11550*/  ISETP.NE.AND P0, PT, R11, 0x1, PT ;  /* 0x000000010b00780c */ /* 0x002fe20003f05270 */
[----:B------:R-:W-:Y:S02]  /*11560*/  ULDC.64 UR10, c[0x0][0xaf0] ;  /* 0x0002bc00000a7ab9 */ /* 0x000fe40000000a00 */
[----:B------:R-:W-:-:S04]  /*11570*/  UIMAD UR13, UR13, UR10, URZ ;  /* 0x0000000a0d0d72a4 */ /* 0x000fc8000f8e023f */
[----:B------:R-:W-:Y:S02]  /*11580*/  UIMAD UR4, UR12, UR11, UR13 ;  /* 0x0000000b0c0472a4 */ /* 0x000fe4000f8e020d */
[----:B------:R-:W-:-:S03]  /*11590*/  UIMAD.WIDE.U32 UR12, UR12, UR10, UR8 ;  /* 0x0000000a0c0c72a5 */ /* 0x000fc6000f8e0008 */
[----:B------:R-:W-:Y:S01]  /*115a0*/  ULDC.64 UR8, c[0x0][0xae0] ;  /* 0x0002b80000087ab9 */ /* 0x000fe20000000a00 */
[----:B------:R-:W0:Y:S01]  /*115b0*/  @P0 LDC R3, c[0x0][0xbec] ;  /* 0x0002fb00ff030b82 */ /* 0x000e220000000800 */
[----:B------:R-:W-:-:S07]  /*115c0*/  UIADD3 UR4, UR13, UR4, URZ ;  /* 0x000000040d047290 */ /* 0x000fce000fffe03f */
[----:B------:R-:W1:Y:S01]  /*115d0*/  @P0 LDC R7, c[0x0][0xbf0] ;  /* 0x0002fc00ff070b82 */ /* 0x000e620000000800 */
[----:B0-----:R-:W-:-:S04]  /*115e0*/  @P0 IMAD.HI.U32 R2, R4, R3, RZ ;  /* 0x0000000304020227 */ /* 0x001fc800078e00ff */
[----:B------:R-:W-:Y:S02]  /*115f0*/  IMAD.U32 R3, RZ, RZ, UR13 ;  /* 0x0000000dff037e24 */ /* 0x000fe4000f8e00ff */
[----:B------:R-:W-:Y:S01]  /*11600*/  IMAD.U32 R3, RZ, RZ, UR4 ;  /* 0x00000004ff037e24 */ /* 0x000fe2000f8e00ff */
[----:B------:R-:W-:Y:S01]  /*11610*/  ULDC UR4, c[0x0][0xac8] ;  /* 0x0002b20000047ab9 */ /* 0x000fe20000000800 */
[----:B-1----:R-:W-:-:S04]  /*11620*/  @P0 SHF.R.U32.HI R5, RZ, R7, R2 ;  /* 0x00000007ff050219 */ /* 0x002fc80000011602 */
[--C-:B------:R-:W-:Y:S01]  /*11630*/  SHF.R.S32.HI R2, RZ, 0x1f, R5.reuse ;  /* 0x0000001fff027819 */ /* 0x100fe20000011405 */
[----:B------:R-:W-:-:S04]  /*11640*/  IMAD.MOV R7, RZ, RZ, -R5 ;  /* 0x000000ffff077224 */ /* 0x000fc800078e0a05 */
[----:B------:R-:W-:Y:S02]  /*11650*/  IMAD R7, R11, R7, R4 ;  /* 0x000000070b077224 */ /* 0x000fe400078e0204 */
[----:B------:R-:W-:Y:S02]  /*11660*/  IMAD R4, R2, UR8, RZ ;  /* 0x0000000802047c24 */ /* 0x000fe4000f8e02ff */
[----:B------:R-:W-:Y:S02]  /*11670*/  IMAD.U32 R2, RZ, RZ, UR12 ;  /* 0x0000000cff027e24 */ /* 0x000fe4000f8e00ff */
[C---:B------:R-:W-:Y:S01]  /*11680*/  IMAD R9, R5.reuse, UR9, R4 ;  /* 0x0000000905097c24 */ /* 0x040fe2000f8e0204 */
[----:B------:R-:W-:Y:S01]  /*11690*/  SHF.R.S32.HI R4, RZ, 0x1f, R7 ;  /* 0x0000001fff047819 */ /* 0x000fe20000011407 */
[----:B------:R-:W-:Y:S01]  /*116a0*/  IMAD.WIDE.U32 R2, R5, UR8, R2 ;  /* 0x0000000805027c25 */ /* 0x000fe2000f8e0002 */
[----:B------:R-:W-:-:S03]  /*116b0*/  ULDC.64 UR8, c[0x0][0xad8] ;  /* 0x0002b60000087ab9 */ /* 0x000fc60000000a00 */
[----:B------:R-:W-:Y:S02]  /*116c0*/  IMAD R4, R4, UR8, RZ ;  /* 0x0000000804047c24 */ /* 0x000fe4000f8e02ff */
[----:B------:R-:W-:Y:S02]  /*116d0*/  IMAD.IADD R3, R3, 0x1, R9 ;  /* 0x0000000103037824 */ /* 0x000fe400078e0209 */
[C---:B------:R-:W-:Y:S02]  /*116e0*/  IMAD R5, R7.reuse, UR9, R4 ;  /* 0x0000000907057c24 */ /* 0x040fe4000f8e0204 */
[----:B------:R-:W-:Y:S01]  /*116f0*/  IMAD.WIDE.U32 R2, R7, UR8, R2 ;  /* 0x0000000807027c25 */ /* 0x000fe2000f8e0002 */
[----:B------:R-:W-:-:S03]  /*11700*/  ULDC.64 UR8, c[0x0][0xa80] ;  /* 0x0002a00000087ab9 */ /* 0x000fc60000000a00 */
[----:B------:R-:W-:Y:S01]  /*11710*/  IMAD.IADD R3, R3, 0x1, R5 ;  /* 0x0000000103037824 */ /* 0x000fe200078e0205 */
[----:B------:R-:W-:Y:S01]  /*11720*/  LEA R4, P0, R2, UR8, 0x1 ;  /* 0x0000000802047c11 */ /* 0x000fe2000f8008ff */
[----:B-----5:R-:W-:Y:S02]  /*11730*/  IMAD R11, R0, R11, RZ ;  /* 0x0000000b000b7224 */ /* 0x020fe400078e02ff */
[----:B------:R-:W-:Y:S01]  /*11740*/  VIADD R0, R30, 0x30 ;  /* 0x000000301e007836 */ /* 0x000fe20000000000 */
[----:B------:R-:W-:Y:S01]  /*11750*/  LEA.HI.X R8, R2, UR9, R3, 0x1, P0 ;  /* 0x0000000902087c11 */ /* 0x000fe200080f0c03 */
        /* <DEDUP_REMOVED lines=12> */
[----:B------:R-:W4:Y:S04]  /*11820*/  SHFL.IDX PT, R12, R8, 0x1, 0x181f ;  /* 0x00381f00080c7f89 */ /* 0x000f2800000e0000 */
[----:B------:R-:W4:Y:S01]  /*11830*/  SHFL.IDX PT, R20, R8, 0x2, 0x181f ;  /* 0x00581f0008147f89 */ /* 0x000f2200000e0000 */
[----:B0-----:R-:W-:-:S03]  /*11840*/  @!P3 LEA R2, P6, R19, R6, 0x1 ;  /* 0x000000061302b211 */ /* 0x001fc600078c08ff */
[----:B------:R4:W0:Y:S01]  /*11850*/  SHFL.IDX PT, R26, R8, 0x3, 0x181f ;  /* 0x00781f00081a7f89 */ /* 0x00082200000e0000 */
[C---:B-1----:R-:W-:Y:S02]  /*11860*/  @!P2 LEA R4, P5, R19.reuse, R14, 0x1 ;  /* 0x0000000e1304a211 */ /* 0x042fe400078a08ff */
[C---:B--2---:R-:W-:Y:S02]  /*11870*/  @!P1 LEA R6, P4, R19.reuse, R24, 0x1 ;  /* 0x0000001813069211 */ /* 0x044fe400078808ff */
[C---:B---3--:R-:W-:Y:S02]  /*11880*/  @!P3 LEA.HI.X R3, R19.reuse, R10, R13, 0x1, P6 ;  /* 0x0000000a1303b211 */ /* 0x048fe400030f0c0d */
[----:B----4-:R-:W-:-:S03]  /*11890*/  @!P0 LEA R8, P6, R19, R28, 0x1 ;  /* 0x0000001c13088211 */ /* 0x010fc600078c08ff */
[----:B------:R1:W-:Y:S01]  /*118a0*/  @!P3 ST.E.128 desc[UR54][R2.64], RZ ;  /* 0x000000ff0200b985 */ /* 0x0003e2000c101d36 */
[C-C-:B------:R-:W-:Y:S02]  /*118b0*/  @!P2 LEA.HI.X R5, R19.reuse, R12, R13.reuse, 0x1, P5 ;  /* 0x0000000c1305a211 */ /* 0x140fe400028f0c0d */
[----:B------:R-:W-:-:S03]  /*118c0*/  @!P1 LEA.HI.X R7, R19, R20, R13, 0x1, P4 ;  /* 0x0000001413079211 */ /* 0x000fc600020f0c0d */
[----:B------:R1:W-:Y:S01]  /*118d0*/  @!P2 ST.E.128 desc[UR54][R4.64], RZ ;  /* 0x000000ff0400a985 */ /* 0x0003e2000c101d36 */
[----:B0-----:R-:W-:-:S03]  /*118e0*/  @!P0 LEA.HI.X R9, R19, R26, R13, 0x1, P6 ;  /* 0x0000001a13098211 */ /* 0x001fc600030f0c0d */
[----:B------:R1:W-:Y:S04]  /*118f0*/  @!P1 ST.E.128 desc[UR54][R6.64], RZ ;  /* 0x000000ff06009985 */ /* 0x0003e8000c101d36 */
[----:B------:R1:W-:Y:S02]  /*11900*/  @!P0 ST.E.128 desc[UR54][R8.64], RZ ;  /* 0x000000ff08008985 */ /* 0x0003e4000c101d36 */
.L_x_1318:
[----:B------:R-:W-:Y:S05]  /*11910*/  BSYNC B0 ;  /* 0x0000000000007941 */ /* 0x000fea0003800000 */
.L_x_1314:
[----:B------:R-:W-:Y:S02]  /*11920*/  ULDC UR4, c[0x0][0xc3c] ;  /* 0x00030f0000047ab9 */ /* 0x000fe40000000800 */
[----:B------:R-:W-:-:S06]  /*11930*/  UISETP.GE.AND UP0, UPT, UR7, UR4, UPT ;  /* 0x000000040700728c */ /* 0x000fcc000bf06270 */
[----:B------:R-:W-:-:S13]  /*11940*/  PLOP3.LUT P0, PT, PT, PT, UP0, 0x80, 0x0 ;  /* 0x000000000000781c */ /* 0x000fda0003f0f008 */
[----:B------:R-:W-:Y:S05]  /*11950*/  @!P0 BRA `(.L_x_1324) ;  /* 0xfffffef400388947 */ /* 0x000fea000383ffff */
[----:B------:R-:W-:Y:S05]  /*11960*/  EXIT ;  /* 0x000000000000794d */ /* 0x000fea0003800000 */
.L_x_1223:
[----:B------:R-:W-:-:S08]  /*11970*/  NOP ;  /* 0x0000000000007918 */ /* 0x000fd00000000000 */
[----:B------:R-:W0:-:S00]  /*11980*/  USETMAXREG.DEALLOC.CTAPOOL 0x20 ;  /* 0x00000020000079c8 */ /* 0x000e0000080e0500 */
[----:B0-----:R-:W-:Y:S01]  /*11990*/  LOP3.LUT R0, R0, 0x3, RZ, 0xc0, !PT ;  /* 0x0000000300007812 */ /* 0x001fe200078ec0ff */
[----:B------:R-:W-:Y:S01]  /*119a0*/  IMAD.MOV.U32 R6, RZ, RZ, RZ ;  /* 0x000000ffff067224 */ /* 0x000fe200078e00ff */
[----:B------:R-:W-:-:S04]  /*119b0*/  LOP3.LUT R23, R23, 0xffffffdf, RZ, 0xc0, !PT ;  /* 0xffffffdf17177812 */ /* 0x000fc800078ec0ff */
[----:B------:R-:W0:Y:S02]  /*119c0*/  SHFL.IDX PT, R0, R0, RZ, 0x1f ;  /* 0x00001fff00007589 */ /* 0x000e2400000e0000 */
[----:B0-----:R-:W-:-:S13]  /*119d0*/  ISETP.NE.AND P0, PT, R0, RZ, PT ;  /* 0x000000ff0000720c */ /* 0x001fda0003f05270 */
[----:B------:R-:W-:Y:S01]  /*119e0*/  @P0 LOP3.LUT R23, R23, 0x20, RZ, 0xfc, !PT ;  /* 0x0000002017170812 */ /* 0x000fe200078efcff */
[----:B------:R-:W-:Y:S06]  /*119f0*/  @!P0 BRA `(.L_x_1325) ;  /* 0x00000000001c8947 */ /* 0x000fec0003800000 */
[----:B------:R-:W0:Y:S08]  /*11a00*/  S2UR UR5, SR_CgaCtaId ;  /* 0x00000000000579c3 */ /* 0x000e300000008800 */
[----:B------:R-:W-:Y:S06]  /*11a10*/  BAR.SYNC.DEFER_BLOCKING 0x5, 0x200 ;  /* 0x0148000000007b1d */ /* 0x000fec0000010000 */
[----:B------:R-:W-:-:S02]  /*11a20*/  UMOV UR4, 0x400 ;  /* 0x0000040000047882 */ /* 0x000fc40000000000 */
[----:B0-----:R-:W-:-:S09]  /*11a30*/  ULEA UR4, UR5, UR4, 0x18 ;  /* 0x0000000405047291 */ /* 0x001fd2000f8ec03f */
[----:B------:R-:W1:Y:S01]  /*11a40*/  LDS.128 R16, [UR4+0x168d0] ;  /* 0x0168d004ff107984 */ /* 0x000e620008000c00 */
[----:B------:R-:W-:Y:S06]  /*11a50*/  BAR.ARV 0x4, 0x200 ;  /* 0x0108000000007b1d */ /* 0x000fec0000002000 */
[----:B------:R-:W-:Y:S05]  /*11a60*/  BRA `(.L_x_1326) ;  /* 0x0000000c00907947 */ /* 0x000fea0003800000 */
.L_x_1325:
[----:B------:R-:W0:Y:S01]  /*11a70*/  S2R R0, SR_TID.X ;  /* 0x0000000000007919 */ /* 0x000e220000002100 */
        /* <DEDUP_REMOVED lines=43> */
.L_x_1329:
[----:B------:R-:W0:Y:S01]  /*11d30*/  LDC R2, c[0x0][0xc3c] ;  /* 0x00030f00ff027b82 */ /* 0x000e220000000800 */
[----:B------:R-:W-:-:S06]  /*11d40*/  UIADD3 UR4, UR4, 0x1f, URZ ;  /* 0x0000001f04047890 */ /* 0x000fcc000fffe03f */
[----:B0-----:R-:W-:-:S13]  /*11d50*/  ISETP.LE.AND P6, PT, R2, UR4, PT ;  /* 0x0000000402007c0c */ /* 0x001fda000bfc3270 */
[----:B------:R-:W-:Y:S05]  /*11d60*/  @P6 BRA `(.L_x_1328) ;  /* 0x0000000800a46947 */ /* 0x000fea0003800000 */
[----:B------:R-:W-:-:S05]  /*11d70*/  VIADD R7, R0, UR4 ;  /* 0x0000000400077c36 */ /* 0x000fca0008000000 */
[----:B------:R-:W-:-:S13]  /*11d80*/  ISETP.GE.OR P6, PT, R7, R2, !P0 ;  /* 0x000000020700720c */ /* 0x000fda00047c6670 */
[----:B------:R-:W0:Y:S08]  /*11d90*/  @!P6 LDC.64 R4, c[0x0][0xc80] ;  /* 0x00032000ff04eb82 */ /* 0x000e300000000a00 */
[----:B------:R-:W1:Y:S01]  /*11da0*/  @!P6 LDC.64 R2, c[0x0][0xc78] ;  /* 0x00031e00ff02eb82 */ /* 0x000e620000000a00 */
[----:B0-----:R-:W-:-:S04]  /*11db0*/  @!P6 IMAD.WIDE R4, R7, 0x4, R4 ;  /* 0x000000040704e825 */ /* 0x001fc800078e0204 */
[----:B-1----:R-:W-:Y:S01]  /*11dc0*/  @!P6 IMAD.WIDE R2, R7, 0x4, R2 ;  /* 0x000000040702e825 */ /* 0x002fe200078e0202 */
[----:B------:R-:W-:-:S06]  /*11dd0*/  CS2R R6, SRZ ;  /* 0x0000000000067805 */ /* 0x000fcc000001ff00 */
[----:B------:R-:W2:Y:S04]  /*11de0*/  @!P6 LDG.E R6, desc[UR54][R4.64] ;  /* 0x000000360406e981 */ /* 0x000ea8000c1e1900 */
        /* <DEDUP_REMOVED lines=22> */
.L_x_1327:
        /* <DEDUP_REMOVED lines=8> */
[----:B------:R1:W2:Y:S01]  /*11fd0*/  SHFL.IDX PT, R6, R6, R19, 0x1f ;  /* 0x00001f1306067589 */ /* 0x0002a200000e0000 */
[----:B0-----:R-:W-:-:S07]  /*11fe0*/  ISETP.NE.AND P1, PT, R7, 0x1, PT ;  /* 0x000000010700780c */ /* 0x001fce0003f25270 */
[----:B-1----:R-:W-:Y:S06]  /*11ff0*/  @!P0 BRA `(.L_x_1330) ;  /* 0x0000000000088947 */ /* 0x002fec0003800000 */
[----:B------:R-:W-:-:S06]  /*12000*/  VIADD R16, R19, 0xffffffff ;  /* 0xffffffff13107836 */ /* 0x000fcc0000000000 */
[----:B------:R0:W1:Y:S02]  /*12010*/  SHFL.IDX PT, R16, R5, R16, 0x1f ;  /* 0x00001f1005107589 */ /* 0x00006400000e0000 */
.L_x_1330:
[----:B-1----:R-:W-:Y:S02]  /*12020*/  IMAD R16, R16, UR5, R3 ;  /* 0x0000000510107c24 */ /* 0x002fe4000f8e0203 */
[----:B------:R-:W-:-:S03]  /*12030*/  VIADD R19, R19, UR4 ;  /* 0x0000000413137c36 */ /* 0x000fc60008000000 */
[----:B0-----:R-:W-:Y:S01]  /*12040*/  IADD3 R5, -R16, UR6, RZ ;  /* 0x0000000610057c10 */ /* 0x001fe2000fffe1ff */
[----:B------:R-:W-:Y:S06]  /*12050*/  @!P1 BRA `(.L_x_1331) ;  /* 0x0000000000e89947 */ /* 0x000fec0003800000 */
[-C--:B--2---:R-:W-:Y:S02]  /*12060*/  IABS R8, R6.reuse ;  /* 0x0000000600087213 */ /* 0x084fe40000000000 */
[----:B------:R-:W-:Y:S02]  /*12070*/  IABS R4, R7 ;  /* 0x0000000700047213 */ /* 0x000fe40000000000 */
[----:B------:R-:W0:Y:S01]  /*12080*/  I2F.RP R9, R8 ;  /* 0x0000000800097306 */ /* 0x000e220000209400 */
[----:B------:R-:W-:Y:S02]  /*12090*/  IABS R10, R5 ;  /* 0x00000005000a7213 */ /* 0x000fe40000000000 */
[----:B------:R-:W-:-:S05]  /*120a0*/  IABS R12, R6 ;  /* 0x00000006000c7213 */ /* 0x000fca0000000000 */
[----:B0-----:R-:W0:Y:S02]  /*120b0*/  MUFU.RCP R9, R9 ;  /* 0x0000000900097308 */ /* 0x001e240000001000 */
[----:B0-----:R-:W-:-:S06]  /*120c0*/  VIADD R2, R9, 0xffffffe ;  /* 0x0ffffffe09027836 */ /* 0x001fcc0000000000 */
[----:B------:R-:W0:Y:S08]  /*120d0*/  I2F.RP R9, R4 ;  /* 0x0000000400097306 */ /* 0x000e300000209400 */
[----:B------:R1:W2:Y:S08]  /*120e0*/  F2I.FTZ.U32.TRUNC.NTZ R3, R2 ;  /* 0x0000000200037305 */ /* 0x0002b0000021f000 */
[----:B0-----:R-:W0:Y:S01]  /*120f0*/  MUFU.RCP R9, R9 ;  /* 0x0000000900097308 */ /* 0x001e220000001000 */
[----:B-1----:R-:W-:-:S02]  /*12100*/  IMAD.MOV.U32 R2, RZ, RZ, RZ ;  /* 0x000000ffff027224 */ /* 0x002fc400078e00ff */
[----:B--2---:R-:W-:-:S04]  /*12110*/  IMAD.MOV R11, RZ, RZ, -R3 ;  /* 0x000000ffff0b7224 */ /* 0x004fc800078e0a03 */
[----:B------:R-:W-:-:S04]  /*12120*/  IMAD R11, R11, R8, RZ ;  /* 0x000000080b0b7224 */ /* 0x000fc800078e02ff */
[----:B------:R-:W-:-:S04]  /*12130*/  IMAD.HI.U32 R3, R3, R11, R2 ;  /* 0x0000000b03037227 */ /* 0x000fc800078e0002 */
[----:B------:R-:W-:Y:S02]  /*12140*/  IMAD.MOV R11, RZ, RZ, -R12 ;  /* 0x000000ffff0b7224 */ /* 0x000fe400078e0a0c */
[----:B------:R-:W-:-:S04]  /*12150*/  IMAD.HI.U32 R2, R3, R10, RZ ;  /* 0x0000000a03027227 */ /* 0x000fc800078e00ff */
[----:B------:R-:W-:Y:S02]  /*12160*/  IMAD R3, R2, R11, R10 ;  /* 0x0000000b02037224 */ /* 0x000fe400078e020a */
[----:B0-----:R-:W-:-:S03]  /*12170*/  VIADD R10, R9, 0xffffffe ;  /* 0x0ffffffe090a7836 */ /* 0x001fc60000000000 */
[----:B------:R-:W-:-:S13]  /*12180*/  ISETP.GT.U32.AND P1, PT, R8, R3, PT ;  /* 0x000000030800720c */ /* 0x000fda0003f24070 */
[----:B------:R-:W-:Y:S02]  /*12190*/  @!P1 IMAD.IADD R3, R3, 0x1, -R8 ;  /* 0x0000000103039824 */ /* 0x000fe400078e0a08 */
[----:B------:R-:W-:Y:S01]  /*121a0*/  @!P1 VIADD R2, R2, 0x1 ;  /* 0x0000000102029836 */ /* 0x000fe20000000000 */
[----:B------:R-:W-:Y:S02]  /*121b0*/  ISETP.NE.AND P1, PT, R6, RZ, PT ;  /* 0x000000ff0600720c */ /* 0x000fe40003f25270 */
[----:B------:R-:W-:Y:S02]  /*121c0*/  ISETP.GE.U32.AND P0, PT, R3, R8, PT ;  /* 0x000000080300720c */ /* 0x000fe40003f06070 */
[----:B------:R-:W-:Y:S01]  /*121d0*/  LOP3.LUT R8, R5, R6, RZ, 0x3c, !PT ;  /* 0x0000000605087212 */ /* 0x000fe200078e3cff */
[----:B------:R-:W0:Y:S03]  /*121e0*/  F2I.FTZ.U32.TRUNC.NTZ R3, R10 ;  /* 0x0000000a00037305 */ /* 0x000e26000021f000 */
[----:B------:R-:W-:-:S07]  /*121f0*/  ISETP.GE.AND P2, PT, R8, RZ, PT ;  /* 0x000000ff0800720c */ /* 0x000fce0003f46270 */
[----:B------:R-:W-:-:S04]  /*12200*/  @P0 VIADD R2, R2, 0x1 ;  /* 0x0000000102020836 */ /* 0x000fc80000000000 */
[----:B------:R-:W-:Y:S01]  /*12210*/  IMAD.MOV.U32 R12, RZ, RZ, R2 ;  /* 0x000000ffff0c7224 */ /* 0x000fe200078e0002 */
[----:B------:R-:W-:Y:S01]  /*12220*/  IABS R2, R7 ;  /* 0x0000000700027213 */ /* 0x000fe20000000000 */
[----:B0-----:R-:W-:Y:S02]  /*12230*/  IMAD.MOV R9, RZ, RZ, -R3 ;  /* 0x000000ffff097224 */ /* 0x001fe400078e0a03 */
[----:B------:R-:W-:Y:S01]  /*12240*/  @!P2 IMAD.MOV R12, RZ, RZ, -R12 ;  /* 0x000000ffff0ca224 */ /* 0x000fe200078e0a0c */
[----:B------:R-:W-:Y:S01]  /*12250*/  @!P1 LOP3.LUT R12, RZ, R6, RZ, 0x33, !PT ;  /* 0x00000006ff0c9212 */ /* 0x000fe200078e33ff */
[----:B------:R-:W-:Y:S02]  /*12260*/  IMAD.MOV R10, RZ, RZ, -R2 ;  /* 0x000000ffff0a7224 */ /* 0x000fe400078e0a02 */
[----:B------:R-:W-:Y:S01]  /*12270*/  IMAD R9, R9, R4, RZ ;  /* 0x0000000409097224 */ /* 0x000fe200078e02ff */
[----:B------:R-:W-:Y:S01]  /*12280*/  IABS R8, R12 ;  /* 0x0000000c00087213 */ /* 0x000fe20000000000 */
[----:B------:R-:W-:-:S04]  /*12290*/  IMAD.MOV.U32 R2, RZ, RZ, RZ ;  /* 0x000000ffff027224 */ /* 0x000fc800078e00ff */
[----:B------:R-:W-:-:S04]  /*122a0*/  IMAD.HI.U32 R2, R3, R9, R2 ;  /* 0x0000000903027227 */ /* 0x000fc800078e0002 */
[----:B------:R-:W-:Y:S02]  /*122b0*/  IMAD.MOV.U32 R3, RZ, RZ, R8 ;  /* 0x000000ffff037224 */ /* 0x000fe400078e0008 */
[----:B------:R-:W-:Y:S02]  /*122c0*/  IMAD.MOV.U32 R8, RZ, RZ, R10 ;  /* 0x000000ffff087224 */ /* 0x000fe400078e000a */
[----:B------:R-:W-:-:S04]  /*122d0*/  IMAD.HI.U32 R2, R2, R3, RZ ;  /* 0x0000000302027227 */ /* 0x000fc800078e00ff */
[----:B------:R-:W-:-:S05]  /*122e0*/  IMAD R3, R2, R8, R3 ;  /* 0x0000000802037224 */ /* 0x000fca00078e0203 */
[----:B------:R-:W-:-:S13]  /*122f0*/  ISETP.GT.U32.AND P1, PT, R4, R3, PT ;  /* 0x000000030400720c */ /* 0x000fda0003f24070 */
[----:B------:R-:W-:Y:S02]  /*12300*/  @!P1 IMAD.IADD R3, R3, 0x1, -R4 ;  /* 0x0000000103039824 */ /* 0x000fe400078e0a04 */
[----:B------:R-:W-:Y:S01]  /*12310*/  @!P1 VIADD R2, R2, 0x1 ;  /* 0x0000000102029836 */ /* 0x000fe20000000000 */
[----:B------:R-:W-:Y:S02]  /*12320*/  ISETP.NE.AND P1, PT, R7, RZ, PT ;  /* 0x000000ff0700720c */ /* 0x000fe40003f25270 */
[----:B------:R-:W-:Y:S02]  /*12330*/  ISETP.GE.U32.AND P0, PT, R3, R4, PT ;  /* 0x000000040300720c */ /* 0x000fe40003f06070 */
[----:B------:R-:W-:-:S04]  /*12340*/  LOP3.LUT R3, R12, R7, RZ, 0x3c, !PT ;  /* 0x000000070c037212 */ /* 0x000fc800078e3cff */
[----:B------:R-:W-:Y:S01]  /*12350*/  ISETP.GE.AND P2, PT, R3, RZ, PT ;  /* 0x000000ff0300720c */ /* 0x000fe20003f46270 */
[----:B------:R-:W-:-:S06]  /*12360*/  IMAD.MOV R3, RZ, RZ, -R12 ;  /* 0x000000ffff037224 */ /* 0x000fcc00078e0a0c */
[----:B------:R-:W-:-:S06]  /*12370*/  @P0 VIADD R2, R2, 0x1 ;  /* 0x0000000102020836 */ /* 0x000fcc0000000000 */
[----:B------:R-:W-:Y:S01]  /*12380*/  @!P2 IMAD.MOV R2, RZ, RZ, -R2 ;  /* 0x000000ffff02a224 */ /* 0x000fe200078e0a02 */
[----:B------:R-:W-:-:S05]  /*12390*/  @!P1 LOP3.LUT R2, RZ, R7, RZ, 0x33, !PT ;  /* 0x00000007ff029212 */ /* 0x000fca00078e33ff */
[----:B------:R-:W-:-:S04]  /*123a0*/  IMAD.MOV R18, RZ, RZ, -R2 ;  /* 0x000000ffff127224 */ /* 0x000fc800078e0a02 */
[C---:B------:R-:W-:Y:S02]  /*123b0*/  IMAD R18, R7.reuse, R18, R12 ;  /* 0x0000001207127224 */ /* 0x040fe400078e020c */
[----:B------:R-:W-:Y:S02]  /*123c0*/  IMAD R7, R7, 0x1000000, R2 ;  /* 0x0100000007077824 */ /* 0x000fe400078e0202 */
[----:B------:R-:W-:Y:S02]  /*123d0*/  IMAD R2, R6, R3, R5 ;  /* 0x0000000306027224 */ /* 0x000fe400078e0205 */
[----:B------:R-:W-:Y:S01]  /*123e0*/  IMAD R18, R18, 0x10000, R7 ;  /* 0x0001000012127824 */ /* 0x000fe200078e0207 */
[----:B------:R-:W-:Y:S06]  /*123f0*/  BRA `(.L_x_1332) ;  /* 0x0000000000f47947 */ /* 0x000fec0003800000 */
.L_x_1331:
[----:B------:R-:W0:Y:S02]  /*12400*/  LDC.64 R2, c[0x0][0xc90] ;  /* 0x00032400ff027b82 */ /* 0x000e240000000a00 */
[----:B0-----:R-:W-:-:S05]  /*12410*/  IMAD.WIDE R2, R19, 0x4, R2 ;  /* 0x0000000413027825 */ /* 0x001fca00078e0202 */
[----:B------:R0:W2:Y:S01]  /*12420*/  LDG.E R7, desc[UR54][R2.64] ;  /* 0x0000003602077981 */ /* 0x0000a2000c1e1900 */
[----:B------:R-:W-:Y:S01]  /*12430*/  IABS R13, R5 ;  /* 0x00000005000d7213 */ /* 0x000fe20000000000 */
[----:B0-----:R-:W-:Y:S02]  /*12440*/  IMAD.MOV.U32 R2, RZ, RZ, RZ ;  /* 0x000000ffff027224 */ /* 0x001fe400078e00ff */
[----:B--2---:R-:W-:-:S05]  /*12450*/  IMAD R4, R6, R7, RZ ;  /* 0x0000000706047224 */ /* 0x004fca00078e02ff */
[-C--:B------:R-:W-:Y:S02]  /*12460*/  IABS R10, R4.reuse ;  /* 0x00000004000a7213 */ /* 0x080fe40000000000 */
[----:B------:R-:W-:Y:S02]  /*12470*/  IABS R12, R4 ;  /* 0x00000004000c7213 */ /* 0x000fe40000000000 */
[----:B------:R-:W0:Y:S08]  /*12480*/  I2F.RP R8, R10 ;  /* 0x0000000a00087306 */ /* 0x000e300000209400 */
[----:B0-----:R-:W0:Y:S02]  /*12490*/  MUFU.RCP R8, R8 ;  /* 0x0000000800087308 */ /* 0x001e240000001000 */
[----:B0-----:R-:W-:-:S06]  /*124a0*/  VIADD R9, R8, 0xffffffe ;  /* 0x0ffffffe08097836 */ /* 0x001fcc0000000000 */
[----:B------:R-:W0:Y:S02]  /*124b0*/  F2I.FTZ.U32.TRUNC.NTZ R3, R9 ;  /* 0x0000000900037305 */ /* 0x000e24000021f000 */
[----:B0-----:R-:W-:-:S04]  /*124c0*/  IMAD.MOV R11, RZ, RZ, -R3 ;  /* 0x000000ffff0b7224 */ /* 0x001fc800078e0a03 */
[----:B------:R-:W-:-:S04]  /*124d0*/  IMAD R11, R11, R10, RZ ;  /* 0x0000000a0b0b7224 */ /* 0x000fc800078e02ff */
[----:B------:R-:W-:-:S04]  /*124e0*/  IMAD.HI.U32 R2, R3, R11, R2 ;  /* 0x0000000b03027227 */ /* 0x000fc800078e0002 */
[----:B------:R-:W-:Y:S02]  /*124f0*/  IMAD.MOV R3, RZ, RZ, -R12 ;  /* 0x000000ffff037224 */ /* 0x000fe400078e0a0c */
        /* <DEDUP_REMOVED lines=12> */
[----:B------:R-:W-:Y:S02]  /*125c0*/  IMAD R8, R7, R2, RZ ;  /* 0x0000000207087224 */ /* 0x000fe400078e02ff */
[----:B------:R-:W-:Y:S02]  /*125d0*/  IMAD.MOV R2, RZ, RZ, -R2 ;  /* 0x000000ffff027224 */ /* 0x000fe400078e0a02 */
[----:B------:R-:W-:Y:S02]  /*125e0*/  IMAD.MOV R10, RZ, RZ, -R8 ;  /* 0x000000ffff0a7224 */ /* 0x000fe400078e0a08 */
[----:B------:R-:W-:-:S03]  /*125f0*/  IMAD R12, R4, R2, R5 ;  /* 0x00000002040c7224 */ /* 0x000fc600078e0205 */
[----:B------:R-:W-:-:S04]  /*12600*/  VIADDMNMX R7, R10, UR5, R7, PT ;  /* 0x000000050a077c46 */ /* 0x000fc8000b800107 */
[-C--:B------:R-:W-:Y:S01]  /*12610*/  IABS R9, R7.reuse ;  /* 0x0000000700097213 */ /* 0x080fe20000000000 */
[----:B------:R-:W-:Y:S01]  /*12620*/  IMAD.MOV R18, RZ, RZ, -R7 ;  /* 0x000000ffff127224 */ /* 0x000fe200078e0a07 */
[----:B------:R-:W-:Y:S02]  /*12630*/  IABS R4, R7 ;  /* 0x0000000700047213 */ /* 0x000fe40000000000 */
[----:B------:R-:W0:Y:S03]  /*12640*/  I2F.RP R10, R9 ;  /* 0x00000009000a7306 */ /* 0x000e260000209400 */
[----:B------:R-:W-:-:S05]  /*12650*/  IMAD.MOV R4, RZ, RZ, -R4 ;  /* 0x000000ffff047224 */ /* 0x000fca00078e0a04 */
[----:B0-----:R-:W0:Y:S02]  /*12660*/  MUFU.RCP R10, R10 ;  /* 0x0000000a000a7308 */ /* 0x001e240000001000 */
[----:B0-----:R-:W-:-:S06]  /*12670*/  VIADD R3, R10, 0xffffffe ;  /* 0x0ffffffe0a037836 */ /* 0x001fcc0000000000 */
[----:B------:R-:W0:Y:S02]  /*12680*/  F2I.FTZ.U32.TRUNC.NTZ R3, R3 ;  /* 0x0000000300037305 */ /* 0x000e24000021f000 */
[----:B0-----:R-:W-:-:S04]  /*12690*/  IMAD.MOV R11, RZ, RZ, -R3 ;  /* 0x000000ffff0b7224 */ /* 0x001fc800078e0a03 */
[----:B------:R-:W-:Y:S01]  /*126a0*/  IMAD.MOV.U32 R2, RZ, RZ, R11 ;  /* 0x000000ffff027224 */ /* 0x000fe200078e000b */
[----:B------:R-:W-:-:S03]  /*126b0*/  IABS R11, R12 ;  /* 0x0000000c000b7213 */ /* 0x000fc60000000000 */
[----:B------:R-:W-:Y:S02]  /*126c0*/  IMAD R5, R2, R9, RZ ;  /* 0x0000000902057224 */ /* 0x000fe400078e02ff */
[----:B------:R-:W-:-:S04]  /*126d0*/  IMAD.MOV.U32 R2, RZ, RZ, RZ ;  /* 0x000000ffff027224 */ /* 0x000fc800078e00ff */
[----:B------:R-:W-:Y:S01]  /*126e0*/  IMAD.HI.U32 R2, R3, R5, R2 ;  /* 0x0000000503027227 */ /* 0x000fe200078e0002 */
[----:B------:R-:W-:-:S04]  /*126f0*/  LOP3.LUT R3, R12, R7, RZ, 0x3c, !PT ;  /* 0x000000070c037212 */ /* 0x000fc800078e3cff */
[----:B------:R-:W-:Y:S01]  /*12700*/  ISETP.GE.AND P2, PT, R3, RZ, PT ;  /* 0x000000ff0300720c */ /* 0x000fe20003f46270 */
[----:B------:R-:W-:Y:S01]  /*12710*/  IMAD.HI.U32 R2, R2, R11, RZ ;  /* 0x0000000b02027227 */ /* 0x000fe200078e00ff */
[----:B------:R-:W-:-:S03]  /*12720*/  IADD3 R3, R8, 0x1000000, R12 ;  /* 0x0100000008037810 */ /* 0x000fc60007ffe00c */
[----:B------:R-:W-:-:S05]  /*12730*/  IMAD R4, R2, R4, R11 ;  /* 0x0000000402047224 */ /* 0x000fca00078e020b */
[----:B------:R-:W-:-:S13]  /*12740*/  ISETP.GT.U32.AND P1, PT, R9, R4, PT ;  /* 0x000000040900720c */ /* 0x000fda0003f24070 */
[----:B------:R-:W-:Y:S02]  /*12750*/  @!P1 IMAD.IADD R4, R4, 0x1, -R9 ;  /* 0x0000000104049824 */ /* 0x000fe400078e0a09 */
[----:B------:R-:W-:Y:S01]  /*12760*/  @!P1 VIADD R2, R2, 0x1 ;  /* 0x0000000102029836 */ /* 0x000fe20000000000 */
[----:B------:R-:W-:Y:S02]  /*12770*/  ISETP.NE.AND P1, PT, R7, RZ, PT ;  /* 0x000000ff0700720c */ /* 0x000fe40003f25270 */
[----:B------:R-:W-:-:S13]  /*12780*/  ISETP.GE.U32.AND P0, PT, R4, R9, PT ;  /* 0x000000090400720c */ /* 0x000fda0003f06070 */
[----:B------:R-:W-:-:S04]  /*12790*/  @P0 VIADD R2, R2, 0x1 ;  /* 0x0000000102020836 */ /* 0x000fc80000000000 */
[----:B------:R-:W-:Y:S01]  /*127a0*/  @!P2 IMAD.MOV R2, RZ, RZ, -R2 ;  /* 0x000000ffff02a224 */ /* 0x000fe200078e0a02 */
[----:B------:R-:W-:-:S05]  /*127b0*/  @!P1 LOP3.LUT R2, RZ, R7, RZ, 0x33, !PT ;  /* 0x00000007ff029212 */ /* 0x000fca00078e33ff */
[----:B------:R-:W-:-:S07]  /*127c0*/  IMAD R18, R2, R18, R3 ;  /* 0x0000001202127224 */ /* 0x000fce00078e0203 */
.L_x_1332:
[----:B------:R-:W-:-:S05]  /*127d0*/  LOP3.LUT R17, RZ, R2, RZ, 0x33, !PT ;  /* 0x00000002ff117212 */ /* 0x000fca00078e33ff */
[----:B------:R-:W-:Y:S01]  /*127e0*/  IMAD.IADD R17, R6, 0x1, R17 ;  /* 0x0000000106117824 */ /* 0x000fe200078e0211 */
[----:B------:R-:W-:Y:S06]  /*127f0*/  BRA `(.L_x_1333) ;  /* 0x0000000000147947 */ /* 0x000fec0003800000 */
.L_x_1328:
[----:B------:R-:W-:Y:S01]  /*12800*/  ULDC UR4, c[0x0][0xc3c] ;  /* 0x00030f0000047ab9 */ /* 0x000fe20000000800 */
[----:B------:R-:W-:Y:S02]  /*12810*/  IMAD.MOV.U32 R17, RZ, RZ, RZ ;  /* 0x000000ffff117224 */ /* 0x000fe400078e00ff */
[----:B------:R-:W-:Y:S02]  /*12820*/  IMAD.U32 R16, RZ, RZ, UR6 ;  /* 0x00000006ff107e24 */ /* 0x000fe4000f8e00ff */
[----:B------:R-:W-:Y:S02]  /*12830*/  IMAD.MOV.U32 R18, RZ, RZ, RZ ;  /* 0x000000ffff127224 */ /* 0x000fe400078e00ff */
[----:B------:R-:W-:-:S07]  /*12840*/  IMAD.U32 R19, RZ, RZ, UR4 ;  /* 0x00000004ff137e24 */ /* 0x000fce000f8e00ff */
.L_x_1333:
[----:B------:R-:W-:-:S13]  /*12850*/  ISETP.NE.AND P0, PT, R0, RZ, PT ;  /* 0x000000ff0000720c */ /* 0x000fda0003f05270 */
[----:B------:R-:W0:Y:S01]  /*12860*/  @!P0 S2R R3, SR_CgaCtaId ;  /* 0x0000000000038919 */ /* 0x000e220000008800 */
[----:B------:R-:W-:-:S04]  /*12870*/  @!P0 MOV R0, 0x400 ;  /* 0x0000040000008802 */ /* 0x000fc80000000f00 */
[----:B0-----:R-:W-:-:S05]  /*12880*/  @!P0 LEA R0, R3, R0, 0x18 ;  /* 0x0000000003008211 */ /* 0x001fca00078ec0ff */
[----:B------:R0:W-:Y:S01]  /*12890*/  @!P0 STS.128 [R0+0x168d0], R16 ;  /* 0x0168d01000008388 */ /* 0x0001e20000000c00 */
[----:B------:R-:W-:Y:S06]  /*128a0*/  BAR.ARV 0x5, 0x200 ;  /* 0x0148000000007b1d */ /* 0x000fec0000002000 */
.L_x_1326:
[----:B------:R2:W-:Y:S01]  /*128b0*/  STL [R1+0x30], RZ ;  /* 0x000030ff01007387 */ /* 0x0005e20000100800 */
[----:B------:R-:W-:Y:S01]  /*128c0*/  ULDC UR4, c[0x0][0xc3c] ;  /* 0x00030f0000047ab9 */ /* 0x000fe20000000800 */
[----:B------:R-:W-:Y:S01]  /*128d0*/  IMAD.MOV.U32 R28, RZ, RZ, 0x1 ;  /* 0x00000001ff1c7424 */ /* 0x000fe200078e00ff */
[----:B-1----:R-:W-:Y:S01]  /*128e0*/  ISETP.GE.AND P0, PT, R19, UR4, PT ;  /* 0x0000000413007c0c */ /* 0x002fe2000bf06270 */
[----:B------:R-:W-:-:S12]  /*128f0*/  IMAD.MOV.U32 R25, RZ, RZ, RZ ;  /* 0x000000ffff197224 */ /* 0x000fd800078e00ff */
[----:B--2---:R-:W-:Y:S05]  /*12900*/  @P0 BRA `(.L_x_1334) ;  /* 0x0000005400600947 */ /* 0x004fea0003800000 */
[----:B------:R-:W1:Y:S01]  /*12910*/  S2R R4, SR_TID.X ;  /* 0x0000000000047919 */ /* 0x000e620000002100 */
[----:B------:R-:W2:Y:S01]  /*12920*/  S2UR UR5, SR_CgaCtaId ;  /* 0x00000000000579c3 */ /* 0x000ea20000008800 */
[----:B------:R-:W-:Y:S01]  /*12930*/  UMOV UR4, 0x400 ;  /* 0x0000040000047882 */ /* 0x000fe20000000000 */
[----:B------:R-:W-:Y:S01]  /*12940*/  BSSY B8, `(.L_x_1334) ;  /* 0x0000554000087945 */ /* 0x000fe20003800000 */
[----:B------:R3:W-:Y:S01]  /*12950*/  STL [R1+0x30], RZ ;  /* 0x000030ff01007387 */ /* 0x0007e20000100800 */
[----:B------:R-:W-:Y:S01]  /*12960*/  IMAD.MOV.U32 R28, RZ, RZ, 0x1 ;  /* 0x00000001ff1c7424 */ /* 0x000fe200078e00ff */
[----:B------:R-:W-:Y:S01]  /*12970*/  ULOP3.LUT UR37, UR36, 0x2, URZ, 0xfc, !UPT ;  /* 0x0000000224257892 */ /* 0x000fe2000f8efc3f */
[----:B------:R-:W-:Y:S01]  /*12980*/  IMAD.MOV.U32 R25, RZ, RZ, RZ ;  /* 0x000000ffff197224 */ /* 0x000fe200078e00ff */
[----:B------:R-:W-:Y:S01]  /*12990*/  ULDC UR38, c[0x0][0xc] ;  /* 0x0000030000267ab9 */ /* 0x000fe20000000800 */
[----:B--2---:R-:W-:-:S06]  /*129a0*/  ULEA UR4, UR5, UR4, 0x18 ;  /* 0x0000000405047291 */ /* 0x004fcc000f8ec03f */
[----:B------:R-:W-:Y:S01]  /*129b0*/  IMAD.U32 R22, RZ, RZ, UR4 ;  /* 0x00000004ff167e24 */ /* 0x000fe2000f8e00ff */
[C---:B-1----:R-:W-:Y:S01]  /*129c0*/  LOP3.LUT R3, R4.reuse, 0x7f, RZ, 0xc0, !PT ;  /* 0x0000007f04037812 */ /* 0x042fe200078ec0ff */
[C---:B------:R-:W-:Y:S02]  /*129d0*/  IMAD.SHL.U32 R29, R4.reuse, 0x8, RZ ;  /* 0x00000008041d7824 */ /* 0x040fe400078e00ff */
[----:B------:R-:W-:Y:S01]  /*129e0*/  IMAD.SHL.U32 R2, R4, 0x10, RZ ;  /* 0x0000001004027824 */ /* 0x000fe200078e00ff */
[----:B------:R-:W-:Y:S02]  /*129f0*/  SHF.R.U32.HI R3, RZ, 0x3, R3 ;  /* 0x00000003ff037819 */ /* 0x000fe40000011603 */
[----:B0-----:R-:W-:Y:S02]  /*12a00*/  LOP3.LUT R0, R29, 0x1f8, RZ, 0xc0, !PT ;  /* 0x000001f81d007812 */ /* 0x001fe400078ec0ff */
[----:B------:R-:W-:Y:S02]  /*12a10*/  LOP3.LUT R2, R2, 0x70, RZ, 0xc0, !PT ;  /* 0x0000007002027812 */ /* 0x000fe400078ec0ff */
[----:B------:R-:W-:-:S02]  /*12a20*/  LOP3.LUT R0, R0, 0x38, R4, 0x78, !PT ;  /* 0x0000003800007812 */ /* 0x000fc400078e7804 */
[----:B------:R-:W-:Y:S02]  /*12a30*/  LOP3.LUT R2, R3, R2, RZ, 0xfc, !PT ;  /* 0x0000000203027212 */ /* 0x000fe400078efcff */
[----:B------:R-:W-:Y:S02]  /*12a40*/  LOP3.LUT R0, R0, 0x200, R29, 0xf8, !PT ;  /* 0x0000020000007812 */ /* 0x000fe400078ef81d */
[----:B------:R-:W-:-:S03]  /*12a50*/  LOP3.LUT R29, R29, 0x38, RZ, 0xc0, !PT ;  /* 0x000000381d1d7812 */ /* 0x000fc600078ec0ff */
[----:B------:R-:W-:-:S05]  /*12a60*/  IMAD R0, R0, 0x2, R22 ;  /* 0x0000000200007824 */ /* 0x000fca00078e0216 */
[----:B------:R3:W-:Y:S02]  /*12a70*/  STL [R1+0x1c], R0 ;  /* 0x00001c0001007387 */ /* 0x0007e40000100800 */
.L_x_1405:
[----:B------:R-:W-:Y:S05]  /*12a80*/  YIELD ;  /* 0x0000000000007946 */ /* 0x000fea0003800000 */
[----:B------:R-:W-:Y:S01]  /*12a90*/  ULDC.64 UR4, c[0x0][0xa28] ;  /* 0x00028a0000047ab9 */ /* 0x000fe20000000a00 */
[----:B------:R-:W-:Y:S01]  /*12aa0*/  IMAD.MOV.U32 R24, RZ, RZ, RZ ;  /* 0x000000ffff187224 */ /* 0x000fe200078e00ff */
[----:B------:R-:W-:-:S04]  /*12ab0*/  ISETP.NE.U32.AND P0, PT, RZ, UR4, PT ;  /* 0x00000004ff007c0c */ /* 0x000fc8000bf05070 */
[----:B------:R-:W-:Y:S01]  /*12ac0*/  ISETP.NE.AND.EX P0, PT, RZ, UR5, PT, P0 ;  /* 0x00000005ff007c0c */ /* 0x000fe2000bf05300 */
[----:B------:R-:W-:-:S12]  /*12ad0*/  ULDC.64 UR4, c[0x0][0xa18] ;  /* 0x0002860000047ab9 */ /* 0x000fd80000000a00 */
[----:B0-----:R-:W0:Y:S02]  /*12ae0*/  @P0 LDC.64 R2, c[0x0][0xa28] ;  /* 0x00028a00ff020b82 */ /* 0x001e240000000a00 */
[----:B0-----:R-:W-:-:S05]  /*12af0*/  @P0 IMAD.WIDE R2, R19, 0x4, R2 ;  /* 0x0000000413020825 */ /* 0x001fca00078e0202 */
[----:B------:R0:W2:Y:S01]  /*12b00*/  @P0 LDG.E R24, desc[UR54][R2.64] ;  /* 0x0000003602180981 */ /* 0x0000a2000c1e1900 */
[----:B------:R-:W-:Y:S01]  /*12b10*/  ISETP.NE.U32.AND P0, PT, RZ, UR4, PT ;  /* 0x00000004ff007c0c */ /* 0x000fe2000bf05070 */
[----:B---3--:R-:W-:Y:S01]  /*12b20*/  IMAD.MOV.U32 R0, RZ, RZ, RZ ;  /* 0x000000ffff007224 */ /* 0x008fe200078e00ff */
[----:B------:R-:W-:Y:S02]  /*12b30*/  LOP3.LUT R23, R23, 0xffffffef, RZ, 0xc0, !PT ;  /* 0xffffffef17177812 */ /* 0x000fe400078ec0ff */
[----:B------:R-:W-:Y:S01]  /*12b40*/  ISETP.NE.AND.EX P1, PT, RZ, UR5, PT, P0 ;  /* 0x00000005ff007c0c */ /* 0x000fe2000bf25300 */
[----:B------:R-:W-:Y:S02]  /*12b50*/  ULDC.64 UR4, c[0x0][0xa00] ;  /* 0x0002800000047ab9 */ /* 0x000fe40000000a00 */
[----:B------:R-:W-:Y:S01]  /*12b60*/  ISETP.NE.U32.AND P0, PT, RZ, UR4, PT ;  /* 0x00000004ff007c0c */ /* 0x000fe2000bf05070 */
[----:B0-----:R-:W0:Y:S03]  /*12b70*/  LDC.64 R2, c[0x0][0xa00] ;  /* 0x00028000ff027b82 */ /* 0x001e260000000a00 */
[----:B------:R-:W-:Y:S01]  /*12b80*/  ISETP.NE.AND.EX P2, PT, RZ, UR5, PT, P0 ;  /* 0x00000005ff007c0c */ /* 0x000fe2000bf45300 */
[----:B------:R-:W-:-:S05]  /*12b90*/  ULDC.64 UR4, c[0x0][0x418] ;  /* 0x0001060000047ab9 */ /* 0x000fca0000000a00 */
[----:B-1----:R-:W1:Y:S07]  /*12ba0*/  @P1 LDC.64 R4, c[0x0][0xa18] ;  /* 0x00028600ff041b82 */ /* 0x002e6e0000000a00 */
[----:B------:R-:W-:Y:S01]  /*12bb0*/  @P2 LOP3.LUT R23, R23, 0x10, RZ, 0xfc, !PT ;  /* 0x0000001017172812 */ /* 0x000fe200078efcff */
[----:B0-----:R-:W-:-:S05]  /*12bc0*/  IMAD.WIDE R2, R19, 0x4, R2 ;  /* 0x0000000413027825 */ /* 0x001fca00078e0202 */
[----:B------:R-:W3:Y:S01]  /*12bd0*/  @P2 LDG.E R0, desc[UR54][R2.64] ;  /* 0x0000003602002981 */ /* 0x000ee2000c1e1900 */
[----:B-1----:R-:W-:-:S06]  /*12be0*/  @P1 IMAD.WIDE R4, R19, 0x4, R4 ;  /* 0x0000000413041825 */ /* 0x002fcc00078e0204 */
[----:B------:R-:W4:Y:S01]  /*12bf0*/  @P1 LDG.E R4, desc[UR54][R4.64] ;  /* 0x0000003604041981 */ /* 0x000f22000c1e1900 */
[----:B------:R-:W-:-:S03]  /*12c00*/  UISETP.NE.U32.AND UP0, UPT, UR4, URZ, UPT ;  /* 0x0000003f0400728c */ /* 0x000fc6000bf05070 */
[----:B------:R-:W-:Y:S01]  /*12c10*/  ULDC UR4, c[0x0][0x424] ;  /* 0x0001090000047ab9 */ /* 0x000fe20000000800 */
[----:B------:R-:W-:-:S03]  /*12c20*/  UISETP.NE.AND.EX UP0, UPT, UR5, URZ, UPT, UP0 ;  /* 0x0000003f0500728c */ /* 0x000fc6000bf05300 */
[----:B------:R-:W-:Y:S01]  /*12c30*/  ULDC UR5, c[0x0][0x2f0] ;  /* 0x0000bc0000057ab9 */ /* 0x000fe20000000800 */
[----:B------:R-:W-:-:S04]  /*12c40*/  USEL UR4, UR4, 0x1, UP0 ;  /* 0x0000000104047887 */ /* 0x000fc80008000000 */
[----:B------:R-:W-:Y:S01]  /*12c50*/  UIMAD UR4, UR4, UR5, URZ ;  /* 0x00000005040472a4 */ /* 0x000fe2000f8e023f */
[----:B---3--:R0:W-:Y:S04]  /*12c60*/  STL [R1+0x20], R0 ;  /* 0x0000200001007387 */ /* 0x0081e80000100800 */
[----:B--2---:R1:W-:Y:S04]  /*12c70*/  STL [R1+0x14], R24 ;  /* 0x0000141801007387 */ /* 0x0043e80000100800 */
[----:B----4-:R1:W-:Y:S01]  /*12c80*/  @P1 STL [R1], R4 ;  /* 0x0000000401001387 */ /* 0x0103e20000100800 */
[----:B0-----:R-:W-:Y:S01]  /*12c90*/  IMAD.U32 R0, RZ, RZ, UR4 ;  /* 0x00000004ff007e24 */ /* 0x001fe2000f8e00ff */
[----:B------:R-:W-:Y:S06]  /*12ca0*/  @P1 BRA `(.L_x_1335) ;  /* 0x0000000000201947 */ /* 0x000fec0003800000 */
[----:B------:R-:W-:Y:S02]  /*12cb0*/  ULDC UR4, c[0x0][0x288] ;  /* 0x0000a20000047ab9 */ /* 0x000fe40000000800 */
[----:B-1----:R-:W-:-:S05]  /*12cc0*/  IMAD.U32 R4, RZ, RZ, UR4 ;  /* 0x00000004ff047e24 */ /* 0x002fca000f8e00ff */
[----:B------:R0:W-:Y:S01]  /*12cd0*/  STL [R1], R4 ;  /* 0x0000000401007387 */ /* 0x0001e20000100800 */
[----:B------:R-:W-:Y:S05]  /*12ce0*/  @!P2 BRA `(.L_x_1335) ;  /* 0x000000000010a947 */ /* 0x000fea0003800000 */
[----:B------:R-:W2:Y:S04]  /*12cf0*/  LDG.E R5, desc[UR54][R2.64] ;  /* 0x0000003602057981 */ /* 0x000ea8000c1e1900 */
[----:B0-----:R-:W2:Y:S02]  /*12d00*/  LDG.E R4, desc[UR54][R2.64+0x4] ;  /* 0x0000043602047981 */ /* 0x001ea4000c1e1900 */
[----:B--2---:R-:W-:-:S05]  /*12d10*/  IMAD.IADD R2, R4, 0x1, -R5 ;  /* 0x0000000104027824 */ /* 0x004fca00078e0a05 */
[----:B------:R2:W-:Y:S02]  /*12d20*/  STL [R1], R2 ;  /* 0x0000000201007387 */ /* 0x0005e40000100800 */
.L_x_1335:
[----:B------:R-:W-:Y:S02]  /*12d30*/  ULDC.64 UR4, c[0x0][0xa20] ;  /* 0x0002880000047ab9 */ /* 0x000fe40000000a00 */
[----:B------:R-:W-:-:S04]  /*12d40*/  ISETP.NE.U32.AND P0, PT, RZ, UR4, PT ;  /* 0x00000004ff007c0c */ /* 0x000fc8000bf05070 */
[----:B------:R-:W-:-:S13]  /*12d50*/  ISETP.NE.AND.EX P0, PT, RZ, UR5, PT, P0 ;  /* 0x00000005ff007c0c */ /* 0x000fda000bf05300 */
[----:B------:R-:W-:Y:S05]  /*12d60*/  @!P0 BRA `(.L_x_1336) ;  /* 0x0000000000108947 */ /* 0x000fea0003800000 */
[----:B--2---:R-:W2:Y:S02]  /*12d70*/  LDC.64 R2, c[0x0][0xa20] ;  /* 0x00028800ff027b82 */ /* 0x004ea40000000a00 */
[----:B--2---:R-:W-:-:S05]  /*12d80*/  IMAD.WIDE R2, R19, 0x4, R2 ;  /* 0x0000000413027825 */ /* 0x004fca00078e0202 */
[----:B------:R2:W5:Y:S01]  /*12d90*/  LDG.E R0, desc[UR54][R2.64] ;  /* 0x0000003602007981 */ /* 0x000562000c1e1900 */
[----:B------:R-:W-:Y:S05]  /*12da0*/  BRA `(.L_x_1337) ;  /* 0x0000000000247947 */ /* 0x000fea0003800000 */
.L_x_1336:
[----:B------:R-:W-:Y:S02]  /*12db0*/  ULDC.64 UR4, c[0x0][0xa08] ;  /* 0x0002820000047ab9 */ /* 0x000fe40000000a00 */
[----:B------:R-:W-:-:S04]  /*12dc0*/  ISETP.NE.U32.AND P0, PT, RZ, UR4, PT ;  /* 0x00000004ff007c0c */ /* 0x000fc8000bf05070 */
[----:B------:R-:W-:-:S13]  /*12dd0*/  ISETP.NE.AND.EX P0, PT, RZ, UR5, PT, P0 ;  /* 0x00000005ff007c0c */ /* 0x000fda000bf05300 */
[----:B------:R-:W-:Y:S05]  /*12de0*/  @!P0 BRA `(.L_x_1337) ;  /* 0x0000000000148947 */ /* 0x000fea0003800000 */
[----:B--2---:R-:W2:Y:S02]  /*12df0*/  LDC.64 R2, c[0x0][0xa08] ;  /* 0x00028200ff027b82 */ /* 0x004ea40000000a00 */
[----:B--2---:R-:W-:-:S05]  /*12e00*/  IMAD.WIDE R2, R19, 0x4, R2 ;  /* 0x0000000413027825 */ /* 0x004fca00078e0202 */
[----:B------:R-:W2:Y:S04]  /*12e10*/  LDG.E R0, desc[UR54][R2.64] ;  /* 0x0000003602007981 */ /* 0x000ea8000c1e1900 */
[----:B------:R-:W2:Y:S02]  /*12e20*/  LDG.E R5, desc[UR54][R2.64+0x4] ;  /* 0x0000043602057981 */ /* 0x000ea4000c1e1900 */
[----:B--2---:R-:W-:-:S07]  /*12e30*/  IMAD.IADD R0, R5, 0x1, -R0 ;  /* 0x0000000105007824 */ /* 0x004fce00078e0a00 */
.L_x_1337:
[----:B------:R-:W3:Y:S01]  /*12e40*/  LDL R9, [R1] ;  /* 0x0000000001097983 */ /* 0x000ee20000100800 */
[----:B--2---:R-:W2:Y:S01]  /*12e50*/  LDC R2, c[0x0][0x448] ;  /* 0x00011200ff027b82 */ /* 0x004ea20000000800 */
[----:B-----5:R-:W-:Y:S01]  /*12e60*/  IMAD.IADD R8, R0, 0x1, -R24 ;  /* 0x0000000100087824 */ /* 0x020fe200078e0a18 */
[----:B------:R-:W-:Y:S01]  /*12e70*/  LOP3.LUT R23, R23, 0xfffffff7, RZ, 0xc0, !PT ;  /* 0xfffffff717177812 */ /* 0x000fe200078ec0ff */
[----:B------:R-:W-:-:S03]  /*12e80*/  IMAD R27, R17, 0xc0, RZ ;  /* 0x000000c0111b7824 */ /* 0x000fc600078e02ff */
[----:B------:R4:W-:Y:S01]  /*12e90*/  STL [R1+0xc], R8 ;  /* 0x00000c0801007387 */ /* 0x0009e20000100800 */
[----:B------:R-:W-:Y:S01]  /*12ea0*/  VIADD R7, R27, 0xbf ;  /* 0x000000bf1b077836 */ /* 0x000fe20000000000 */
[----:B--2---:R-:W-:Y:S02]  /*12eb0*/  ISETP.NE.AND P2, PT, R2, 0x1, PT ;  /* 0x000000010200780c */ /* 0x004fe40003f45270 */
[----:B------:R-:W2:Y:S11]  /*12ec0*/  LDC.64 R2, c[0x0][0x9e0] ;  /* 0x00027800ff027b82 */ /* 0x000eb60000000a00 */
[----:B------:R-:W4:Y:S01]  /*12ed0*/  @P2 LDC R6, c[0x0][0x44c] ;  /* 0x00011300ff062b82 */ /* 0x000f220000000800 */
[----:B------:R-:W-:-:S07]  /*12ee0*/  @P2 LOP3.LUT R23, R23, 0x8, RZ, 0xfc, !PT ;  /* 0x0000000817172812 */ /* 0x000fce00078efcff */
[----:B01----:R-:W0:Y:S01]  /*12ef0*/  @P2 LDC R4, c[0x0][0x450] ;  /* 0x00011400ff042b82 */ /* 0x003e220000000800 */
[----:B--2---:R-:W-:Y:S01]  /*12f00*/  ISETP.GE.AND P1, PT, R3, 0x1, PT ;  /* 0x000000010300780c */ /* 0x004fe20003f26270 */
[----:B----4-:R-:W-:-:S05]  /*12f10*/  @P2 IMAD.HI.U32 R5, R7, R6, RZ ;  /* 0x0000000607052227 */ /* 0x010fca00078e00ff */
[----:B0-----:R-:W-:Y:S02]  /*12f20*/  @P2 SHF.R.U32.HI R7, RZ, R4, R5 ;  /* 0x00000004ff072219 */ /* 0x001fe40000011605 */
[----:B---3--:R-:W-:-:S05]  /*12f30*/  IADD3 R0, R8, 0x1, -R9 ;  /* 0x0000000108007810 */ /* 0x008fca0007ffe809 */
[----:B------:R-:W-:-:S04]  /*12f40*/  IMAD.IADD R7, R0, 0x1, R7 ;  /* 0x0000000100077824 */ /* 0x000fc800078e0207 */
[----:B------:R-:W-:Y:S01]  /*12f50*/  IMAD.IADD R2, R7, 0x1, R2 ;  /* 0x0000000107027824 */ /* 0x000fe200078e0202 */
[----:B------:R-:W-:Y:S06]  /*12f60*/  @!P1 BRA `(.L_x_1338) ;  /* 0x0000000000489947 */ /* 0x000fec0003800000 */
[C---:B------:R-:W-:Y:S01]  /*12f70*/  ISETP.GT.AND P0, PT, R7.reuse, RZ, PT ;  /* 0x000000ff0700720c */ /* 0x040fe20003f04270 */
[----:B------:R-:W-:Y:S01]  /*12f80*/  BSSY B0, `(.L_x_1339) ;  /* 0x000000e000007945 */ /* 0x000fe20003800000 */
[----:B------:R-:W-:-:S11]  /*12f90*/  VIADD R0, R7, 0xffffffff ;  /* 0xffffffff07007836 */ /* 0x000fd60000000000 */
[----:B------:R-:W-:Y:S05]  /*12fa0*/  @P0 BRA `(.L_x_1340) ;  /* 0x00000000001c0947 */ /* 0x000fea0003800000 */
[----:B------:R-:W-:Y:S01]  /*12fb0*/  ISETP.NE.AND P0, PT, R3, 0x1, PT ;  /* 0x000000010300780c */ /* 0x000fe20003f05270 */
[----:B------:R-:W-:-:S12]  /*12fc0*/  IMAD.MOV R7, RZ, RZ, -R7 ;  /* 0x000000ffff077224 */ /* 0x000fd800078e0a07 */
[----:B------:R-:W0:Y:S02]  /*12fd0*/  @P0 LDC.64 R4, c[0x0][0x9e8] ;  /* 0x00027a00ff040b82 */ /* 0x000e240000000a00 */
[----:B0-----:R-:W-:-:S05]  /*12fe0*/  @P0 IMAD.HI.U32 R4, R7, R4, RZ ;  /* 0x0000000407040227 */ /* 0x001fca00078e00ff */
[----:B------:R-:W-:-:S04]  /*12ff0*/  @P0 SHF.R.U32.HI R7, RZ, R5, R4 ;  /* 0x00000005ff070219 */ /* 0x000fc80000011604 */
[----:B------:R-:W-:Y:S01]  /*13000*/  LOP3.LUT R0, RZ, R7, RZ, 0x33, !PT ;  /* 0x00000007ff007212 */ /* 0x000fe200078e33ff */
[----:B------:R-:W-:Y:S06]  /*13010*/  BRA `(.L_x_1341) ;  /* 0x0000000000107947 */ /* 0x000fec0003800000 */
.L_x_1340:
[----:B------:R-:W-:-:S13]  /*13020*/  ISETP.NE.AND P0, PT, R3, 0x1, PT ;  /* 0x000000010300780c */ /* 0x000fda0003f05270 */
[----:B------:R-:W0:Y:S02]  /*13030*/  @P0 LDC.64 R4, c[0x0][0x9e8] ;  /* 0x00027a00ff040b82 */ /* 0x000e240000000a00 */
[----:B0-----:R-:W-:-:S05]  /*13040*/  @P0 IMAD.HI.U32 R4, R0, R4, RZ ;  /* 0x0000000400040227 */ /* 0x001fca00078e00ff */
[----:B------:R-:W-:-:S07]  /*13050*/  @P0 SHF.R.U32.HI R0, RZ, R5, R4 ;  /* 0x00000005ff000219 */ /* 0x000fce0000011604 */
.L_x_1341:
[----:B------:R-:W-:Y:S05]  /*13060*/  BSYNC B0 ;  /* 0x0000000000007941 */ /* 0x000fea0003800000 */
.L_x_1339:
[----:B------:R-:W-:-:S05]  /*13070*/  IMAD R5, R0, R3, R3 ;  /* 0x0000000300057224 */ /* 0x000fca00078e0203 */
[----:B------:R-:W-:-:S07]  /*13080*/  VIMNMX R2, R2, R5, PT ;  /* 0x0000000502027248 */ /* 0x000fce0003fe0100 */
.L_x_1338:
[----:B------:R-:W0:Y:S01]  /*13090*/  @P2 LDC R0, c[0x0][0x44c] ;  /* 0x00011300ff002b82 */ /* 0x000e220000000800 */
[----:B------:R-:W-:Y:S01]  /*130a0*/  VIADD R2, R2, 0x7f ;  /* 0x0000007f02027836 */ /* 0x000fe20000000000 */
[----:B------:R-:W-:Y:S01]  /*130b0*/  ULDC UR4, c[0x0][0x9dc] ;  /* 0x0002770000047ab9 */ /* 0x000fe20000000800 */
[----:B------:R-:W-:-:S05]  /*130c0*/  IMAD.MOV.U32 R4, RZ, RZ, R27 ;  /* 0x000000ffff047224 */ /* 0x000fca00078e001b */
[----:B------:R-:W1:Y:S01]  /*130d0*/  @P2 LDC R5, c[0x0][0x450] ;  /* 0x00011400ff052b82 */ /* 0x000e620000000800 */
[----:B0-----:R-:W-:-:S05]  /*130e0*/  @P2 IMAD.HI.U32 R0, R27, R0, RZ ;  /* 0x000000001b002227 */ /* 0x001fca00078e00ff */
[----:B-1----:R-:W-:Y:S01]  /*130f0*/  @P2 SHF.R.U32.HI R4, RZ, R5, R0 ;  /* 0x00000005ff042219 */ /* 0x002fe20000011600 */
[----:B------:R-:W-:Y:S01]  /*13100*/  VIADD R0, R8, 0x7f ;  /* 0x0000007f08007836 */ /* 0x000fe20000000000 */
[----:B------:R-:W-:Y:S02]  /*13110*/  SHF.R.S32.HI R5, RZ, 0x1f, R2 ;  /* 0x0000001fff057819 */ /* 0x000fe40000011402 */
[----:B------:R-:W-:Y:S02]  /*13120*/  IADD3 R6, R4, R8, -R9 ;  /* 0x0000000804067210 */ /* 0x000fe40007ffe809 */
[----:B------:R-:W-:Y:S02]  /*13130*/  LEA.HI R2, R5, R2, RZ, 0x7 ;  /* 0x0000000205027211 */ /* 0x000fe400078f38ff */
[----:B------:R-:W-:Y:S02]  /*13140*/  SHF.R.S32.HI R5, RZ, 0x1f, R0 ;  /* 0x0000001fff057819 */ /* 0x000fe40000011400 */
[----:B------:R-:W-:Y:S01]  /*13150*/  SHF.R.S32.HI R7, RZ, 0x7, R2 ;  /* 0x00000007ff077819 */ /* 0x000fe20000011402 */
[----:B------:R-:W-:Y:S01]  /*13160*/  VIADD R2, R6, -UR4 ;  /* 0x8000000406027c36 */ /* 0x000fe20008000000 */
[----:B------:R-:W-:-:S04]  /*13170*/  LEA.HI R5, R5, R0, RZ, 0x7 ;  /* 0x0000000005057211 */ /* 0x000fc800078f38ff */
[----:B------:R-:W-:-:S04]  /*13180*/  SHF.R.S32.HI R0, RZ, 0x7, R5 ;  /* 0x00000007ff007819 */ /* 0x000fc80000011405 */
[----:B------:R-:W-:Y:S01]  /*13190*/  VIMNMX R0, R0, R7, PT ;  /* 0x0000000700007248 */ /* 0x000fe20003fe0100 */
[----:B------:R-:W-:Y:S06]  /*131a0*/  @!P1 BRA `(.L_x_1342) ;  /* 0x0000000000449947 */ /* 0x000fec0003800000 */
[----:B------:R-:W-:Y:S01]  /*131b0*/  ISETP.GT.AND P0, PT, R6, -0x1, PT ;  /* 0xffffffff0600780c */ /* 0x000fe20003f04270 */
[----:B------:R-:W-:-:S12]  /*131c0*/  BSSY B0, `(.L_x_1343) ;  /* 0x000000d000007945 */ /* 0x000fd80003800000 */
[----:B------:R-:W-:Y:S05]  /*131d0*/  @P0 BRA `(.L_x_1344) ;  /* 0x00000000001c0947 */ /* 0x000fea0003800000 */
[----:B------:R-:W-:Y:S02]  /*131e0*/  ISETP.NE.AND P0, PT, R3, 0x1, PT ;  /* 0x000000010300780c */ /* 0x000fe40003f05270 */
[----:B------:R-:W-:-:S11]  /*131f0*/  LOP3.LUT R7, RZ, R6, RZ, 0x33, !PT ;  /* 0x00000006ff077212 */ /* 0x000fd600078e33ff */
[----:B------:R-:W0:Y:S02]  /*13200*/  @P0 LDC.64 R4, c[0x0][0x9e8] ;  /* 0x00027a00ff040b82 */ /* 0x000e240000000a00 */
[----:B0-----:R-:W-:-:S05]  /*13210*/  @P0 IMAD.HI.U32 R4, R7, R4, RZ ;  /* 0x0000000407040227 */ /* 0x001fca00078e00ff */
[----:B------:R-:W-:-:S04]  /*13220*/  @P0 SHF.R.U32.HI R7, RZ, R5, R4 ;  /* 0x00000005ff070219 */ /* 0x000fc80000011604 */
[----:B------:R-:W-:Y:S01]  /*13230*/  LOP3.LUT R6, RZ, R7, RZ, 0x33, !PT ;  /* 0x00000007ff067212 */ /* 0x000fe200078e33ff */
[----:B------:R-:W-:Y:S06]  /*13240*/  BRA `(.L_x_1345) ;  /* 0x0000000000107947 */ /* 0x000fec0003800000 */
.L_x_1344:
[----:B------:R-:W-:-:S13]  /*13250*/  ISETP.NE.AND P0, PT, R3, 0x1, PT ;  /* 0x000000010300780c */ /* 0x000fda0003f05270 */
[----:B------:R-:W0:Y:S02]  /*13260*/  @P0 LDC.64 R4, c[0x0][0x9e8] ;  /* 0x00027a00ff040b82 */ /* 0x000e240000000a00 */
[----:B0-----:R-:W-:-:S05]  /*13270*/  @P0 IMAD.HI.U32 R4, R6, R4, RZ ;  /* 0x0000000406040227 */ /* 0x001fca00078e00ff */
[----:B------:R-:W-:-:S07]  /*13280*/  @P0 SHF.R.U32.HI R6, RZ, R5, R4 ;  /* 0x00000005ff060219 */ /* 0x000fce0000011604 */
.L_x_1345:
[----:B------:R-:W-:Y:S05]  /*13290*/  BSYNC B0 ;  /* 0x0000000000007941 */ /* 0x000fea0003800000 */
.L_x_1343:
[----:B------:R-:W-:-:S05]  /*132a0*/  IMAD R3, R6, R3, RZ ;  /* 0x0000000306037224 */ /* 0x000fca00078e02ff */
[----:B------:R-:W-:-:S07]  /*132b0*/  VIMNMX R2, R2, R3, !PT ;  /* 0x0000000302027248 */ /* 0x000fce0007fe0100 */
.L_x_1342:
[----:B------:R-:W-:Y:S01]  /*132c0*/  SHF.R.S32.HI R3, RZ, 0x1f, R2 ;  /* 0x0000001fff037819 */ /* 0x000fe20000011402 */
[----:B------:R-:W-:Y:S03]  /*132d0*/  BSSY B0, `(.L_x_1346) ;  /* 0x000002a000007945 */ /* 0x000fe60003800000 */
[----:B------:R-:W-:Y:S02]  /*132e0*/  LEA.HI R3, R3, R2, RZ, 0x7 ;  /* 0x0000000203037211 */ /* 0x000fe400078f38ff */
[----:B------:R-:W-:Y:S02]  /*132f0*/  LOP3.LUT R2, R18, 0xff000000, RZ, 0xc0, !PT ;  /* 0xff00000012027812 */ /* 0x000fe400078ec0ff */
[----:B------:R-:W-:-:S04]  /*13300*/  SHF.R.S32.HI R3, RZ, 0x7, R3 ;  /* 0x00000007ff037819 */ /* 0x000fc80000011403 */
[----:B------:R-:W-:Y:S02]  /*13310*/  VIMNMX R4, RZ, R3, !PT ;  /* 0x00000003ff047248 */ /* 0x000fe40007fe0100 */
[----:B------:R-:W-:Y:S02]  /*13320*/  SHF.R.U32.HI R3, RZ, 0x8, R2 ;  /* 0x00000008ff037819 */ /* 0x000fe40000011602 */
[----:B------:R-:W-:Y:S02]  /*13330*/  ISETP.GT.AND P0, PT, R0, R4, PT ;  /* 0x000000040000720c */ /* 0x000fe40003f04270 */
[----:B------:R-:W-:-:S04]  /*13340*/  LOP3.LUT R2, R18, 0xff0000, RZ, 0xc0, !PT ;  /* 0x00ff000012027812 */ /* 0x000fc800078ec0ff */
[----:B------:R-:W-:Y:S01]  /*13350*/  LEA.HI R2, R2, R3, RZ, 0x10 ;  /* 0x0000000302027211 */ /* 0x000fe200078f80ff */
[----:B------:R-:W-:-:S03]  /*13360*/  IMAD.MOV.U32 R3, RZ, RZ, RZ ;  /* 0x000000ffff037224 */ /* 0x000fc600078e00ff */
[----:B------:R-:W-:-:S03]  /*13370*/  LOP3.LUT R5, R2, 0xff, RZ, 0xc0, !PT ;  /* 0x000000ff02057812 */ /* 0x000fc600078ec0ff */
[----:B------:R-:W-:Y:S05]  /*13380*/  @!P0 BRA `(.L_x_1347) ;  /* 0x0000000000788947 */ /* 0x000fea0003800000 */
[----:B------:R-:W-:-:S04]  /*13390*/  SHF.R.U32.HI R6, RZ, 0x10, R2 ;  /* 0x00000010ff067819 */ /* 0x000fc80000011602 */
[----:B------:R-:W-:-:S13]  /*133a0*/  ISETP.NE.AND P0, PT, R6, RZ, PT ;  /* 0x000000ff0600720c */ /* 0x000fda0003f05270 */
[----:B------:R-:W0:Y:S02]  /*133b0*/  @!P0 LDC R6, c[0x0][0x9f0] ;  /* 0x00027c00ff068b82 */ /* 0x000e240000000800 */
[----:B0-----:R-:W-:Y:S02]  /*133c0*/  IABS R8, R6 ;  /* 0x0000000600087213 */ /* 0x001fe40000000000 */
[----:B------:R-:W-:Y:S02]  /*133d0*/  IADD3 R7, R6, -0x1, R0 ;  /* 0xffffffff06077810 */ /* 0x000fe40007ffe000 */
[----:B------:R-:W0:Y:S03]  /*133e0*/  I2F.RP R10, R8 ;  /* 0x00000008000a7306 */ /* 0x000e260000209400 */
[----:B------:R-:W-:-:S05]  /*133f0*/  IMAD.IADD R7, R7, 0x1, -R4 ;  /* 0x0000000107077824 */ /* 0x000fca00078e0a04 */
[----:B------:R-:W-:-:S04]  /*13400*/  LOP3.LUT R2, R7, R6, RZ, 0x3c, !PT ;  /* 0x0000000607027212 */ /* 0x000fc800078e3cff */
[----:B------:R-:W-:Y:S01]  /*13410*/  ISETP.GE.AND P2, PT, R2, RZ, PT ;  /* 0x000000ff0200720c */ /* 0x000fe20003f46270 */
[----:B0-----:R-:W0:Y:S02]  /*13420*/  MUFU.RCP R10, R10 ;  /* 0x0000000a000a7308 */ /* 0x001e240000001000 */
[----:B0-----:R-:W-:-:S06]  /*13430*/  VIADD R3, R10, 0xffffffe ;  /* 0x0ffffffe0a037836 */ /* 0x001fcc0000000000 */
[----:B------:R-:W0:Y:S02]  /*13440*/  F2I.FTZ.U32.TRUNC.NTZ R3, R3 ;  /* 0x0000000300037305 */ /* 0x000e24000021f000 */
[----:B0-----:R-:W-:-:S04]  /*13450*/  IMAD.MOV R2, RZ, RZ, -R3 ;  /* 0x000000ffff027224 */ /* 0x001fc800078e0a03 */
        /* <DEDUP_REMOVED lines=9> */
[----:B------:R-:W-:Y:S02]  /*134f0*/  @!P1 IMAD.IADD R2, R2, 0x1, -R8 ;  /* 0x0000000102029824 */ /* 0x000fe400078e0a08 */
[----:B------:R-:W-:Y:S01]  /*13500*/  @!P1 VIADD R9, R9, 0x1 ;  /* 0x0000000109099836 */ /* 0x000fe20000000000 */
[----:B------:R-:W-:Y:S02]  /*13510*/  ISETP.NE.AND P1, PT, R6, RZ, PT ;  /* 0x000000ff0600720c */ /* 0x000fe40003f25270 */
[----:B------:R-:W-:-:S13]  /*13520*/  ISETP.GE.U32.AND P0, PT, R2, R8, PT ;  /* 0x000000080200720c */ /* 0x000fda0003f06070 */
[----:B------:R-:W-:-:S04]  /*13530*/  @P0 VIADD R9, R9, 0x1 ;  /* 0x0000000109090836 */ /* 0x000fc80000000000 */
[----:B------:R-:W-:-:S04]  /*13540*/  IMAD.MOV.U32 R3, RZ, RZ, R9 ;  /* 0x000000ffff037224 */ /* 0x000fc800078e0009 */
[----:B------:R-:W-:Y:S01]  /*13550*/  @!P2 IMAD.MOV R3, RZ, RZ, -R3 ;  /* 0x000000ffff03a224 */ /* 0x000fe200078e0a03 */
[----:B------:R-:W-:-:S07]  /*13560*/  @!P1 LOP3.LUT R3, RZ, R6, RZ, 0x33, !PT ;  /* 0x00000006ff039212 */ /* 0x000fce00078e33ff */
.L_x_1347:
[----:B------:R-:W-:Y:S05]  /*13570*/  BSYNC B0 ;  /* 0x0000000000007941 */ /* 0x000fea0003800000 */
.L_x_1346:
[-C--:B------:R-:W-:Y:S01]  /*13580*/  IMAD R2, R5, R3.reuse, R4 ;  /* 0x0000000305027224 */ /* 0x080fe200078e0204 */
[----:B------:R-:W-:Y:S04]  /*13590*/  BSSY B7, `(.L_x_1348) ;  /* 0x000038b000077945 */ /* 0x000fe80003800000 */
        /* <DEDUP_REMOVED lines=22> */
.L_x_1349:
        /* <DEDUP_REMOVED lines=20> */
.L_x_1352:
[----:B------:R-:W-:Y:S05]  /*13840*/  BSYNC B6 ;  /* 0x0000000000067941 */ /* 0x000fea0003800000 */
.L_x_1351:
        /* <DEDUP_REMOVED lines=9> */
[----:B------:R-:W-:Y:S02]  /*138e0*/  IMAD.U32 R4, RZ, RZ, UR6 ;  /* 0x00000006ff047e24 */ /* 0x000fe4000f8e00ff */
[----:B------:R-:W-:Y:S02]  /*138f0*/  IMAD.U32 R5, RZ, RZ, UR7 ;  /* 0x00000007ff057e24 */ /* 0x000fe4000f8e00ff */
[----:B------:R-:W-:Y:S02]  /*13900*/  IMAD.U32 R6, RZ, RZ, UR8 ;  /* 0x00000008ff067e24 */ /* 0x000fe4000f8e00ff */
[----:B------:R-:W-:-:S02]  /*13910*/  IMAD.U32 R7, RZ, RZ, UR9 ;  /* 0x00000009ff077e24 */ /* 0x000fc4000f8e00ff */
[----:B------:R-:W-:Y:S02]  /*13920*/  IMAD.U32 R10, RZ, RZ, UR4 ;  /* 0x00000004ff0a7e24 */ /* 0x000fe4000f8e00ff */
[----:B------:R-:W-:Y:S02]  /*13930*/  IMAD.U32 R11, RZ, RZ, UR5 ;  /* 0x00000005ff0b7e24 */ /* 0x000fe4000f8e00ff */
[----:B------:R-:W-:Y:S02]  /*13940*/  IMAD.MOV.U32 R8, RZ, RZ, 0x70 ;  /* 0x00000070ff087424 */ /* 0x000fe400078e00ff */
[----:B------:R-:W-:Y:S02]  /*13950*/  IMAD.MOV.U32 R12, RZ, RZ, 0x1 ;  /* 0x00000001ff0c7424 */ /* 0x000fe400078e00ff */
[----:B0-----:R-:W-:-:S07]  /*13960*/  IMAD.MOV.U32 R13, RZ, RZ, RZ ;  /* 0x000000ffff0d7224 */ /* 0x001fce00078e00ff */
[----:B------:R-:W-:-:S07]  /*13970*/  LEPC R20, `(.L_x_1355) ;  /* 0x000000001014794e */ /* 0x000fce0000000000 */
[----:B-1----:R-:W-:Y:S05]  /*13980*/  CALL.ABS.NOINC R2 ;  /* 0x0000000002007343 */ /* 0x002fea0003c00000 */
.L_x_1355:
[----:B------:R0:W1:Y:S01]  /*13990*/  LDC.64 R2, c[0x4][R17] ;  /* 0x0100000011027b82 */ /* 0x0000620000000a00 */
[----:B------:R-:W-:Y:S01]  /*139a0*/  ULDC.64 UR6, c[0x4][0x88] ;  /* 0x0100220000067ab9 */ /* 0x000fe20000000a00 */
[----:B------:R-:W-:Y:S01]  /*139b0*/  ULDC.64 UR8, c[0x4][0x90] ;  /* 0x0100240000087ab9 */ /* 0x000fe20000000a00 */
[----:B------:R-:W-:Y:S01]  /*139c0*/  ULDC.64 UR4, c[0x4][0x18] ;  /* 0x0100060000047ab9 */ /* 0x000fe20000000a00 */
        /* <DEDUP_REMOVED lines=11> */
.L_x_1354:
[----:B------:R-:W-:Y:S05]  /*13a80*/  BSYNC B6 ;  /* 0x0000000000067941 */ /* 0x000fea0003800000 */
.L_x_1353:
[----:B------:R-:W-:Y:S01]  /*13a90*/  ULDC.64 UR4, c[0x0][0x9f8] ;  /* 0x00027e0000047ab9 */ /* 0x000fe20000000a00 */
[----:B------:R-:W2:Y:S01]  /*13aa0*/  LDL R17, [R1+0xc] ;  /* 0x00000c0001117983 */ /* 0x000ea20000100800 */
[----:B------:R-:W-:Y:S01]  /*13ab0*/  ISETP.NE.U32.AND P0, PT, RZ, UR4, PT ;  /* 0x00000004ff007c0c */ /* 0x000fe2000bf05070 */
[----:B------:R-:W-:Y:S01]  /*13ac0*/  IMAD.MOV.U32 R7, RZ, RZ, R19 ;  /* 0x000000ffff077224 */ /* 0x000fe200078e0013 */
[----:B------:R-:W0:Y:S02]  /*13ad0*/  LDC R6, c[0x0][0x430] ;  /* 0x00010c00ff067b82 */ /* 0x000e240000000800 */
[----:B------:R-:W-:-:S13]  /*13ae0*/  ISETP.NE.AND.EX P0, PT, RZ, UR5, PT, P0 ;  /* 0x00000005ff007c0c */ /* 0x000fda000bf05300 */
[----:B------:R-:W1:Y:S02]  /*13af0*/  @P0 LDC.64 R2, c[0x0][0x9f8] ;  /* 0x00027e00ff020b82 */ /* 0x000e640000000a00 */
[----:B-1----:R-:W-:-:S05]  /*13b00*/  @P0 IMAD.WIDE R2, R19, 0x4, R2 ;  /* 0x0000000413020825 */ /* 0x002fca00078e0202 */
[----:B------:R1:W3:Y:S01]  /*13b10*/  @P0 LDG.E R7, desc[UR54][R2.64] ;  /* 0x0000003602070981 */ /* 0x0002e2000c1e1900 */
[----:B0-----:R-:W-:Y:S01]  /*13b20*/  ISETP.NE.AND P1, PT, R6, 0x1, PT ;  /* 0x000000010600780c */ /* 0x001fe20003f25270 */
[----:B------:R-:W-:Y:S01]  /*13b30*/  VIADD R26, R26, 0xffffffff ;  /* 0xffffffff1a1a7836 */ /* 0x000fe20000000000 */
[----:B------:R-:W-:Y:S01]  /*13b40*/  LOP3.LUT R23, R23, 0xfffffffb, RZ, 0xc0, !PT ;  /* 0xfffffffb17177812 */ /* 0x000fe200078ec0ff */
[----:B------:R-:W0:Y:S02]  /*13b50*/  S2R R21, SR_TID.X ;  /* 0x0000000000157919 */ /* 0x000e240000002100 */
[----:B------:R-:W-:Y:S01]  /*13b60*/  IMAD.SHL.U32 R8, R26, 0x80, RZ ;  /* 0x000000801a087824 */ /* 0x000fe200078e00ff */
[----:B------:R-:W4:Y:S07]  /*13b70*/  S2R R20, SR_TID.X ;  /* 0x0000000000147919 */ /* 0x000f2e0000002100 */
[----:B-1----:R-:W1:Y:S01]  /*13b80*/  @P1 LDC R3, c[0x0][0x434] ;  /* 0x00010d00ff031b82 */ /* 0x002e620000000800 */
[----:B------:R-:W-:-:S07]  /*13b90*/  @P1 LOP3.LUT R23, R23, 0x4, RZ, 0xfc, !PT ;  /* 0x0000000417171812 */ /* 0x000fce00078efcff */
[----:B------:R-:W1:Y:S01]  /*13ba0*/  @P1 LDC R2, c[0x0][0x438] ;  /* 0x00010e00ff021b82 */ /* 0x000e620000000800 */
[----:B0-----:R-:W-:Y:S01]  /*13bb0*/  IMAD.SHL.U32 R21, R21, 0x10, RZ ;  /* 0x0000001015157824 */ /* 0x001fe200078e00ff */
[----:B----4-:R-:W-:-:S04]  /*13bc0*/  LOP3.LUT R20, R20, 0x7f, RZ, 0xc0, !PT ;  /* 0x0000007f14147812 */ /* 0x010fc800078ec0ff */
[----:B------:R-:W-:Y:S02]  /*13bd0*/  LOP3.LUT R21, R21, 0x70, RZ, 0xc0, !PT ;  /* 0x0000007015157812 */ /* 0x000fe400078ec0ff */
[----:B------:R-:W-:-:S04]  /*13be0*/  SHF.R.U32.HI R20, RZ, 0x3, R20 ;  /* 0x00000003ff147819 */ /* 0x000fc80000011614 */
[----:B------:R-:W-:-:S04]  /*13bf0*/  LOP3.LUT R0, R8, R20, R21, 0xfe, !PT ;  /* 0x0000001408007212 */ /* 0x000fc800078efe15 */
[C---:B--2---:R-:W-:Y:S01]  /*13c00*/  ISETP.GE.AND P0, PT, R0.reuse, R17, PT ;  /* 0x000000110000720c */ /* 0x044fe20003f06270 */
[----:B------:R-:W-:-:S04]  /*13c10*/  IMAD.IADD R0, R0, 0x1, R24 ;  /* 0x0000000100007824 */ /* 0x000fc800078e0218 */
[----:B-1----:R-:W-:-:S04]  /*13c20*/  @P1 IMAD.HI.U32 R3, R0, R3, RZ ;  /* 0x0000000300031227 */ /* 0x002fc800078e00ff */
[----:B------:R-:W-:Y:S01]  /*13c30*/  IMAD.MOV.U32 R4, RZ, RZ, R0 ;  /* 0x000000ffff047224 */ /* 0x000fe200078e0000 */
[----:B------:R-:W-:-:S03]  /*13c40*/  @P1 SHF.R.U32.HI R4, RZ, R2, R3 ;  /* 0x00000002ff041219 */ /* 0x000fc60000011603 */
[----:B------:R-:W0:Y:S02]  /*13c50*/  @!P0 LDC.64 R2, c[0x0][0x428] ;  /* 0x00010a00ff028b82 */ /* 0x000e240000000a00 */
[----:B------:R-:W-:-:S04]  /*13c60*/  IMAD.MOV R5, RZ, RZ, -R4 ;  /* 0x000000ffff057224 */ /* 0x000fc800078e0a04 */
[----:B------:R-:W-:Y:S01]  /*13c70*/  IMAD R0, R6, R5, R0 ;  /* 0x0000000506007224 */ /* 0x000fe200078e0200 */
[--C-:B------:R-:W-:Y:S02]  /*13c80*/  @!P0 SHF.R.S32.HI R5, RZ, 0x1f, R4.reuse ;  /* 0x0000001fff058819 */ /* 0x100fe40000011404 */
[----:B---3--:R-:W-:Y:S01]  /*13c90*/  SHF.R.S32.HI R6, RZ, 0x1f, R7 ;  /* 0x0000001fff067819 */ /* 0x008fe20000011407 */
[----:B------:R-:W-:Y:S01]  /*13ca0*/  STL [R1+0x4], R7 ;  /* 0x0000040701007387 */ /* 0x000fe20000100800 */
[----:B0-----:R-:W-:-:S03]  /*13cb0*/  @!P0 IMAD.WIDE.U32 R4, R7, R2, R4 ;  /* 0x0000000207048225 */ /* 0x001fc600078e0004 */
[----:B------:R0:W-:Y:S02]  /*13cc0*/  STL [R1+0x18], R6 ;  /* 0x0000180601007387 */ /* 0x0001e40000100800 */
[----:B0-----:R-:W-:-:S04]  /*13cd0*/  @!P0 IMAD R6, R6, R2, RZ ;  /* 0x0000000206068224 */ /* 0x001fc800078e02ff */
[----:B------:R-:W-:Y:S02]  /*13ce0*/  @!P0 IMAD R6, R7, R3, R6 ;  /* 0x0000000307068224 */ /* 0x000fe400078e0206 */
[----:B------:R-:W0:Y:S02]  /*13cf0*/  @!P0 LDC.64 R2, c[0x0][0x418] ;  /* 0x00010600ff028b82 */ /* 0x000e240000000a00 */
[----:B------:R-:W-:Y:S01]  /*13d00*/  @!P0 IMAD.IADD R5, R5, 0x1, R6 ;  /* 0x0000000105058824 */ /* 0x000fe200078e0206 */
[----:B0-----:R-:W-:-:S04]  /*13d10*/  @!P0 LEA R2, P1, R4, R2, 0x2 ;  /* 0x0000000204028211 */ /* 0x001fc800078210ff */
[----:B------:R-:W-:Y:S01]  /*13d20*/  @!P0 LEA.HI.X R3, R4, R3, R5, 0x2, P1 ;  /* 0x0000000304038211 */ /* 0x000fe200008f1405 */
[----:B------:R-:W-:-:S06]  /*13d30*/  IMAD.MOV.U32 R4, RZ, RZ, RZ ;  /* 0x000000ffff047224 */ /* 0x000fcc00078e00ff */
[----:B------:R0:W5:Y:S01]  /*13d40*/  @!P0 LDG.E R4, desc[UR54][R2.64] ;  /* 0x0000003602048981 */ /* 0x000162000c1e1900 */
[----:B------:R-:W-:Y:S01]  /*13d50*/  IMAD.U32 R7, RZ, RZ, UR37 ;  /* 0x00000025ff077e24 */ /* 0x000fe2000f8e00ff */
[----:B------:R-:W-:Y:S01]  /*13d60*/  UMOV UR4, 0xffffffff ;  /* 0xffffffff00047882 */ /* 0x000fe20000000000 */
[----:B------:R-:W-:-:S03]  /*13d70*/  LOP3.LUT R23, R23, 0xfffffffd, RZ, 0xc0, !PT ;  /* 0xfffffffd17177812 */ /* 0x000fc600078ec0ff */
[----:B------:R-:W-:-:S13]  /*13d80*/  ISETP.NE.AND P2, PT, R7, 0x3, PT ;  /* 0x000000030700780c */ /* 0x000fda0003f45270 */
[----:B------:R-:W-:Y:S01]  /*13d90*/  @P2 LOP3.LUT R23, R23, 0x2, RZ, 0xfc, !PT ;  /* 0x0000000217172812 */ /* 0x000fe200078efcff */
[----:B0-----:R-:W-:Y:S06]  /*13da0*/  BRA.DIV UR4, `(.L_x_1356) ;  /* 0x0000004604f47947 */ /* 0x001fec000b800000 */
.L_x_1422:
[----:B------:R-:W-:Y:S01]  /*13db0*/  LOP3.LUT R24, R18, 0xffff, RZ, 0xc0, !PT ;  /* 0x0000ffff12187812 */ /* 0x000fe200078ec0ff */
[----:B------:R-:W-:Y:S06]  /*13dc0*/  @!P2 BRA `(.L_x_1357) ;  /* 0x000000000004a947 */ /* 0x000fec0003800000 */
[----:B------:R-:W-:Y:S01]  /*13dd0*/  BPT.TRAP 0x1 ;  /* 0x000000040000795c */ /* 0x000fe20000300000 */
.L_x_1357:
[----:B------:R-:W-:Y:S01]  /*13de0*/  SHF.R.S32.HI R6, RZ, 0x1f, R0 ;  /* 0x0000001fff067819 */ /* 0x000fe20000011400 */
        /* <DEDUP_REMOVED lines=13> */
[----:B------:R-:W-:Y:S02]  /*13ec0*/  IMAD.IADD R3, R3, 0x1, R5 ;  /* 0x0000000103037824 */ /* 0x000fe400078e0205 */
        /* <DEDUP_REMOVED lines=8> */
.L_x_1423:
[----:B------:R-:W-:Y:S05]  /*13f50*/  BSYNC B0 ;  /* 0x0000000000007941 */ /* 0x000fea0003800000 */
.L_x_1358:
[----:B------:R-:W2:Y:S01]  /*13f60*/  LDL R10, [R1+0xc] ;  /* 0x00000c00010a7983 */ /* 0x000ea20000100800 */
[----:B------:R-:W-:Y:S01]  /*13f70*/  ULDC.64 UR4, c[0x0][0x300] ;  /* 0x0000c00000047ab9 */ /* 0x000fe20000000a00 */
[----:B------:R-:W-:Y:S01]  /*13f80*/  ULDC.64 UR6, c[0x0][0x2e8] ;  /* 0x0000ba0000067ab9 */ /* 0x000fe20000000a00 */
[----:B------:R-:W-:Y:S01]  /*13f90*/  IMAD R6, R6, UR4, RZ ;  /* 0x0000000406067c24 */ /* 0x000fe2000f8e02ff */
[----:B------:R-:W1:Y:S01]  /*13fa0*/  S2R R9, SR_TID.X ;  /* 0x0000000000097919 */ /* 0x000e620000002100 */
[C---:B0-----:R-:W-:Y:S01]  /*13fb0*/  IMAD.WIDE.U32 R2, R0.reuse, UR4, RZ ;  /* 0x0000000400027c25 */ /* 0x041fe2000f8e00ff */
[----:B------:R-:W-:Y:S01]  /*13fc0*/  LOP3.LUT R23, R23, 0xfffffffe, RZ, 0xc0, !PT ;  /* 0xfffffffe17177812 */ /* 0x000fe200078ec0ff */
[----:B------:R-:W0:Y:S02]  /*13fd0*/  S2R R11, SR_TID.X ;  /* 0x00000000000b7919 */ /* 0x000e240000002100 */
[----:B------:R-:W-:Y:S01]  /*13fe0*/  IMAD R6, R0, UR5, R6 ;  /* 0x0000000500067c24 */ /* 0x000fe2000f8e0206 */
[----:B------:R-:W-:-:S02]  /*13ff0*/  ULDC.64 UR4, c[0x0][0x310] ;  /* 0x0000c40000047ab9 */ /* 0x000fc40000000a00 */
[----:B------:R-:W-:Y:S02]  /*14000*/  IMAD R7, R7, UR4, RZ ;  /* 0x0000000407077c24 */ /* 0x000fe4000f8e02ff */
[----:B------:R-:W-:Y:S02]  /*14010*/  IMAD.IADD R3, R3, 0x1, R6 ;  /* 0x0000000103037824 */ /* 0x000fe400078e0206 */
[C---:B------:R-:W-:Y:S02]  /*14020*/  IMAD R7, R4.reuse, UR5, R7 ;  /* 0x0000000504077c24 */ /* 0x040fe4000f8e0207 */
[----:B------:R-:W-:Y:S01]  /*14030*/  IMAD.WIDE.U32 R2, R4, UR4, R2 ;  /* 0x0000000404027c25 */ /* 0x000fe2000f8e0002 */
[----:B------:R-:W-:-:S03]  /*14040*/  ULDC.64 UR4, c[0x0][0x308] ;  /* 0x0000c20000047ab9 */ /* 0x000fc60000000a00 */
[----:B------:R-:W-:Y:S02]  /*14050*/  IMAD.IADD R3, R3, 0x1, R7 ;  /* 0x0000000103037824 */ /* 0x000fe400078e0207 */
[C---:B------:R-:W-:Y:S01]  /*14060*/  IMAD.WIDE.U32 R2, R24.reuse, UR4, R2 ;  /* 0x0000000418027c25 */ /* 0x040fe2000f8e0002 */
[----:B------:R-:W-:Y:S02]  /*14070*/  ULDC UR4, c[0x0][0x2f4] ;  /* 0x0000bd0000047ab9 */ /* 0x000fe40000000800 */
[----:B------:R-:W-:Y:S01]  /*14080*/  ISETP.GE.AND P2, PT, R29, UR4, PT ;  /* 0x000000041d007c0c */ /* 0x000fe2000bf46270 */
[----:B------:R-:W-:Y:S01]  /*14090*/  IMAD R3, R24, UR5, R3 ;  /* 0x0000000518037c24 */ /* 0x000fe2000f8e0203 */
[----:B------:R-:W-:Y:S01]  /*140a0*/  LEA R0, P0, R2, UR6, 0x1 ;  /* 0x0000000602007c11 */ /* 0x000fe2000f8008ff */
[----:B------:R-:W-:-:S03]  /*140b0*/  UMOV UR4, 0xffffffff ;  /* 0xffffffff00047882 */ /* 0x000fc60000000000 */
[----:B------:R-:W-:Y:S02]  /*140c0*/  LEA.HI.X R2, R2, UR7, R3, 0x1, P0 ;  /* 0x0000000702027c11 */ /* 0x000fe400080f0c03 */
[----:B-1----:R-:W-:-:S04]  /*140d0*/  LOP3.LUT R9, R9, 0x7f, RZ, 0xc0, !PT ;  /* 0x0000007f09097812 */ /* 0x002fc800078ec0ff */
[----:B------:R-:W-:Y:S02]  /*140e0*/  SHF.R.U32.HI R9, RZ, 0x3, R9 ;  /* 0x00000003ff097819 */ /* 0x000fe40000011609 */
[----:B------:R-:W-:Y:S02]  /*140f0*/  @P2 LOP3.LUT R23, R23, 0x1, RZ, 0xfc, !PT ;  /* 0x0000000117172812 */ /* 0x000fe400078efcff */
[----:B--2---:R-:W-:Y:S01]  /*14100*/  IADD3 R4, -R9, R10, -R8 ;  /* 0x0000000a09047210 */ /* 0x004fe20007ffe908 */
[C---:B0-----:R-:W-:Y:S02]  /*14110*/  IMAD.SHL.U32 R9, R11.reuse, 0x8, RZ ;  /* 0x000000080b097824 */ /* 0x041fe400078e00ff */
[----:B------:R-:W-:Y:S01]  /*14120*/  IMAD.SHL.U32 R10, R11, 0x8, RZ ;  /* 0x000000080b0a7824 */ /* 0x000fe200078e00ff */
[----:B------:R-:W-:Y:S02]  /*14130*/  ISETP.GE.AND P0, PT, R4, 0x1, PT ;  /* 0x000000010400780c */ /* 0x000fe40003f06270 */
[----:B------:R-:W-:-:S04]  /*14140*/  LOP3.LUT R9, R9, 0x1f8, RZ, 0xc0, !PT ;  /* 0x000001f809097812 */ /* 0x000fc800078ec0ff */
[----:B------:R-:W-:-:S04]  /*14150*/  LOP3.LUT R9, R9, 0x38, R11, 0x78, !PT ;  /* 0x0000003809097812 */ /* 0x000fc800078e780b */
[----:B------:R-:W-:-:S05]  /*14160*/  LOP3.LUT R9, R9, 0x200, R10, 0xf8, !PT ;  /* 0x0000020009097812 */ /* 0x000fca00078ef80a */
[----:B------:R-:W-:Y:S01]  /*14170*/  IMAD R3, R25, 0x2000, R9 ;  /* 0x0000200019037824 */ /* 0x000fe200078e0209 */
[----:B------:R-:W-:Y:S06]  /*14180*/  BRA.DIV UR4, `(.L_x_1360) ;  /* 0x0000004604447947 */ /* 0x000fec000b800000 */
[----:B------:R-:W0:Y:S01]  /*14190*/  SHFL.IDX PT, R7, R0, RZ, 0x181f ;  /* 0x00181fff00077589 */ /* 0x000e2200000e0000 */
[----:B------:R-:W-:-:S03]  /*141a0*/  @P0 IMAD R8, R3, 0x2, R22 ;  /* 0x0000000203080824 */ /* 0x000fc600078e0216 */
[----:B------:R-:W1:Y:S01]  /*141b0*/  SHFL.IDX PT, R6, R2, RZ, 0x181f ;  /* 0x00181fff02067589 */ /* 0x000e6200000e0000 */
[----:B0-----:R-:W-:-:S05]  /*141c0*/  @P0 LEA R7, P1, R29, R7, 0x1 ;  /* 0x000000071d070211 */ /* 0x001fca00078208ff */
[----:B-1----:R-:W-:Y:S01]  /*141d0*/  @P0 IMAD.X R6, RZ, RZ, R6, P1 ;  /* 0x000000ffff060224 */ /* 0x002fe200008e0606 */
[----:B------:R-:W-:-:S04]  /*141e0*/  ISETP.GE.AND P1, PT, R4, 0x11, PT ;  /* 0x000000110400780c */ /* 0x000fc80003f26270 */
[----:B------:R-:W-:-:S04]  /*141f0*/  @P0 LOP3.LUT R7, R7, R6, RZ, 0x3c, !PT ;  /* 0x0000000607070212 */ /* 0x000fc800078e3cff */
[----:B------:R-:W-:-:S04]  /*14200*/  @P0 LOP3.LUT R6, R7, R6, RZ, 0x3c, !PT ;  /* 0x0000000607060212 */ /* 0x000fc800078e3cff */
[----:B------:R-:W-:-:S05]  /*14210*/  @P0 LOP3.LUT R7, R7, R6, RZ, 0x3c, !PT ;  /* 0x0000000607070212 */ /* 0x000fca00078e3cff */
[----:B------:R-:W-:Y:S01]  /*14220*/  @!PT LDS RZ, [RZ] ;  /* 0x00000000fffff984 */ /* 0x000fe20000000800 */
[----:B------:R0:W-:Y:S04]  /*14230*/  @P0 LDGSTS.E.BYPASS.LTC128B.128 [R8+0xe400], desc[UR54][R6.64], !P2 ;  /* 0x0e40000006080fae */ /* 0x0001e8000d101d76 */
[----:B0-----:R-:W0:Y:S01]  /*14240*/  SHFL.IDX PT, R7, R0, 0x1, 0x181f ;  /* 0x00381f0000077f89 */ /* 0x001e2200000e0000 */
[----:B------:R-:W-:-:S03]  /*14250*/  @P1 IMAD R8, R3, 0x2, R22 ;  /* 0x0000000203081824 */ /* 0x000fc600078e0216 */
        /* <DEDUP_REMOVED lines=59> */
.L_x_1441:
        /* <DEDUP_REMOVED lines=10> */
.L_x_1361:
        /* <DEDUP_REMOVED lines=11> */
.L_x_1362:
[----:B0-----:R0:W5:Y:S01]  /*14760*/  LDL.LU R3, [R1+0x20] ;  /* 0x0000200001037983 */ /* 0x0011620000300800 */
[----:B------:R0:W-:Y:S02]  /*14770*/  SYNCS.ARRIVE.TRANS64.A1T0 RZ, [R5+URZ+0x16830], RZ ;  /* 0x016830ff05ff79a7 */ /* 0x0001e4000810003f */
[----:B------:R-:W-:Y:S05]  /*14780*/  WARPSYNC.ALL ;  /* 0x0000000000007948 */ /* 0x000fea0003800000 */
[----:B------:R-:W-:Y:S01]  /*14790*/  ULDC.64 UR4, c[0x0][0x298] ;  /* 0x0000a60000047ab9 */ /* 0x000fe20000000a00 */
[----:B------:R-:W-:Y:S01]  /*147a0*/  VIADD R2, R22, 0x8400 ;  /* 0x0000840016027836 */ /* 0x000fe20000000000 */
[----:B------:R-:W-:Y:S01]  /*147b0*/  BSSY B6, `(.L_x_1363) ;  /* 0x000001b000067945 */ /* 0x000fe20003800000 */
[----:B------:R-:W-:Y:S03]  /*147c0*/  BAR.SYNC.DEFER_BLOCKING 0x8, 0x200 ;  /* 0x0208000000007b1d */ /* 0x000fe60000010000 */
[----:B------:R-:W-:-:S02]  /*147d0*/  LOP3.LUT P0, RZ, R2, 0x3ff, RZ, 0xc0, !PT ;  /* 0x000003ff02ff7812 */ /* 0x000fc4000780c0ff */
[----:B-----5:R-:W-:-:S05]  /*147e0*/  SHF.R.S32.HI R0, RZ, 0x1f, R3 ;  /* 0x0000001fff007819 */ /* 0x020fca0000011403 */
[----:B------:R-:W-:-:S04]  /*147f0*/  IMAD R0, R0, UR4, RZ ;  /* 0x0000000400007c24 */ /* 0x000fc8000f8e02ff */
[C---:B------:R-:W-:Y:S02]  /*14800*/  IMAD R0, R3.reuse, UR5, R0 ;  /* 0x0000000503007c24 */ /* 0x040fe4000f8e0200 */
[----:B------:R-:W-:-:S04]  /*14810*/  IMAD.WIDE.U32 R2, R3, UR4, RZ ;  /* 0x0000000403027c25 */ /* 0x000fc8000f8e00ff */
[----:B------:R-:W-:Y:S01]  /*14820*/  IMAD.IADD R0, R3, 0x1, R0 ;  /* 0x0000000103007824 */ /* 0x000fe200078e0200 */
[----:B------:R1:W-:Y:S04]  /*14830*/  STL.64 [R1+0x20], R2 ;  /* 0x0000200201007387 */ /* 0x0003e80000100a00 */
[----:B------:R1:W-:Y:S01]  /*14840*/  STL [R1+0x2c], R0 ;  /* 0x00002c0001007387 */ /* 0x0003e20000100800 */
[----:B------:R-:W-:Y:S05]  /*14850*/  @!P0 BRA `(.L_x_1364) ;  /* 0x0000000000408947 */ /* 0x000fea0003800000 */
[----:B-1----:R-:W-:Y:S01]  /*14860*/  MOV R2, 0x0 ;  /* 0x0000000000027802 */ /* 0x002fe20000000f00 */
[----:B------:R-:W-:Y:S01]  /*14870*/  ULDC.64 UR6, c[0x4][0x88] ;  /* 0x0100220000067ab9 */ /* 0x000fe20000000a00 */
[----:B------:R-:W-:Y:S01]  /*14880*/  ULDC.64 UR8, c[0x4][0x90] ;  /* 0x0100240000087ab9 */ /* 0x000fe20000000a00 */
[----:B------:R-:W-:Y:S01]  /*14890*/  ULDC.64 UR4, c[0x4][0x20] ;  /* 0x0100080000047ab9 */ /* 0x000fe20000000a00 */
[----:B------:R-:W-:Y:S02]  /*148a0*/  IMAD.U32 R4, RZ, RZ, UR6 ;  /* 0x00000006ff047e24 */ /* 0x000fe4000f8e00ff */
[----:B------:R-:W1:Y:S01]  /*148b0*/  LDC.64 R2, c[0x4][R2] ;  /* 0x0100000002027b82 */ /* 0x000e620000000a00 */
[----:B0-----:R-:W-:Y:S02]  /*148c0*/  IMAD.U32 R5, RZ, RZ, UR7 ;  /* 0x00000007ff057e24 */ /* 0x001fe4000f8e00ff */
        /* <DEDUP_REMOVED lines=8> */
[----:B-1----:R-:W-:Y:S05]  /*14950*/  CALL.ABS.NOINC R2 ;  /* 0x0000000002007343 */ /* 0x002fea0003c00000 */
.L_x_1364:
[----:B------:R-:W-:Y:S05]  /*14960*/  BSYNC B6 ;  /* 0x0000000000067941 */ /* 0x000fea0003800000 */
.L_x_1363:
[----:B-1----:R-:W2:Y:S01]  /*14970*/  LDL.LU R2, [R1+0x2c] ;  /* 0x00002c0001027983 */ /* 0x002ea20000300800 */
[----:B------:R-:W1:Y:S01]  /*14980*/  LDC R4, c[0x0][0x448] ;  /* 0x00011200ff047b82 */ /* 0x000e620000000800 */
[----:B------:R-:W-:Y:S01]  /*14990*/  LOP3.LUT P6, RZ, R23, 0x10, RZ, 0xc0, !PT ;  /* 0x0000001017ff7812 */ /* 0x000fe200078cc0ff */
[----:B------:R-:W-:Y:S01]  /*149a0*/  ULDC.64 UR4, c[0x0][0x2d8] ;  /* 0x0000b60000047ab9 */ /* 0x000fe20000000a00 */
[----:B------:R-:W3:Y:S01]  /*149b0*/  LDL.LU.64 R20, [R1+0x20] ;  /* 0x0000200001147983 */ /* 0x000ee20000300a00 */
[----:B0-----:R-:W-:Y:S01]  /*149c0*/  SHF.R.S32.HI R5, RZ, 0x1f, R19 ;  /* 0x0000001fff057819 */ /* 0x001fe20000011413 */
[----:B------:R-:W-:Y:S01]  /*149d0*/  ULDC.64 UR6, c[0x0][0x2e0] ;  /* 0x0000b80000067ab9 */ /* 0x000fe20000000a00 */
[----:B------:R-:W-:Y:S01]  /*149e0*/  SEL R0, R19, RZ, !P6 ;  /* 0x000000ff13007207 */ /* 0x000fe20007000000 */
[----:B------:R0:W5:Y:S01]  /*149f0*/  LDL R10, [R1+0x1c] ;  /* 0x00001c00010a7983 */ /* 0x0001620000100800 */
[----:B------:R-:W-:Y:S01]  /*14a00*/  SEL R5, R5, RZ, !P6 ;  /* 0x000000ff05057207 */ /* 0x000fe20007000000 */
[----:B------:R-:W4:Y:S01]  /*14a10*/  LDC R9, c[0x0][0x448] ;  /* 0x00011200ff097b82 */ /* 0x000f220000000800 */
[----:B------:R-:W-:-:S03]  /*14a20*/  ULDC.64 UR8, c[0x0][0x280] ;  /* 0x0000a00000087ab9 */ /* 0x000fc60000000a00 */
[----:B------:R-:W-:-:S04]  /*14a30*/  IMAD R5, R5, UR6, RZ ;  /* 0x0000000605057c24 */ /* 0x000fc8000f8e02ff */
[----:B------:R-:W-:Y:S01]  /*14a40*/  IMAD R5, R0, UR7, R5 ;  /* 0x0000000700057c24 */ /* 0x000fe2000f8e0205 */
[----:B-1----:R-:W-:-:S13]  /*14a50*/  ISETP.NE.AND P6, PT, R4, 0x1, PT ;  /* 0x000000010400780c */ /* 0x002fda0003fc5270 */
[----:B------:R-:W1:Y:S08]  /*14a60*/  @P6 LDC R4, c[0x0][0x450] ;  /* 0x00011400ff046b82 */ /* 0x000e700000000800 */
[----:B------:R-:W0:Y:S01]  /*14a70*/  @P6 LDC R8, c[0x0][0x44c] ;  /* 0x00011300ff086b82 */ /* 0x000e220000000800 */
[----:B--2---:R-:W-:Y:S01]  /*14a80*/  IMAD.MOV.U32 R3, RZ, RZ, R2 ;  /* 0x000000ffff037224 */ /* 0x004fe200078e0002 */
[----:B---3--:R-:W2:Y:S01]  /*14a90*/  S2R R21, SR_TID.X ;  /* 0x0000000000157919 */ /* 0x008ea20000002100 */
[----:B------:R-:W-:-:S02]  /*14aa0*/  IMAD.MOV.U32 R2, RZ, RZ, R20 ;  /* 0x000000ffff027224 */ /* 0x000fc400078e0014 */
[----:B------:R-:W3:Y:S02]  /*14ab0*/  S2R R20, SR_TID.X ;  /* 0x0000000000147919 */ /* 0x000ee40000002100 */
[----:B------:R-:W-:-:S04]  /*14ac0*/  IMAD.WIDE.U32 R2, R24, UR4, R2 ;  /* 0x0000000418027c25 */ /* 0x000fc8000f8e0002 */
[----:B------:R-:W-:Y:S01]  /*14ad0*/  IMAD R3, R24, UR5, R3 ;  /* 0x0000000518037c24 */ /* 0x000fe2000f8e0203 */
[----:B------:R-:W-:Y:S01]  /*14ae0*/  ULDC.64 UR4, c[0x0][0x2d0] ;  /* 0x0000b40000047ab9 */ /* 0x000fe20000000a00 */
[----:B------:R-:W-:Y:S01]  /*14af0*/  IMAD.WIDE.U32 R2, R0, UR6, R2 ;  /* 0x0000000600027c25 */ /* 0x000fe2000f8e0002 */
[----:B------:R-:W-:Y:S01]  /*14b00*/  ULDC.64 UR6, c[0x0][0x2c8] ;  /* 0x0000b20000067ab9 */ /* 0x000fe20000000a00 */
[----:B------:R-:W4:Y:S02]  /*14b10*/  @P6 LDC R0, c[0x0][0x44c] ;  /* 0x00011300ff006b82 */ /* 0x000f240000000800 */
[----:B------:R-:W-:Y:S02]  /*14b20*/  IMAD.IADD R3, R3, 0x1, R5 ;  /* 0x0000000103037824 */ /* 0x000fe400078e0205 */
[----:B--2---:R-:W-:Y:S01]  /*14b30*/  IMAD.SHL.U32 R21, R21, 0x10, RZ ;  /* 0x0000001015157824 */ /* 0x004fe200078e00ff */
[----:B---3--:R-:W-:-:S04]  /*14b40*/  LOP3.LUT R20, R20, 0x7f, RZ, 0xc0, !PT ;  /* 0x0000007f14147812 */ /* 0x008fc800078ec0ff */
[----:B------:R-:W-:Y:S02]  /*14b50*/  LOP3.LUT R21, R21, 0x70, RZ, 0xc0, !PT ;  /* 0x0000007015157812 */ /* 0x000fe400078ec0ff */
[----:B------:R-:W-:-:S04]  /*14b60*/  SHF.R.U32.HI R20, RZ, 0x3, R20 ;  /* 0x00000003ff147819 */ /* 0x000fc80000011614 */
[----:B------:R-:W-:Y:S02]  /*14b70*/  LOP3.LUT R20, R20, R21, RZ, 0xfc, !PT ;  /* 0x0000001514147212 */ /* 0x000fe400078efcff */
[----:B------:R2:W5:Y:S03]  /*14b80*/  LDL R21, [R1] ;  /* 0x0000000001157983 */ /* 0x0005660000100800 */
[----:B------:R-:W-:-:S04]  /*14b90*/  IMAD.IADD R6, R20, 0x1, R27 ;  /* 0x0000000114067824 */ /* 0x000fc800078e021b */
[----:B----4-:R-:W-:-:S04]  /*14ba0*/  @P6 IMAD.HI.U32 R0, R6, R0, RZ ;  /* 0x0000000006006227 */ /* 0x010fc800078e00ff */
        /* <DEDUP_REMOVED lines=13> */
[----:B------:R-:W-:-:S03]  /*14c80*/  LEA R0, P0, R4, UR8, 0x1 ;  /* 0x0000000804007c11 */ /* 0x000fc6000f8008ff */
[----:B------:R-:W-:-:S05]  /*14c90*/  IMAD.IADD R5, R5, 0x1, R7 ;  /* 0x0000000105057824 */ /* 0x000fca00078e0207 */
[----:B------:R-:W-:Y:S02]  /*14ca0*/  LEA.HI.X R4, R4, UR9, R5, 0x1, P0 ;  /* 0x0000000904047c11 */ /* 0x000fe400080f0c05 */
[----:B------:R-:W1:Y:S01]  /*14cb0*/  @P6 LDC R5, c[0x0][0x450] ;  /* 0x00011400ff056b82 */ /* 0x000e620000000800 */
[----:B------:R-:W-:-:S04]  /*14cc0*/  VIADD R7, R6, 0x80 ;  /* 0x0000008006077836 */ /* 0x000fc80000000000 */
[----:B0-----:R-:W-:-:S04]  /*14cd0*/  @P6 IMAD.HI.U32 R8, R7, R8, RZ ;  /* 0x0000000807086227 */ /* 0x001fc800078e00ff */
[----:B------:R-:W-:Y:S01]  /*14ce0*/  IMAD.MOV.U32 R6, RZ, RZ, R7 ;  /* 0x000000ffff067224 */ /* 0x000fe200078e0007 */
[----:B------:R-:W0:Y:S01]  /*14cf0*/  S2R R20, SR_TID.X ;  /* 0x0000000000147919 */ /* 0x000e220000002100 */
[----:B-1----:R-:W-:-:S05]  /*14d00*/  @P6 SHF.R.U32.HI R6, RZ, R5, R8 ;  /* 0x00000005ff066219 */ /* 0x002fca0000011608 */
        /* <DEDUP_REMOVED lines=16> */
[----:B0-----:R-:W-:Y:S02]  /*14e10*/  LOP3.LUT R20, R20, 0x7f, RZ, 0xc0, !PT ;  /* 0x0000007f14147812 */ /* 0x001fe400078ec0ff */
[----:B------:R-:W-:Y:S02]  /*14e20*/  LEA.HI.X R2, R2, UR9, R6, 0x1, P1 ;  /* 0x0000000902027c11 */ /* 0x000fe400088f0c06 */
[----:B------:R-:W-:Y:S01]  /*14e30*/  SHF.R.U32.HI R20, RZ, 0x3, R20 ;  /* 0x00000003ff147819 */ /* 0x000fe20000011614 */
[----:B--2---:R-:W-:Y:S06]  /*14e40*/  BRA.DIV UR4, `(.L_x_1365) ;  /* 0x0000004204c47947 */ /* 0x004fec000b800000 */
[----:B------:R-:W0:Y:S01]  /*14e50*/  SHFL.IDX PT, R7, R0, RZ, 0x181f ;  /* 0x00181fff00077589 */ /* 0x000e2200000e0000 */
[----:B-----5:R-:W-:Y:S02]  /*14e60*/  IMAD R3, R21, R9, RZ ;  /* 0x0000000915037224 */ /* 0x020fe400078e02ff */
[----:B------:R-:W-:Y:S01]  /*14e70*/  IMAD.IADD R27, R20, 0x1, R27 ;  /* 0x00000001141b7824 */ /* 0x000fe200078e021b */
        /* <DEDUP_REMOVED lines=103> */
.L_x_1466:
[----:B------:R-:W-:-:S05]  /*154f0*/  VIADD R27, R27, 0xb0 ;  /* 0x000000b01b1b7836 */ /* 0x000fca0000000000 */
        /* <DEDUP_REMOVED lines=9> */
.L_x_1366:
        /* <DEDUP_REMOVED lines=14> */
[----:B------:R-:W2:Y:S01]  /*15670*/  LDL.LU R4, [R1+0x28] ;  /* 0x0000280001047983 */ /* 0x000ea20000300800 */
[----:B------:R1:W-:Y:S03]  /*15680*/  SYNCS.ARRIVE.TRANS64.A1T0 RZ, [R22+URZ+0x16800], RZ ;  /* 0x016800ff16ff79a7 */ /* 0x0003e6000810003f */
[----:B0-----:R-:W3:Y:S01]  /*15690*/  LDL R2, [R1+0x10] ;  /* 0x0000100001027983 */ /* 0x001ee20000100800 */
[----:B------:R-:W-:Y:S01]  /*156a0*/  BSSY B0, `(.L_x_1367) ;  /* 0x0000005000007945 */ /* 0x000fe20003800000 */
[----:B------:R-:W0:Y:S01]  /*156b0*/  SYNCS.PHASECHK.TRANS64.TRYWAIT P0, [R22+URZ+0x16820], R3 ;  /* 0x01682003160075a7 */ /* 0x000e22000800017f */
[----:B--2---:R-:W-:-:S05]  /*156c0*/  VIADD R7, R4, 0xfffffffe ;  /* 0xfffffffe04077836 */ /* 0x004fca0000000000 */
[----:B---3--:R-:W-:Y:S01]  /*156d0*/  ISETP.GE.AND P1, PT, R7, R2, PT ;  /* 0x000000020700720c */ /* 0x008fe20003f26270 */
[----:B01----:R-:W-:-:S12]  /*156e0*/  @!P0 BRA `(.L_x_1368) ;  /* 0x0000004800808947 */ /* 0x003fd80003800000 */
.L_x_1467:
[----:B------:R-:W-:Y:S05]  /*156f0*/  BSYNC B0 ;  /* 0x0000000000007941 */ /* 0x000fea0003800000 */
.L_x_1367:
[----:B------:R-:W-:Y:S04]  /*15700*/  BSSY B0, `(.L_x_1369) ;  /* 0x00000ff000007945 */ /* 0x000fe80003800000 */
[----:B------:R-:W-:Y:S05]  /*15710*/  @!P1 BRA `(.L_x_1370) ;  /* 0x0000000c00f49947 */ /* 0x000fea0003800000 */
[----:B------:R1:W-:Y:S01]  /*15720*/  STL [R1], R26 ;  /* 0x0000001a01007387 */ /* 0x0003e20000100800 */
[----:B------:R-:W-:Y:S01]  /*15730*/  ULDC UR4, c[0x0][0x2f4] ;  /* 0x0000bd0000047ab9 */ /* 0x000fe20000000800 */
[----:B------:R-:W-:Y:S01]  /*15740*/  IMAD.MOV.U32 R6, RZ, RZ, R25 ;  /* 0x000000ffff067224 */ /* 0x000fe200078e0019 */
[----:B------:R-:W-:Y:S01]  /*15750*/  ISETP.GE.AND P1, PT, R29, UR4, PT ;  /* 0x000000041d007c0c */ /* 0x000fe2000bf26270 */
[----:B------:R-:W-:-:S12]  /*15760*/  IMAD.MOV.U32 R20, RZ, RZ, R28 ;  /* 0x000000ffff147224 */ /* 0x000fd800078e001c */
.L_x_1383:
[----:B------:R-:W2:Y:S01]  /*15770*/  LDL R9, [R1+0x14] ;  /* 0x0000140001097983 */ /* 0x000ea20000100800 */
[----:B0-----:R-:W0:Y:S03]  /*15780*/  LDC R3, c[0x0][0x430] ;  /* 0x00010c00ff037b82 */ /* 0x001e260000000800 */
[----:B------:R-:W3:Y:S04]  /*15790*/  LDL R8, [R1+0x18] ;  /* 0x0000180001087983 */ /* 0x000ee80000100800 */
[----:B------:R-:W4:Y:S01]  /*157a0*/  LDL R5, [R1+0x4] ;  /* 0x0000040001057983 */ /* 0x000f220000100800 */
[----:B------:R-:W5:Y:S01]  /*157b0*/  S2R R2, SR_TID.X ;  /* 0x0000000000027919 */ /* 0x000f620000002100 */
[----:B0-----:R-:W-:-:S13]  /*157c0*/  ISETP.NE.AND P0, PT, R3, 0x1, PT ;  /* 0x000000010300780c */ /* 0x001fda0003f05270 */
[----:B------:R-:W0:Y:S01]  /*157d0*/  @P0 LDC R4, c[0x0][0x434] ;  /* 0x00010d00ff040b82 */ /* 0x000e220000000800 */
[----:B-----5:R-:W-:-:S04]  /*157e0*/  LOP3.LUT R0, R2, 0x7f, RZ, 0xc0, !PT ;  /* 0x0000007f02007812 */ /* 0x020fc800078ec0ff */
[----:B------:R-:W-:-:S03]  /*157f0*/  SHF.R.U32.HI R3, RZ, 0x3, R0 ;  /* 0x00000003ff037819 */ /* 0x000fc60000011600 */
[----:B------:R-:W5:Y:S01]  /*15800*/  @P0 LDC R0, c[0x0][0x438] ;  /* 0x00010e00ff000b82 */ /* 0x000f620000000800 */
[----:B------:R-:W-:Y:S02]  /*15810*/  IMAD.SHL.U32 R2, R2, 0x10, RZ ;  /* 0x0000001002027824 */ /* 0x000fe400078e00ff */
[----:B------:R-:W-:-:S03]  /*15820*/  IMAD R3, R7, 0x80, R3 ;  /* 0x0000008007037824 */ /* 0x000fc600078e0203 */
[----:B------:R-:W-:Y:S01]  /*15830*/  LOP3.LUT R2, R2, 0x70, RZ, 0xc0, !PT ;  /* 0x0000007002027812 */ /* 0x000fe200078ec0ff */
[----:B------:R-:W-:Y:S05]  /*15840*/  YIELD ;  /* 0x0000000000007946 */ /* 0x000fea0003800000 */
[----:B------:R-:W-:Y:S01]  /*15850*/  ULDC UR4, c[0x0][0x430] ;  /* 0x00010c0000047ab9 */ /* 0x000fe20000000800 */
[----:B--2---:R-:W-:-:S05]  /*15860*/  IADD3 R3, R2, R3, R9 ;  /* 0x0000000302037210 */ /* 0x004fca0007ffe009 */
[----:B0-----:R-:W-:-:S04]  /*15870*/  @P0 IMAD.HI.U32 R4, R3, R4, RZ ;  /* 0x0000000403040227 */ /* 0x001fc800078e00ff */
[----:B------:R-:W-:Y:S01]  /*15880*/  IMAD.MOV.U32 R2, RZ, RZ, R3 ;  /* 0x000000ffff027224 */ /* 0x000fe200078e0003 */
[----:B-----5:R-:W-:-:S05]  /*15890*/  @P0 SHF.R.U32.HI R2, RZ, R0, R4 ;  /* 0x00000000ff020219 */ /* 0x020fca0000011604 */
[----:B------:R-:W-:-:S04]  /*158a0*/  IMAD.MOV R0, RZ, RZ, -R2 ;  /* 0x000000ffff007224 */ /* 0x000fc800078e0a02 */
[----:B------:R-:W-:Y:S01]  /*158b0*/  IMAD R0, R0, UR4, R3 ;  /* 0x0000000400007c24 */ /* 0x000fe2000f8e0203 */
[----:B------:R-:W-:Y:S01]  /*158c0*/  ULDC.64 UR4, c[0x0][0x428] ;  /* 0x00010a0000047ab9 */ /* 0x000fe20000000a00 */
[----:B------:R-:W-:Y:S01]  /*158d0*/  SHF.R.S32.HI R3, RZ, 0x1f, R2 ;  /* 0x0000001fff037819 */ /* 0x000fe20000011402 */
[----:B---3--:R-:W-:-:S04]  /*158e0*/  IMAD R4, R8, UR4, RZ ;  /* 0x0000000408047c24 */ /* 0x008fc8000f8e02ff */
[C---:B----4-:R-:W-:Y:S02]  /*158f0*/  IMAD R4, R5.reuse, UR5, R4 ;  /* 0x0000000505047c24 */ /* 0x050fe4000f8e0204 */
[----:B------:R-:W-:Y:S01]  /*15900*/  IMAD.WIDE.U32 R2, R5, UR4, R2 ;  /* 0x0000000405027c25 */ /* 0x000fe2000f8e0002 */
[----:B------:R-:W-:-:S03]  /*15910*/  ULDC.64 UR4, c[0x0][0x418] ;  /* 0x0001060000047ab9 */ /* 0x000fc60000000a00 */
[----:B------:R-:W-:Y:S01]  /*15920*/  IMAD.IADD R3, R4, 0x1, R3 ;  /* 0x0000000104037824 */ /* 0x000fe200078e0203 */
        /* <DEDUP_REMOVED lines=8> */
[----:B-1----:R-:W-:Y:S01]  /*159b0*/  IMAD.MOV.U32 R26, RZ, RZ, R7 ;  /* 0x000000ffff1a7224 */ /* 0x002fe200078e0007 */
[----:B------:R-:W-:Y:S02]  /*159c0*/  SEL R25, R25, RZ, P0 ;  /* 0x000000ff19197207 */ /* 0x000fe40000000000 */
[----:B------:R-:W-:Y:S02]  /*159d0*/  LOP3.LUT R28, R20, R28, RZ, 0x3c, !PT ;  /* 0x0000001c141c7212 */ /* 0x000fe400078e3cff */
[----:B--2---:R-:W-:Y:S01]  /*159e0*/  SHF.R.S32.HI R27, RZ, 0x1f, R4 ;  /* 0x0000001fff1b7819 */ /* 0x004fe20000011404 */
[----:B------:R-:W-:Y:S06]  /*159f0*/  @!P2 BRA `(.L_x_1371) ;  /* 0x000000000004a947 */ /* 0x000fec0003800000 */
[----:B------:R-:W-:Y:S01]  /*15a00*/  BPT.TRAP 0x1 ;  /* 0x000000040000795c */ /* 0x000fe20000300000 */
.L_x_1371:
[----:B------:R-:W-:Y:S01]  /*15a10*/  IMAD R5, R25, 0x8, R22 ;  /* 0x0000000819057824 */ /* 0x000fe200078e0216 */
[----:B------:R-:W-:Y:S01]  /*15a20*/  SHF.L.U32 R2, R28, 0x1f, RZ ;  /* 0x0000001f1c027819 */ /* 0x000fe200000006ff */
[----:B------:R-:W-:Y:S03]  /*15a30*/  BSSY B1, `(.L_x_1372) ;  /* 0x0000003000017945 */ /* 0x000fe60003800000 */
[----:B------:R-:W0:Y:S02]  /*15a40*/  SYNCS.PHASECHK.TRANS64.TRYWAIT P0, [R5+URZ+0x16840], R2 ;  /* 0x01684002050075a7 */ /* 0x000e24000800017f */
[----:B0-----:R-:W-:Y:S05]  /*15a50*/  @!P0 BRA `(.L_x_1373) ;  /* 0x0000004400b88947 */ /* 0x001fea0003800000 */
.L_x_1468:
[----:B------:R-:W-:Y:S05]  /*15a60*/  BSYNC B1 ;  /* 0x0000000000017941 */ /* 0x000fea0003800000 */
.L_x_1372:
[----:B------:R-:W1:Y:S01]  /*15a70*/  S2R R8, SR_TID.X ;  /* 0x0000000000087919 */ /* 0x000e620000002100 */
[----:B------:R-:W-:Y:S01]  /*15a80*/  SHF.R.S32.HI R21, RZ, 0x1f, R0 ;  /* 0x0000001fff157819 */ /* 0x000fe20000011400 */
[----:B------:R-:W-:Y:S01]  /*15a90*/  ULDC.64 UR4, c[0x0][0x300] ;  /* 0x0000c00000047ab9 */ /* 0x000fe20000000a00 */
[----:B------:R-:W-:Y:S01]  /*15aa0*/  ULDC.64 UR6, c[0x0][0x2e8] ;  /* 0x0000ba0000067ab9 */ /* 0x000fe20000000a00 */
[----:B0-----:R-:W-:Y:S01]  /*15ab0*/  IMAD.WIDE.U32 R2, R0, UR4, RZ ;  /* 0x0000000400027c25 */ /* 0x001fe2000f8e00ff */
[----:B------:R-:W-:-:S03]  /*15ac0*/  LOP3.LUT P2, RZ, R23, 0x1, RZ, 0xc0, !PT ;  /* 0x0000000117ff7812 */ /* 0x000fc6000784c0ff */
        /* <DEDUP_REMOVED lines=9> */
[----:B-1----:R-:W-:Y:S02]  /*15b60*/  IMAD.SHL.U32 R9, R8, 0x8, RZ ;  /* 0x0000000808097824 */ /* 0x002fe400078e00ff */
[----:B------:R-:W-:Y:S01]  /*15b70*/  IMAD.WIDE.U32 R2, R24, UR4, R2 ;  /* 0x0000000418027c25 */ /* 0x000fe2000f8e0002 */
[----:B------:R-:W-:Y:S02]  /*15b80*/  UMOV UR4, 0xffffffff ;  /* 0xffffffff00047882 */ /* 0x000fe40000000000 */
[----:B------:R-:W-:Y:S01]  /*15b90*/  LOP3.LUT R9, R9, 0x1f8, RZ, 0xc0, !PT ;  /* 0x000001f809097812 */ /* 0x000fe200078ec0ff */
[----:B------:R-:W-:Y:S02]  /*15ba0*/  IMAD.SHL.U32 R11, R8, 0x8, RZ ;  /* 0x00000008080b7824 */ /* 0x000fe400078e00ff */
[----:B------:R-:W-:Y:S01]  /*15bb0*/  IMAD R10, R24, UR5, R3 ;  /* 0x00000005180a7c24 */ /* 0x000fe2000f8e0203 */
[----:B------:R-:W-:-:S02]  /*15bc0*/  LOP3.LUT R9, R9, 0x38, R8, 0x78, !PT ;  /* 0x0000003809097812 */ /* 0x000fc400078e7808 */
[C---:B------:R-:W-:Y:S02]  /*15bd0*/  LEA R8, P0, R2.reuse, UR6, 0x1 ;  /* 0x0000000602087c11 */ /* 0x040fe4000f8008ff */
[----:B------:R-:W-:Y:S02]  /*15be0*/  LOP3.LUT R9, R9, 0x200, R11, 0xf8, !PT ;  /* 0x0000020009097812 */ /* 0x000fe400078ef80b */
[----:B------:R-:W-:-:S03]  /*15bf0*/  LEA.HI.X R10, R2, UR7, R10, 0x1, P0 ;  /* 0x00000007020a7c11 */ /* 0x000fc600080f0c0a */
[----:B------:R-:W-:Y:S01]  /*15c00*/  IMAD R9, R25, 0x2000, R9 ;  /* 0x0000200019097824 */ /* 0x000fe200078e0209 */
[----:B------:R-:W-:Y:S06]  /*15c10*/  BRA.DIV UR4, `(.L_x_1374) ;  /* 0x00000046045c7947 */ /* 0x000fec000b800000 */
        /* <DEDUP_REMOVED lines=40> */
.L_x_1486:
[----:B-1----:R-:W-:-:S05]  /*15ea0*/  IADD3 R2, P0, R2, R7, RZ ;  /* 0x0000000702027210 */ /* 0x002fca0007f1e0ff */
[----:B------:R-:W-:Y:S01]  /*15eb0*/  IMAD.X R3, RZ, RZ, R10, P0 ;  /* 0x000000ffff037224 */ /* 0x000fe200000e060a */
[----:B------:R-:W-:-:S04]  /*15ec0*/  PLOP3.LUT P0, PT, PT, PT, PT, 0x80, 0x0 ;  /* 0x000000000000781c */ /* 0x000fc80003f0f070 */
[----:B------:R-:W-:Y:S01]  /*15ed0*/  @!PT LDS RZ, [RZ] ;  /* 0x00000000fffff984 */ /* 0x000fe20000000800 */
[----:B------:R-:W-:Y:S01]  /*15ee0*/  @!PT LDS RZ, [RZ] ;  /* 0x00000000fffff984 */ /* 0x000fe20000000800 */
[----:B------:R-:W-:Y:S01]  /*15ef0*/  @!PT LDS RZ, [RZ] ;  /* 0x00000000fffff984 */ /* 0x000fe20000000800 */
[----:B------:R1:W-:Y:S01]  /*15f00*/  LDGSTS.E.BYPASS.LTC128B.128 [R9+0x11c00], desc[UR54][R2.64], !P2 ;  /* 0x11c0000002097fae */ /* 0x0003e2000d101d76 */
[----:B------:R-:W-:-:S08]  /*15f10*/  NOP ;  /* 0x0000000000007918 */ /* 0x000fd00000000000 */
.L_x_1375:
        /* <DEDUP_REMOVED lines=11> */
.L_x_1376:
[----:B------:R1:W-:Y:S01]  /*15fd0*/  SYNCS.ARRIVE.TRANS64.A1T0 RZ, [R5+URZ+0x16830], RZ ;  /* 0x016830ff05ff79a7 */ /* 0x0003e2000810003f */
[----:B------:R-:W-:Y:S05]  /*15fe0*/  @!P3 BRA `(.L_x_1377) ;  /* 0x000000000004b947 */ /* 0x000fea0003800000 */
[----:B------:R-:W-:Y:S01]  /*15ff0*/  BPT.TRAP 0x1 ;  /* 0x000000040000795c */ /* 0x000fe20000300000 */
.L_x_1377:
[----:B------:R-:W-:Y:S01]  /*16000*/  SHF.L.U32 R2, R20, 0x1f, RZ ;  /* 0x0000001f14027819 */ /* 0x000fe200000006ff */
[----:B-1----:R-:W-:Y:S01]  /*16010*/  IMAD R5, R6, 0x8, R22 ;  /* 0x0000000806057824 */ /* 0x002fe200078e0216 */
[----:B------:R-:W-:Y:S03]  /*16020*/  BSSY B1, `(.L_x_1378) ;  /* 0x0000003000017945 */ /* 0x000fe60003800000 */
[----:B------:R-:W1:Y:S02]  /*16030*/  SYNCS.PHASECHK.TRANS64.TRYWAIT P0, [R5+URZ+0x16860], R2 ;  /* 0x01686002050075a7 */ /* 0x000e64000800017f */
[----:B-1----:R-:W-:Y:S05]  /*16040*/  @!P0 BRA `(.L_x_1379) ;  /* 0x0000004800808947 */ /* 0x002fea0003800000 */
.L_x_1487:
[----:B------:R-:W-:Y:S05]  /*16050*/  BSYNC B1 ;  /* 0x0000000000017941 */ /* 0x000fea0003800000 */
.L_x_1378:
[----:B------:R-:W2:Y:S04]  /*16060*/  LDL R11, [R1+0xc] ;  /* 0x00000c00010b7983 */ /* 0x000ea80000100800 */
[----:B0-----:R-:W2:Y:S01]  /*16070*/  LDL.LU R8, [R1] ;  /* 0x0000000001087983 */ /* 0x001ea20000300800 */
        /* <DEDUP_REMOVED lines=59> */
.L_x_1505:
        /* <DEDUP_REMOVED lines=25> */
.L_x_1381:
        /* <DEDUP_REMOVED lines=11> */
.L_x_1382:
[----:B------:R-:W2:Y:S01]  /*16670*/  LDL R0, [R1+0x10] ;  /* 0x0000100001007983 */ /* 0x000ea20000100800 */
[----:B------:R3:W-:Y:S01]  /*16680*/  SYNCS.ARRIVE.TRANS64.A1T0 RZ, [R5+URZ+0x16850], RZ ;  /* 0x016850ff05ff79a7 */ /* 0x0007e2000810003f */
[C---:B------:R-:W-:Y:S02]  /*16690*/  VIADD R7, R26.reuse, 0xffffffff ;  /* 0xffffffff1a077836 */ /* 0x040fe40000000000 */
[----:B------:R3:W-:Y:S01]  /*166a0*/  STL [R1], R26 ;  /* 0x0000001a01007387 */ /* 0x0007e20000100800 */
[----:B------:R-:W-:Y:S02]  /*166b0*/  IMAD.MOV.U32 R6, RZ, RZ, R25 ;  /* 0x000000ffff067224 */ /* 0x000fe400078e0019 */
[----:B------:R-:W-:Y:S01]  /*166c0*/  IMAD.MOV.U32 R20, RZ, RZ, R28 ;  /* 0x000000ffff147224 */ /* 0x000fe200078e001c */
[----:B--2---:R-:W-:-:S13]  /*166d0*/  ISETP.GT.AND P0, PT, R26, R0, PT ;  /* 0x000000001a00720c */ /* 0x004fda0003f04270 */
[----:B---3--:R-:W-:Y:S05]  /*166e0*/  @P0 BRA `(.L_x_1383) ;  /* 0xfffffff000200947 */ /* 0x008fea000383ffff */
.L_x_1370:
[----:B------:R-:W-:Y:S05]  /*166f0*/  BSYNC B0 ;  /* 0x0000000000007941 */ /* 0x000fea0003800000 */
.L_x_1369:
[----:B------:R-:W1:Y:S01]  /*16700*/  S2R R0, SR_TID.X ;  /* 0x0000000000007919 */ /* 0x000e620000002100 */
[----:B------:R-:W-:Y:S01]  /*16710*/  BSSY B0, `(.L_x_1384) ;  /* 0x0000010000007945 */ /* 0x000fe20003800000 */
[----:B-1----:R-:W-:-:S04]  /*16720*/  LOP3.LUT R0, R0, 0x7f, RZ, 0xc0, !PT ;  /* 0x0000007f00007812 */ /* 0x002fc800078ec0ff */
[----:B------:R-:W-:-:S13]  /*16730*/  ISETP.NE.AND P0, PT, R0, RZ, PT ;  /* 0x000000ff0000720c */ /* 0x000fda0003f05270 */
[----:B------:R-:W-:Y:S05]  /*16740*/  @P0 BRA `(.L_x_1385) ;  /* 0x0000000000300947 */ /* 0x000fea0003800000 */
[----:B------:R-:W1:Y:S01]  /*16750*/  S2R R5, SR_LANEID ;  /* 0x0000000000057919 */ /* 0x000e620000000000 */
[----:B------:R-:W-:Y:S01]  /*16760*/  VOTEU.ANY UR4, UPT, PT ;  /* 0x0000000000047886 */ /* 0x000fe200038e0100 */
[----:B0-----:R-:W0:Y:S01]  /*16770*/  LDC.64 R2, c[0x0][0xc60] ;  /* 0x00031800ff027b82 */ /* 0x001e220000000a00 */
[----:B------:R-:W1:Y:S02]  /*16780*/  FLO.U32 R0, UR4 ;  /* 0x0000000400007d00 */ /* 0x000e6400080e0000 */
[----:B-1----:R-:W-:-:S06]  /*16790*/  ISETP.EQ.U32.AND P0, PT, R0, R5, PT ;  /* 0x000000050000720c */ /* 0x002fcc0003f02070 */
[----:B------:R-:W0:Y:S07]  /*167a0*/  POPC R5, UR4 ;  /* 0x0000000400057d09 */ /* 0x000e2e0008000000 */
[----:B0-----:R-:W2:Y:S01]  /*167b0*/  @P0 ATOMG.E.ADD.STRONG.GPU PT, R3, desc[UR54][R2.64], R5 ;  /* 0x00000005020309a8 */ /* 0x001ea200081ee1f6 */
[----:B------:R-:W0:Y:S02]  /*167c0*/  S2R R4, SR_LTMASK ;  /* 0x0000000000047919 */ /* 0x000e240000003900 */
[----:B0-----:R-:W-:-:S04]  /*167d0*/  LOP3.LUT R4, R4, UR4, RZ, 0xc0, !PT ;  /* 0x0000000404047c12 */ /* 0x001fc8000f8ec0ff */
[----:B------:R-:W0:Y:S01]  /*167e0*/  POPC R7, R4 ;  /* 0x0000000400077309 */ /* 0x000e220000000000 */
[----:B--2---:R-:W0:Y:S02]  /*167f0*/  SHFL.IDX PT, R0, R3, R0, 0x1f ;  /* 0x00001f0003007589 */ /* 0x004e2400000e0000 */
[----:B0-----:R-:W-:-:S07]  /*16800*/  IADD3 R16, R0, UR38, R7 ;  /* 0x0000002600107c10 */ /* 0x001fce000fffe007 */
.L_x_1385:
[----:B------:R-:W-:Y:S05]  /*16810*/  BSYNC B0 ;  /* 0x0000000000007941 */ /* 0x000fea0003800000 */
.L_x_1384:
[----:B------:R-:W-:-:S05]  /*16820*/  IMAD.U32 R0, RZ, RZ, UR37 ;  /* 0x00000025ff007e24 */ /* 0x000fca000f8e00ff */
[----:B------:R-:W-:-:S13]  /*16830*/  ISETP.NE.AND P0, PT, R0, 0x3, PT ;  /* 0x000000030000780c */ /* 0x000fda0003f05270 */
[----:B------:R-:W-:Y:S05]  /*16840*/  @!P0 BRA `(.L_x_1386) ;  /* 0x0000000000048947 */ /* 0x000fea0003800000 */
[----:B------:R-:W-:Y:S01]  /*16850*/  BPT.TRAP 0x1 ;  /* 0x000000040000795c */ /* 0x000fe20000300000 */
.L_x_1386:
[----:B------:R-:W2:Y:S01]  /*16860*/  LDL.LU R2, [R1+0xc] ;  /* 0x00000c0001027983 */ /* 0x000ea20000300800 */
[----:B------:R-:W-:Y:S01]  /*16870*/  IMAD R0, R25, 0x8, R22 ;  /* 0x0000000819007824 */ /* 0x000fe200078e0216 */
[----:B0-----:R-:W-:Y:S01]  /*16880*/  SHF.L.U32 R3, R28, 0x1f, RZ ;  /* 0x0000001f1c037819 */ /* 0x001fe200000006ff */
[----:B------:R-:W-:Y:S03]  /*16890*/  BSSY B0, `(.L_x_1387) ;  /* 0x0000004000007945 */ /* 0x000fe60003800000 */
[----:B------:R-:W0:Y:S01]  /*168a0*/  SYNCS.PHASECHK.TRANS64.TRYWAIT P0, [R0+URZ+0x16860], R3 ;  /* 0x01686003000075a7 */ /* 0x000e22000800017f */
[----:B--2---:R-:W-:Y:S01]  /*168b0*/  IMAD R6, R26, -0x80, R2 ;  /* 0xffffff801a067824 */ /* 0x004fe200078e0202 */
[----:B0-----:R-:W-:Y:S06]  /*168c0*/  @!P0 BRA `(.L_x_1388) ;  /* 0x0000004800bc8947 */ /* 0x001fec0003800000 */
.L_x_1506:
[----:B------:R-:W-:Y:S05]  /*168d0*/  BSYNC B0 ;  /* 0x0000000000007941 */ /* 0x000fea0003800000 */
.L_x_1387:
[----:B------:R-:W1:Y:S01]  /*168e0*/  S2R R7, SR_TID.X ;  /* 0x0000000000077919 */ /* 0x000e620000002100 */
[----:B------:R-:W-:Y:S02]  /*168f0*/  ULDC UR4, c[0x0][0x2f4] ;  /* 0x0000bd0000047ab9 */ /* 0x000fe40000000800 */
[----:B------:R-:W-:Y:S01]  /*16900*/  ISETP.GE.AND P0, PT, R29, UR4, PT ;  /* 0x000000041d007c0c */ /* 0x000fe2000bf06270 */
[----:B------:R-:W-:Y:S01]  /*16910*/  UMOV UR4, 0xffffffff ;  /* 0xffffffff00047882 */ /* 0x000fe20000000000 */
[C---:B-1----:R-:W-:Y:S01]  /*16920*/  IMAD.SHL.U32 R2, R7.reuse, 0x8, RZ ;  /* 0x0000000807027824 */ /* 0x042fe200078e00ff */
[C---:B------:R-:W-:Y:S01]  /*16930*/  LOP3.LUT R5, R7.reuse, 0x7f, RZ, 0xc0, !PT ;  /* 0x0000007f07057812 */ /* 0x040fe200078ec0ff */
[----:B------:R-:W-:-:S03]  /*16940*/  IMAD.SHL.U32 R4, R7, 0x8, RZ ;  /* 0x0000000807047824 */ /* 0x000fc600078e00ff */
[----:B------:R-:W-:Y:S02]  /*16950*/  LOP3.LUT R2, R2, 0x1f8, RZ, 0xc0, !PT ;  /* 0x000001f802027812 */ /* 0x000fe400078ec0ff */
[----:B------:R-:W-:Y:S02]  /*16960*/  SHF.R.U32.HI R5, RZ, 0x3, R5 ;  /* 0x00000003ff057819 */ /* 0x000fe40000011605 */
        /* <DEDUP_REMOVED lines=9> */
[----:B0-----:R-:W0:Y:S04]  /*16a00*/  SHFL.IDX PT, R3, R18, RZ, 0x181f ;  /* 0x00181fff12037589 */ /* 0x001e2800000e0000 */
[----:B------:R-:W2:Y:S04]  /*16a10*/  SHFL.IDX PT, R9, R17, 0x1, 0x181f ;  /* 0x00381f0011097f89 */ /* 0x000ea800000e0000 */
[----:B------:R-:W3:Y:S04]  /*16a20*/  SHFL.IDX PT, R7, R18, 0x1, 0x181f ;  /* 0x00381f0012077f89 */ /* 0x000ee800000e0000 */
[----:B------:R-:W4:Y:S04]  /*16a30*/  SHFL.IDX PT, R10, R17, 0x2, 0x181f ;  /* 0x00581f00110a7f89 */ /* 0x000f2800000e0000 */
[----:B------:R-:W5:Y:S01]  /*16a40*/  SHFL.IDX PT, R8, R18, 0x2, 0x181f ;  /* 0x00581f0012087f89 */ /* 0x000f6200000e0000 */
[----:B-1----:R-:W-:-:S03]  /*16a50*/  IADD3 R2, P2, R14, R5, RZ ;  /* 0x000000050e027210 */ /* 0x002fc60007f5e0ff */
[----:B------:R-:W-:Y:S02]  /*16a60*/  SHFL.IDX PT, R14, R17, 0x6, 0x181f ;  /* 0x00d81f00110e7f89 */ /* 0x000fe400000e0000 */
[----:B0-----:R-:W-:-:S05]  /*16a70*/  IMAD.X R3, RZ, RZ, R3, P2 ;  /* 0x000000ffff037224 */ /* 0x001fca00010e0603 */
        /* <DEDUP_REMOVED lines=20> */
[----:B--2---:R-:W-:-:S05]  /*16bc0*/  IADD3 R2, P2, R10, R5, RZ ;  /* 0x000000050a027210 */ /* 0x004fca0007f5e0ff */
[----:B---3--:R-:W-:Y:S02]  /*16bd0*/  IMAD.X R3, RZ, RZ, R8, P2 ;  /* 0x000000ffff037224 */ /* 0x008fe400010e0608 */
[----:B------:R-:W2:Y:S04]  /*16be0*/  SHFL.IDX PT, R8, R18, 0x6, 0x181f ;  /* 0x00d81f0012087f89 */ /* 0x000ea800000e0000 */
[----:B------:R0:W-:Y:S01]  /*16bf0*/  LDGSTS.E.BYPASS.LTC128B.128 [R4+0x2400], desc[UR54][R2.64], !P1 ;  /* 0x0240000002047fae */ /* 0x0001e2000c901d76 */
[----:B------:R-:W-:-:S03]  /*16c00*/  ISETP.LT.OR P1, PT, R6, 0x51, P0 ;  /* 0x000000510600780c */ /* 0x000fc60000721670 */
[----:B------:R-:W3:Y:S01]  /*16c10*/  SHFL.IDX PT, R18, R18, 0x7, 0x181f ;  /* 0x00f81f0012127f89 */ /* 0x000ee200000e0000 */
[----:B0-----:R-:W-:-:S05]  /*16c20*/  IADD3 R2, P2, R9, R5, RZ ;  /* 0x0000000509027210 */ /* 0x001fca0007f5e0ff */
[----:B-1----:R-:W-:-:S05]  /*16c30*/  IMAD.X R3, RZ, RZ, R7, P2 ;  /* 0x000000ffff037224 */ /* 0x002fca00010e0607 */
[----:B------:R0:W-:Y:S01]  /*16c40*/  LDGSTS.E.BYPASS.LTC128B.128 [R4+0x2c00], desc[UR54][R2.64], !P1 ;  /* 0x02c0000002047fae */ /* 0x0001e2000c901d76 */
[----:B------:R-:W-:Y:S02]  /*16c50*/  ISETP.LT.OR P1, PT, R6, 0x61, P0 ;  /* 0x000000610600780c */ /* 0x000fe40000721670 */
[----:B0-----:R-:W-:Y:S02]  /*16c60*/  IADD3 R2, P2, R14, R5, RZ ;  /* 0x000000050e027210 */ /* 0x001fe40007f5e0ff */
[----:B------:R0:W1:Y:S03]  /*16c70*/  SHFL.IDX PT, R14, R17, 0x7, 0x181f ;  /* 0x00f81f00110e7f89 */ /* 0x00006600000e0000 */
[----:B--2---:R-:W-:-:S06]  /*16c80*/  IMAD.X R3, RZ, RZ, R8, P2 ;  /* 0x000000ffff037224 */ /* 0x004fcc00010e0608 */
[----:B---3--:R0:W-:Y:S02]  /*16c90*/  LDGSTS.E.BYPASS.LTC128B.128 [R4+0x3400], desc[UR54][R2.64], !P1 ;  /* 0x0340000002047fae */ /* 0x0081e4000c901d76 */
.L_x_1524:
[----:B------:R-:W-:Y:S02]  /*16ca0*/  ISETP.LT.OR P0, PT, R6, 0x71, P0 ;  /* 0x000000710600780c */ /* 0x000fe40000701670 */
[----:B01----:R-:W-:-:S05]  /*16cb0*/  IADD3 R2, P1, R14, R5, RZ ;  /* 0x000000050e027210 */ /* 0x003fca0007f3e0ff */
[----:B------:R-:W-:-:S06]  /*16cc0*/  IMAD.X R3, RZ, RZ, R18, P1 ;  /* 0x000000ffff037224 */ /* 0x000fcc00008e0612 */
[----:B------:R-:W-:Y:S01]  /*16cd0*/  @!PT LDS RZ, [RZ] ;  /* 0x00000000fffff984 */ /* 0x000fe20000000800 */
[----:B------:R-:W-:Y:S01]  /*16ce0*/  @!PT LDS RZ, [RZ] ;  /* 0x00000000fffff984 */ /* 0x000fe20000000800 */
[----:B------:R-:W-:Y:S01]  /*16cf0*/  @!PT LDS RZ, [RZ] ;  /* 0x00000000fffff984 */ /* 0x000fe20000000800 */
[----:B------:R0:W-:Y:S01]  /*16d00*/  LDGSTS.E.BYPASS.LTC128B.128 [R4+0x3c00], desc[UR54][R2.64], !P0 ;  /* 0x03c0000002047fae */ /* 0x0001e2000c101d76 */
[----:B------:R-:W-:Y:S01]  /*16d10*/  PLOP3.LUT P0, PT, PT, PT, PT, 0x80, 0x0 ;  /* 0x000000000000781c */ /* 0x000fe20003f0f070 */
[----:B------:R-:W-:-:S12]  /*16d20*/  NOP ;  /* 0x0000000000007918 */ /* 0x000fd80000000000 */
.L_x_1390:
        /* <DEDUP_REMOVED lines=11> */
.L_x_1391:
[----:B------:R0:W-:Y:S01]  /*16de0*/  SYNCS.ARRIVE.TRANS64.A1T0 RZ, [R0+URZ+0x16850], RZ ;  /* 0x016850ff00ff79a7 */ /* 0x0001e2000810003f */
[----:B------:R-:W-:-:S05]  /*16df0*/  VIADD R25, R25, 0x1 ;  /* 0x0000000119197836 */ /* 0x000fca0000000000 */
[----:B------:R-:W-:-:S04]  /*16e00*/  ISETP.NE.AND P0, PT, R25, 0x2, PT ;  /* 0x000000021900780c */ /* 0x000fc80003f05270 */
[----:B------:R-:W-:Y:S02]  /*16e10*/  SEL R3, RZ, 0x1, P0 ;  /* 0x00000001ff037807 */ /* 0x000fe40000000000 */
[----:B------:R-:W-:Y:S02]  /*16e20*/  SEL R25, R25, RZ, P0 ;  /* 0x000000ff19197207 */ /* 0x000fe40000000000 */
[----:B0-----:R-:W-:-:S07]  /*16e30*/  LOP3.LUT R28, R28, R3, RZ, 0x3c, !PT ;  /* 0x000000031c1c7212 */ /* 0x001fce00078e3cff */
.L_x_1350:
[----:B------:R-:W-:Y:S05]  /*16e40*/  BSYNC B7 ;  /* 0x0000000000077941 */ /* 0x000fea0003800000 */
.L_x_1348:
[----:B------:R-:W-:-:S13]  /*16e50*/  LOP3.LUT P0, RZ, R23, 0x20, RZ, 0xc0, !PT ;  /* 0x0000002017ff7812 */ /* 0x000fda000780c0ff */
[----:B------:R-:W-:Y:S05]  /*16e60*/  @!P0 BRA `(.L_x_1392) ;  /* 0x0000000000248947 */ /* 0x000fea0003800000 */
[----:B------:R-:W-:Y:S05]  /*16e70*/  WARPSYNC.ALL ;  /* 0x0000000000007948 */ /* 0x000fea0003800000 */
[----:B------:R-:W0:Y:S08]  /*16e80*/  S2UR UR5, SR_CgaCtaId ;  /* 0x00000000000579c3 */ /* 0x000e300000008800 */
[----:B------:R-:W-:Y:S06]  /*16e90*/  BAR.SYNC.DEFER_BLOCKING 0x5, 0x200 ;  /* 0x0148000000007b1d */ /* 0x000fec0000010000 */
[----:B------:R-:W-:-:S02]  /*16ea0*/  UMOV UR4, 0x400 ;  /* 0x0000040000047882 */ /* 0x000fc40000000000 */
[----:B0-----:R-:W-:-:S06]  /*16eb0*/  ULEA UR4, UR5, UR4, 0x18 ;  /* 0x0000000405047291 */ /* 0x001fcc000f8ec03f */
[----:B------:R-:W-:-:S05]  /*16ec0*/  IMAD.U32 R22, RZ, RZ, UR4 ;  /* 0x00000004ff167e24 */ /* 0x000fca000f8e00ff */
[----:B------:R1:W2:Y:S01]  /*16ed0*/  LDS.128 R16, [R22+0x168d0] ;  /* 0x0168d00016107984 */ /* 0x0002a20000000c00 */
[----:B------:R-:W-:Y:S06]  /*16ee0*/  BAR.ARV 0x4, 0x200 ;  /* 0x0108000000007b1d */ /* 0x000fec0000002000 */
[----:B------:R-:W-:Y:S05]  /*16ef0*/  BRA `(.L_x_1393) ;  /* 0x0000000c00d47947 */ /* 0x000fea0003800000 */
.L_x_1392:
        /* <DEDUP_REMOVED lines=42> */
[----:B------:R0:W1:Y:S02]  /*171a0*/  SHFL.IDX PT, R14, R2, 0x1f, 0x1f ;  /* 0x03e01f00020e7f89 */ /* 0x00006400000e0000 */
.L_x_1534:
[----:B------:R-:W-:Y:S02]  /*171b0*/  ULDC UR4, c[0x0][0xc38] ;  /* 0x00030e0000047ab9 */ /* 0x000fe40000000800 */
[----:B------:R-:W-:-:S04]  /*171c0*/  IMAD.U32 R4, RZ, RZ, UR4 ;  /* 0x00000004ff047e24 */ /* 0x000fc8000f8e00ff */
[----:B-1----:R-:W-:-:S04]  /*171d0*/  IMAD R3, R14, R4, RZ ;  /* 0x000000040e037224 */ /* 0x002fc800078e02ff */
[----:B------:R-:W-:-:S05]  /*171e0*/  IMAD.IADD R6, R6, 0x1, R3 ;  /* 0x0000000106067824 */ /* 0x000fca00078e0203 */
[----:B------:R-:W-:-:S13]  /*171f0*/  ISETP.GT.AND P6, PT, R6, R0, PT ;  /* 0x000000000600720c */ /* 0x000fda0003fc4270 */
[----:B------:R-:W-:Y:S05]  /*17200*/  @P6 BRA `(.L_x_1395) ;  /* 0x0000000000a46947 */ /* 0x000fea0003800000 */
.L_x_1398:
[----:B0-----:R-:W0:Y:S01]  /*17210*/  LDC R2, c[0x0][0xc3c] ;  /* 0x00030f00ff027b82 */ /* 0x001e220000000800 */
[----:B------:R-:W-:-:S05]  /*17220*/  VIADD R19, R19, 0x1f ;  /* 0x0000001f13137836 */ /* 0x000fca0000000000 */
[----:B0-----:R-:W-:-:S13]  /*17230*/  ISETP.GE.AND P6, PT, R19, R2, PT ;  /* 0x000000021300720c */ /* 0x001fda0003fc6270 */
[----:B------:R-:W-:Y:S05]  /*17240*/  @P6 BRA `(.L_x_1396) ;  /* 0x0000000800bc6947 */ /* 0x000fea0003800000 */
[----:B------:R-:W0:Y:S01]  /*17250*/  S2R R3, SR_TID.X ;  /* 0x0000000000037919 */ /* 0x000e220000002100 */
        /* <DEDUP_REMOVED lines=30> */
.L_x_1542:
[----:B------:R-:W-:Y:S02]  /*17440*/  ULDC UR4, c[0x0][0xc38] ;  /* 0x00030e0000047ab9 */ /* 0x000fe40000000800 */
[----:B------:R-:W-:-:S04]  /*17450*/  IMAD.U32 R4, RZ, RZ, UR4 ;  /* 0x00000004ff047e24 */ /* 0x000fc8000f8e00ff */
[----:B-1----:R-:W-:-:S04]  /*17460*/  IMAD R3, R14, R4, RZ ;  /* 0x000000040e037224 */ /* 0x002fc800078e02ff */
[----:B------:R-:W-:-:S05]  /*17470*/  IMAD.IADD R6, R3, 0x1, R6 ;  /* 0x0000000103067824 */ /* 0x000fca00078e0206 */
[----:B------:R-:W-:-:S13]  /*17480*/  ISETP.GT.AND P6, PT, R6, R0, PT ;  /* 0x000000000600720c */ /* 0x000fda0003fc4270 */
[----:B------:R-:W-:Y:S05]  /*17490*/  @!P6 BRA `(.L_x_1398) ;  /* 0xfffffffc005ce947 */ /* 0x000fea000383ffff */
.L_x_1395:
[----:B------:R-:W-:Y:S01]  /*174a0*/  IMAD.IADD R6, R6, 0x1, -R3 ;  /* 0x0000000106067824 */ /* 0x000fe200078e0a03 */
[----:B------:R-:W-:-:S03]  /*174b0*/  UMOV UR4, 0xffffffff ;  /* 0xffffffff00047882 */ /* 0x000fc60000000000 */
[----:B------:R-:W-:-:S05]  /*174c0*/  IMAD R3, R2, R4, R6 ;  /* 0x0000000402037224 */ /* 0x000fca00078e0206 */
[----:B------:R-:W-:Y:S01]  /*174d0*/  ISETP.GT.AND P6, PT, R3, R0, PT ;  /* 0x000000000300720c */ /* 0x000fe20003fc4270 */
[----:B------:R-:W-:-:S12]  /*174e0*/  BRA.DIV UR4, `(.L_x_1399) ;  /* 0x0000004e04f87947 */ /* 0x000fd8000b800000 */
[----:B------:R-:W-:-:S04]  /*174f0*/  VOTE.ANY R3, PT, !P6 ;  /* 0x0000000000037806 */ /* 0x000fc800070e0100 */
[----:B------:R-:W1:Y:S02]  /*17500*/  POPC R7, R3 ;  /* 0x0000000300077309 */ /* 0x000e640000000000 */
[----:B-1----:R1:W2:Y:S01]  /*17510*/  SHFL.IDX PT, R17, R17, R7, 0x1f ;  /* 0x00001f0711117589 */ /* 0x0022a200000e0000 */
[----:B------:R-:W-:-:S03]  /*17520*/  IMAD.IADD R19, R7, 0x1, R19 ;  /* 0x0000000107137824 */ /* 0x000fc600078e0213 */
[----:B------:R1:W3:Y:S04]  /*17530*/  SHFL.IDX PT, R5, R5, R7, 0x1f ;  /* 0x00001f0705057589 */ /* 0x0002e800000e0000 */
.L_x_1547:
[----:B------:R-:W-:-:S13]  /*17540*/  ISETP.NE.AND P0, PT, R3, RZ, PT ;  /* 0x000000ff0300720c */ /* 0x000fda0003f05270 */
[----:B------:R-:W-:Y:S05]  /*17550*/  @!P0 BRA `(.L_x_1400) ;  /* 0x0000000000108947 */ /* 0x000fea0003800000 */
[----:B------:R-:W-:Y:S01]  /*17560*/  UMOV UR4, 0xffffffff ;  /* 0xffffffff00047882 */ /* 0x000fe20000000000 */
[----:B------:R-:W-:Y:S02]  /*17570*/  VIADD R12, R7, 0xffffffff ;  /* 0xffffffff070c7836 */ /* 0x000fe40000000000 */
[----:B------:R-:W-:Y:S05]  /*17580*/  BRA.DIV UR4, `(.L_x_1401) ;  /* 0x0000005204307947 */ /* 0x000fea000b800000 */
[----:B------:R4:W0:Y:S02]  /*17590*/  SHFL.IDX PT, R16, R2, R12, 0x1f ;  /* 0x00001f0c02107589 */ /* 0x00082400000e0000 */
.L_x_1400:
[----:B---3--:R-:W-:Y:S01]  /*175a0*/  ISETP.NE.AND P0, PT, R5, 0x1, PT ;  /* 0x000000010500780c */ /* 0x008fe20003f05270 */
[----:B0-----:R-:W-:-:S04]  /*175b0*/  IMAD R16, R16, R4, R6 ;  /* 0x0000000410107224 */ /* 0x001fc800078e0206 */
[----:B------:R-:W-:-:S08]  /*175c0*/  IMAD.IADD R0, R0, 0x1, -R16 ;  /* 0x0000000100007824 */ /* 0x000fd000078e0a10 */
[----:B------:R-:W-:Y:S05]  /*175d0*/  @!P0 BRA `(.L_x_1402) ;  /* 0x0000000000dc8947 */ /* 0x000fea0003800000 */
[----:B--2---:R-:W-:Y:S01]  /*175e0*/  IABS R4, R17 ;  /* 0x0000001100047213 */ /* 0x004fe20000000000 */
[----:B----4-:R-:W-:Y:S01]  /*175f0*/  IMAD.MOV.U32 R2, RZ, RZ, RZ ;  /* 0x000000ffff027224 */ /* 0x010fe200078e00ff */
[----:B------:R-:W-:Y:S02]  /*17600*/  IABS R6, R5 ;  /* 0x0000000500067213 */ /* 0x000fe40000000000 */
[----:B-1----:R-:W0:Y:S08]  /*17610*/  I2F.RP R7, R4 ;  /* 0x0000000400077306 */ /* 0x002e300000209400 */
[----:B------:R-:W-:Y:S08]  /*17620*/  I2F.RP R10, R6 ;  /* 0x00000006000a7306 */ /* 0x000ff00000209400 */
[----:B0-----:R-:W0:Y:S02]  /*17630*/  MUFU.RCP R7, R7 ;  /* 0x0000000700077308 */ /* 0x001e240000001000 */
[----:B0-----:R-:W-:-:S06]  /*17640*/  VIADD R3, R7, 0xffffffe ;  /* 0x0ffffffe07037836 */ /* 0x001fcc0000000000 */
[----:B------:R-:W0:Y:S02]  /*17650*/  F2I.FTZ.U32.TRUNC.NTZ R3, R3 ;  /* 0x0000000300037305 */ /* 0x000e24000021f000 */
[----:B0-----:R-:W-:-:S04]  /*17660*/  IMAD.MOV R9, RZ, RZ, -R3 ;  /* 0x000000ffff097224 */ /* 0x001fc800078e0a03 */
[----:B------:R-:W-:-:S04]  /*17670*/  IMAD R9, R9, R4, RZ ;  /* 0x0000000409097224 */ /* 0x000fc800078e02ff */
[----:B------:R-:W-:Y:S01]  /*17680*/  IMAD.HI.U32 R8, R3, R9, R2 ;  /* 0x0000000903087227 */ /* 0x000fe200078e0002 */
[----:B------:R-:W-:Y:S01]  /*17690*/  IABS R9, R0 ;  /* 0x0000000000097213 */ /* 0x000fe20000000000 */
[----:B------:R-:W0:Y:S01]  /*176a0*/  MUFU.RCP R2, R10 ;  /* 0x0000000a00027308 */ /* 0x000e220000001000 */
[----:B------:R-:W-:-:S03]  /*176b0*/  IABS R3, R17 ;  /* 0x0000001100037213 */ /* 0x000fc60000000000 */
[----:B------:R-:W-:-:S04]  /*176c0*/  IMAD.HI.U32 R7, R8, R9, RZ ;  /* 0x0000000908077227 */ /* 0x000fc800078e00ff */
[----:B------:R-:W-:-:S04]  /*176d0*/  IMAD.MOV R12, RZ, RZ, -R3 ;  /* 0x000000ffff0c7224 */ /* 0x000fc800078e0a03 */
[----:B------:R-:W-:Y:S02]  /*176e0*/  IMAD R9, R7, R12, R9 ;  /* 0x0000000c07097224 */ /* 0x000fe400078e0209 */
[----:B0-----:R-:W-:-:S03]  /*176f0*/  VIADD R3, R2, 0xffffffe ;  /* 0x0ffffffe02037836 */ /* 0x001fc60000000000 */
[----:B------:R-:W-:Y:S01]  /*17700*/  ISETP.GT.U32.AND P1, PT, R4, R9, PT ;  /* 0x000000090400720c */ /* 0x000fe20003f24070 */
[----:B------:R-:W-:Y:S02]  /*17710*/  IMAD.MOV.U32 R2, RZ, RZ, RZ ;  /* 0x000000ffff027224 */ /* 0x000fe400078e00ff */
[----:B------:R-:W0:Y:S10]  /*17720*/  F2I.FTZ.U32.TRUNC.NTZ R3, R3 ;  /* 0x0000000300037305 */ /* 0x000e34000021f000 */
[----:B------:R-:W-:-:S02]  /*17730*/  @!P1 IMAD.IADD R9, R9, 0x1, -R4 ;  /* 0x0000000109099824 */ /* 0x000fc400078e0a04 */
[----:B------:R-:W-:Y:S01]  /*17740*/  @!P1 VIADD R7, R7, 0x1 ;  /* 0x0000000107079836 */ /* 0x000fe20000000000 */
[----:B------:R-:W-:Y:S02]  /*17750*/  ISETP.NE.AND P1, PT, R17, RZ, PT ;  /* 0x000000ff1100720c */ /* 0x000fe40003f25270 */
[----:B------:R-:W-:Y:S01]  /*17760*/  ISETP.GE.U32.AND P0, PT, R9, R4, PT ;  /* 0x000000040900720c */ /* 0x000fe20003f06070 */
[----:B0-----:R-:W-:-:S04]  /*17770*/  IMAD.MOV R9, RZ, RZ, -R3 ;  /* 0x000000ffff097224 */ /* 0x001fc800078e0a03 */
[----:B------:R-:W-:-:S04]  /*17780*/  IMAD R9, R9, R6, RZ ;  /* 0x0000000609097224 */ /* 0x000fc800078e02ff */
[----:B------:R-:W-:Y:S01]  /*17790*/  IMAD.HI.U32 R4, R3, R9, R2 ;  /* 0x0000000903047227 */ /* 0x000fe200078e0002 */
[----:B------:R-:W-:-:S03]  /*177a0*/  LOP3.LUT R2, R0, R17, RZ, 0x3c, !PT ;  /* 0x0000001100027212 */ /* 0x000fc600078e3cff */
[----:B------:R-:W-:Y:S01]  /*177b0*/  @P0 VIADD R7, R7, 0x1 ;  /* 0x0000000107070836 */ /* 0x000fe20000000000 */
[----:B------:R-:W-:Y:S02]  /*177c0*/  ISETP.GE.AND P2, PT, R2, RZ, PT ;  /* 0x000000ff0200720c */ /* 0x000fe40003f46270 */
[----:B------:R-:W-:-:S05]  /*177d0*/  IABS R2, R5 ;  /* 0x0000000500027213 */ /* 0x000fca0000000000 */
[----:B------:R-:W-:-:S06]  /*177e0*/  IMAD.MOV R2, RZ, RZ, -R2 ;  /* 0x000000ffff027224 */ /* 0x000fcc00078e0a02 */
[----:B------:R-:W-:Y:S01]  /*177f0*/  @!P2 IMAD.MOV R7, RZ, RZ, -R7 ;  /* 0x000000ffff07a224 */ /* 0x000fe200078e0a07 */
[----:B------:R-:W-:-:S04]  /*17800*/  @!P1 LOP3.LUT R7, RZ, R17, RZ, 0x33, !PT ;  /* 0x00000011ff079212 */ /* 0x000fc800078e33ff */
[----:B------:R-:W-:-:S05]  /*17810*/  IABS R3, R7 ;  /* 0x0000000700037213 */ /* 0x000fca0000000000 */
[----:B------:R-:W-:-:S04]  /*17820*/  IMAD.HI.U32 R4, R4, R3, RZ ;  /* 0x0000000304047227 */ /* 0x000fc800078e00ff */
[----:B------:R-:W-:Y:S01]  /*17830*/  IMAD R3, R4, R2, R3 ;  /* 0x0000000204037224 */ /* 0x000fe200078e0203 */
[----:B------:R-:W-:-:S04]  /*17840*/  LOP3.LUT R2, R7, R5, RZ, 0x3c, !PT ;  /* 0x0000000507027212 */ /* 0x000fc800078e3cff */
[----:B------:R-:W-:Y:S02]  /*17850*/  ISETP.GT.U32.AND P1, PT, R6, R3, PT ;  /* 0x000000030600720c */ /* 0x000fe40003f24070 */
[----:B------:R-:W-:-:S11]  /*17860*/  ISETP.GE.AND P2, PT, R2, RZ, PT ;  /* 0x000000ff0200720c */ /* 0x000fd60003f46270 */
[----:B------:R-:W-:Y:S02]  /*17870*/  @!P1 IMAD.IADD R3, R3, 0x1, -R6 ;  /* 0x0000000103039824 */ /* 0x000fe400078e0a06 */
[----:B------:R-:W-:Y:S01]  /*17880*/  @!P1 VIADD R4, R4, 0x1 ;  /* 0x0000000104049836 */ /* 0x000fe20000000000 */
[----:B------:R-:W-:Y:S02]  /*17890*/  ISETP.NE.AND P1, PT, R5, RZ, PT ;  /* 0x000000ff0500720c */ /* 0x000fe40003f25270 */
[----:B------:R-:W-:Y:S01]  /*178a0*/  ISETP.GE.U32.AND P0, PT, R3, R6, PT ;  /* 0x000000060300720c */ /* 0x000fe20003f06070 */
[----:B------:R-:W-:-:S04]  /*178b0*/  IMAD.MOV R3, RZ, RZ, -R7 ;  /* 0x000000ffff037224 */ /* 0x000fc800078e0a07 */
[----:B------:R-:W-:-:S08]  /*178c0*/  IMAD R3, R17, R3, R0 ;  /* 0x0000000311037224 */ /* 0x000fd000078e0200 */
[----:B------:R-:W-:-:S04]  /*178d0*/  @P0 VIADD R4, R4, 0x1 ;  /* 0x0000000104040836 */ /* 0x000fc80000000000 */
[----:B------:R-:W-:Y:S01]  /*178e0*/  @!P2 IMAD.MOV R4, RZ, RZ, -R4 ;  /* 0x000000ffff04a224 */ /* 0x000fe200078e0a04 */
[----:B------:R-:W-:-:S05]  /*178f0*/  @!P1 LOP3.LUT R4, RZ, R5, RZ, 0x33, !PT ;  /* 0x00000005ff049212 */ /* 0x000fca00078e33ff */
[--C-:B------:R-:W-:Y:S02]  /*17900*/  IMAD.MOV R2, RZ, RZ, -R4.reuse ;  /* 0x000000ffff027224 */ /* 0x100fe400078e0a04 */
[C---:B------:R-:W-:Y:S02]  /*17910*/  IMAD R4, R5.reuse, 0x1000000, R4 ;  /* 0x0100000005047824 */ /* 0x040fe400078e0204 */
[----:B------:R-:W-:-:S04]  /*17920*/  IMAD R5, R5, R2, R7 ;  /* 0x0000000205057224 */ /* 0x000fc800078e0207 */
[----:B------:R-:W-:Y:S01]  /*17930*/  IMAD R18, R5, 0x10000, R4 ;  /* 0x0001000005127824 */ /* 0x000fe200078e0204 */
[----:B------:R-:W-:Y:S06]  /*17940*/  BRA `(.L_x_1403) ;  /* 0x0000000000f07947 */ /* 0x000fec0003800000 */
.L_x_1402:
[----:B----4-:R-:W0:Y:S02]  /*17950*/  LDC.64 R2, c[0x0][0xc90] ;  /* 0x00032400ff027b82 */ /* 0x010e240000000a00 */
[----:B0-----:R-:W-:-:S05]  /*17960*/  IMAD.WIDE R2, R19, 0x4, R2 ;  /* 0x0000000413027825 */ /* 0x001fca00078e0202 */
[----:B------:R0:W2:Y:S02]  /*17970*/  LDG.E R6, desc[UR54][R2.64] ;  /* 0x0000003602067981 */ /* 0x0000a4000c1e1900 */
[----:B0-----:R-:W-:Y:S02]  /*17980*/  IMAD.MOV.U32 R2, RZ, RZ, RZ ;  /* 0x000000ffff027224 */ /* 0x001fe400078e00ff */
[----:B--2---:R-:W-:-:S05]  /*17990*/  IMAD R5, R17, R6, RZ ;  /* 0x0000000611057224 */ /* 0x004fca00078e02ff */
[----:B-1----:R-:W-:-:S04]  /*179a0*/  IABS R7, R5 ;  /* 0x0000000500077213 */ /* 0x002fc80000000000 */
[----:B------:R-:W0:Y:S08]  /*179b0*/  I2F.RP R8, R7 ;  /* 0x0000000700087306 */ /* 0x000e300000209400 */
[----:B0-----:R-:W0:Y:S02]  /*179c0*/  MUFU.RCP R8, R8 ;  /* 0x0000000800087308 */ /* 0x001e240000001000 */
[----:B0-----:R-:W-:-:S06]  /*179d0*/  VIADD R9, R8, 0xffffffe ;  /* 0x0ffffffe08097836 */ /* 0x001fcc0000000000 */
[----:B------:R-:W0:Y:S02]  /*179e0*/  F2I.FTZ.U32.TRUNC.NTZ R3, R9 ;  /* 0x0000000900037305 */ /* 0x000e24000021f000 */
[----:B0-----:R-:W-:-:S04]  /*179f0*/  IMAD.MOV R10, RZ, RZ, -R3 ;  /* 0x000000ffff0a7224 */ /* 0x001fc800078e0a03 */
[----:B------:R-:W-:Y:S01]  /*17a00*/  IMAD R11, R10, R7, RZ ;  /* 0x000000070a0b7224 */ /* 0x000fe200078e02ff */
[----:B------:R-:W-:-:S03]  /*17a10*/  IABS R10, R5 ;  /* 0x00000005000a7213 */ /* 0x000fc60000000000 */
[----:B------:R-:W-:Y:S01]  /*17a20*/  IMAD.HI.U32 R2, R3, R11, R2 ;  /* 0x0000000b03027227 */ /* 0x000fe200078e0002 */
[----:B------:R-:W-:-:S03]  /*17a30*/  IABS R3, R0 ;  /* 0x0000000000037213 */ /* 0x000fc60000000000 */
        /* <DEDUP_REMOVED lines=17> */
[----:B------:R-:W-:-:S04]  /*17b50*/  VIADDMNMX R4, R3, R4, R6, PT ;  /* 0x0000000403047246 */ /* 0x000fc80003800106 */
[----:B------:R-:W-:-:S04]  /*17b60*/  IABS R6, R4 ;  /* 0x0000000400067213 */ /* 0x000fc80000000000 */
[----:B------:R-:W0:Y:S08]  /*17b70*/  I2F.RP R8, R6 ;  /* 0x0000000600087306 */ /* 0x000e300000209400 */
[----:B0-----:R-:W0:Y:S02]  /*17b80*/  MUFU.RCP R8, R8 ;  /* 0x0000000800087308 */ /* 0x001e240000001000 */
[----:B0-----:R-:W-:Y:S01]  /*17b90*/  VIADD R2, R8, 0xffffffe ;  /* 0x0ffffffe08027836 */ /* 0x001fe20000000000 */
[----:B------:R-:W-:-:S05]  /*17ba0*/  IABS R8, R0 ;  /* 0x0000000000087213 */ /* 0x000fca0000000000 */
[----:B------:R0:W1:Y:S02]  /*17bb0*/  F2I.FTZ.U32.TRUNC.NTZ R3, R2 ;  /* 0x0000000200037305 */ /* 0x000064000021f000 */
[----:B0-----:R-:W-:Y:S02]  /*17bc0*/  IMAD.MOV.U32 R2, RZ, RZ, RZ ;  /* 0x000000ffff027224 */ /* 0x001fe400078e00ff */
[----:B-1----:R-:W-:-:S04]  /*17bd0*/  IMAD.MOV R5, RZ, RZ, -R3 ;  /* 0x000000ffff057224 */ /* 0x002fc800078e0a03 */
[----:B------:R-:W-:-:S04]  /*17be0*/  IMAD R5, R5, R6, RZ ;  /* 0x0000000605057224 */ /* 0x000fc800078e02ff */
[----:B------:R-:W-:Y:S01]  /*17bf0*/  IMAD.HI.U32 R3, R3, R5, R2 ;  /* 0x0000000503037227 */ /* 0x000fe200078e0002 */
[-C--:B------:R-:W-:Y:S02]  /*17c00*/  IABS R5, R4.reuse ;  /* 0x0000000400057213 */ /* 0x080fe40000000000 */
[----:B------:R-:W-:Y:S02]  /*17c10*/  LOP3.LUT R2, R0, R4, RZ, 0x3c, !PT ;  /* 0x0000000400027212 */ /* 0x000fe400078e3cff */
[----:B------:R-:W-:Y:S01]  /*17c20*/  IADD3 R0, R7, 0x1000000, R0 ;  /* 0x0100000007007810 */ /* 0x000fe20007ffe000 */
[----:B------:R-:W-:Y:S01]  /*17c30*/  IMAD.MOV R5, RZ, RZ, -R5 ;  /* 0x000000ffff057224 */ /* 0x000fe200078e0a05 */
[----:B------:R-:W-:Y:S01]  /*17c40*/  ISETP.GE.AND P2, PT, R2, RZ, PT ;  /* 0x000000ff0200720c */ /* 0x000fe20003f46270 */
[----:B------:R-:W-:-:S04]  /*17c50*/  IMAD.HI.U32 R3, R3, R8, RZ ;  /* 0x0000000803037227 */ /* 0x000fc800078e00ff */
        /* <DEDUP_REMOVED lines=8> */
[----:B------:R-:W-:Y:S01]  /*17ce0*/  @!P1 LOP3.LUT R3, RZ, R4, RZ, 0x33, !PT ;  /* 0x00000004ff039212 */ /* 0x000fe200078e33ff */
[----:B------:R-:W-:-:S04]  /*17cf0*/  IMAD.MOV R4, RZ, RZ, -R4 ;  /* 0x000000ffff047224 */ /* 0x000fc800078e0a04 */
[----:B------:R-:W-:-:S07]  /*17d00*/  IMAD R18, R3, R4, R0 ;  /* 0x0000000403127224 */ /* 0x000fce00078e0200 */
.L_x_1403:
[----:B------:R-:W-:-:S05]  /*17d10*/  LOP3.LUT R0, RZ, R3, RZ, 0x33, !PT ;  /* 0x00000003ff007212 */ /* 0x000fca00078e33ff */
[----:B------:R-:W-:Y:S01]  /*17d20*/  IMAD.IADD R17, R17, 0x1, R0 ;  /* 0x0000000111117824 */ /* 0x000fe200078e0200 */
[----:B------:R-:W-:Y:S06]  /*17d30*/  BRA `(.L_x_1404) ;  /* 0x00000000001c7947 */ /* 0x000fec0003800000 */
.L_x_1396:
[----:B------:R-:W-:Y:S01]  /*17d40*/  UMOV UR4, URZ ;  /* 0x0000003f00047c82 */ /* 0x000fe20008000000 */
[----:B------:R-:W-:Y:S01]  /*17d50*/  UMOV UR5, URZ ;  /* 0x0000003f00057c82 */ /* 0x000fe20008000000 */
[----:B------:R-:W-:Y:S01]  /*17d60*/  ULDC UR6, c[0x0][0xc3c] ;  /* 0x00030f0000067ab9 */ /* 0x000fe20000000800 */
[----:B------:R-:W-:Y:S02]  /*17d70*/  IMAD.MOV.U32 R16, RZ, RZ, R0 ;  /* 0x000000ffff107224 */ /* 0x000fe400078e0000 */
[----:B------:R-:W-:Y:S02]  /*17d80*/  IMAD.U32 R17, RZ, RZ, UR4 ;  /* 0x00000004ff117e24 */ /* 0x000fe4000f8e00ff */
[----:B------:R-:W-:Y:S02]  /*17d90*/  IMAD.U32 R18, RZ, RZ, UR5 ;  /* 0x00000005ff127e24 */ /* 0x000fe4000f8e00ff */
[----:B------:R-:W-:-:S07]  /*17da0*/  IMAD.U32 R19, RZ, RZ, UR6 ;  /* 0x00000006ff137e24 */ /* 0x000fce000f8e00ff */
.L_x_1404:
[----:B------:R-:W0:Y:S01]  /*17db0*/  S2R R0, SR_TID.X ;  /* 0x0000000000007919 */ /* 0x000e220000002100 */
[----:B------:R-:W-:Y:S05]  /*17dc0*/  WARPSYNC.ALL ;  /* 0x0000000000007948 */ /* 0x000fea0003800000 */
[----:B------:R-:W-:Y:S01]  /*17dd0*/  BAR.SYNC.DEFER_BLOCKING 0x4, 0x200 ;  /* 0x0108000000007b1d */ /* 0x000fe20000010000 */
[----:B0-----:R-:W-:-:S04]  /*17de0*/  LOP3.LUT R0, R0, 0x1f, RZ, 0xc0, !PT ;  /* 0x0000001f00007812 */ /* 0x001fc800078ec0ff */
[----:B------:R-:W-:-:S13]  /*17df0*/  ISETP.NE.AND P0, PT, R0, RZ, PT ;  /* 0x000000ff0000720c */ /* 0x000fda0003f05270 */
[----:B------:R-:W0:Y:S01]  /*17e00*/  @!P0 S2R R3, SR_CgaCtaId ;  /* 0x0000000000038919 */ /* 0x000e220000008800 */
[----:B------:R-:W-:-:S04]  /*17e10*/  @!P0 MOV R0, 0x400 ;  /* 0x0000040000008802 */ /* 0x000fc80000000f00 */
[----:B0-----:R-:W-:-:S05]  /*17e20*/  @!P0 LEA R22, R3, R0, 0x18 ;  /* 0x0000000003168211 */ /* 0x001fca00078ec0ff */
[----:B------:R0:W-:Y:S01]  /*17e30*/  @!P0 STS.128 [R22+0x168d0], R16 ;  /* 0x0168d01016008388 */ /* 0x0001e20000000c00 */
[----:B------:R-:W-:Y:S06]  /*17e40*/  BAR.ARV 0x5, 0x200 ;  /* 0x0148000000007b1d */ /* 0x000fec0000002000 */
.L_x_1393:
[----:B------:R-:W-:Y:S02]  /*17e50*/  ULDC UR4, c[0x0][0xc3c] ;  /* 0x00030f0000047ab9 */ /* 0x000fe40000000800 */
[----:B--2---:R-:W-:-:S13]  /*17e60*/  ISETP.GE.AND P0, PT, R19, UR4, PT ;  /* 0x0000000413007c0c */ /* 0x004fda000bf06270 */
[----:B------:R-:W-:Y:S05]  /*17e70*/  @!P0 BRA `(.L_x_1405) ;  /* 0xffffffac00008947 */ /* 0x000fea000383ffff */
[----:B------:R-:W-:Y:S05]  /*17e80*/  BSYNC B8 ;  /* 0x0000000000087941 */ /* 0x000fea0003800000 */
.L_x_1334:
[----:B0-----:R-:W2:Y:S01]  /*17e90*/  LDL.LU R0, [R1+0x30] ;  /* 0x0000300001007983 */ /* 0x001ea20000300800 */
[----:B------:R-:W-:Y:S01]  /*17ea0*/  BSSY B0, `(.L_x_1406) ;  /* 0x000000b000007945 */ /* 0x000fe20003800000 */
[----:B------:R-:W0:Y:S01]  /*17eb0*/  S2R R5, SR_CgaCtaId ;  /* 0x0000000000057919 */ /* 0x000e220000008800 */
[----:B--2---:R-:W-:-:S05]  /*17ec0*/  VIADD R0, R0, 0x1 ;  /* 0x0000000100007836 */ /* 0x004fca0000000000 */
        /* <DEDUP_REMOVED lines=8> */
.L_x_1550:
[----:B------:R-:W-:Y:S05]  /*17f50*/  BSYNC B0 ;  /* 0x0000000000007941 */ /* 0x000fea0003800000 */
.L_x_1406:
[----:B------:R-:W-:-:S03]  /*17f60*/  UMOV UR4, 0xffffffff ;  /* 0xffffffff00047882 */ /* 0x000fc60000000000 */
[----:B------:R-:W-:Y:S05]  /*17f70*/  BRA.DIV UR4, `(.L_x_1408) ;  /* 0x0000004604f07947 */ /* 0x000fea000b800000 */
[----:B0-----:R-:W0:Y:S02]  /*17f80*/  S2R R0, SR_TID.X ;  /* 0x0000000000007919 */ /* 0x001e240000002100 */
[----:B0-----:R-:W-:-:S04]  /*17f90*/  SHF.R.U32.HI R0, RZ, 0x5, R0 ;  /* 0x00000005ff007819 */ /* 0x001fc80000011600 */
[----:B------:R-:W-:-:S05]  /*17fa0*/  LOP3.LUT R0, R0, 0x3, RZ, 0xc0, !PT ;  /* 0x0000000300007812 */ /* 0x000fca00078ec0ff */
[----:B------:R0:W2:Y:S02]  /*17fb0*/  SHFL.IDX PT, R14, R0, RZ, 0x1f ;  /* 0x00001fff000e7589 */ /* 0x0000a400000e0000 */
.L_x_1553:
[----:B--2---:R-:W-:Y:S01]  /*17fc0*/  ISETP.NE.AND P0, PT, R14, RZ, PT ;  /* 0x000000ff0e00720c */ /* 0x004fe20003f05270 */
[----:B------:R-:W-:-:S12]  /*17fd0*/  BSSY B0, `(.L_x_1409) ;  /* 0x0000024000007945 */ /* 0x000fd80003800000 */
[----:B------:R-:W-:Y:S05]  /*17fe0*/  @P0 BRA `(.L_x_1410) ;  /* 0x0000000000880947 */ /* 0x000fea0003800000 */
[----:B------:R-:W-:-:S03]  /*17ff0*/  UMOV UR4, 0xffffffff ;  /* 0xffffffff00047882 */ /* 0x000fc60000000000 */
[----:B------:R-:W-:Y:S05]  /*18000*/  BRA.DIV UR4, `(.L_x_1411) ;  /* 0x0000004a04007947 */ /* 0x000fea000b800000 */
[----:B------:R-:W-:-:S13]  /*18010*/  ELECT P6, URZ, PT ;  /* 0x00000000003f782f */ /* 0x000fda00038c0000 */
.L_x_1556:
[----:B------:R-:W-:Y:S05]  /*18020*/  @!P6 BRA `(.L_x_1410) ;  /* 0x000000000078e947 */ /* 0x000fea0003800000 */
[----:B------:R-:W-:-:S06]  /*18030*/  ULOP3.LUT UR4, UR36, 0x2, URZ, 0xfc, !UPT ;  /* 0x0000000224047892 */ /* 0x000fcc000f8efc3f */
[----:B0-----:R-:W-:-:S05]  /*18040*/  IMAD.U32 R0, RZ, RZ, UR4 ;  /* 0x00000004ff007e24 */ /* 0x001fca000f8e00ff */
[----:B------:R-:W-:-:S13]  /*18050*/  ISETP.NE.AND P0, PT, R0, 0x3, PT ;  /* 0x000000030000780c */ /* 0x000fda0003f05270 */
[----:B------:R-:W-:Y:S05]  /*18060*/  @!P0 BRA `(.L_x_1412) ;  /* 0x0000000000048947 */ /* 0x000fea0003800000 */
[----:B------:R-:W-:Y:S01]  /*18070*/  BPT.TRAP 0x1 ;  /* 0x000000040000795c */ /* 0x000fe20000300000 */
.L_x_1412:
[C---:B------:R-:W-:Y:S01]  /*18080*/  IMAD R5, R25.reuse, 0x8, R4 ;  /* 0x0000000819057824 */ /* 0x040fe200078e0204 */
[----:B------:R-:W-:Y:S01]  /*18090*/  SHF.L.U32 R0, R28, 0x1f, RZ ;  /* 0x0000001f1c007819 */ /* 0x000fe200000006ff */
[----:B------:R-:W-:-:S03]  /*180a0*/  VIADD R25, R25, 0x1 ;  /* 0x0000000119197836 */ /* 0x000fc60000000000 */
[----:B------:R-:W0:Y:S02]  /*180b0*/  SYNCS.PHASECHK.TRANS64.TRYWAIT P1, [R5+URZ+0x16840], R0 ;  /* 0x01684000050075a7 */ /* 0x000e24000802017f */
[----:B------:R-:W-:-:S04]  /*180c0*/  ISETP.NE.AND P2, PT, R25, 0x2, PT ;  /* 0x000000021900780c */ /* 0x000fc80003f45270 */
[----:B------:R-:W-:Y:S01]  /*180d0*/  SEL R3, RZ, 0x1, P2 ;  /* 0x00000001ff037807 */ /* 0x000fe20001000000 */
[----:B0-----:R-:W-:Y:S08]  /*180e0*/  @!P1 BRA `(.L_x_1413) ;  /* 0x0000004400e89947 */ /* 0x001ff00003800000 */
.L_x_1557:
[----:B------:R-:W-:Y:S02]  /*180f0*/  SEL R25, R25, RZ, P2 ;  /* 0x000000ff19197207 */ /* 0x000fe40001000000 */
[----:B------:R-:W-:Y:S01]  /*18100*/  LOP3.LUT R2, R28, R3, RZ, 0x3c, !PT ;  /* 0x000000031c027212 */ /* 0x000fe200078e3cff */
[----:B------:R-:W-:Y:S06]  /*18110*/  @!P0 BRA `(.L_x_1414) ;  /* 0x0000000000048947 */ /* 0x000fec0003800000 */
[----:B------:R-:W-:Y:S01]  /*18120*/  BPT.TRAP 0x1 ;  /* 0x000000040000795c */ /* 0x000fe20000300000 */
.L_x_1414:
[----:B------:R-:W-:Y:S01]  /*18130*/  IMAD R25, R25, 0x8, R4 ;  /* 0x0000000819197824 */ /* 0x000fe200078e0204 */
[----:B------:R-:W-:-:S04]  /*18140*/  SHF.L.U32 R2, R2, 0x1f, RZ ;  /* 0x0000001f02027819 */ /* 0x000fc800000006ff */
[----:B------:R-:W2:Y:S02]  /*18150*/  SYNCS.PHASECHK.TRANS64.TRYWAIT P1, [R25+URZ+0x16840], R2 ;  /* 0x01684002190075a7 */ /* 0x000ea4000802017f */
[----:B--2---:R-:W-:Y:S05]  /*18160*/  @!P1 BRA `(.L_x_1415) ;  /* 0x0000004400dc9947 */ /* 0x004fea0003800000 */
.L_x_1558:
[----:B------:R-:W-:Y:S05]  /*18170*/  @!P0 BRA `(.L_x_1416) ;  /* 0x0000000000048947 */ /* 0x000fea0003800000 */
[----:B------:R-:W-:Y:S01]  /*18180*/  BPT.TRAP 0x1 ;  /* 0x000000040000795c */ /* 0x000fe20000300000 */
.L_x_1416:
[----:B------:R-:W3:Y:S02]  /*18190*/  SYNCS.PHASECHK.TRANS64.TRYWAIT P1, [R5+URZ+0x16860], R0 ;  /* 0x01686000050075a7 */ /* 0x000ee4000802017f */
[----:B---3--:R-:W-:Y:S05]  /*181a0*/  @!P1 BRA `(.L_x_1417) ;  /* 0x0000004400e09947 */ /* 0x008fea0003800000 */
.L_x_1559:
[----:B------:R-:W-:Y:S05]  /*181b0*/  @!P0 BRA `(.L_x_1418) ;  /* 0x0000000000048947 */ /* 0x000fea0003800000 */
[----:B------:R-:W-:Y:S01]  /*181c0*/  BPT.TRAP 0x1 ;  /* 0x000000040000795c */ /* 0x000fe20000300000 */
.L_x_1418:
[----:B----4-:R4:W0:Y:S02]  /*181d0*/  SYNCS.PHASECHK.TRANS64.TRYWAIT P0, [R25+URZ+0x16860], R2 ;  /* 0x01686002190075a7 */ /* 0x010824000800017f */
[----:B0-----:R-:W-:Y:S05]  /*181e0*/  @!P0 NANOSLEEP.SYNCS 0x989680 ;  /* 0x009896800000895d */ /* 0x001fea0003900000 */
[----:B------:R-:W0:Y:S02]  /*181f0*/  @!P0 SYNCS.PHASECHK.TRANS64 P0, [R25+URZ+0x16860], R2 ;  /* 0x01686002190085a7 */ /* 0x000e24000800007f */
[----:B0-----:R-:W-:Y:S05]  /*18200*/  @!P0 BRA `(.L_x_1418) ;  /* 0xfffffffc00f08947 */ /* 0x001fea000383ffff */
.L_x_1410:
[----:B------:R-:W-:Y:S05]  /*18210*/  BSYNC B0 ;  /* 0x0000000000007941 */ /* 0x000fea0003800000 */
.L_x_1409:
[----:B------:R-:W-:Y:S05]  /*18220*/  EXIT ;  /* 0x000000000000794d */ /* 0x000fea0003800000 */
.L_x_1237:
[----:B0-----:R-:W-:-:S04]  /*18230*/  IMAD.U32 R3, RZ, RZ, UR45 ;  /* 0x0000002dff037e24 */ /* 0x001fc8000f8e00ff */
[----:B------:R0:W1:Y:S03]  /*18240*/  SYNCS.PHASECHK.TRANS64.TRYWAIT P1, [R3+URZ+0x16800], R0 ;  /* 0x01680000030075a7 */ /* 0x000066000802017f */
[----:B-1----:R-:W-:Y:S05]  /*18250*/  @!P1 NANOSLEEP.SYNCS 0x989680 ;  /* 0x009896800000995d */ /* 0x002fea0003900000 */
[----:B------:R-:W1:Y:S02]  /*18260*/  @!P1 SYNCS.PHASECHK.TRANS64 P1, [R3+URZ+0x16800], R0 ;  /* 0x01680000030095a7 */ /* 0x000e64000802007f */
[----:B-1----:R-:W-:Y:S05]  /*18270*/  @!P1 BRA `(.L_x_1237) ;  /* 0xfffffffc00ec9947 */ /* 0x002fea000383ffff */
[----:B------:R-:W-:Y:S05]  /*18280*/  BRA `(.L_x_1419) ;  /* 0xfffffe9c00107947 */ /* 0x000fea000383ffff */
.L_x_1241:
[----:B-1----:R1:W2:Y:S02]  /*18290*/  SYNCS.PHASECHK.TRANS64.TRYWAIT P1, [R91+URZ+0x16830], R0 ;  /* 0x016830005b0075a7 */ /* 0x0022a4000802017f */
[----:B--2---:R-:W-:Y:S05]  /*182a0*/  @!P1 NANOSLEEP.SYNCS 0x989680 ;  /* 0x009896800000995d */ /* 0x004fea0003900000 */
[----:B------:R-:W2:Y:S02]  /*182b0*/  @!P1 SYNCS.PHASECHK.TRANS64 P1, [R91+URZ+0x16830], R0 ;  /* 0x016830005b0095a7 */ /* 0x000ea4000802007f */
[----:B--2---:R-:W-:Y:S05]  /*182c0*/  @!P1 BRA `(.L_x_1241) ;  /* 0xfffffffc00f09947 */ /* 0x004fea000383ffff */
[----:B------:R-:W-:Y:S05]  /*182d0*/  BRA `(.L_x_1240) ;  /* 0xfffffe9c002c7947 */ /* 0x000fea000383ffff */
.L_x_1258:
[----:B-1----:R-:W-:-:S04]  /*182e0*/  IMAD.U32 R7, RZ, RZ, UR6 ;  /* 0x00000006ff077e24 */ /* 0x002fc8000f8e00ff */
[----:B------:R1:W2:Y:S03]  /*182f0*/  SYNCS.PHASECHK.TRANS64.TRYWAIT P1, [R7+URZ+0x16830], R6 ;  /* 0x01683006070075a7 */ /* 0x0002a6000802017f */
[----:B--2---:R-:W-:Y:S05]  /*18300*/  @!P1 NANOSLEEP.SYNCS 0x989680 ;  /* 0x009896800000995d */ /* 0x004fea0003900000 */
[----:B------:R-:W2:Y:S02]  /*18310*/  @!P1 SYNCS.PHASECHK.TRANS64 P1, [R7+URZ+0x16830], R6 ;  /* 0x01683006070095a7 */ /* 0x000ea4000802007f */
[----:B--2---:R-:W-:Y:S05]  /*18320*/  @!P1 BRA `(.L_x_1258) ;  /* 0xfffffffc00ec9947 */ /* 0x004fea000383ffff */
[----:B------:R-:W-:Y:S05]  /*18330*/  BRA `(.L_x_1255) ;  /* 0xfffffed400b87947 */ /* 0x000fea000383ffff */
.L_x_1262:
[----:B-1----:R-:W-:-:S04]  /*18340*/  IMAD.U32 R7, RZ, RZ, UR6 ;  /* 0x00000006ff077e24 */ /* 0x002fc8000f8e00ff */
[----:B------:R1:W2:Y:S03]  /*18350*/  SYNCS.PHASECHK.TRANS64.TRYWAIT P1, [R7+URZ+0x16850], R6 ;  /* 0x01685006070075a7 */ /* 0x0002a6000802017f */
[----:B--2---:R-:W-:Y:S05]  /*18360*/  @!P1 NANOSLEEP.SYNCS 0x989680 ;  /* 0x009896800000995d */ /* 0x004fea0003900000 */
[----:B------:R-:W2:Y:S02]  /*18370*/  @!P1 SYNCS.PHASECHK.TRANS64 P1, [R7+URZ+0x16850], R6 ;  /* 0x01685006070095a7 */ /* 0x000ea4000802007f */
[----:B--2---:R-:W-:Y:S05]  /*18380*/  @!P1 BRA `(.L_x_1262) ;  /* 0xfffffffc00ec9947 */ /* 0x004fea000383ffff */
[----:B------:R-:W-:Y:S05]  /*18390*/  BRA `(.L_x_1259) ;  /* 0xfffffed8003c7947 */ /* 0x000fea000383ffff */
.L_x_1281:
[----:B-1----:R-:W-:-:S04]  /*183a0*/  IMAD.U32 R7, RZ, RZ, UR6 ;  /* 0x00000006ff077e24 */ /* 0x002fc8000f8e00ff */
[----:B------:R1:W2:Y:S03]  /*183b0*/  SYNCS.PHASECHK.TRANS64.TRYWAIT P1, [R7+URZ+0x16830], R6 ;  /* 0x01683006070075a7 */ /* 0x0002a6000802017f */
[----:B--2---:R-:W-:Y:S05]  /*183c0*/  @!P1 NANOSLEEP.SYNCS 0x989680 ;  /* 0x009896800000995d */ /* 0x004fea0003900000 */
[----:B------:R-:W2:Y:S02]  /*183d0*/  @!P1 SYNCS.PHASECHK.TRANS64 P1, [R7+URZ+0x16830], R6 ;  /* 0x01683006070095a7 */ /* 0x000ea4000802007f */
[----:B--2---:R-:W-:Y:S05]  /*183e0*/  @!P1 BRA `(.L_x_1281) ;  /* 0xfffffffc00ec9947 */ /* 0x004fea000383ffff */
[----:B------:R-:W-:Y:S05]  /*183f0*/  BRA `(.L_x_1278) ;  /* 0xffffff0c00bc7947 */ /* 0x000fea000383ffff */
.L_x_1285:
[----:B-1----:R-:W-:-:S04]  /*18400*/  IMAD.U32 R7, RZ, RZ, UR6 ;  /* 0x00000006ff077e24 */ /* 0x002fc8000f8e00ff */
[----:B------:R1:W2:Y:S03]  /*18410*/  SYNCS.PHASECHK.TRANS64.TRYWAIT P1, [R7+URZ+0x16850], R6 ;  /* 0x01685006070075a7 */ /* 0x0002a6000802017f */
[----:B--2---:R-:W-:Y:S05]  /*18420*/  @!P1 NANOSLEEP.SYNCS 0x989680 ;  /* 0x009896800000995d */ /* 0x004fea0003900000 */
[----:B------:R-:W2:Y:S02]  /*18430*/  @!P1 SYNCS.PHASECHK.TRANS64 P1, [R7+URZ+0x16850], R6 ;  /* 0x01685006070095a7 */ /* 0x000ea4000802007f */
[----:B--2---:R-:W-:Y:S05]  /*18440*/  @!P1 BRA `(.L_x_1285) ;  /* 0xfffffffc00ec9947 */ /* 0x004fea000383ffff */
[----:B------:R-:W-:Y:S05]  /*18450*/  BRA `(.L_x_1282) ;  /* 0xffffff1000407947 */ /* 0x000fea000383ffff */
.L_x_1293:
[----:B-1----:R-:W-:-:S04]  /*18460*/  IMAD.U32 R7, RZ, RZ, UR6 ;  /* 0x00000006ff077e24 */ /* 0x002fc8000f8e00ff */
[----:B------:R1:W2:Y:S03]  /*18470*/  SYNCS.PHASECHK.TRANS64.TRYWAIT P1, [R7+URZ+0x16830], R6 ;  /* 0x01683006070075a7 */ /* 0x0002a6000802017f */
[----:B--2---:R-:W-:Y:S05]  /*18480*/  @!P1 NANOSLEEP.SYNCS 0x989680 ;  /* 0x009896800000995d */ /* 0x004fea0003900000 */
[----:B------:R-:W2:Y:S02]  /*18490*/  @!P1 SYNCS.PHASECHK.TRANS64 P1, [R7+URZ+0x16830], R6 ;  /* 0x01683006070095a7 */ /* 0x000ea4000802007f */
[----:B--2---:R-:W-:Y:S05]  /*184a0*/  @!P1 BRA `(.L_x_1293) ;  /* 0xfffffffc00ec9947 */ /* 0x004fea000383ffff */
[----:B------:R-:W-:Y:S05]  /*184b0*/  BRA `(.L_x_1290) ;  /* 0xffffff3000f07947 */ /* 0x000fea000383ffff */
.L_x_1297:
[----:B-1----:R-:W-:-:S04]  /*184c0*/  IMAD.U32 R7, RZ, RZ, UR6 ;  /* 0x00000006ff077e24 */ /* 0x002fc8000f8e00ff */
[----:B------:R1:W2:Y:S03]  /*184d0*/  SYNCS.PHASECHK.TRANS64.TRYWAIT P1, [R7+URZ+0x16850], R6 ;  /* 0x01685006070075a7 */ /* 0x0002a6000802017f */
[----:B--2---:R-:W-:Y:S05]  /*184e0*/  @!P1 NANOSLEEP.SYNCS 0x989680 ;  /* 0x009896800000995d */ /* 0x004fea0003900000 */
[----:B------:R-:W2:Y:S02]  /*184f0*/  @!P1 SYNCS.PHASECHK.TRANS64 P1, [R7+URZ+0x16850], R6 ;  /* 0x01685006070095a7 */ /* 0x000ea4000802007f */
[----:B--2---:R-:W-:Y:S05]  /*18500*/  @!P1 BRA `(.L_x_1297) ;  /* 0xfffffffc00ec9947 */ /* 0x004fea000383ffff */
[----:B------:R-:W-:Y:S05]  /*18510*/  BRA `(.L_x_1294) ;  /* 0xffffff3400687947 */ /* 0x000fea000383ffff */
.L_x_1312:
[----:B-1----:R-:W-:-:S04]  /*18520*/  IMAD.U32 R4, RZ, RZ, UR5 ;  /* 0x00000005ff047e24 */ /* 0x002fc8000f8e00ff */
[----:B------:R1:W2:Y:S03]  /*18530*/  SYNCS.PHASECHK.TRANS64.TRYWAIT P1, [R4+URZ+0x16850], R3 ;  /* 0x01685003040075a7 */ /* 0x0002a6000802017f */
[----:B--2---:R-:W-:Y:S05]  /*18540*/  @!P1 NANOSLEEP.SYNCS 0x989680 ;  /* 0x009896800000995d */ /* 0x004fea0003900000 */
[----:B------:R-:W2:Y:S02]  /*18550*/  @!P1 SYNCS.PHASECHK.TRANS64 P1, [R4+URZ+0x16850], R3 ;  /* 0x01685003040095a7 */ /* 0x000ea4000802007f */
[----:B--2---:R-:W-:Y:S05]  /*18560*/  @!P1 BRA `(.L_x_1312) ;  /* 0xfffffffc00ec9947 */ /* 0x004fea000383ffff */
[----:B------:R-:W-:Y:S05]  /*18570*/  BRA `(.L_x_1311) ;  /* 0xffffff6800147947 */ /* 0x000fea000383ffff */
.L_x_1356:
[----:B------:R-:W0:Y:S01]  /*18580*/  S2R R17, SR_TID.X ;  /* 0x0000000000117919 */ /* 0x000e220000002100 */
[----:B------:R-:W-:Y:S01]  /*18590*/  BSSY B0, `(.L_x_1420) ;  /* 0x000000a000007945 */ /* 0x000fe20003800000 */
[----:B------:R-:W-:Y:S02]  /*185a0*/  IMAD.MOV.U32 R12, RZ, RZ, RZ ;  /* 0x000000ffff0c7224 */ /* 0x000fe400078e00ff */
[----:B------:R-:W-:Y:S02]  /*185b0*/  IMAD.MOV.U32 R11, RZ, RZ, 0x1f ;  /* 0x0000001fff0b7424 */ /* 0x000fe400078e00ff */
[----:B------:R-:W-:Y:S01]  /*185c0*/  IMAD.MOV.U32 R15, RZ, RZ, -0x1 ;  /* 0xffffffffff0f7424 */ /* 0x000fe200078e00ff */
[----:B0-----:R-:W-:-:S04]  /*185d0*/  SHF.R.U32.HI R7, RZ, 0x5, R17 ;  /* 0x00000005ff077819 */ /* 0x001fc80000011611 */
[----:B------:R-:W-:-:S05]  /*185e0*/  LOP3.LUT R7, R7, 0x3, RZ, 0xc0, !PT ;  /* 0x0000000307077812 */ /* 0x000fca00078ec0ff */
[----:B------:R-:W-:-:S07]  /*185f0*/  IMAD.MOV.U32 R13, RZ, RZ, R7 ;  /* 0x000000ffff0d7224 */ /* 0x000fce00078e0007 */
[----:B-----5:R-:W-:Y:S05]  /*18600*/  WARPSYNC.COLLECTIVE R15, `(.L_x_1421) ;  /* 0x000000000f087348 */ /* 0x020fea0003c00000 */
[----:B------:R0:W1:Y:S02]  /*18610*/  SHFL.IDX P6, R14, R13, R12, R11 ;  /* 0x0000000c0d0e7389 */ /* 0x00006400000c000b */
[----:B01---5:R-:W-:Y:S01]  /*18620*/  ENDCOLLECTIVE ;  /* 0x000000000000791b */ /* 0x023fe20003800000 */
.L_x_1421:
[----:B------:R-:W-:Y:S05]  /*18630*/  BSYNC B0 ;  /* 0x0000000000007941 */ /* 0x000fea0003800000 */
.L_x_1420:
[----:B------:R-:W-:Y:S05]  /*18640*/  BRA `(.L_x_1422) ;  /* 0xffffffb400d87947 */ /* 0x000fea000383ffff */
.L_x_1359:
[----:B0-----:R0:W1:Y:S02]  /*18650*/  SYNCS.PHASECHK.TRANS64.TRYWAIT P0, [R5+URZ+0x16840], R2 ;  /* 0x01684002050075a7 */ /* 0x001064000800017f */
[----:B-1----:R-:W-:Y:S05]  /*18660*/  @!P0 NANOSLEEP.SYNCS 0x989680 ;  /* 0x009896800000895d */ /* 0x002fea0003900000 */
[----:B------:R-:W1:Y:S02]  /*18670*/  @!P0 SYNCS.PHASECHK.TRANS64 P0, [R5+URZ+0x16840], R2 ;  /* 0x01684002050085a7 */ /* 0x000e64000800007f */
[----:B-1----:R-:W-:Y:S05]  /*18680*/  @!P0 BRA `(.L_x_1359) ;  /* 0xfffffffc00f08947 */ /* 0x002fea000383ffff */
[----:B------:R-:W-:Y:S05]  /*18690*/  BRA `(.L_x_1423) ;  /* 0xffffffb8002c7947 */ /* 0x000fea000383ffff */
.L_x_1360:
        /* <DEDUP_REMOVED lines=8> */
.L_x_1425:
[----:B------:R-:W-:Y:S05]  /*18720*/  BSYNC B0 ;  /* 0x0000000000007941 */ /* 0x000fea0003800000 */
.L_x_1424:
[----:B------:R-:W-:Y:S02]  /*18730*/  IMAD.MOV.U32 R13, RZ, RZ, R0 ;  /* 0x000000ffff0d7224 */ /* 0x000fe400078e0000 */
[----:B------:R-:W-:Y:S02]  /*18740*/  IMAD.MOV.U32 R12, RZ, RZ, RZ ;  /* 0x000000ffff0c7224 */ /* 0x000fe400078e00ff */
[----:B------:R-:W-:Y:S02]  /*18750*/  IMAD.MOV.U32 R11, RZ, RZ, 0x181f ;  /* 0x0000181fff0b7424 */ /* 0x000fe400078e00ff */
[----:B------:R-:W-:Y:S02]  /*18760*/  IMAD.MOV.U32 R15, RZ, RZ, -0x1 ;  /* 0xffffffffff0f7424 */ /* 0x000fe400078e00ff */
[----:B------:R-:W-:Y:S02]  /*18770*/  IMAD.MOV.U32 R6, RZ, RZ, R14 ;  /* 0x000000ffff067224 */ /* 0x000fe400078e000e */
[----:B------:R-:W-:-:S07]  /*18780*/  @P0 IMAD R8, R3, 0x2, R22 ;  /* 0x0000000203080824 */ /* 0x000fce00078e0216 */
[----:B------:R-:W-:Y:S05]  /*18790*/  WARPSYNC.COLLECTIVE R15, `(.L_x_1426) ;  /* 0x000000000f087348 */ /* 0x000fea0003c00000 */
[----:B------:R0:W1:Y:S02]  /*187a0*/  SHFL.IDX P6, R14, R13, R12, R11 ;  /* 0x0000000c0d0e7389 */ /* 0x00006400000c000b */
[----:B01----:R-:W-:Y:S01]  /*187b0*/  ENDCOLLECTIVE ;  /* 0x000000000000791b */ /* 0x003fe20003800000 */
.L_x_1426:
[----:B------:R-:W-:Y:S02]  /*187c0*/  IMAD.MOV.U32 R13, RZ, RZ, R2 ;  /* 0x000000ffff0d7224 */ /* 0x000fe400078e0002 */
[----:B------:R-:W-:Y:S02]  /*187d0*/  IMAD.MOV.U32 R12, RZ, RZ, 0x1 ;  /* 0x00000001ff0c7424 */ /* 0x000fe400078e00ff */
[----:B------:R-:W-:-:S07]  /*187e0*/  IMAD.MOV.U32 R7, RZ, RZ, R14 ;  /* 0x000000ffff077224 */ /* 0x000fce00078e000e */
[----:B------:R-:W-:Y:S05]  /*187f0*/  WARPSYNC.COLLECTIVE R15, `(.L_x_1427) ;  /* 0x000000000f087348 */ /* 0x000fea0003c00000 */
[----:B------:R0:W1:Y:S02]  /*18800*/  SHFL.IDX P6, R14, R13, R12, R11 ;  /* 0x0000000c0d0e7389 */ /* 0x00006400000c000b */
[----:B01----:R-:W-:Y:S01]  /*18810*/  ENDCOLLECTIVE ;  /* 0x000000000000791b */ /* 0x003fe20003800000 */
.L_x_1427:
[----:B------:R-:W-:-:S05]  /*18820*/  @P0 LEA R7, P1, R29, R7, 0x1 ;  /* 0x000000071d070211 */ /* 0x000fca00078208ff */
[----:B------:R-:W-:Y:S01]  /*18830*/  @P0 IMAD.X R6, RZ, RZ, R6, P1 ;  /* 0x000000ffff060224 */ /* 0x000fe200008e0606 */
[----:B------:R-:W-:-:S04]  /*18840*/  ISETP.GE.AND P1, PT, R4, 0x11, PT ;  /* 0x000000110400780c */ /* 0x000fc80003f26270 */
        /* <DEDUP_REMOVED lines=12> */
.L_x_1428:
[----:B------:R-:W-:Y:S02]  /*18910*/  @P1 IMAD R8, R3, 0x2, R22 ;  /* 0x0000000203081824 */ /* 0x000fe400078e0216 */
[----:B------:R-:W-:Y:S02]  /*18920*/  IMAD.MOV.U32 R13, RZ, RZ, R2 ;  /* 0x000000ffff0d7224 */ /* 0x000fe400078e0002 */
[----:B------:R-:W-:Y:S02]  /*18930*/  IMAD.MOV.U32 R12, RZ, RZ, 0x2 ;  /* 0x00000002ff0c7424 */ /* 0x000fe400078e00ff */
[----:B------:R-:W-:-:S07]  /*18940*/  IMAD.MOV.U32 R7, RZ, RZ, R14 ;  /* 0x000000ffff077224 */ /* 0x000fce00078e000e */
[----:B------:R-:W-:Y:S05]  /*18950*/  WARPSYNC.COLLECTIVE R15, `(.L_x_1429) ;  /* 0x000000000f087348 */ /* 0x000fea0003c00000 */
[----:B------:R0:W1:Y:S02]  /*18960*/  SHFL.IDX P6, R14, R13, R12, R11 ;  /* 0x0000000c0d0e7389 */ /* 0x00006400000c000b */
[----:B01----:R-:W-:Y:S01]  /*18970*/  ENDCOLLECTIVE ;  /* 0x000000000000791b */ /* 0x003fe20003800000 */
.L_x_1429:
        /* <DEDUP_REMOVED lines=15> */
.L_x_1430:
[----:B------:R-:W-:Y:S02]  /*18a70*/  @P1 IMAD R8, R3, 0x2, R22 ;  /* 0x0000000203081824 */ /* 0x000fe400078e0216 */
[----:B------:R-:W-:Y:S02]  /*18a80*/  IMAD.MOV.U32 R13, RZ, RZ, R2 ;  /* 0x000000ffff0d7224 */ /* 0x000fe400078e0002 */
[----:B------:R-:W-:Y:S02]  /*18a90*/  IMAD.MOV.U32 R12, RZ, RZ, 0x3 ;  /* 0x00000003ff0c7424 */ /* 0x000fe400078e00ff */
[----:B------:R-:W-:-:S07]  /*18aa0*/  IMAD.MOV.U32 R7, RZ, RZ, R14 ;  /* 0x000000ffff077224 */ /* 0x000fce00078e000e */
[----:B------:R-:W-:Y:S05]  /*18ab0*/  WARPSYNC.COLLECTIVE R15, `(.L_x_1431) ;  /* 0x000000000f087348 */ /* 0x000fea0003c00000 */
[----:B------:R0:W1:Y:S02]  /*18ac0*/  SHFL.IDX P6, R14, R13, R12, R11 ;  /* 0x0000000c0d0e7389 */ /* 0x00006400000c000b */
[----:B01----:R-:W-:Y:S01]  /*18ad0*/  ENDCOLLECTIVE ;  /* 0x000000000000791b */ /* 0x003fe20003800000 */
.L_x_1431:
        /* <DEDUP_REMOVED lines=15> */
.L_x_1432:
[----:B------:R-:W-:Y:S02]  /*18bd0*/  @P1 IMAD R8, R3, 0x2, R22 ;  /* 0x0000000203081824 */ /* 0x000fe400078e0216 */
[----:B------:R-:W-:Y:S02]  /*18be0*/  IMAD.MOV.U32 R13, RZ, RZ, R2 ;  /* 0x000000ffff0d7224 */ /* 0x000fe400078e0002 */
[----:B------:R-:W-:Y:S02]  /*18bf0*/  IMAD.MOV.U32 R12, RZ, RZ, 0x4 ;  /* 0x00000004ff0c7424 */ /* 0x000fe400078e00ff */
[----:B------:R-:W-:-:S07]  /*18c00*/  IMAD.MOV.U32 R7, RZ, RZ, R14 ;  /* 0x000000ffff077224 */ /* 0x000fce00078e000e */
[----:B------:R-:W-:Y:S05]  /*18c10*/  WARPSYNC.COLLECTIVE R15, `(.L_x_1433) ;  /* 0x000000000f087348 */ /* 0x000fea0003c00000 */
[----:B------:R0:W1:Y:S02]  /*18c20*/  SHFL.IDX P6, R14, R13, R12, R11 ;  /* 0x0000000c0d0e7389 */ /* 0x00006400000c000b */
[----:B01----:R-:W-:Y:S01]  /*18c30*/  ENDCOLLECTIVE ;  /* 0x000000000000791b */ /* 0x003fe20003800000 */
.L_x_1433:
        /* <DEDUP_REMOVED lines=15> */
.L_x_1434:
[----:B------:R-:W-:Y:S02]  /*18d30*/  @P1 IMAD R8, R3, 0x2, R22 ;  /* 0x0000000203081824 */ /* 0x000fe400078e0216 */
[----:B------:R-:W-:Y:S02]  /*18d40*/  IMAD.MOV.U32 R13, RZ, RZ, R2 ;  /* 0x000000ffff0d7224 */ /* 0x000fe400078e0002 */
[----:B------:R-:W-:Y:S02]  /*18d50*/  IMAD.MOV.U32 R12, RZ, RZ, 0x5 ;  /* 0x00000005ff0c7424 */ /* 0x000fe400078e00ff */
[----:B------:R-:W-:-:S07]  /*18d60*/  IMAD.MOV.U32 R7, RZ, RZ, R14 ;  /* 0x000000ffff077224 */ /* 0x000fce00078e000e */
[----:B------:R-:W-:Y:S05]  /*18d70*/  WARPSYNC.COLLECTIVE R15, `(.L_x_1435) ;  /* 0x000000000f087348 */ /* 0x000fea0003c00000 */
[----:B------:R0:W1:Y:S02]  /*18d80*/  SHFL.IDX P6, R14, R13, R12, R11 ;  /* 0x0000000c0d0e7389 */ /* 0x00006400000c000b */
[----:B01----:R-:W-:Y:S01]  /*18d90*/  ENDCOLLECTIVE ;  /* 0x000000000000791b */ /* 0x003fe20003800000 */
.L_x_1435:
        /* <DEDUP_REMOVED lines=15> */
.L_x_1436:
[----:B------:R-:W-:Y:S02]  /*18e90*/  @P1 IMAD R8, R3, 0x2, R22 ;  /* 0x0000000203081824 */ /* 0x000fe400078e0216 */
[----:B------:R-:W-:Y:S02]  /*18ea0*/  IMAD.MOV.U32 R13, RZ, RZ, R2 ;  /* 0x000000ffff0d7224 */ /* 0x000fe400078e0002 */
[----:B------:R-:W-:Y:S02]  /*18eb0*/  IMAD.MOV.U32 R12, RZ, RZ, 0x6 ;  /* 0x00000006ff0c7424 */ /* 0x000fe400078e00ff */
[----:B------:R-:W-:-:S07]  /*18ec0*/  IMAD.MOV.U32 R7, RZ, RZ, R14 ;  /* 0x000000ffff077224 */ /* 0x000fce00078e000e */
[----:B------:R-:W-:Y:S05]  /*18ed0*/  WARPSYNC.COLLECTIVE R15, `(.L_x_1437) ;  /* 0x000000000f087348 */ /* 0x000fea0003c00000 */
[----:B------:R0:W1:Y:S02]  /*18ee0*/  SHFL.IDX P6, R14, R13, R12, R11 ;  /* 0x0000000c0d0e7389 */ /* 0x00006400000c000b */
[----:B01----:R-:W-:Y:S01]  /*18ef0*/  ENDCOLLECTIVE ;  /* 0x000000000000791b */ /* 0x003fe20003800000 */
.L_x_1437:
        /* <DEDUP_REMOVED lines=15> */
.L_x_1438:
[----:B------:R-:W-:Y:S02]  /*18ff0*/  @P1 IMAD R8, R3, 0x2, R22 ;  /* 0x0000000203081824 */ /* 0x000fe400078e0216 */
[----:B------:R-:W-:Y:S02]  /*19000*/  IMAD.MOV.U32 R13, RZ, RZ, R2 ;  /* 0x000000ffff0d7224 */ /* 0x000fe400078e0002 */
[----:B------:R-:W-:Y:S02]  /*19010*/  IMAD.MOV.U32 R12, RZ, RZ, 0x7 ;  /* 0x00000007ff0c7424 */ /* 0x000fe400078e00ff */
[----:B------:R-:W-:-:S07]  /*19020*/  IMAD.MOV.U32 R7, RZ, RZ, R14 ;  /* 0x000000ffff077224 */ /* 0x000fce00078e000e */
[----:B------:R-:W-:Y:S05]  /*19030*/  WARPSYNC.COLLECTIVE R15, `(.L_x_1439) ;  /* 0x000000000f087348 */ /* 0x000fea0003c00000 */
[----:B------:R0:W1:Y:S02]  /*19040*/  SHFL.IDX P6, R14, R13, R12, R11 ;  /* 0x0000000c0d0e7389 */ /* 0x00006400000c000b */
[----:B01----:R-:W-:Y:S01]  /*19050*/  ENDCOLLECTIVE ;  /* 0x000000000000791b */ /* 0x003fe20003800000 */
.L_x_1439:
        /* <DEDUP_REMOVED lines=10> */
.L_x_1440:
[----:B------:R-:W-:Y:S01]  /*19100*/  @!PT LDS RZ, [RZ] ;  /* 0x00000000fffff984 */ /* 0x000fe20000000800 */
[----:B------:R-:W-:Y:S01]  /*19110*/  @!PT LDS RZ, [RZ] ;  /* 0x00000000fffff984 */ /* 0x000fe20000000800 */
[----:B------:R-:W-:Y:S01]  /*19120*/  @!PT LDS RZ, [RZ] ;  /* 0x00000000fffff984 */ /* 0x000fe20000000800 */
[----:B------:R0:W-:Y:S01]  /*19130*/  @P1 LDGSTS.E.BYPASS.LTC128B.128 [R8+0x11400], desc[UR54][R6.64], !P2 ;  /* 0x1140000006081fae */ /* 0x0001e2000d101d76 */
[----:B------:R-:W-:Y:S01]  /*19140*/  IMAD.MOV.U32 R0, RZ, RZ, R14 ;  /* 0x000000ffff007224 */ /* 0x000fe200078e000e */
[----:B------:R-:W-:Y:S06]  /*19150*/  BRA `(.L_x_1441) ;  /* 0xffffffb4002c7947 */ /* 0x000fec000383ffff */
.L_x_1365:
[----:B------:R-:W-:Y:S02]  /*19160*/  IMAD.MOV.U32 R13, RZ, RZ, R4 ;  /* 0x000000ffff0d7224 */ /* 0x000fe400078e0004 */
[----:B------:R-:W-:Y:S02]  /*19170*/  IMAD.MOV.U32 R12, RZ, RZ, RZ ;  /* 0x000000ffff0c7224 */ /* 0x000fe400078e00ff */
[----:B------:R-:W-:Y:S02]  /*19180*/  IMAD.MOV.U32 R11, RZ, RZ, 0x181f ;  /* 0x0000181fff0b7424 */ /* 0x000fe400078e00ff */
[----:B------:R-:W-:Y:S02]  /*19190*/  IMAD.MOV.U32 R15, RZ, RZ, -0x1 ;  /* 0xffffffffff0f7424 */ /* 0x000fe400078e00ff */
[----:B-----5:R-:W-:Y:S02]  /*191a0*/  IMAD R3, R21, R9, RZ ;  /* 0x0000000915037224 */ /* 0x020fe400078e02ff */
[----:B------:R-:W-:-:S07]  /*191b0*/  IMAD.IADD R27, R20, 0x1, R27 ;  /* 0x00000001141b7824 */ /* 0x000fce00078e021b */
[----:B------:R-:W-:Y:S05]  /*191c0*/  WARPSYNC.COLLECTIVE R15, `(.L_x_1442) ;  /* 0x000000000f087348 */ /* 0x000fea0003c00000 */
[----:B------:R0:W1:Y:S02]  /*191d0*/  SHFL.IDX P6, R14, R13, R12, R11 ;  /* 0x0000000c0d0e7389 */ /* 0x00006400000c000b */
[----:B01----:R-:W-:Y:S01]  /*191e0*/  ENDCOLLECTIVE ;  /* 0x000000000000791b */ /* 0x003fe20003800000 */
.L_x_1442:
[C---:B------:R-:W-:Y:S01]  /*191f0*/  VIADD R8, R27.reuse, 0x10 ;  /* 0x000000101b087836 */ /* 0x040fe20000000000 */
[----:B------:R-:W-:Y:S01]  /*19200*/  ISETP.GE.AND P2, PT, R27, R3, PT ;  /* 0x000000031b00720c */ /* 0x000fe20003f46270 */
[----:B------:R-:W-:Y:S02]  /*19210*/  IMAD.MOV.U32 R13, RZ, RZ, R0 ;  /* 0x000000ffff0d7224 */ /* 0x000fe400078e0000 */
[----:B------:R-:W-:-:S10]  /*19220*/  IMAD.MOV.U32 R6, RZ, RZ, R14 ;  /* 0x000000ffff067224 */ /* 0x000fd400078e000e */
[----:B------:R-:W-:Y:S05]  /*19230*/  WARPSYNC.COLLECTIVE R15, `(.L_x_1443) ;  /* 0x000000000f087348 */ /* 0x000fea0003c00000 */
[----:B------:R0:W1:Y:S02]  /*19240*/  SHFL.IDX P6, R14, R13, R12, R11 ;  /* 0x0000000c0d0e7389 */ /* 0x00006400000c000b */
[----:B01----:R-:W-:Y:S01]  /*19250*/  ENDCOLLECTIVE ;  /* 0x000000000000791b */ /* 0x003fe20003800000 */
.L_x_1443:
[----:B------:R-:W-:Y:S02]  /*19260*/  IMAD.MOV.U32 R13, RZ, RZ, R4 ;  /* 0x000000ffff0d7224 */ /* 0x000fe400078e0004 */
[----:B------:R-:W-:Y:S02]  /*19270*/  IMAD.MOV.U32 R12, RZ, RZ, 0x1 ;  /* 0x00000001ff0c7424 */ /* 0x000fe400078e00ff */
[----:B------:R-:W-:-:S07]  /*19280*/  IMAD.MOV.U32 R7, RZ, RZ, R14 ;  /* 0x000000ffff077224 */ /* 0x000fce00078e000e */
[----:B------:R-:W-:Y:S05]  /*19290*/  WARPSYNC.COLLECTIVE R15, `(.L_x_1444) ;  /* 0x000000000f087348 */ /* 0x000fea0003c00000 */
[----:B------:R0:W1:Y:S02]  /*192a0*/  SHFL.IDX P6, R14, R13, R12, R11 ;  /* 0x0000000c0d0e7389 */ /* 0x00006400000c000b */
[----:B01----:R-:W-:Y:S01]  /*192b0*/  ENDCOLLECTIVE ;  /* 0x000000000000791b */ /* 0x003fe20003800000 */
.L_x_1444:
        /* <DEDUP_REMOVED lines=11> */
[----:B0-----:R-:W-:-:S07]  /*19370*/  IMAD.MOV.U32 R6, RZ, RZ, R14 ;  /* 0x000000ffff067224 */ /* 0x001fce00078e000e */
[----:B------:R-:W-:Y:S05]  /*19380*/  WARPSYNC.COLLECTIVE R15, `(.L_x_1445) ;  /* 0x000000000f087348 */ /* 0x000fea0003c00000 */
[----:B------:R0:W1:Y:S02]  /*19390*/  SHFL.IDX P6, R14, R13, R12, R11 ;  /* 0x0000000c0d0e7389 */ /* 0x00006400000c000b */
[----:B01----:R-:W-:Y:S01]  /*193a0*/  ENDCOLLECTIVE ;  /* 0x000000000000791b */ /* 0x003fe20003800000 */
.L_x_1445:
[----:B------:R-:W-:Y:S02]  /*193b0*/  IMAD.MOV.U32 R13, RZ, RZ, R4 ;  /* 0x000000ffff0d7224 */ /* 0x000fe400078e0004 */
[----:B------:R-:W-:Y:S02]  /*193c0*/  IMAD.MOV.U32 R12, RZ, RZ, 0x2 ;  /* 0x00000002ff0c7424 */ /* 0x000fe400078e00ff */
[----:B------:R-:W-:-:S07]  /*193d0*/  IMAD.MOV.U32 R7, RZ, RZ, R14 ;  /* 0x000000ffff077224 */ /* 0x000fce00078e000e */
[----:B------:R-:W-:Y:S05]  /*193e0*/  WARPSYNC.COLLECTIVE R15, `(.L_x_1446) ;  /* 0x000000000f087348 */ /* 0x000fea0003c00000 */
[----:B------:R0:W1:Y:S02]  /*193f0*/  SHFL.IDX P6, R14, R13, R12, R11 ;  /* 0x0000000c0d0e7389 */ /* 0x00006400000c000b */
[----:B01----:R-:W-:Y:S01]  /*19400*/  ENDCOLLECTIVE ;  /* 0x000000000000791b */ /* 0x003fe20003800000 */
.L_x_1446:
        /* <DEDUP_REMOVED lines=16> */
.L_x_1447:
[----:B------:R-:W-:Y:S02]  /*19510*/  IMAD.MOV.U32 R13, RZ, RZ, R4 ;  /* 0x000000ffff0d7224 */ /* 0x000fe400078e0004 */
[----:B------:R-:W-:Y:S02]  /*19520*/  IMAD.MOV.U32 R12, RZ, RZ, 0x3 ;  /* 0x00000003ff0c7424 */ /* 0x000fe400078e00ff */
[----:B------:R-:W-:-:S07]  /*19530*/  IMAD.MOV.U32 R7, RZ, RZ, R14 ;  /* 0x000000ffff077224 */ /* 0x000fce00078e000e */
[----:B------:R-:W-:Y:S05]  /*19540*/  WARPSYNC.COLLECTIVE R15, `(.L_x_1448) ;  /* 0x000000000f087348 */ /* 0x000fea0003c00000 */
[----:B------:R0:W1:Y:S02]  /*19550*/  SHFL.IDX P6, R14, R13, R12, R11 ;  /* 0x0000000c0d0e7389 */ /* 0x00006400000c000b */
[----:B01----:R-:W-:Y:S01]  /*19560*/  ENDCOLLECTIVE ;  /* 0x000000000000791b */ /* 0x003fe20003800000 */
.L_x_1448:
        /* <DEDUP_REMOVED lines=16> */
.L_x_1449:
[----:B------:R-:W-:Y:S02]  /*19670*/  IMAD.MOV.U32 R13, RZ, RZ, R4 ;  /* 0x000000ffff0d7224 */ /* 0x000fe400078e0004 */
[----:B------:R-:W-:Y:S02]  /*19680*/  IMAD.MOV.U32 R12, RZ, RZ, 0x4 ;  /* 0x00000004ff0c7424 */ /* 0x000fe400078e00ff */
[----:B------:R-:W-:-:S07]  /*19690*/  IMAD.MOV.U32 R7, RZ, RZ, R14 ;  /* 0x000000ffff077224 */ /* 0x000fce00078e000e */
[----:B------:R-:W-:Y:S05]  /*196a0*/  WARPSYNC.COLLECTIVE R15, `(.L_x_1450) ;  /* 0x000000000f087348 */ /* 0x000fea0003c00000 */
[----:B------:R0:W1:Y:S02]  /*196b0*/  SHFL.IDX P6, R14, R13, R12, R11 ;  /* 0x0000000c0d0e7389 */ /* 0x00006400000c000b */
[----:B01----:R-:W-:Y:S01]  /*196c0*/  ENDCOLLECTIVE ;  /* 0x000000000000791b */ /* 0x003fe20003800000 */
.L_x_1450:
        /* <DEDUP_REMOVED lines=16> */
.L_x_1451:
[----:B------:R-:W-:Y:S02]  /*197d0*/  IMAD.MOV.U32 R13, RZ, RZ, R4 ;  /* 0x000000ffff0d7224 */ /* 0x000fe400078e0004 */
[----:B------:R-:W-:Y:S02]  /*197e0*/  IMAD.MOV.U32 R12, RZ, RZ, 0x5 ;  /* 0x00000005ff0c7424 */ /* 0x000fe400078e00ff */
[----:B------:R-:W-:-:S07]  /*197f0*/  IMAD.MOV.U32 R7, RZ, RZ, R14 ;  /* 0x000000ffff077224 */ /* 0x000fce00078e000e */
[----:B------:R-:W-:Y:S05]  /*19800*/  WARPSYNC.COLLECTIVE R15, `(.L_x_1452) ;  /* 0x000000000f087348 */ /* 0x000fea0003c00000 */
[----:B------:R0:W1:Y:S02]  /*19810*/  SHFL.IDX P6, R14, R13, R12, R11 ;  /* 0x0000000c0d0e7389 */ /* 0x00006400000c000b */
[----:B01----:R-:W-:Y:S01]  /*19820*/  ENDCOLLECTIVE ;  /* 0x000000000000791b */ /* 0x003fe20003800000 */
.L_x_1452:
        /* <DEDUP_REMOVED lines=16> */
.L_x_1453:
[----:B------:R-:W-:Y:S02]  /*19930*/  IMAD.MOV.U32 R13, RZ, RZ, R4 ;  /* 0x000000ffff0d7224 */ /* 0x000fe400078e0004 */
[----:B------:R-:W-:Y:S02]  /*19940*/  IMAD.MOV.U32 R12, RZ, RZ, 0x6 ;  /* 0x00000006ff0c7424 */ /* 0x000fe400078e00ff */
[----:B------:R-:W-:-:S07]  /*19950*/  IMAD.MOV.U32 R7, RZ, RZ, R14 ;  /* 0x000000ffff077224 */ /* 0x000fce00078e000e */
[----:B------:R-:W-:Y:S05]  /*19960*/  WARPSYNC.COLLECTIVE R15, `(.L_x_1454) ;  /* 0x000000000f087348 */ /* 0x000fea0003c00000 */
[----:B------:R0:W1:Y:S02]  /*19970*/  SHFL.IDX P6, R14, R13, R12, R11 ;  /* 0x0000000c0d0e7389 */ /* 0x00006400000c000b */
[----:B01----:R-:W-:Y:S01]  /*19980*/  ENDCOLLECTIVE ;  /* 0x000000000000791b */ /* 0x003fe20003800000 */
.L_x_1454:
        /* <DEDUP_REMOVED lines=16> */
.L_x_1455:
[----:B------:R-:W-:Y:S02]  /*19a90*/  IMAD.MOV.U32 R13, RZ, RZ, R4 ;  /* 0x000000ffff0d7224 */ /* 0x000fe400078e0004 */
[----:B------:R-:W-:Y:S02]  /*19aa0*/  IMAD.MOV.U32 R12, RZ, RZ, 0x7 ;  /* 0x00000007ff0c7424 */ /* 0x000fe400078e00ff */
[----:B------:R-:W-:-:S07]  /*19ab0*/  IMAD.MOV.U32 R7, RZ, RZ, R14 ;  /* 0x000000ffff077224 */ /* 0x000fce00078e000e */
[----:B------:R-:W-:Y:S05]  /*19ac0*/  WARPSYNC.COLLECTIVE R15, `(.L_x_1456) ;  /* 0x000000000f087348 */ /* 0x000fea0003c00000 */
[----:B------:R0:W1:Y:S02]  /*19ad0*/  SHFL.IDX P6, R14, R13, R12, R11 ;  /* 0x0000000c0d0e7389 */ /* 0x00006400000c000b */
[----:B01----:R-:W-:Y:S01]  /*19ae0*/  ENDCOLLECTIVE ;  /* 0x000000000000791b */ /* 0x003fe20003800000 */
.L_x_1456:
[----:B------:R-:W-:-:S05]  /*19af0*/  @!P1 LEA R7, P2, R29, R7, 0x1 ;  /* 0x000000071d079211 */ /* 0x000fca00078408ff */
[----:B------:R-:W-:-:S05]  /*19b00*/  @!P1 IMAD.X R6, RZ, RZ, R6, P2 ;  /* 0x000000ffff069224 */ /* 0x000fca00010e0606 */
[-C--:B------:R-:W-:Y:S01]  /*19b10*/  @!P1 LOP3.LUT R7, R7, R6.reuse, RZ, 0x3c, !PT ;  /* 0x0000000607079212 */ /* 0x080fe200078e3cff */
[----:B------:R-:W-:Y:S02]  /*19b20*/  IMAD.MOV.U32 R13, RZ, RZ, R0 ;  /* 0x000000ffff0d7224 */ /* 0x000fe400078e0000 */
[----:B------:R-:W-:Y:S01]  /*19b30*/  VIADD R0, R27, 0x70 ;  /* 0x000000701b007836 */ /* 0x000fe20000000000 */
[----:B------:R-:W-:-:S04]  /*19b40*/  @!P1 LOP3.LUT R6, R7, R6, RZ, 0x3c, !PT ;  /* 0x0000000607069212 */ /* 0x000fc800078e3cff */
[----:B------:R-:W-:Y:S01]  /*19b50*/  @!P1 LOP3.LUT R7, R7, R6, RZ, 0x3c, !PT ;  /* 0x0000000607079212 */ /* 0x000fe200078e3cff */
[----:B------:R-:W-:-:S07]  /*19b60*/  IMAD.MOV.U32 R4, RZ, RZ, R14 ;  /* 0x000000ffff047224 */ /* 0x000fce00078e000e */
[----:B------:R-:W-:Y:S05]  /*19b70*/  WARPSYNC.COLLECTIVE R15, `(.L_x_1457) ;  /* 0x000000000f087348 */ /* 0x000fea0003c00000 */
[----:B------:R0:W1:Y:S02]  /*19b80*/  SHFL.IDX P6, R14, R13, R12, R11 ;  /* 0x0000000c0d0e7389 */ /* 0x00006400000c000b */
[----:B01----:R-:W-:Y:S01]  /*19b90*/  ENDCOLLECTIVE ;  /* 0x000000000000791b */ /* 0x003fe20003800000 */
.L_x_1457:
[----:B------:R-:W-:Y:S01]  /*19ba0*/  @!PT LDS RZ, [RZ] ;  /* 0x00000000fffff984 */ /* 0x000fe20000000800 */
[----:B------:R-:W-:Y:S01]  /*19bb0*/  @!PT LDS RZ, [RZ] ;  /* 0x00000000fffff984 */ /* 0x000fe20000000800 */
[----:B------:R-:W-:Y:S01]  /*19bc0*/  @!PT LDS RZ, [RZ] ;  /* 0x00000000fffff984 */ /* 0x000fe20000000800 */
[----:B------:R0:W-:Y:S01]  /*19bd0*/  @!P1 LDGSTS.E.BYPASS.LTC128B.128 [R10+0xb400], desc[UR54][R6.64], !P0 ;  /* 0x0b400000060a9fae */ /* 0x0001e2000c101d76 */
[----:B------:R-:W-:Y:S01]  /*19be0*/  ISETP.GE.AND P1, PT, R0, R3, PT ;  /* 0x000000030000720c */ /* 0x000fe20003f26270 */
[----:B------:R-:W-:Y:S02]  /*19bf0*/  VIADD R0, R27, 0x80 ;  /* 0x000000801b007836 */ /* 0x000fe40000000000 */
[----:B------:R-:W-:Y:S02]  /*19c00*/  IMAD.MOV.U32 R13, RZ, RZ, R2 ;  /* 0x000000ffff0d7224 */ /* 0x000fe400078e0002 */
[----:B------:R-:W-:Y:S02]  /*19c10*/  IMAD.MOV.U32 R12, RZ, RZ, RZ ;  /* 0x000000ffff0c7224 */ /* 0x000fe400078e00ff */
[----:B0-----:R-:W-:-:S07]  /*19c20*/  IMAD.MOV.U32 R6, RZ, RZ, R14 ;  /* 0x000000ffff067224 */ /* 0x001fce00078e000e */
[----:B------:R-:W-:Y:S05]  /*19c30*/  WARPSYNC.COLLECTIVE R15, `(.L_x_1458) ;  /* 0x000000000f087348 */ /* 0x000fea0003c00000 */
[----:B------:R0:W1:Y:S02]  /*19c40*/  SHFL.IDX P6, R14, R13, R12, R11 ;  /* 0x0000000c0d0e7389 */ /* 0x00006400000c000b */
[----:B01----:R-:W-:Y:S01]  /*19c50*/  ENDCOLLECTIVE ;  /* 0x000000000000791b */ /* 0x003fe20003800000 */
.L_x_1458:
        /* <DEDUP_REMOVED lines=12> */
.L_x_1459:
[----:B------:R-:W-:Y:S02]  /*19d20*/  IMAD.MOV.U32 R13, RZ, RZ, R2 ;  /* 0x000000ffff0d7224 */ /* 0x000fe400078e0002 */
[----:B------:R-:W-:Y:S02]  /*19d30*/  IMAD.MOV.U32 R12, RZ, RZ, 0x1 ;  /* 0x00000001ff0c7424 */ /* 0x000fe400078e00ff */
[----:B------:R-:W-:-:S07]  /*19d40*/  IMAD.MOV.U32 R4, RZ, RZ, R14 ;  /* 0x000000ffff047224 */ /* 0x000fce00078e000e */
[----:B------:R-:W-:Y:S05]  /*19d50*/  WARPSYNC.COLLECTIVE R15, `(.L_x_1460) ;  /* 0x000000000f087348 */ /* 0x000fea0003c00000 */
[----:B------:R0:W1:Y:S02]  /*19d60*/  SHFL.IDX P6, R14, R13, R12, R11 ;  /* 0x0000000c0d0e7389 */ /* 0x00006400000c000b */
[----:B01----:R-:W-:Y:S01]  /*19d70*/  ENDCOLLECTIVE ;  /* 0x000000000000791b */ /* 0x003fe20003800000 */
.L_x_1460:
        /* <DEDUP_REMOVED lines=16> */
.L_x_1461:
[----:B------:R-:W-:Y:S02]  /*19e80*/  IMAD.MOV.U32 R13, RZ, RZ, R2 ;  /* 0x000000ffff0d7224 */ /* 0x000fe400078e0002 */
[----:B------:R-:W-:Y:S02]  /*19e90*/  IMAD.MOV.U32 R12, RZ, RZ, 0x2 ;  /* 0x00000002ff0c7424 */ /* 0x000fe400078e00ff */
[----:B------:R-:W-:-:S07]  /*19ea0*/  IMAD.MOV.U32 R6, RZ, RZ, R14 ;  /* 0x000000ffff067224 */ /* 0x000fce00078e000e */
[----:B------:R-:W-:Y:S05]  /*19eb0*/  WARPSYNC.COLLECTIVE R15, `(.L_x_1462) ;  /* 0x000000000f087348 */ /* 0x000fea0003c00000 */
[----:B------:R0:W1:Y:S02]  /*19ec0*/  SHFL.IDX P6, R14, R13, R12, R11 ;  /* 0x0000000c0d0e7389 */ /* 0x00006400000c000b */
[----:B01----:R-:W-:Y:S01]  /*19ed0*/  ENDCOLLECTIVE ;  /* 0x000000000000791b */ /* 0x003fe20003800000 */
.L_x_1462:
[----:B------:R-:W-:-:S05]  /*19ee0*/  @!P1 LEA R6, P2, R29, R6, 0x1 ;  /* 0x000000061d069211 */ /* 0x000fca00078408ff */
[----:B------:R-:W-:Y:S01]  /*19ef0*/  @!P1 IMAD.X R0, RZ, RZ, R0, P2 ;  /* 0x000000ffff009224 */ /* 0x000fe200010e0600 */
[----:B------:R-:W-:-:S03]  /*19f00*/  ISETP.GE.AND P2, PT, R4, R3, PT ;  /* 0x000000030400720c */ /* 0x000fc60003f46270 */
        /* <DEDUP_REMOVED lines=10> */
.L_x_1463:
[----:B------:R-:W-:Y:S02]  /*19fb0*/  IMAD.MOV.U32 R13, RZ, RZ, R2 ;  /* 0x000000ffff0d7224 */ /* 0x000fe400078e0002 */
[----:B------:R-:W-:Y:S02]  /*19fc0*/  IMAD.MOV.U32 R12, RZ, RZ, 0x3 ;  /* 0x00000003ff0c7424 */ /* 0x000fe400078e00ff */
[----:B------:R-:W-:-:S07]  /*19fd0*/  IMAD.MOV.U32 R6, RZ, RZ, R14 ;  /* 0x000000ffff067224 */ /* 0x000fce00078e000e */
[----:B------:R-:W-:Y:S05]  /*19fe0*/  WARPSYNC.COLLECTIVE R15, `(.L_x_1464) ;  /* 0x000000000f087348 */ /* 0x000fea0003c00000 */
[----:B------:R0:W1:Y:S02]  /*19ff0*/  SHFL.IDX P6, R14, R13, R12, R11 ;  /* 0x0000000c0d0e7389 */ /* 0x00006400000c000b */
[----:B01----:R-:W-:Y:S01]  /*1a000*/  ENDCOLLECTIVE ;  /* 0x000000000000791b */ /* 0x003fe20003800000 */
.L_x_1464:
        /* <DEDUP_REMOVED lines=12> */
.L_x_1465:
[----:B------:R-:W-:Y:S01]  /*1a0d0*/  IMAD.MOV.U32 R2, RZ, RZ, R14 ;  /* 0x000000ffff027224 */ /* 0x000fe200078e000e */
[----:B------:R-:W-:Y:S06]  /*1a0e0*/  BRA `(.L_x_1466) ;  /* 0xffffffb400007947 */ /* 0x000fec000383ffff */
.L_x_1368:
[----:B0-----:R0:W1:Y:S02]  /*1a0f0*/  SYNCS.PHASECHK.TRANS64.TRYWAIT P0, [R22+URZ+0x16820], R3 ;  /* 0x01682003160075a7 */ /* 0x001064000800017f */
[----:B-1----:R-:W-:Y:S05]  /*1a100*/  @!P0 NANOSLEEP.SYNCS 0x989680 ;  /* 0x009896800000895d */ /* 0x002fea0003900000 */
[----:B------:R-:W1:Y:S02]  /*1a110*/  @!P0 SYNCS.PHASECHK.TRANS64 P0, [R22+URZ+0x16820], R3 ;  /* 0x01682003160085a7 */ /* 0x000e64000800007f */
[----:B-1----:R-:W-:Y:S05]  /*1a120*/  @!P0 BRA `(.L_x_1368) ;  /* 0xfffffffc00f08947 */ /* 0x002fea000383ffff */
[----:B------:R-:W-:Y:S05]  /*1a130*/  BRA `(.L_x_1467) ;  /* 0xffffffb4006c7947 */ /* 0x000fea000383ffff */
.L_x_1373:
[----:B0-----:R0:W1:Y:S02]  /*1a140*/  SYNCS.PHASECHK.TRANS64.TRYWAIT P0, [R5+URZ+0x16840], R2 ;  /* 0x01684002050075a7 */ /* 0x001064000800017f */
[----:B-1----:R-:W-:Y:S05]  /*1a150*/  @!P0 NANOSLEEP.SYNCS 0x989680 ;  /* 0x009896800000895d */ /* 0x002fea0003900000 */
[----:B------:R-:W1:Y:S02]  /*1a160*/  @!P0 SYNCS.PHASECHK.TRANS64 P0, [R5+URZ+0x16840], R2 ;  /* 0x01684002050085a7 */ /* 0x000e64000800007f */
[----:B-1----:R-:W-:Y:S05]  /*1a170*/  @!P0 BRA `(.L_x_1373) ;  /* 0xfffffffc00f08947 */ /* 0x002fea000383ffff */
[----:B------:R-:W-:Y:S05]  /*1a180*/  BRA `(.L_x_1468) ;  /* 0xffffffb800347947 */ /* 0x000fea000383ffff */
.L_x_1374:
        /* <DEDUP_REMOVED lines=8> */
.L_x_1470:
[----:B------:R-:W-:Y:S05]  /*1a210*/  BSYNC B1 ;  /* 0x0000000000017941 */ /* 0x000fea0003800000 */
.L_x_1469:
[----:B------:R-:W-:Y:S02]  /*1a220*/  IMAD.MOV.U32 R13, RZ, RZ, R8 ;  /* 0x000000ffff0d7224 */ /* 0x000fe400078e0008 */
[----:B------:R-:W-:Y:S02]  /*1a230*/  IMAD.MOV.U32 R12, RZ, RZ, RZ ;  /* 0x000000ffff0c7224 */ /* 0x000fe400078e00ff */
[----:B------:R-:W-:Y:S02]  /*1a240*/  IMAD.MOV.U32 R11, RZ, RZ, 0x181f ;  /* 0x0000181fff0b7424 */ /* 0x000fe400078e00ff */
[----:B------:R-:W-:Y:S02]  /*1a250*/  IMAD.MOV.U32 R15, RZ, RZ, -0x1 ;  /* 0xffffffffff0f7424 */ /* 0x000fe400078e00ff */
[----:B------:R-:W-:Y:S02]  /*1a260*/  IMAD.MOV.U32 R3, RZ, RZ, R14 ;  /* 0x000000ffff037224 */ /* 0x000fe400078e000e */
[----:B------:R-:W-:-:S07]  /*1a270*/  IMAD.SHL.U32 R7, R29, 0x2, RZ ;  /* 0x000000021d077824 */ /* 0x000fce00078e00ff */
[----:B------:R-:W-:Y:S05]  /*1a280*/  WARPSYNC.COLLECTIVE R15, `(.L_x_1471) ;  /* 0x000000000f087348 */ /* 0x000fea0003c00000 */
[----:B------:R0:W1:Y:S02]  /*1a290*/  SHFL.IDX P6, R14, R13, R12, R11 ;  /* 0x0000000c0d0e7389 */ /* 0x00006400000c000b */
[----:B01----:R-:W-:Y:S01]  /*1a2a0*/  ENDCOLLECTIVE ;  /* 0x000000000000791b */ /* 0x003fe20003800000 */
.L_x_1471:
[----:B------:R-:W-:Y:S02]  /*1a2b0*/  IMAD R9, R9, 0x2, R22 ;  /* 0x0000000209097824 */ /* 0x000fe400078e0216 */
[----:B------:R-:W-:Y:S02]  /*1a2c0*/  IMAD.MOV.U32 R13, RZ, RZ, R10 ;  /* 0x000000ffff0d7224 */ /* 0x000fe400078e000a */
[----:B------:R-:W-:Y:S02]  /*1a2d0*/  IMAD.MOV.U32 R12, RZ, RZ, 0x1 ;  /* 0x00000001ff0c7424 */ /* 0x000fe400078e00ff */
[----:B------:R-:W-:-:S07]  /*1a2e0*/  IMAD.MOV.U32 R2, RZ, RZ, R14 ;  /* 0x000000ffff027224 */ /* 0x000fce00078e000e */
[----:B------:R-:W-:Y:S05]  /*1a2f0*/  WARPSYNC.COLLECTIVE R15, `(.L_x_1472) ;  /* 0x000000000f087348 */ /* 0x000fea0003c00000 */
[----:B------:R0:W1:Y:S02]  /*1a300*/  SHFL.IDX P6, R14, R13, R12, R11 ;  /* 0x0000000c0d0e7389 */ /* 0x00006400000c000b */
[----:B01----:R-:W-:Y:S01]  /*1a310*/  ENDCOLLECTIVE ;  /* 0x000000000000791b */ /* 0x003fe20003800000 */
.L_x_1472:
        /* <DEDUP_REMOVED lines=11> */
.L_x_1473:
[----:B------:R-:W-:Y:S02]  /*1a3d0*/  IMAD.MOV.U32 R13, RZ, RZ, R10 ;  /* 0x000000ffff0d7224 */ /* 0x000fe400078e000a */
[----:B------:R-:W-:Y:S02]  /*1a3e0*/  IMAD.MOV.U32 R12, RZ, RZ, 0x2 ;  /* 0x00000002ff0c7424 */ /* 0x000fe400078e00ff */
[----:B------:R-:W-:-:S07]  /*1a3f0*/  IMAD.MOV.U32 R2, RZ, RZ, R14 ;  /* 0x000000ffff027224 */ /* 0x000fce00078e000e */
[----:B------:R-:W-:Y:S05]  /*1a400*/  WARPSYNC.COLLECTIVE R15, `(.L_x_1474) ;  /* 0x000000000f087348 */ /* 0x000fea0003c00000 */
[----:B------:R0:W1:Y:S02]  /*1a410*/  SHFL.IDX P6, R14, R13, R12, R11 ;  /* 0x0000000c0d0e7389 */ /* 0x00006400000c000b */
[----:B01----:R-:W-:Y:S01]  /*1a420*/  ENDCOLLECTIVE ;  /* 0x000000000000791b */ /* 0x003fe20003800000 */
.L_x_1474:
        /* <DEDUP_REMOVED lines=11> */
.L_x_1475:
[----:B------:R-:W-:Y:S02]  /*1a4e0*/  IMAD.MOV.U32 R13, RZ, RZ, R10 ;  /* 0x000000ffff0d7224 */ /* 0x000fe400078e000a */
[----:B------:R-:W-:Y:S02]  /*1a4f0*/  IMAD.MOV.U32 R12, RZ, RZ, 0x3 ;  /* 0x00000003ff0c7424 */ /* 0x000fe400078e00ff */
[----:B------:R-:W-:-:S07]  /*1a500*/  IMAD.MOV.U32 R2, RZ, RZ, R14 ;  /* 0x000000ffff027224 */ /* 0x000fce00078e000e */
[----:B------:R-:W-:Y:S05]  /*1a510*/  WARPSYNC.COLLECTIVE R15, `(.L_x_1476) ;  /* 0x000000000f087348 */ /* 0x000fea0003c00000 */
[----:B------:R0:W1:Y:S02]  /*1a520*/  SHFL.IDX P6, R14, R13, R12, R11 ;  /* 0x0000000c0d0e7389 */ /* 0x00006400000c000b */
[----:B01----:R-:W-:Y:S01]  /*1a530*/  ENDCOLLECTIVE ;  /* 0x000000000000791b */ /* 0x003fe20003800000 */
.L_x_1476:
        /* <DEDUP_REMOVED lines=11> */
.L_x_1477:
[----:B------:R-:W-:Y:S02]  /*1a5f0*/  IMAD.MOV.U32 R13, RZ, RZ, R10 ;  /* 0x000000ffff0d7224 */ /* 0x000fe400078e000a */
[----:B------:R-:W-:Y:S02]  /*1a600*/  IMAD.MOV.U32 R12, RZ, RZ, 0x4 ;  /* 0x00000004ff0c7424 */ /* 0x000fe400078e00ff */
[----:B------:R-:W-:-:S07]  /*1a610*/  IMAD.MOV.U32 R2, RZ, RZ, R14 ;  /* 0x000000ffff027224 */ /* 0x000fce00078e000e */
[----:B------:R-:W-:Y:S05]  /*1a620*/  WARPSYNC.COLLECTIVE R15, `(.L_x_1478) ;  /* 0x000000000f087348 */ /* 0x000fea0003c00000 */
[----:B------:R0:W1:Y:S02]  /*1a630*/  SHFL.IDX P6, R14, R13, R12, R11 ;  /* 0x0000000c0d0e7389 */ /* 0x00006400000c000b */
[----:B01----:R-:W-:Y:S01]  /*1a640*/  ENDCOLLECTIVE ;  /* 0x000000000000791b */ /* 0x003fe20003800000 */
.L_x_1478:
        /* <DEDUP_REMOVED lines=11> */
.L_x_1479:
[----:B------:R-:W-:Y:S02]  /*1a700*/  IMAD.MOV.U32 R13, RZ, RZ, R10 ;  /* 0x000000ffff0d7224 */ /* 0x000fe400078e000a */
[----:B------:R-:W-:Y:S02]  /*1a710*/  IMAD.MOV.U32 R12, RZ, RZ, 0x5 ;  /* 0x00000005ff0c7424 */ /* 0x000fe400078e00ff */
[----:B------:R-:W-:-:S07]  /*1a720*/  IMAD.MOV.U32 R2, RZ, RZ, R14 ;  /* 0x000000ffff027224 */ /* 0x000fce00078e000e */
[----:B------:R-:W-:Y:S05]  /*1a730*/  WARPSYNC.COLLECTIVE R15, `(.L_x_1480) ;  /* 0x000000000f087348 */ /* 0x000fea0003c00000 */
[----:B------:R0:W1:Y:S02]  /*1a740*/  SHFL.IDX P6, R14, R13, R12, R11 ;  /* 0x0000000c0d0e7389 */ /* 0x00006400000c000b */
[----:B01----:R-:W-:Y:S01]  /*1a750*/  ENDCOLLECTIVE ;  /* 0x000000000000791b */ /* 0x003fe20003800000 */
.L_x_1480:
        /* <DEDUP_REMOVED lines=11> */
.L_x_1481:
[----:B------:R-:W-:Y:S02]  /*1a810*/  IMAD.MOV.U32 R13, RZ, RZ, R10 ;  /* 0x000000ffff0d7224 */ /* 0x000fe400078e000a */
[----:B------:R-:W-:Y:S02]  /*1a820*/  IMAD.MOV.U32 R12, RZ, RZ, 0x6 ;  /* 0x00000006ff0c7424 */ /* 0x000fe400078e00ff */
[----:B------:R-:W-:-:S07]  /*1a830*/  IMAD.MOV.U32 R2, RZ, RZ, R14 ;  /* 0x000000ffff027224 */ /* 0x000fce00078e000e */
[----:B------:R-:W-:Y:S05]  /*1a840*/  WARPSYNC.COLLECTIVE R15, `(.L_x_1482) ;  /* 0x000000000f087348 */ /* 0x000fea0003c00000 */
[----:B------:R0:W1:Y:S02]  /*1a850*/  SHFL.IDX P6, R14, R13, R12, R11 ;  /* 0x0000000c0d0e7389 */ /* 0x00006400000c000b */
[----:B01----:R-:W-:Y:S01]  /*1a860*/  ENDCOLLECTIVE ;  /* 0x000000000000791b */ /* 0x003fe20003800000 */
.L_x_1482:
        /* <DEDUP_REMOVED lines=11> */
.L_x_1483:
[----:B------:R-:W-:Y:S02]  /*1a920*/  IMAD.MOV.U32 R13, RZ, RZ, R10 ;  /* 0x000000ffff0d7224 */ /* 0x000fe400078e000a */
[----:B------:R-:W-:Y:S02]  /*1a930*/  IMAD.MOV.U32 R12, RZ, RZ, 0x7 ;  /* 0x00000007ff0c7424 */ /* 0x000fe400078e00ff */
[----:B------:R-:W-:-:S07]  /*1a940*/  IMAD.MOV.U32 R2, RZ, RZ, R14 ;  /* 0x000000ffff027224 */ /* 0x000fce00078e000e */
[----:B------:R-:W-:Y:S05]  /*1a950*/  WARPSYNC.COLLECTIVE R15, `(.L_x_1484) ;  /* 0x000000000f087348 */ /* 0x000fea0003c00000 */
[----:B------:R0:W1:Y:S02]  /*1a960*/  SHFL.IDX P6, R14, R13, R12, R11 ;  /* 0x0000000c0d0e7389 */ /* 0x00006400000c000b */
[----:B01----:R-:W-:Y:S01]  /*1a970*/  ENDCOLLECTIVE ;  /* 0x000000000000791b */ /* 0x003fe20003800000 */
.L_x_1484:
        /* <DEDUP_REMOVED lines=11> */
.L_x_1485:
[----:B------:R-:W-:Y:S01]  /*1aa30*/  IMAD.MOV.U32 R2, RZ, RZ, R14 ;  /* 0x000000ffff027224 */ /* 0x000fe200078e000e */
[----:B------:R-:W-:Y:S06]  /*1aa40*/  BRA `(.L_x_1486) ;  /* 0xffffffb400147947 */ /* 0x000fec000383ffff */
.L_x_1379:
[----:B-1----:R1:W2:Y:S02]  /*1aa50*/  SYNCS.PHASECHK.TRANS64.TRYWAIT P0, [R5+URZ+0x16860], R2 ;  /* 0x01686002050075a7 */ /* 0x0022a4000800017f */
[----:B--2---:R-:W-:Y:S05]  /*1aa60*/  @!P0 NANOSLEEP.SYNCS 0x989680 ;  /* 0x009896800000895d */ /* 0x004fea0003900000 */
[----:B------:R-:W2:Y:S02]  /*1aa70*/  @!P0 SYNCS.PHASECHK.TRANS64 P0, [R5+URZ+0x16860], R2 ;  /* 0x01686002050085a7 */ /* 0x000ea4000800007f */
[----:B--2---:R-:W-:Y:S05]  /*1aa80*/  @!P0 BRA `(.L_x_1379) ;  /* 0xfffffffc00f08947 */ /* 0x004fea000383ffff */
[----:B------:R-:W-:Y:S05]  /*1aa90*/  BRA `(.L_x_1487) ;  /* 0xffffffb4006c7947 */ /* 0x000fea000383ffff */
.L_x_1380:
[----:B------:R-:W-:Y:S01]  /*1aaa0*/  BSSY B1, `(.L_x_1488) ;  /* 0x0000008000017945 */ /* 0x000fe20003800000 */
[----:B------:R-:W-:Y:S02]  /*1aab0*/  IMAD.MOV.U32 R13, RZ, RZ, R18 ;  /* 0x000000ffff0d7224 */ /* 0x000fe400078e0012 */
[----:B------:R-:W-:Y:S02]  /*1aac0*/  IMAD.MOV.U32 R12, RZ, RZ, RZ ;  /* 0x000000ffff0c7224 */ /* 0x000fe400078e00ff */
[----:B------:R-:W-:Y:S02]  /*1aad0*/  IMAD.MOV.U32 R11, RZ, RZ, 0x181f ;  /* 0x0000181fff0b7424 */ /* 0x000fe400078e00ff */
[----:B------:R-:W-:-:S07]  /*1aae0*/  IMAD.MOV.U32 R15, RZ, RZ, -0x1 ;  /* 0xffffffffff0f7424 */ /* 0x000fce00078e00ff */
[----:B-1----:R-:W-:Y:S05]  /*1aaf0*/  WARPSYNC.COLLECTIVE R15, `(.L_x_1489) ;  /* 0x000000000f087348 */ /* 0x002fea0003c00000 */
[----:B------:R0:W2:Y:S02]  /*1ab00*/  SHFL.IDX P6, R14, R13, R12, R11 ;  /* 0x0000000c0d0e7389 */ /* 0x0000a400000c000b */
[----:B012---:R-:W-:Y:S01]  /*1ab10*/  ENDCOLLECTIVE ;  /* 0x000000000000791b */ /* 0x007fe20003800000 */
.L_x_1489:
[----:B------:R-:W-:Y:S05]  /*1ab20*/  BSYNC B1 ;  /* 0x0000000000017941 */ /* 0x000fea0003800000 */
.L_x_1488:
[----:B------:R-:W-:Y:S01]  /*1ab30*/  IMAD.MOV.U32 R13, RZ, RZ, R17 ;  /* 0x000000ffff0d7224 */ /* 0x000fe200078e0011 */
[----:B------:R-:W-:Y:S01]  /*1ab40*/  ISETP.LT.OR P2, PT, R8, 0x1, P1 ;  /* 0x000000010800780c */ /* 0x000fe20000f41670 */
[----:B------:R-:W-:Y:S02]  /*1ab50*/  IMAD.MOV.U32 R12, RZ, RZ, RZ ;  /* 0x000000ffff0c7224 */ /* 0x000fe400078e00ff */
[----:B------:R-:W-:Y:S02]  /*1ab60*/  IMAD.MOV.U32 R11, RZ, RZ, 0x181f ;  /* 0x0000181fff0b7424 */ /* 0x000fe400078e00ff */
[----:B------:R-:W-:Y:S02]  /*1ab70*/  IMAD.MOV.U32 R15, RZ, RZ, -0x1 ;  /* 0xffffffffff0f7424 */ /* 0x000fe400078e00ff */
[----:B------:R-:W-:Y:S02]  /*1ab80*/  IMAD.MOV.U32 R3, RZ, RZ, R14 ;  /* 0x000000ffff037224 */ /* 0x000fe400078e000e */
[----:B------:R-:W-:-:S07]  /*1ab90*/  IMAD R6, R6, 0x2, R22 ;  /* 0x0000000206067824 */ /* 0x000fce00078e0216 */
[----:B------:R-:W-:Y:S05]  /*1aba0*/  WARPSYNC.COLLECTIVE R15, `(.L_x_1490) ;  /* 0x000000000f087348 */ /* 0x000fea0003c00000 */
[----:B------:R0:W1:Y:S02]  /*1abb0*/  SHFL.IDX P6, R14, R13, R12, R11 ;  /* 0x0000000c0d0e7389 */ /* 0x00006400000c000b */
[----:B01----:R-:W-:Y:S01]  /*1abc0*/  ENDCOLLECTIVE ;  /* 0x000000000000791b */ /* 0x003fe20003800000 */
.L_x_1490:
[----:B------:R-:W-:Y:S02]  /*1abd0*/  IMAD.MOV.U32 R13, RZ, RZ, R18 ;  /* 0x000000ffff0d7224 */ /* 0x000fe400078e0012 */
[----:B------:R-:W-:Y:S02]  /*1abe0*/  IMAD.MOV.U32 R12, RZ, RZ, 0x1 ;  /* 0x00000001ff0c7424 */ /* 0x000fe400078e00ff */
[----:B------:R-:W-:-:S07]  /*1abf0*/  IMAD.MOV.U32 R2, RZ, RZ, R14 ;  /* 0x000000ffff027224 */ /* 0x000fce00078e000e */
[----:B------:R-:W-:Y:S05]  /*1ac00*/  WARPSYNC.COLLECTIVE R15, `(.L_x_1491) ;  /* 0x000000000f087348 */ /* 0x000fea0003c00000 */
[----:B------:R0:W1:Y:S02]  /*1ac10*/  SHFL.IDX P6, R14, R13, R12, R11 ;  /* 0x0000000c0d0e7389 */ /* 0x00006400000c000b */
[----:B01----:R-:W-:Y:S01]  /*1ac20*/  ENDCOLLECTIVE ;  /* 0x000000000000791b */ /* 0x003fe20003800000 */
.L_x_1491:
        /* <DEDUP_REMOVED lines=12> */
.L_x_1492:
[----:B------:R-:W-:Y:S02]  /*1acf0*/  IMAD.MOV.U32 R13, RZ, RZ, R18 ;  /* 0x000000ffff0d7224 */ /* 0x000fe400078e0012 */
[----:B------:R-:W-:Y:S02]  /*1ad00*/  IMAD.MOV.U32 R12, RZ, RZ, 0x2 ;  /* 0x00000002ff0c7424 */ /* 0x000fe400078e00ff */
[----:B------:R-:W-:-:S07]  /*1ad10*/  IMAD.MOV.U32 R2, RZ, RZ, R14 ;  /* 0x000000ffff027224 */ /* 0x000fce00078e000e */
[----:B------:R-:W-:Y:S05]  /*1ad20*/  WARPSYNC.COLLECTIVE R15, `(.L_x_1493) ;  /* 0x000000000f087348 */ /* 0x000fea0003c00000 */
[----:B------:R0:W1:Y:S02]  /*1ad30*/  SHFL.IDX P6, R14, R13, R12, R11 ;  /* 0x0000000c0d0e7389 */ /* 0x00006400000c000b */
[----:B01----:R-:W-:Y:S01]  /*1ad40*/  ENDCOLLECTIVE ;  /* 0x000000000000791b */ /* 0x003fe20003800000 */
.L_x_1493:
        /* <DEDUP_REMOVED lines=12> */
.L_x_1494:
[----:B------:R-:W-:Y:S02]  /*1ae10*/  IMAD.MOV.U32 R13, RZ, RZ, R18 ;  /* 0x000000ffff0d7224 */ /* 0x000fe400078e0012 */
[----:B------:R-:W-:Y:S02]  /*1ae20*/  IMAD.MOV.U32 R12, RZ, RZ, 0x3 ;  /* 0x00000003ff0c7424 */ /* 0x000fe400078e00ff */
[----:B------:R-:W-:-:S07]  /*1ae30*/  IMAD.MOV.U32 R2, RZ, RZ, R14 ;  /* 0x000000ffff027224 */ /* 0x000fce00078e000e */
[----:B------:R-:W-:Y:S05]  /*1ae40*/  WARPSYNC.COLLECTIVE R15, `(.L_x_1495) ;  /* 0x000000000f087348 */ /* 0x000fea0003c00000 */
[----:B------:R0:W1:Y:S02]  /*1ae50*/  SHFL.IDX P6, R14, R13, R12, R11 ;  /* 0x0000000c0d0e7389 */ /* 0x00006400000c000b */
[----:B01----:R-:W-:Y:S01]  /*1ae60*/  ENDCOLLECTIVE ;  /* 0x000000000000791b */ /* 0x003fe20003800000 */
.L_x_1495:
        /* <DEDUP_REMOVED lines=12> */
.L_x_1496:
[----:B------:R-:W-:Y:S02]  /*1af30*/  IMAD.MOV.U32 R13, RZ, RZ, R18 ;  /* 0x000000ffff0d7224 */ /* 0x000fe400078e0012 */
[----:B------:R-:W-:Y:S02]  /*1af40*/  IMAD.MOV.U32 R12, RZ, RZ, 0x4 ;  /* 0x00000004ff0c7424 */ /* 0x000fe400078e00ff */
[----:B------:R-:W-:-:S07]  /*1af50*/  IMAD.MOV.U32 R2, RZ, RZ, R14 ;  /* 0x000000ffff027224 */ /* 0x000fce00078e000e */
[----:B------:R-:W-:Y:S05]  /*1af60*/  WARPSYNC.COLLECTIVE R15, `(.L_x_1497) ;  /* 0x000000000f087348 */ /* 0x000fea0003c00000 */
[----:B------:R0:W1:Y:S02]  /*1af70*/  SHFL.IDX P6, R14, R13, R12, R11 ;  /* 0x0000000c0d0e7389 */ /* 0x00006400000c000b */
[----:B01----:R-:W-:Y:S01]  /*1af80*/  ENDCOLLECTIVE ;  /* 0x000000000000791b */ /* 0x003fe20003800000 */
.L_x_1497:
        /* <DEDUP_REMOVED lines=12> */
.L_x_1498:
[----:B------:R-:W-:Y:S02]  /*1b050*/  IMAD.MOV.U32 R13, RZ, RZ, R18 ;  /* 0x000000ffff0d7224 */ /* 0x000fe400078e0012 */
[----:B------:R-:W-:Y:S02]  /*1b060*/  IMAD.MOV.U32 R12, RZ, RZ, 0x5 ;  /* 0x00000005ff0c7424 */ /* 0x000fe400078e00ff */
[----:B------:R-:W-:-:S07]  /*1b070*/  IMAD.MOV.U32 R2, RZ, RZ, R14 ;  /* 0x000000ffff027224 */ /* 0x000fce00078e000e */
[----:B------:R-:W-:Y:S05]  /*1b080*/  WARPSYNC.COLLECTIVE R15, `(.L_x_1499) ;  /* 0x000000000f087348 */ /* 0x000fea0003c00000 */
[----:B------:R0:W1:Y:S02]  /*1b090*/  SHFL.IDX P6, R14, R13, R12, R11 ;  /* 0x0000000c0d0e7389 */ /* 0x00006400000c000b */
[----:B01----:R-:W-:Y:S01]  /*1b0a0*/  ENDCOLLECTIVE ;  /* 0x000000000000791b */ /* 0x003fe20003800000 */
.L_x_1499:
        /* <DEDUP_REMOVED lines=12> */
.L_x_1500:
[----:B------:R-:W-:Y:S02]  /*1b170*/  IMAD.MOV.U32 R13, RZ, RZ, R18 ;  /* 0x000000ffff0d7224 */ /* 0x000fe400078e0012 */
[----:B------:R-:W-:Y:S02]  /*1b180*/  IMAD.MOV.U32 R12, RZ, RZ, 0x6 ;  /* 0x00000006ff0c7424 */ /* 0x000fe400078e00ff */
[----:B------:R-:W-:-:S07]  /*1b190*/  IMAD.MOV.U32 R2, RZ, RZ, R14 ;  /* 0x000000ffff027224 */ /* 0x000fce00078e000e */
[----:B------:R-:W-:Y:S05]  /*1b1a0*/  WARPSYNC.COLLECTIVE R15, `(.L_x_1501) ;  /* 0x000000000f087348 */ /* 0x000fea0003c00000 */
[----:B------:R0:W1:Y:S02]  /*1b1b0*/  SHFL.IDX P6, R14, R13, R12, R11 ;  /* 0x0000000c0d0e7389 */ /* 0x00006400000c000b */
[----:B01----:R-:W-:Y:S01]  /*1b1c0*/  ENDCOLLECTIVE ;  /* 0x000000000000791b */ /* 0x003fe20003800000 */
.L_x_1501:
        /* <DEDUP_REMOVED lines=12> */
.L_x_1502:
[----:B------:R-:W-:Y:S02]  /*1b290*/  IMAD.MOV.U32 R13, RZ, RZ, R18 ;  /* 0x000000ffff0d7224 */ /* 0x000fe400078e0012 */
[----:B------:R-:W-:Y:S02]  /*1b2a0*/  IMAD.MOV.U32 R12, RZ, RZ, 0x7 ;  /* 0x00000007ff0c7424 */ /* 0x000fe400078e00ff */
[----:B------:R-:W-:-:S07]  /*1b2b0*/  IMAD.MOV.U32 R2, RZ, RZ, R14 ;  /* 0x000000ffff027224 */ /* 0x000fce00078e000e */
[----:B------:R-:W-:Y:S05]  /*1b2c0*/  WARPSYNC.COLLECTIVE R15, `(.L_x_1503) ;  /* 0x000000000f087348 */ /* 0x000fea0003c00000 */
[----:B------:R0:W1:Y:S02]  /*1b2d0*/  SHFL.IDX P6, R14, R13, R12, R11 ;  /* 0x0000000c0d0e7389 */ /* 0x00006400000c000b */
[----:B01----:R-:W-:Y:S01]  /*1b2e0*/  ENDCOLLECTIVE ;  /* 0x000000000000791b */ /* 0x003fe20003800000 */
.L_x_1503:
        /* <DEDUP_REMOVED lines=11> */
.L_x_1504:
[----:B------:R-:W-:Y:S01]  /*1b3a0*/  IMAD.MOV.U32 R2, RZ, RZ, R14 ;  /* 0x000000ffff027224 */ /* 0x000fe200078e000e */
[----:B------:R-:W-:Y:S06]  /*1b3b0*/  BRA `(.L_x_1505) ;  /* 0xffffffb0001c7947 */ /* 0x000fec000383ffff */
.L_x_1388:
[----:B0-----:R0:W1:Y:S02]  /*1b3c0*/  SYNCS.PHASECHK.TRANS64.TRYWAIT P0, [R0+URZ+0x16860], R3 ;  /* 0x01686003000075a7 */ /* 0x001064000800017f */
[----:B-1----:R-:W-:Y:S05]  /*1b3d0*/  @!P0 NANOSLEEP.SYNCS 0x989680 ;  /* 0x009896800000895d */ /* 0x002fea0003900000 */
[----:B------:R-:W1:Y:S02]  /*1b3e0*/  @!P0 SYNCS.PHASECHK.TRANS64 P0, [R0+URZ+0x16860], R3 ;  /* 0x01686003000085a7 */ /* 0x000e64000800007f */
[----:B-1----:R-:W-:Y:S05]  /*1b3f0*/  @!P0 BRA `(.L_x_1388) ;  /* 0xfffffffc00f08947 */ /* 0x002fea000383ffff */
[----:B------:R-:W-:Y:S05]  /*1b400*/  BRA `(.L_x_1506) ;  /* 0xffffffb400307947 */ /* 0x000fea000383ffff */
.L_x_1389:
        /* <DEDUP_REMOVED lines=8> */
.L_x_1508:
[----:B------:R-:W-:Y:S05]  /*1b490*/  BSYNC B0 ;  /* 0x0000000000007941 */ /* 0x000fea0003800000 */
.L_x_1507:
[----:B------:R-:W-:Y:S01]  /*1b4a0*/  IMAD.MOV.U32 R13, RZ, RZ, R17 ;  /* 0x000000ffff0d7224 */ /* 0x000fe200078e0011 */
[----:B------:R-:W-:Y:S01]  /*1b4b0*/  ISETP.LT.OR P2, PT, R6, 0x1, P0 ;  /* 0x000000010600780c */ /* 0x000fe20000741670 */
        /* <DEDUP_REMOVED lines=8> */
.L_x_1509:
[----:B------:R-:W-:Y:S02]  /*1b540*/  IMAD R4, R4, 0x2, R22 ;  /* 0x0000000204047824 */ /* 0x000fe400078e0216 */
[----:B------:R-:W-:Y:S02]  /*1b550*/  IMAD.MOV.U32 R13, RZ, RZ, R18 ;  /* 0x000000ffff0d7224 */ /* 0x000fe400078e0012 */
[----:B------:R-:W-:Y:S01]  /*1b560*/  IMAD.MOV.U32 R12, RZ, RZ, 0x1 ;  /* 0x00000001ff0c7424 */ /* 0x000fe200078e00ff */
[----:B------:R-:W-:-:S13]  /*1b570*/  IADD3 R2, P1, R14, R5, RZ ;  /* 0x000000050e027210 */ /* 0x000fda0007f3e0ff */
[----:B------:R-:W-:Y:S05]  /*1b580*/  WARPSYNC.COLLECTIVE R15, `(.L_x_1510) ;  /* 0x000000000f087348 */ /* 0x000fea0003c00000 */
[----:B------:R0:W1:Y:S02]  /*1b590*/  SHFL.IDX P6, R14, R13, R12, R11 ;  /* 0x0000000c0d0e7389 */ /* 0x00006400000c000b */
[----:B01----:R-:W-:Y:S01]  /*1b5a0*/  ENDCOLLECTIVE ;  /* 0x000000000000791b */ /* 0x003fe20003800000 */
.L_x_1510:
        /* <DEDUP_REMOVED lines=11> */
.L_x_1511:
[----:B------:R-:W-:Y:S02]  /*1b660*/  IMAD.MOV.U32 R13, RZ, RZ, R18 ;  /* 0x000000ffff0d7224 */ /* 0x000fe400078e0012 */
[----:B------:R-:W-:Y:S02]  /*1b670*/  IMAD.MOV.U32 R12, RZ, RZ, 0x2 ;  /* 0x00000002ff0c7424 */ /* 0x000fe400078e00ff */
[----:B------:R-:W-:-:S07]  /*1b680*/  IMAD.MOV.U32 R9, RZ, RZ, R14 ;  /* 0x000000ffff097224 */ /* 0x000fce00078e000e */
[----:B------:R-:W-:Y:S05]  /*1b690*/  WARPSYNC.COLLECTIVE R15, `(.L_x_1512) ;  /* 0x000000000f087348 */ /* 0x000fea0003c00000 */
[----:B------:R0:W1:Y:S02]  /*1b6a0*/  SHFL.IDX P6, R14, R13, R12, R11 ;  /* 0x0000000c0d0e7389 */ /* 0x00006400000c000b */
[----:B01----:R-:W-:Y:S01]  /*1b6b0*/  ENDCOLLECTIVE ;  /* 0x000000000000791b */ /* 0x003fe20003800000 */
.L_x_1512:
        /* <DEDUP_REMOVED lines=12> */
.L_x_1513:
[----:B------:R-:W-:Y:S02]  /*1b780*/  IMAD.MOV.U32 R13, RZ, RZ, R18 ;  /* 0x000000ffff0d7224 */ /* 0x000fe400078e0012 */
[----:B------:R-:W-:Y:S02]  /*1b790*/  IMAD.MOV.U32 R12, RZ, RZ, 0x3 ;  /* 0x00000003ff0c7424 */ /* 0x000fe400078e00ff */
[----:B------:R-:W-:-:S07]  /*1b7a0*/  IMAD.MOV.U32 R10, RZ, RZ, R14 ;  /* 0x000000ffff0a7224 */ /* 0x000fce00078e000e */
[----:B------:R-:W-:Y:S05]  /*1b7b0*/  WARPSYNC.COLLECTIVE R15, `(.L_x_1514) ;  /* 0x000000000f087348 */ /* 0x000fea0003c00000 */
[----:B------:R0:W1:Y:S02]  /*1b7c0*/  SHFL.IDX P6, R14, R13, R12, R11 ;  /* 0x0000000c0d0e7389 */ /* 0x00006400000c000b */
[----:B01----:R-:W-:Y:S01]  /*1b7d0*/  ENDCOLLECTIVE ;  /* 0x000000000000791b */ /* 0x003fe20003800000 */
.L_x_1514:
        /* <DEDUP_REMOVED lines=12> */
.L_x_1515:
[----:B------:R-:W-:Y:S02]  /*1b8a0*/  IMAD.MOV.U32 R13, RZ, RZ, R18 ;  /* 0x000000ffff0d7224 */ /* 0x000fe400078e0012 */
[----:B------:R-:W-:Y:S02]  /*1b8b0*/  IMAD.MOV.U32 R12, RZ, RZ, 0x4 ;  /* 0x00000004ff0c7424 */ /* 0x000fe400078e00ff */
[----:B------:R-:W-:-:S07]  /*1b8c0*/  IMAD.MOV.U32 R9, RZ, RZ, R14 ;  /* 0x000000ffff097224 */ /* 0x000fce00078e000e */
[----:B------:R-:W-:Y:S05]  /*1b8d0*/  WARPSYNC.COLLECTIVE R15, `(.L_x_1516) ;  /* 0x000000000f087348 */ /* 0x000fea0003c00000 */
[----:B------:R0:W1:Y:S02]  /*1b8e0*/  SHFL.IDX P6, R14, R13, R12, R11 ;  /* 0x0000000c0d0e7389 */ /* 0x00006400000c000b */
[----:B01----:R-:W-:Y:S01]  /*1b8f0*/  ENDCOLLECTIVE ;  /* 0x000000000000791b */ /* 0x003fe20003800000 */
.L_x_1516:
        /* <DEDUP_REMOVED lines=12> */
.L_x_1517:
[----:B------:R-:W-:Y:S02]  /*1b9c0*/  IMAD.MOV.U32 R13, RZ, RZ, R18 ;  /* 0x000000ffff0d7224 */ /* 0x000fe400078e0012 */
[----:B------:R-:W-:Y:S02]  /*1b9d0*/  IMAD.MOV.U32 R12, RZ, RZ, 0x5 ;  /* 0x00000005ff0c7424 */ /* 0x000fe400078e00ff */
[----:B------:R-:W-:-:S07]  /*1b9e0*/  IMAD.MOV.U32 R10, RZ, RZ, R14 ;  /* 0x000000ffff0a7224 */ /* 0x000fce00078e000e */
[----:B------:R-:W-:Y:S05]  /*1b9f0*/  WARPSYNC.COLLECTIVE R15, `(.L_x_1518) ;  /* 0x000000000f087348 */ /* 0x000fea0003c00000 */
[----:B------:R0:W1:Y:S02]  /*1ba00*/  SHFL.IDX P6, R14, R13, R12, R11 ;  /* 0x0000000c0d0e7389 */ /* 0x00006400000c000b */
[----:B01----:R-:W-:Y:S01]  /*1ba10*/  ENDCOLLECTIVE ;  /* 0x000000000000791b */ /* 0x003fe20003800000 */
.L_x_1518:
        /* <DEDUP_REMOVED lines=12> */
.L_x_1519:
[----:B------:R-:W-:Y:S02]  /*1bae0*/  IMAD.MOV.U32 R13, RZ, RZ, R18 ;  /* 0x000000ffff0d7224 */ /* 0x000fe400078e0012 */
[----:B------:R-:W-:Y:S02]  /*1baf0*/  IMAD.MOV.U32 R12, RZ, RZ, 0x6 ;  /* 0x00000006ff0c7424 */ /* 0x000fe400078e00ff */
[----:B------:R-:W-:-:S07]  /*1bb00*/  IMAD.MOV.U32 R9, RZ, RZ, R14 ;  /* 0x000000ffff097224 */ /* 0x000fce00078e000e */
[----:B------:R-:W-:Y:S05]  /*1bb10*/  WARPSYNC.COLLECTIVE R15, `(.L_x_1520) ;  /* 0x000000000f087348 */ /* 0x000fea0003c00000 */
[----:B------:R0:W1:Y:S02]  /*1bb20*/  SHFL.IDX P6, R14, R13, R12, R11 ;  /* 0x0000000c0d0e7389 */ /* 0x00006400000c000b */
[----:B01----:R-:W-:Y:S01]  /*1bb30*/  ENDCOLLECTIVE ;  /* 0x000000000000791b */ /* 0x003fe20003800000 */
.L_x_1520:
        /* <DEDUP_REMOVED lines=12> */
.L_x_1521:
[----:B------:R-:W-:Y:S02]  /*1bc00*/  IMAD.MOV.U32 R13, RZ, RZ, R18 ;  /* 0x000000ffff0d7224 */ /* 0x000fe400078e0012 */
[----:B------:R-:W-:Y:S01]  /*1bc10*/  IMAD.MOV.U32 R12, RZ, RZ, 0x7 ;  /* 0x00000007ff0c7424 */ /* 0x000fe200078e00ff */
[----:B------:R-:W-:-:S13]  /*1bc20*/  IADD3 R2, P1, R14, R5, RZ ;  /* 0x000000050e027210 */ /* 0x000fda0007f3e0ff */
[----:B------:R-:W-:Y:S05]  /*1bc30*/  WARPSYNC.COLLECTIVE R15, `(.L_x_1522) ;  /* 0x000000000f087348 */ /* 0x000fea0003c00000 */
[----:B------:R0:W1:Y:S02]  /*1bc40*/  SHFL.IDX P6, R14, R13, R12, R11 ;  /* 0x0000000c0d0e7389 */ /* 0x00006400000c000b */
[----:B01----:R-:W-:Y:S01]  /*1bc50*/  ENDCOLLECTIVE ;  /* 0x000000000000791b */ /* 0x003fe20003800000 */
.L_x_1522:
        /* <DEDUP_REMOVED lines=10> */
.L_x_1523:
[----:B------:R-:W-:Y:S05]  /*1bd00*/  BRA `(.L_x_1524) ;  /* 0xffffffac00e47947 */ /* 0x000fea000383ffff */
.L_x_1394:
        /* <DEDUP_REMOVED lines=8> */
.L_x_1526:
[----:B------:R-:W-:Y:S05]  /*1bd90*/  BSYNC B0 ;  /* 0x0000000000007941 */ /* 0x000fea0003800000 */
.L_x_1525:
[----:B------:R-:W-:Y:S02]  /*1bda0*/  IMAD.MOV.U32 R13, RZ, RZ, R16 ;  /* 0x000000ffff0d7224 */ /* 0x000fe400078e0010 */
[----:B------:R-:W-:Y:S02]  /*1bdb0*/  IMAD.MOV.U32 R12, RZ, RZ, 0x1 ;  /* 0x00000001ff0c7424 */ /* 0x000fe400078e00ff */
[----:B------:R-:W-:Y:S02]  /*1bdc0*/  IMAD.MOV.U32 R11, RZ, RZ, 0x1f ;  /* 0x0000001fff0b7424 */ /* 0x000fe400078e00ff */
[----:B------:R-:W-:Y:S02]  /*1bdd0*/  IMAD.MOV.U32 R15, RZ, RZ, -0x1 ;  /* 0xffffffffff0f7424 */ /* 0x000fe400078e00ff */
[----:B------:R-:W-:Y:S02]  /*1bde0*/  IMAD.IADD R9, R19, 0x1, R8 ;  /* 0x0000000113097824 */ /* 0x000fe400078e0208 */
[----:B------:R-:W-:-:S07]  /*1bdf0*/  IMAD.MOV.U32 R0, RZ, RZ, R14 ;  /* 0x000000ffff007224 */ /* 0x000fce00078e000e */
[----:B------:R-:W-:Y:S05]  /*1be00*/  WARPSYNC.COLLECTIVE R15, `(.L_x_1527) ;  /* 0x000000000f087348 */ /* 0x000fea0003c00000 */
[----:B------:R0:W1:Y:S02]  /*1be10*/  SHFL.IDX P6, R14, R13, R12, R11 ;  /* 0x0000000c0d0e7389 */ /* 0x00006400000c000b */
[----:B01----:R-:W-:Y:S01]  /*1be20*/  ENDCOLLECTIVE ;  /* 0x000000000000791b */ /* 0x003fe20003800000 */
.L_x_1527:
[----:B------:R-:W-:Y:S02]  /*1be30*/  ULDC UR4, c[0x0][0xc3c] ;  /* 0x00030f0000047ab9 */ /* 0x000fe40000000800 */
[----:B------:R-:W-:-:S13]  /*1be40*/  ISETP.GE.OR P1, PT, R9, UR4, !P0 ;  /* 0x0000000409007c0c */ /* 0x000fda000c726670 */
[----:B------:R-:W0:Y:S08]  /*1be50*/  @!P1 LDC.64 R2, c[0x0][0xc80] ;  /* 0x00032000ff029b82 */ /* 0x000e300000000a00 */
[----:B------:R-:W1:Y:S01]  /*1be60*/  @!P1 LDC.64 R4, c[0x0][0xc78] ;  /* 0x00031e00ff049b82 */ /* 0x000e620000000a00 */
[----:B------:R-:W-:Y:S01]  /*1be70*/  CS2R R16, SRZ ;  /* 0x0000000000107805 */ /* 0x000fe2000001ff00 */
[----:B------:R-:W-:-:S02]  /*1be80*/  IMAD.MOV.U32 R11, RZ, RZ, RZ ;  /* 0x000000ffff0b7224 */ /* 0x000fc400078e00ff */
[----:B------:R-:W-:Y:S02]  /*1be90*/  IMAD.MOV.U32 R6, RZ, RZ, R14 ;  /* 0x000000ffff067224 */ /* 0x000fe400078e000e */
[----:B0-----:R-:W-:-:S05]  /*1bea0*/  @!P1 IMAD.WIDE R2, R9, 0x4, R2 ;  /* 0x0000000409029825 */ /* 0x001fca00078e0202 */
[----:B------:R1:W2:Y:S02]  /*1beb0*/  @!P1 LDG.E R7, desc[UR54][R2.64] ;  /* 0x0000003602079981 */ /* 0x0002a4000c1e1900 */
[----:B-1----:R-:W-:-:S05]  /*1bec0*/  @!P1 IMAD.WIDE R2, R9, 0x4, R4 ;  /* 0x0000000409029825 */ /* 0x002fca00078e0204 */
[----:B------:R-:W3:Y:S01]  /*1bed0*/  @!P1 LDG.E R4, desc[UR54][R2.64] ;  /* 0x0000003602049981 */ /* 0x000ee2000c1e1900 */
[----:B------:R-:W-:Y:S01]  /*1bee0*/  IMAD.MOV.U32 R5, RZ, RZ, RZ ;  /* 0x000000ffff057224 */ /* 0x000fe200078e00ff */
[C---:B------:R-:W-:Y:S02]  /*1bef0*/  ISETP.GE.U32.AND P2, PT, R8.reuse, 0x2, PT ;  /* 0x000000020800780c */ /* 0x040fe40003f46070 */
[C---:B------:R-:W-:Y:S02]  /*1bf00*/  ISETP.GE.U32.AND P3, PT, R8.reuse, 0x4, PT ;  /* 0x000000040800780c */ /* 0x040fe40003f66070 */
[C---:B------:R-:W-:Y:S02]  /*1bf10*/  ISETP.GE.U32.AND P4, PT, R8.reuse, 0x8, PT ;  /* 0x000000080800780c */ /* 0x040fe40003f86070 */
[C---:B------:R-:W-:Y:S01]  /*1bf20*/  ISETP.GE.U32.AND P5, PT, R8.reuse, 0x10, PT ;  /* 0x000000100800780c */ /* 0x040fe20003fa6070 */
[----:B--2---:R-:W-:Y:S02]  /*1bf30*/  @!P1 IMAD.MOV.U32 R17, RZ, RZ, R7 ;  /* 0x000000ffff119224 */ /* 0x004fe400078e0007 */
[----:B---3--:R-:W-:Y:S01]  /*1bf40*/  @!P1 IMAD.MOV.U32 R5, RZ, RZ, R4 ;  /* 0x000000ffff059224 */ /* 0x008fe200078e0004 */
[----:B------:R-:W-:-:S03]  /*1bf50*/  ISETP.NE.AND P1, PT, R8, RZ, PT ;  /* 0x000000ff0800720c */ /* 0x000fc60003f25270 */
[----:B------:R-:W-:-:S10]  /*1bf60*/  IMAD R13, R5, R17, RZ ;  /* 0x00000011050d7224 */ /* 0x000fd400078e02ff */
[----:B------:R-:W-:Y:S05]  /*1bf70*/  WARPSYNC.COLLECTIVE R15, `(.L_x_1528) ;  /* 0x000000000f087348 */ /* 0x000fea0003c00000 */
[----:B------:R0:W1:Y:S02]  /*1bf80*/  SHFL.UP P6, R14, R13, R12, R11 ;  /* 0x0400000c0d0e7389 */ /* 0x00006400000c000b */
[----:B01----:R-:W-:Y:S01]  /*1bf90*/  ENDCOLLECTIVE ;  /* 0x000000000000791b */ /* 0x003fe20003800000 */
.L_x_1528:
[----:B------:R-:W-:Y:S01]  /*1bfa0*/  IMAD.MOV.U32 R12, RZ, RZ, 0x2 ;  /* 0x00000002ff0c7424 */ /* 0x000fe200078e00ff */
[----:B------:R-:W-:-:S05]  /*1bfb0*/  SEL R4, R14, RZ, P1 ;  /* 0x000000ff0e047207 */ /* 0x000fca0000800000 */
[----:B------:R-:W-:-:S04]  /*1bfc0*/  IMAD.IADD R4, R13, 0x1, R4 ;  /* 0x000000010d047824 */ /* 0x000fc800078e0204 */
[----:B------:R-:W-:-:S07]  /*1bfd0*/  IMAD.MOV.U32 R13, RZ, RZ, R4 ;  /* 0x000000ffff0d7224 */ /* 0x000fce00078e0004 */
[----:B------:R-:W-:Y:S05]  /*1bfe0*/  WARPSYNC.COLLECTIVE R15, `(.L_x_1529) ;  /* 0x000000000f087348 */ /* 0x000fea0003c00000 */
[----:B------:R0:W1:Y:S02]  /*1bff0*/  SHFL.UP P6, R14, R13, R12, R11 ;  /* 0x0400000c0d0e7389 */ /* 0x00006400000c000b */
[----:B01----:R-:W-:Y:S01]  /*1c000*/  ENDCOLLECTIVE ;  /* 0x000000000000791b */ /* 0x003fe20003800000 */
.L_x_1529:
[----:B------:R-:W-:Y:S01]  /*1c010*/  IMAD.MOV.U32 R12, RZ, RZ, 0x4 ;  /* 0x00000004ff0c7424 */ /* 0x000fe200078e00ff */
[----:B------:R-:W-:-:S05]  /*1c020*/  SEL R3, R14, RZ, P2 ;  /* 0x000000ff0e037207 */ /* 0x000fca0001000000 */
[----:B------:R-:W-:-:S04]  /*1c030*/  IMAD.IADD R2, R4, 0x1, R3 ;  /* 0x0000000104027824 */ /* 0x000fc800078e0203 */
[----:B------:R-:W-:-:S07]  /*1c040*/  IMAD.MOV.U32 R13, RZ, RZ, R2 ;  /* 0x000000ffff0d7224 */ /* 0x000fce00078e0002 */
[----:B------:R-:W-:Y:S05]  /*1c050*/  WARPSYNC.COLLECTIVE R15, `(.L_x_1530) ;  /* 0x000000000f087348 */ /* 0x000fea0003c00000 */
[----:B------:R0:W1:Y:S02]  /*1c060*/  SHFL.UP P6, R14, R13, R12, R11 ;  /* 0x0400000c0d0e7389 */ /* 0x00006400000c000b */
[----:B01----:R-:W-:Y:S01]  /*1c070*/  ENDCOLLECTIVE ;  /* 0x000000000000791b */ /* 0x003fe20003800000 */
.L_x_1530:
[----:B------:R-:W-:Y:S01]  /*1c080*/  IMAD.MOV.U32 R12, RZ, RZ, 0x8 ;  /* 0x00000008ff0c7424 */ /* 0x000fe200078e00ff */
[----:B------:R-:W-:-:S05]  /*1c090*/  SEL R3, R14, RZ, P3 ;  /* 0x000000ff0e037207 */ /* 0x000fca0001800000 */
[----:B------:R-:W-:-:S04]  /*1c0a0*/  IMAD.IADD R3, R2, 0x1, R3 ;  /* 0x0000000102037824 */ /* 0x000fc800078e0203 */
[----:B------:R-:W-:-:S07]  /*1c0b0*/  IMAD.MOV.U32 R13, RZ, RZ, R3 ;  /* 0x000000ffff0d7224 */ /* 0x000fce00078e0003 */
[----:B------:R-:W-:Y:S05]  /*1c0c0*/  WARPSYNC.COLLECTIVE R15, `(.L_x_1531) ;  /* 0x000000000f087348 */ /* 0x000fea0003c00000 */
[----:B------:R0:W1:Y:S02]  /*1c0d0*/  SHFL.UP P6, R14, R13, R12, R11 ;  /* 0x0400000c0d0e7389 */ /* 0x00006400000c000b */
[----:B01----:R-:W-:Y:S01]  /*1c0e0*/  ENDCOLLECTIVE ;  /* 0x000000000000791b */ /* 0x003fe20003800000 */
.L_x_1531:
[----:B------:R-:W-:Y:S01]  /*1c0f0*/  IMAD.MOV.U32 R12, RZ, RZ, 0x10 ;  /* 0x00000010ff0c7424 */ /* 0x000fe200078e00ff */
[----:B------:R-:W-:-:S05]  /*1c100*/  SEL R4, R14, RZ, P4 ;  /* 0x000000ff0e047207 */ /* 0x000fca0002000000 */
[----:B------:R-:W-:-:S04]  /*1c110*/  IMAD.IADD R4, R3, 0x1, R4 ;  /* 0x0000000103047824 */ /* 0x000fc800078e0204 */
[----:B------:R-:W-:-:S07]  /*1c120*/  IMAD.MOV.U32 R13, RZ, RZ, R4 ;  /* 0x000000ffff0d7224 */ /* 0x000fce00078e0004 */
[----:B------:R-:W-:Y:S05]  /*1c130*/  WARPSYNC.COLLECTIVE R15, `(.L_x_1532) ;  /* 0x000000000f087348 */ /* 0x000fea0003c00000 */
[----:B------:R0:W1:Y:S02]  /*1c140*/  SHFL.UP P6, R14, R13, R12, R11 ;  /* 0x0400000c0d0e7389 */ /* 0x00006400000c000b */
[----:B01----:R-:W-:Y:S01]  /*1c150*/  ENDCOLLECTIVE ;  /* 0x000000000000791b */ /* 0x003fe20003800000 */
.L_x_1532:
        /* <DEDUP_REMOVED lines=8> */
.L_x_1533:
[----:B------:R-:W-:Y:S05]  /*1c1e0*/  BRA `(.L_x_1534) ;  /* 0xffffffac00f07947 */ /* 0x000fea000383ffff */
.L_x_1397:
[----:B------:R-:W-:Y:S01]  /*1c1f0*/  BSSY B0, `(.L_x_1535) ;  /* 0x0000007000007945 */ /* 0x000fe20003800000 */
[----:B------:R-:W-:Y:S02]  /*1c200*/  IMAD.MOV.U32 R12, RZ, RZ, 0x1 ;  /* 0x00000001ff0c7424 */ /* 0x000fe400078e00ff */
[----:B------:R-:W-:Y:S02]  /*1c210*/  IMAD.MOV.U32 R11, RZ, RZ, RZ ;  /* 0x000000ffff0b7224 */ /* 0x000fe400078e00ff */
[----:B------:R-:W-:-:S07]  /*1c220*/  IMAD.MOV.U32 R15, RZ, RZ, -0x1 ;  /* 0xffffffffff0f7424 */ /* 0x000fce00078e00ff */
[----:B------:R-:W-:Y:S05]  /*1c230*/  WARPSYNC.COLLECTIVE R15, `(.L_x_1536) ;  /* 0x000000000f087348 */ /* 0x000fea0003c00000 */
[----:B------:R0:W1:Y:S02]  /*1c240*/  SHFL.UP P6, R14, R13, R12, R11 ;  /* 0x0400000c0d0e7389 */ /* 0x00006400000c000b */
[----:B01----:R-:W-:Y:S01]  /*1c250*/  ENDCOLLECTIVE ;  /* 0x000000000000791b */ /* 0x003fe20003800000 */
.L_x_1536:
[----:B------:R-:W-:Y:S05]  /*1c260*/  BSYNC B0 ;  /* 0x0000000000007941 */ /* 0x000fea0003800000 */
.L_x_1535:
[----:B------:R-:W-:Y:S01]  /*1c270*/  SEL R14, R14, RZ, P1 ;  /* 0x000000ff0e0e7207 */ /* 0x000fe20000800000 */
[----:B------:R-:W-:Y:S02]  /*1c280*/  IMAD.MOV.U32 R12, RZ, RZ, 0x2 ;  /* 0x00000002ff0c7424 */ /* 0x000fe400078e00ff */
[----:B------:R-:W-:Y:S02]  /*1c290*/  IMAD.MOV.U32 R11, RZ, RZ, RZ ;  /* 0x000000ffff0b7224 */ /* 0x000fe400078e00ff */
[----:B------:R-:W-:Y:S02]  /*1c2a0*/  IMAD.IADD R13, R13, 0x1, R14 ;  /* 0x000000010d0d7824 */ /* 0x000fe400078e020e */
[----:B------:R-:W-:-:S07]  /*1c2b0*/  IMAD.MOV.U32 R15, RZ, RZ, -0x1 ;  /* 0xffffffffff0f7424 */ /* 0x000fce00078e00ff */
[----:B------:R-:W-:Y:S05]  /*1c2c0*/  WARPSYNC.COLLECTIVE R15, `(.L_x_1537) ;  /* 0x000000000f087348 */ /* 0x000fea0003c00000 */
[----:B------:R0:W1:Y:S02]  /*1c2d0*/  SHFL.UP P6, R14, R13, R12, R11 ;  /* 0x0400000c0d0e7389 */ /* 0x00006400000c000b */
[----:B01----:R-:W-:Y:S01]  /*1c2e0*/  ENDCOLLECTIVE ;  /* 0x000000000000791b */ /* 0x003fe20003800000 */
.L_x_1537:
[----:B------:R-:W-:Y:S01]  /*1c2f0*/  IMAD.MOV.U32 R12, RZ, RZ, 0x4 ;  /* 0x00000004ff0c7424 */ /* 0x000fe200078e00ff */
[----:B------:R-:W-:-:S05]  /*1c300*/  SEL R2, R14, RZ, P2 ;  /* 0x000000ff0e027207 */ /* 0x000fca0001000000 */
[----:B------:R-:W-:-:S04]  /*1c310*/  IMAD.IADD R2, R13, 0x1, R2 ;  /* 0x000000010d027824 */ /* 0x000fc800078e0202 */
[----:B------:R-:W-:-:S07]  /*1c320*/  IMAD.MOV.U32 R13, RZ, RZ, R2 ;  /* 0x000000ffff0d7224 */ /* 0x000fce00078e0002 */
[----:B------:R-:W-:Y:S05]  /*1c330*/  WARPSYNC.COLLECTIVE R15, `(.L_x_1538) ;  /* 0x000000000f087348 */ /* 0x000fea0003c00000 */
[----:B------:R0:W1:Y:S02]  /*1c340*/  SHFL.UP P6, R14, R13, R12, R11 ;  /* 0x0400000c0d0e7389 */ /* 0x00006400000c000b */
[----:B01----:R-:W-:Y:S01]  /*1c350*/  ENDCOLLECTIVE ;  /* 0x000000000000791b */ /* 0x003fe20003800000 */
.L_x_1538:
[----:B------:R-:W-:Y:S01]  /*1c360*/  IMAD.MOV.U32 R12, RZ, RZ, 0x8 ;  /* 0x00000008ff0c7424 */ /* 0x000fe200078e00ff */
[----:B------:R-:W-:-:S05]  /*1c370*/  SEL R3, R14, RZ, P3 ;  /* 0x000000ff0e037207 */ /* 0x000fca0001800000 */
[----:B------:R-:W-:-:S04]  /*1c380*/  IMAD.IADD R3, R2, 0x1, R3 ;  /* 0x0000000102037824 */ /* 0x000fc800078e0203 */
[----:B------:R-:W-:-:S07]  /*1c390*/  IMAD.MOV.U32 R13, RZ, RZ, R3 ;  /* 0x000000ffff0d7224 */ /* 0x000fce00078e0003 */
[----:B------:R-:W-:Y:S05]  /*1c3a0*/  WARPSYNC.COLLECTIVE R15, `(.L_x_1539) ;  /* 0x000000000f087348 */ /* 0x000fea0003c00000 */
[----:B------:R0:W1:Y:S02]  /*1c3b0*/  SHFL.UP P6, R14, R13, R12, R11 ;  /* 0x0400000c0d0e7389 */ /* 0x00006400000c000b */
[----:B01----:R-:W-:Y:S01]  /*1c3c0*/  ENDCOLLECTIVE ;  /* 0x000000000000791b */ /* 0x003fe20003800000 */
.L_x_1539:
[----:B------:R-:W-:Y:S01]  /*1c3d0*/  IMAD.MOV.U32 R12, RZ, RZ, 0x10 ;  /* 0x00000010ff0c7424 */ /* 0x000fe200078e00ff */
[----:B------:R-:W-:-:S05]  /*1c3e0*/  SEL R4, R14, RZ, P4 ;  /* 0x000000ff0e047207 */ /* 0x000fca0002000000 */
[----:B------:R-:W-:-:S04]  /*1c3f0*/  IMAD.IADD R4, R3, 0x1, R4 ;  /* 0x0000000103047824 */ /* 0x000fc800078e0204 */
[----:B------:R-:W-:-:S07]  /*1c400*/  IMAD.MOV.U32 R13, RZ, RZ, R4 ;  /* 0x000000ffff0d7224 */ /* 0x000fce00078e0004 */
[----:B------:R-:W-:Y:S05]  /*1c410*/  WARPSYNC.COLLECTIVE R15, `(.L_x_1540) ;  /* 0x000000000f087348 */ /* 0x000fea0003c00000 */
[----:B------:R0:W1:Y:S02]  /*1c420*/  SHFL.UP P6, R14, R13, R12, R11 ;  /* 0x0400000c0d0e7389 */ /* 0x00006400000c000b */
[----:B01----:R-:W-:Y:S01]  /*1c430*/  ENDCOLLECTIVE ;  /* 0x000000000000791b */ /* 0x003fe20003800000 */
.L_x_1540:
        /* <DEDUP_REMOVED lines=8> */
.L_x_1541:
[----:B------:R-:W-:Y:S05]  /*1c4c0*/  BRA `(.L_x_1542) ;  /* 0xffffffac00dc7947 */ /* 0x000fea000383ffff */
.L_x_1399:
[----:B------:R-:W-:Y:S01]  /*1c4d0*/  BSSY B0, `(.L_x_1543) ;  /* 0x0000006000007945 */ /* 0x000fe20003800000 */
[----:B------:R-:W-:Y:S01]  /*1c4e0*/  PLOP3.LUT P6, PT, P6, PT, PT, 0x8, 0x0 ;  /* 0x000000000000781c */ /* 0x000fe200037ce170 */
[----:B------:R-:W-:-:S12]  /*1c4f0*/  IMAD.MOV.U32 R15, RZ, RZ, -0x1 ;  /* 0xffffffffff0f7424 */ /* 0x000fd800078e00ff */
[----:B0-----:R-:W-:Y:S05]  /*1c500*/  WARPSYNC.COLLECTIVE R15, `(.L_x_1544) ;  /* 0x000000000f087348 */ /* 0x001fea0003c00000 */
[----:B------:R-:W-:Y:S01]  /*1c510*/  VOTE.ANY R14, PT, P6 ;  /* 0x00000000000e7806 */ /* 0x000fe200030e0100 */
[----:B0-----:R-:W-:Y:S06]  /*1c520*/  ENDCOLLECTIVE ;  /* 0x000000000000791b */ /* 0x001fec0003800000 */
.L_x_1544:
[----:B------:R-:W-:Y:S05]  /*1c530*/  BSYNC B0 ;  /* 0x0000000000007941 */ /* 0x000fea0003800000 */
.L_x_1543:
[----:B------:R-:W-:Y:S02]  /*1c540*/  IMAD.MOV.U32 R3, RZ, RZ, R14 ;  /* 0x000000ffff037224 */ /* 0x000fe400078e000e */
[----:B------:R-:W-:Y:S02]  /*1c550*/  IMAD.MOV.U32 R13, RZ, RZ, R17 ;  /* 0x000000ffff0d7224 */ /* 0x000fe400078e0011 */
[----:B------:R-:W0:Y:S01]  /*1c560*/  POPC R7, R3 ;  /* 0x0000000300077309 */ /* 0x000e220000000000 */
[----:B------:R-:W-:Y:S02]  /*1c570*/  IMAD.MOV.U32 R11, RZ, RZ, 0x1f ;  /* 0x0000001fff0b7424 */ /* 0x000fe400078e00ff */
[----:B------:R-:W-:Y:S02]  /*1c580*/  IMAD.MOV.U32 R15, RZ, RZ, -0x1 ;  /* 0xffffffffff0f7424 */ /* 0x000fe400078e00ff */
[----:B0-----:R-:W-:Y:S02]  /*1c590*/  IMAD.MOV.U32 R12, RZ, RZ, R7 ;  /* 0x000000ffff0c7224 */ /* 0x001fe400078e0007 */
[----:B------:R-:W-:-:S07]  /*1c5a0*/  IMAD.IADD R19, R7, 0x1, R19 ;  /* 0x0000000107137824 */ /* 0x000fce00078e0213 */
[----:B------:R-:W-:Y:S05]  /*1c5b0*/  WARPSYNC.COLLECTIVE R15, `(.L_x_1545) ;  /* 0x000000000f087348 */ /* 0x000fea0003c00000 */
[----:B------:R0:W1:Y:S02]  /*1c5c0*/  SHFL.IDX P6, R14, R13, R12, R11 ;  /* 0x0000000c0d0e7389 */ /* 0x00006400000c000b */
[----:B01----:R-:W-:Y:S01]  /*1c5d0*/  ENDCOLLECTIVE ;  /* 0x000000000000791b */ /* 0x003fe20003800000 */
.L_x_1545:
[----:B------:R-:W-:Y:S02]  /*1c5e0*/  IMAD.MOV.U32 R13, RZ, RZ, R5 ;  /* 0x000000ffff0d7224 */ /* 0x000fe400078e0005 */
[----:B------:R-:W-:-:S07]  /*1c5f0*/  IMAD.MOV.U32 R17, RZ, RZ, R14 ;  /* 0x000000ffff117224 */ /* 0x000fce00078e000e */
[----:B------:R-:W-:Y:S05]  /*1c600*/  WARPSYNC.COLLECTIVE R15, `(.L_x_1546) ;  /* 0x000000000f087348 */ /* 0x000fea0003c00000 */
[----:B------:R0:W1:Y:S02]  /*1c610*/  SHFL.IDX P6, R14, R13, R12, R11 ;  /* 0x0000000c0d0e7389 */ /* 0x00006400000c000b */
[----:B01----:R-:W-:Y:S01]  /*1c620*/  ENDCOLLECTIVE ;  /* 0x000000000000791b */ /* 0x003fe20003800000 */
.L_x_1546:
[----:B------:R-:W-:Y:S01]  /*1c630*/  IMAD.MOV.U32 R5, RZ, RZ, R14 ;  /* 0x000000ffff057224 */ /* 0x000fe200078e000e */
[----:B------:R-:W-:Y:S06]  /*1c640*/  BRA `(.L_x_1547) ;  /* 0xffffffac00bc7947 */ /* 0x000fec000383ffff */
.L_x_1401:
[----:B------:R-:W-:Y:S01]  /*1c650*/  BSSY B0, `(.L_x_1548) ;  /* 0x0000007000007945 */ /* 0x000fe20003800000 */
[----:B------:R-:W-:Y:S02]  /*1c660*/  IMAD.MOV.U32 R13, RZ, RZ, R2 ;  /* 0x000000ffff0d7224 */ /* 0x000fe400078e0002 */
[----:B------:R-:W-:Y:S02]  /*1c670*/  IMAD.MOV.U32 R11, RZ, RZ, 0x1f ;  /* 0x0000001fff0b7424 */ /* 0x000fe400078e00ff */
[----:B------:R-:W-:-:S07]  /*1c680*/  IMAD.MOV.U32 R15, RZ, RZ, -0x1 ;  /* 0xffffffffff0f7424 */ /* 0x000fce00078e00ff */
[----:B0123--:R-:W-:Y:S05]  /*1c690*/  WARPSYNC.COLLECTIVE R15, `(.L_x_1549) ;  /* 0x000000000f087348 */ /* 0x00ffea0003c00000 */
[----:B------:R4:W0:Y:S02]  /*1c6a0*/  SHFL.IDX P6, R14, R13, R12, R11 ;  /* 0x0000000c0d0e7389 */ /* 0x00082400000c000b */
[----:B01234-:R-:W-:Y:S01]  /*1c6b0*/  ENDCOLLECTIVE ;  /* 0x000000000000791b */ /* 0x01ffe20003800000 */
.L_x_1549:
[----:B------:R-:W-:Y:S05]  /*1c6c0*/  BSYNC B0 ;  /* 0x0000000000007941 */ /* 0x000fea0003800000 */
.L_x_1548:
[----:B------:R-:W-:Y:S01]  /*1c6d0*/  IMAD.MOV.U32 R16, RZ, RZ, R14 ;  /* 0x000000ffff107224 */ /* 0x000fe200078e000e */
[----:B------:R-:W-:Y:S06]  /*1c6e0*/  BRA `(.L_x_1400) ;  /* 0xffffffac00ac7947 */ /* 0x000fec000383ffff */
.L_x_1407:
[----:B0-----:R0:W2:Y:S02]  /*1c6f0*/  SYNCS.PHASECHK.TRANS64.TRYWAIT P0, [R4+URZ+0x16820], R0 ;  /* 0x01682000040075a7 */ /* 0x0010a4000800017f */
[----:B--2---:R-:W-:Y:S05]  /*1c700*/  @!P0 NANOSLEEP.SYNCS 0x989680 ;  /* 0x009896800000895d */ /* 0x004fea0003900000 */
[----:B------:R-:W2:Y:S02]  /*1c710*/  @!P0 SYNCS.PHASECHK.TRANS64 P0, [R4+URZ+0x16820], R0 ;  /* 0x01682000040085a7 */ /* 0x000ea4000800007f */
[----:B--2---:R-:W-:Y:S05]  /*1c720*/  @!P0 BRA `(.L_x_1407) ;  /* 0xfffffffc00f08947 */ /* 0x004fea000383ffff */
[----:B------:R-:W-:Y:S05]  /*1c730*/  BRA `(.L_x_1550) ;  /* 0xffffffb800047947 */ /* 0x000fea000383ffff */
.L_x_1408:
[----:B------:R-:W2:Y:S01]  /*1c740*/  S2R R2, SR_TID.X ;  /* 0x0000000000027919 */ /* 0x000ea20000002100 */
[----:B------:R-:W-:Y:S01]  /*1c750*/  BSSY B0, `(.L_x_1551) ;  /* 0x000000a000007945 */ /* 0x000fe20003800000 */
[----:B------:R-:W-:Y:S02]  /*1c760*/  IMAD.MOV.U32 R12, RZ, RZ, RZ ;  /* 0x000000ffff0c7224 */ /* 0x000fe400078e00ff */
[----:B------:R-:W-:Y:S02]  /*1c770*/  IMAD.MOV.U32 R11, RZ, RZ, 0x1f ;  /* 0x0000001fff0b7424 */ /* 0x000fe400078e00ff */
[----:B------:R-:W-:Y:S01]  /*1c780*/  IMAD.MOV.U32 R15, RZ, RZ, -0x1 ;  /* 0xffffffffff0f7424 */ /* 0x000fe200078e00ff */
[----:B--2---:R-:W-:-:S04]  /*1c790*/  SHF.R.U32.HI R2, RZ, 0x5, R2 ;  /* 0x00000005ff027819 */ /* 0x004fc80000011602 */
[----:B------:R-:W-:-:S05]  /*1c7a0*/  LOP3.LUT R2, R2, 0x3, RZ, 0xc0, !PT ;  /* 0x0000000302027812 */ /* 0x000fca00078ec0ff */
[----:B------:R-:W-:-:S07]  /*1c7b0*/  IMAD.MOV.U32 R13, RZ, RZ, R2 ;  /* 0x000000ffff0d7224 */ /* 0x000fce00078e0002 */
[----:B01----:R-:W-:Y:S05]  /*1c7c0*/  WARPSYNC.COLLECTIVE R15, `(.L_x_1552) ;  /* 0x000000000f087348 */ /* 0x003fea0003c00000 */
[----:B------:R2:W3:Y:S02]  /*1c7d0*/  SHFL.IDX P6, R14, R13, R12, R11 ;  /* 0x0000000c0d0e7389 */ /* 0x0004e400000c000b */
[----:B0123--:R-:W-:Y:S01]  /*1c7e0*/  ENDCOLLECTIVE ;  /* 0x000000000000791b */ /* 0x00ffe20003800000 */
.L_x_1552:
[----:B------:R-:W-:Y:S05]  /*1c7f0*/  BSYNC B0 ;  /* 0x0000000000007941 */ /* 0x000fea0003800000 */
.L_x_1551:
[----:B------:R-:W-:Y:S05]  /*1c800*/  BRA `(.L_x_1553) ;  /* 0xffffffb400ec7947 */ /* 0x000fea000383ffff */
.L_x_1411:
[----:B------:R-:W-:Y:S01]  /*1c810*/  BSSY B1, `(.L_x_1554) ;  /* 0x0000006000017945 */ /* 0x000fe20003800000 */
[----:B------:R-:W-:-:S07]  /*1c820*/  IMAD.MOV.U32 R15, RZ, RZ, -0x1 ;  /* 0xffffffffff0f7424 */ /* 0x000fce00078e00ff */
[----:B01----:R-:W-:Y:S05]  /*1c830*/  WARPSYNC.COLLECTIVE R15, `(.L_x_1555) ;  /* 0x000000000f0c7348 */ /* 0x003fea0003c00000 */
[----:B------:R-:W-:Y:S02]  /*1c840*/  ELECT P6, UR62, PT ;  /* 0x00000000003e782f */ /* 0x000fe400038c0000 */
[----:B------:R-:W-:Y:S01]  /*1c850*/  MOV R14, UR62 ;  /* 0x0000003e000e7c02 */ /* 0x000fe20008000f00 */
[----:B01----:R-:W-:Y:S10]  /*1c860*/  ENDCOLLECTIVE ;  /* 0x000000000000791b */ /* 0x003ff40003800000 */
.L_x_1555:
[----:B------:R-:W-:Y:S05]  /*1c870*/  BSYNC B1 ;  /* 0x0000000000017941 */ /* 0x000fea0003800000 */
.L_x_1554:
[----:B------:R-:W-:Y:S05]  /*1c880*/  BRA `(.L_x_1556) ;  /* 0xffffffb400e47947 */ /* 0x000fea000383ffff */
.L_x_1413:
[----:B0-----:R0:W2:Y:S02]  /*1c890*/  SYNCS.PHASECHK.TRANS64.TRYWAIT P1, [R5+URZ+0x16840], R0 ;  /* 0x01684000050075a7 */ /* 0x0010a4000802017f */
[----:B--2---:R-:W-:Y:S05]  /*1c8a0*/  @!P1 NANOSLEEP.SYNCS 0x989680 ;  /* 0x009896800000995d */ /* 0x004fea0003900000 */
[----:B------:R-:W2:Y:S02]  /*1c8b0*/  @!P1 SYNCS.PHASECHK.TRANS64 P1, [R5+URZ+0x16840], R0 ;  /* 0x01684000050095a7 */ /* 0x000ea4000802007f */
[----:B--2---:R-:W-:Y:S05]  /*1c8c0*/  @!P1 BRA `(.L_x_1413) ;  /* 0xfffffffc00f09947 */ /* 0x004fea000383ffff */
[----:B------:R-:W-:Y:S05]  /*1c8d0*/  BRA `(.L_x_1557) ;  /* 0xffffffb800047947 */ /* 0x000fea000383ffff */
.L_x_1415:
[----:B--2---:R2:W3:Y:S02]  /*1c8e0*/  SYNCS.PHASECHK.TRANS64.TRYWAIT P1, [R25+URZ+0x16840], R2 ;  /* 0x01684002190075a7 */ /* 0x0044e4000802017f */
[----:B---3--:R-:W-:Y:S05]  /*1c8f0*/  @!P1 NANOSLEEP.SYNCS 0x989680 ;  /* 0x009896800000995d */ /* 0x008fea0003900000 */
[----:B------:R-:W3:Y:S02]  /*1c900*/  @!P1 SYNCS.PHASECHK.TRANS64 P1, [R25+URZ+0x16840], R2 ;  /* 0x01684002190095a7 */ /* 0x000ee4000802007f */
[----:B---3--:R-:W-:Y:S05]  /*1c910*/  @!P1 BRA `(.L_x_1415) ;  /* 0xfffffffc00f09947 */ /* 0x008fea000383ffff */
[----:B------:R-:W-:Y:S05]  /*1c920*/  BRA `(.L_x_1558) ;  /* 0xffffffb800107947 */ /* 0x000fea000383ffff */
.L_x_1417:
[----:B---3--:R3:W4:Y:S02]  /*1c930*/  SYNCS.PHASECHK.TRANS64.TRYWAIT P1, [R5+URZ+0x16860], R0 ;  /* 0x01686000050075a7 */ /* 0x008724000802017f */
[----:B----4-:R-:W-:Y:S05]  /*1c940*/  @!P1 NANOSLEEP.SYNCS 0x989680 ;  /* 0x009896800000995d */ /* 0x010fea0003900000 */
[----:B------:R-:W4:Y:S02]  /*1c950*/  @!P1 SYNCS.PHASECHK.TRANS64 P1, [R5+URZ+0x16860], R0 ;  /* 0x01686000050095a7 */ /* 0x000f24000802007f */
[----:B----4-:R-:W-:Y:S05]  /*1c960*/  @!P1 BRA `(.L_x_1417) ;  /* 0xfffffffc00f09947 */ /* 0x010fea000383ffff */
[----:B------:R-:W-:Y:S05]  /*1c970*/  BRA `(.L_x_1559) ;  /* 0xffffffb8000c7947 */ /* 0x000fea000383ffff */
.L_x_1560:
        /* <DEDUP_REMOVED lines=16> */
.L_x_3170:


//--------------------- .text._ZN7cutlass13device_kernelIN5flash11enable_sm90INS1_16FlashAttnFwdSm90INS1_25CollectiveMainloopFwdSm90ILi2EN4cute5tupleIJNS5_1CILi1EEES8_S8_EEENS6_IJNS7_ILi192EEENS7_ILi128EEENS7_ILi64EEEEEELi64ENS_6half_tEfNS_4arch4Sm90ELb0ELb1ELb1ELb1ELb1ELb1ELb0ELb1ELb1ELb1ELb1ELb0EEENS1_21CollectiveEpilogueFwdINS6_IJSA_SC_SB_EEES9_SE_SG_Li384ELb1ELb1ELb1ELb0EEENS1_36VarlenDynamicPersistentTileSchedulerILi192ELi128ELi384ELi128ELb1ELb1ELb1ELb1ELb0ELb1EEEEEEEEEvNT_6ParamsE --------------------------
	.section	.text._ZN7cutlass13device_kernelIN5flash11enable_sm90INS1_16FlashAttnFwdSm90INS1_25CollectiveMainloopFwdSm90ILi2EN4cute5tupleIJNS5_1CILi1EEES8_S8_EEENS6_IJNS7_ILi192EEENS7_ILi128EEENS7_ILi64EEEEEELi64ENS_6half_tEfNS_4arch4Sm90ELb0ELb1ELb1ELb1ELb1ELb1ELb0ELb1ELb1ELb1ELb1ELb0EEENS1_21CollectiveEpilogueFwdINS6_IJSA_SC_SB_EEES9_SE_SG_Li384ELb1ELb1ELb1ELb0EEENS1_36VarlenDynamicPersistentTileSchedulerILi192ELi128ELi384ELi128ELb1ELb1ELb1ELb1ELb0ELb1EEEEEEEEEvNT_6ParamsE,"ax",@progbits
	.align	128
.text._ZN7cutlass13device_kernelIN5flash11enable_sm90INS1_16FlashAttnFwdSm90INS1_25CollectiveMainloopFwdSm90ILi2EN4cute5tupleIJNS5_1CILi1EEES8_S8_EEENS6_IJNS7_ILi192EEENS7_ILi128EEENS7_ILi64EEEEEELi64ENS_6half_tEfNS_4arch4Sm90ELb0ELb1ELb1ELb1ELb1ELb1ELb0ELb1ELb1ELb1ELb1ELb0EEENS1_21CollectiveEpilogueFwdINS6_IJSA_SC_SB_EEES9_SE_SG_Li384ELb1ELb1ELb1ELb0EEENS1_36VarlenDynamicPersistentTileSchedulerILi192ELi128ELi384ELi128ELb1ELb1ELb1ELb1ELb0ELb1EEEEEEEEEvNT_6ParamsE:
        .type           _ZN7cutlass13device_kernelIN5flash11enable_sm90INS1_16FlashAttnFwdSm90INS1_25CollectiveMainloopFwdSm90ILi2EN4cute5tupleIJNS5_1CILi1EEES8_S8_EEENS6_IJNS7_ILi192EEENS7_ILi128EEENS7_ILi64EEEEEELi64ENS_6half_tEfNS_4arch4Sm90ELb0ELb1ELb1ELb1ELb1ELb1ELb0ELb1ELb1ELb1ELb1ELb0EEENS1_21CollectiveEpilogueFwdINS6_IJSA_SC_SB_EEES9_SE_SG_Li384ELb1ELb1ELb1ELb0EEENS1_36VarlenDynamicPersistentTileSchedulerILi192ELi128ELi384ELi128ELb1ELb1ELb1ELb1ELb0ELb1EEEEEEEEEvNT_6ParamsE,@function
        .size           _ZN7cutlass13device_kernelIN5flash11enable_sm90INS1_16FlashAttnFwdSm90INS1_25CollectiveMainloopFwdSm90ILi2EN4cute5tupleIJNS5_1CILi1EEES8_S8_EEENS6_IJNS7_ILi192EEENS7_ILi128EEENS7_ILi64EEEEEELi64ENS_6half_tEfNS_4arch4Sm90ELb0ELb1ELb1ELb1ELb1ELb1ELb0ELb1ELb1ELb1ELb1ELb0EEENS1_21CollectiveEpilogueFwdINS6_IJSA_SC_SB_EEES9_SE_SG_Li384ELb1ELb1ELb1ELb0EEENS1_36VarlenDynamicPersistentTileSchedulerILi192ELi128ELi384ELi128ELb1ELb1ELb1ELb1ELb0ELb1EEEEEEEEEvNT_6ParamsE,(.L_x_3171 - _ZN7cutlass13device_kernelIN5flash11enable_sm90INS1_16FlashAttnFwdSm90INS1_25CollectiveMainloopFwdSm90ILi2EN4cute5tupleIJNS5_1CILi1EEES8_S8_EEENS6_IJNS7_ILi192EEENS7_ILi128EEENS7_ILi64EEEEEELi64ENS_6half_tEfNS_4arch4Sm90ELb0ELb1ELb1ELb1ELb1ELb1ELb0ELb1ELb1ELb1ELb1ELb0EEENS1_21CollectiveEpilogueFwdINS6_IJSA_SC_SB_EEES9_SE_SG_Li384ELb1ELb1ELb1ELb0EEENS1_36VarlenDynamicPersistentTileSchedulerILi192ELi128ELi384ELi128ELb1ELb1ELb1ELb1ELb0ELb1EEEEEEEEEvNT_6ParamsE)
        .other          _ZN7cutlass13device_kernelIN5flash11enable_sm90INS1_16FlashAttnFwdSm90INS1_25CollectiveMainloopFwdSm90ILi2EN4cute5tupleIJNS5_1CILi1EEES8_S8_EEENS6_IJNS7_ILi192EEENS7_ILi128EEENS7_ILi64EEEEEELi64ENS_6half_tEfNS_4arch4Sm90ELb0ELb1ELb1ELb1ELb1ELb1ELb0ELb1ELb1ELb1ELb1ELb0EEENS1_21CollectiveEpilogueFwdINS6_IJSA_SC_SB_EEES9_SE_SG_Li384ELb1ELb1ELb1ELb0EEENS1_36VarlenDynamicPersistentTileSchedulerILi192ELi128ELi384ELi128ELb1ELb1ELb1ELb1ELb0ELb1EEEEEEEEEvNT_6ParamsE,@"STO_CUDA_ENTRY STV_DEFAULT"
_ZN7cutlass13device_kernelIN5flash11enable_sm90INS1_16FlashAttnFwdSm90INS1_25CollectiveMainloopFwdSm90ILi2EN4cute5tupleIJNS5_1CILi1EEES8_S8_EEENS6_IJNS7_ILi192EEENS7_ILi128EEENS7_ILi64EEEEEELi64ENS_6half_tEfNS_4arch4Sm90ELb0ELb1ELb1ELb1ELb1ELb1ELb0ELb1ELb1ELb1ELb1ELb0EEENS1_21CollectiveEpilogueFwdINS6_IJSA_SC_SB_EEES9_SE_SG_Li384ELb1ELb1ELb1ELb0EEENS1_36VarlenDynamicPersistentTileSchedulerILi192ELi128ELi384ELi128ELb1ELb1ELb1ELb1ELb0ELb1EEEEEEEEEvNT_6ParamsE:
        /* <DEDUP_REMOVED lines=18> */
.L_x_1562:
[----:B------:R-:W-:Y:S05]  /*0120*/  BSYNC B0 ;  /* 0x0000000000007941 */ /* 0x000fea0003800000 */
.L_x_1561:
        /* <DEDUP_REMOVED lines=41> */
.L_x_1563:
        /* <DEDUP_REMOVED lines=22> */
.L_x_1564:
        /* <DEDUP_REMOVED lines=18> */
.L_x_1565:
        /* <DEDUP_REMOVED lines=22> */
.L_x_1566:
        /* <DEDUP_REMOVED lines=22> */
.L_x_1567:
        /* <DEDUP_REMOVED lines=8> */
.L_x_1570:
[----:B------:R-:W-:-:S08]  /*0980*/  NOP ;  /* 0x0000000000007918 */ /* 0x000fd00000000000 */
[----:B------:R-:W0:Y:S02]  /*0990*/  USETMAXREG.TRY_ALLOC.CTAPOOL UP0, 0xa0 ;  /* 0x000000a0000079c8 */ /* 0x000e240008000600 */
[----:B0-----:R-:W-:-:S13]  /*09a0*/  PLOP3.LUT P0, PT, PT, PT, UP0, 0x80, 0x0 ;  /* 0x000000000000781c */ /* 0x001fda0003f0f008 */
[----:B------:R-:W-:Y:S05]  /*09b0*/  @!P0 BRA `(.L_x_1570) ;  /* 0xfffffffc00f08947 */ /* 0x000fea000383ffff */
[----:B------:R-:W0:Y:S01]  /*09c0*/  S2R R0, SR_TID.X ;  /* 0x0000000000007919 */ /* 0x000e220000002100 */
[----:B------:R-:W1:Y:S01]  /*09d0*/  S2UR UR38, SR_CgaCtaId ;  /* 0x00000000002679c3 */ /* 0x000e620000008800 */
[----:B------:R-:W-:Y:S01]  /*09e0*/  UMOV UR4, 0x400 ;  /* 0x0000040000047882 */ /* 0x000fe20000000000 */
[----:B------:R-:W-:-:S06]  /*09f0*/  LOP3.LUT R22, R22, 0xdfffffff, RZ, 0xc0, !PT ;  /* 0xdfffffff16167812 */ /* 0x000fcc00078ec0ff */
[----:B------:R-:W-:Y:S06]  /*0a00*/  BAR.ARV 0x8, 0x200 ;  /* 0x0208000000007b1d */ /* 0x000fec0000002000 */
[----:B-1----:R-:W-:-:S06]  /*0a10*/  ULEA UR4, UR38, UR4, 0x18 ;  /* 0x0000000426047291 */ /* 0x002fcc000f8ec03f */
[----:B------:R-:W-:Y:S01]  /*0a20*/  IMAD.U32 R2, RZ, RZ, UR4 ;  /* 0x00000004ff027e24 */ /* 0x000fe2000f8e00ff */
[----:B0-----:R-:W-:Y:S01]  /*0a30*/  SHF.R.U32.HI R0, RZ, 0x7, R0 ;  /* 0x00000007ff007819 */ /* 0x001fe20000011600 */
[----:B------:R-:W-:-:S03]  /*0a40*/  ULDC UR4, c[0x0][0xc3c] ;  /* 0x00030f0000047ab9 */ /* 0x000fc60000000800 */
[----:B------:R-:W-:-:S13]  /*0a50*/  ISETP.NE.AND P0, PT, R0, 0x1, PT ;  /* 0x000000010000780c */ /* 0x000fda0003f05270 */
[----:B------:R-:W-:Y:S01]  /*0a60*/  @P0 LOP3.LUT R22, R22, 0x20000000, RZ, 0xfc, !PT ;  /* 0x2000000016160812 */ /* 0x000fe200078efcff */
[----:B------:R-:W-:Y:S08]  /*0a70*/  @!P0 BAR.ARV 0x9, 0x100 ;  /* 0x0244000000008b1d */ /* 0x000ff00000002000 */
[----:B------:R-:W-:Y:S06]  /*0a80*/  BAR.SYNC.DEFER_BLOCKING 0x5, 0x200 ;  /* 0x0148000000007b1d */ /* 0x000fec0000010000 */
[----:B------:R-:W0:Y:S02]  /*0a90*/  LDS.128 R32, [R2+0x168d0] ;  /* 0x0168d00002207984 */ /* 0x000e240000000c00 */
[----:B------:R-:W-:Y:S06]  /*0aa0*/  BAR.ARV 0x4, 0x200 ;  /* 0x0108000000007b1d */ /* 0x000fec0000002000 */
[----:B0-----:R-:W-:-:S13]  /*0ab0*/  ISETP.GE.AND P0, PT, R35, UR4, PT ;  /* 0x0000000423007c0c */ /* 0x001fda000bf06270 */
[----:B------:R-:W-:Y:S05]  /*0ac0*/  @P0 BRA `(.L_x_1571) ;  /* 0x0000021000d00947 */ /* 0x000fea0003800000 */
[----:B------:R-:W0:Y:S01]  /*0ad0*/  S2R R0, SR_TID.X ;  /* 0x0000000000007919 */ /* 0x000e220000002100 */
[----:B------:R-:W-:Y:S01]  /*0ae0*/  IMAD.MOV.U32 R23, RZ, RZ, RZ ;  /* 0x000000ffff177224 */ /* 0x000fe200078e00ff */
[----:B------:R-:W-:Y:S01]  /*0af0*/  ULOP3.LUT UR39, UR37, 0x1, URZ, 0xfc, !UPT ;  /* 0x0000000125277892 */ /* 0x000fe2000f8efc3f */
[----:B------:R-:W-:Y:S01]  /*0b00*/  IMAD.MOV.U32 R154, RZ, RZ, RZ ;  /* 0x000000ffff9a7224 */ /* 0x000fe200078e00ff */
[----:B------:R-:W-:Y:S01]  /*0b10*/  UMOV UR36, URZ ;  /* 0x0000003f00247c82 */ /* 0x000fe20008000000 */
[----:B------:R-:W-:Y:S02]  /*0b20*/  IMAD.MOV.U32 R19, RZ, RZ, RZ ;  /* 0x000000ffff137224 */ /* 0x000fe400078e00ff */
[----:B0-----:R-:W-:-:S05]  /*0b30*/  VIADD R13, R0, 0xffffff80 ;  /* 0xffffff80000d7836 */ /* 0x001fca0000000000 */
[----:B------:R-:W-:-:S04]  /*0b40*/  SHF.R.S32.HI R0, RZ, 0x1f, R13 ;  /* 0x0000001fff007819 */ /* 0x000fc8000001140d */
[CC--:B------:R-:W-:Y:S02]  /*0b50*/  LEA.HI R3, R0.reuse, R13.reuse, RZ, 0x7 ;  /* 0x0000000d00037211 */ /* 0x0c0fe400078f38ff */
[CC--:B------:R-:W-:Y:S02]  /*0b60*/  LEA.HI R5, R0.reuse, R13.reuse, RZ, 0x4 ;  /* 0x0000000d00057211 */ /* 0x0c0fe400078f20ff */
[----:B------:R-:W-:Y:S02]  /*0b70*/  LOP3.LUT R4, R3, 0xffffff80, RZ, 0xc0, !PT ;  /* 0xffffff8003047812 */ /* 0x000fe400078ec0ff */
[----:B------:R-:W-:Y:S02]  /*0b80*/  SHF.R.S32.HI R12, RZ, 0x7, R3 ;  /* 0x00000007ff0c7819 */ /* 0x000fe40000011403 */
[----:B------:R-:W-:Y:S01]  /*0b90*/  SHF.R.S32.HI R6, RZ, 0x4, R5 ;  /* 0x00000004ff067819 */ /* 0x000fe20000011405 */
[----:B------:R-:W-:Y:S01]  /*0ba0*/  IMAD.IADD R11, R13, 0x1, -R4 ;  /* 0x000000010d0b7824 */ /* 0x000fe200078e0a04 */
[----:B------:R-:W-:-:S02]  /*0bb0*/  LEA.HI R4, R0, R13, RZ, 0x5 ;  /* 0x0000000d00047211 */ /* 0x000fc400078f28ff */
[----:B------:R-:W-:Y:S02]  /*0bc0*/  LOP3.LUT R3, R5, 0x3fffff0, RZ, 0xc0, !PT ;  /* 0x03fffff005037812 */ /* 0x000fe400078ec0ff */
[----:B------:R-:W-:Y:S02]  /*0bd0*/  SHF.R.S32.HI R7, RZ, 0x1f, R11 ;  /* 0x0000001fff077819 */ /* 0x000fe4000001140b */
[----:B------:R-:W-:Y:S01]  /*0be0*/  SHF.R.S32.HI R14, RZ, 0x5, R4 ;  /* 0x00000005ff0e7819 */ /* 0x000fe20000011404 */
[----:B------:R-:W-:Y:S01]  /*0bf0*/  IMAD.HI R4, R12, 0x55555556, RZ ;  /* 0x555555560c047827 */ /* 0x000fe200078e02ff */
[----:B------:R-:W-:Y:S02]  /*0c00*/  LEA.HI R8, R7, R11, RZ, 0x2 ;  /* 0x0000000b07087211 */ /* 0x000fe400078f10ff */
[----:B------:R-:W-:Y:S01]  /*0c10*/  LEA.HI R5, R5, R6, RZ, 0x1 ;  /* 0x0000000605057211 */ /* 0x000fe200078f08ff */
[----:B------:R-:W-:Y:S01]  /*0c20*/  IMAD.IADD R3, R13, 0x1, -R3 ;  /* 0x000000010d037824 */ /* 0x000fe200078e0a03 */
[----:B------:R-:W-:-:S02]  /*0c30*/  SHF.R.S32.HI R9, RZ, 0x2, R8 ;  /* 0x00000002ff097819 */ /* 0x000fc40000011408 */
[----:B------:R-:W-:Y:S02]  /*0c40*/  SHF.R.S32.HI R10, RZ, 0x1f, R8 ;  /* 0x0000001fff0a7819 */ /* 0x000fe40000011408 */
[----:B------:R-:W-:Y:S02]  /*0c50*/  LEA.HI R7, R7, R11, RZ, 0x5 ;  /* 0x0000000b07077211 */ /* 0x000fe400078f28ff */
[----:B------:R-:W-:Y:S02]  /*0c60*/  LEA.HI R10, R10, R9, RZ, 0x3 ;  /* 0x000000090a0a7211 */ /* 0x000fe400078f18ff */
[----:B------:R-:W-:Y:S02]  /*0c70*/  LOP3.LUT R5, R5, 0x1ffffffe, RZ, 0xc0, !PT ;  /* 0x1ffffffe05057812 */ /* 0x000fe400078ec0ff */
[----:B------:R-:W-:Y:S02]  /*0c80*/  LOP3.LUT R10, R10, 0xfffffff8, RZ, 0xc0, !PT ;  /* 0xfffffff80a0a7812 */ /* 0x000fe400078ec0ff */
[----:B------:R-:W-:Y:S01]  /*0c90*/  LEA.HI R4, R4, R4, RZ, 0x1 ;  /* 0x0000000404047211 */ /* 0x000fe200078f08ff */
[----:B------:R-:W-:Y:S01]  /*0ca0*/  IMAD.IADD R5, R6, 0x1, -R5 ;  /* 0x0000000106057824 */ /* 0x000fe200078e0a05 */
[----:B------:R-:W-:Y:S01]  /*0cb0*/  SHF.R.S32.HI R7, RZ, 0x5, R7 ;  /* 0x00000005ff077819 */ /* 0x000fe20000011407 */
[----:B------:R-:W-:Y:S01]  /*0cc0*/  IMAD.IADD R10, R9, 0x1, -R10 ;  /* 0x00000001090a7824 */ /* 0x000fe200078e0a0a */
[----:B------:R-:W-:Y:S01]  /*0cd0*/  LOP3.LUT R8, R8, 0x7ffffffc, RZ, 0xc0, !PT ;  /* 0x7ffffffc08087812 */ /* 0x000fe200078ec0ff */
[----:B------:R-:W-:Y:S01]  /*0ce0*/  IMAD R6, R14, 0x10, R3 ;  /* 0x000000100e067824 */ /* 0x000fe200078e0203 */
[----:B------:R-:W-:Y:S01]  /*0cf0*/  LEA.HI R3, R0, R13, RZ, 0x2 ;  /* 0x0000000d00037211 */ /* 0x000fe200078f10ff */
[----:B------:R-:W-:-:S02]  /*0d00*/  IMAD R4, R4, -0x3, R12 ;  /* 0xfffffffd04047824 */ /* 0x000fc400078e020c */
[----:B------:R-:W-:Y:S01]  /*0d10*/  IMAD R7, R7, 0x10, R10 ;  /* 0x0000001007077824 */ /* 0x000fe200078e020a */
[----:B------:R-:W-:Y:S01]  /*0d20*/  SHF.R.S32.HI R12, RZ, 0x2, R3 ;  /* 0x00000002ff0c7819 */ /* 0x000fe20000011403 */
[----:B------:R-:W-:Y:S01]  /*0d30*/  IMAD.IADD R8, R11, 0x1, -R8 ;  /* 0x000000010b087824 */ /* 0x000fe200078e0a08 */
[----:B------:R-:W-:Y:S01]  /*0d40*/  LEA R6, R6, R5, 0x3 ;  /* 0x0000000506067211 */ /* 0x000fe200078e18ff */
[----:B------:R-:W-:Y:S01]  /*0d50*/  IMAD R9, R4, 0x40, R7 ;  /* 0x0000004004097824 */ /* 0x000fe200078e0207 */
[----:B------:R-:W-:Y:S01]  /*0d60*/  LEA.HI R4, R0, R13, RZ, 0x3 ;  /* 0x0000000d00047211 */ /* 0x000fe200078f18ff */
[----:B------:R-:W-:Y:S01]  /*0d70*/  VIADD R7, R12, 0x60 ;  /* 0x000000600c077836 */ /* 0x000fe20000000000 */
[----:B------:R-:W-:Y:S01]  /*0d80*/  SHF.R.S32.HI R0, RZ, 0x1f, R3 ;  /* 0x0000001fff007819 */ /* 0x000fe20000011403 */
[----:B------:R-:W-:Y:S01]  /*0d90*/  IMAD.SHL.U32 R155, R8, 0x2, RZ ;  /* 0x00000002089b7824 */ /* 0x000fe200078e00ff */
[----:B------:R-:W-:Y:S01]  /*0da0*/  LOP3.LUT R3, R3, 0xfffffffc, RZ, 0xc0, !PT ;  /* 0xfffffffc03037812 */ /* 0x000fe200078ec0ff */
[----:B------:R-:W-:Y:S01]  /*0db0*/  STL [R1+0x5c], R9 ;  /* 0x00005c0901007387 */ /* 0x000fe20000100800 */
[----:B------:R-:W-:-:S02]  /*0dc0*/  LEA.HI R0, R0, R12, RZ, 0x3 ;  /* 0x0000000c00007211 */ /* 0x000fc400078f18ff */
[----:B------:R-:W-:Y:S01]  /*0dd0*/  LOP3.LUT R4, R4, 0xfffffff8, RZ, 0xc0, !PT ;  /* 0xfffffff804047812 */ /* 0x000fe200078ec0ff */
[C---:B------:R-:W-:Y:S01]  /*0de0*/  IMAD.IADD R10, R13.reuse, 0x1, -R3 ;  /* 0x000000010d0a7824 */ /* 0x040fe200078e0a03 */
[----:B------:R-:W-:Y:S01]  /*0df0*/  LOP3.LUT R0, R0, 0xfffffff8, RZ, 0xc0, !PT ;  /* 0xfffffff800007812 */ /* 0x000fe200078ec0ff */
[----:B------:R-:W-:Y:S01]  /*0e00*/  STL [R1+0x14], RZ ;  /* 0x000014ff01007387 */ /* 0x000fe20000100800 */
[----:B------:R-:W-:Y:S01]  /*0e10*/  SHF.R.S32.HI R5, RZ, 0x1f, R7 ;  /* 0x0000001fff057819 */ /* 0x000fe20000011407 */
[----:B------:R-:W-:Y:S01]  /*0e20*/  IMAD.IADD R3, R13, 0x1, -R4 ;  /* 0x000000010d037824 */ /* 0x000fe200078e0a04 */
[----:B------:R-:W-:Y:S01]  /*0e30*/  SHF.L.U32 R152, R10, 0x2, RZ ;  /* 0x000000020a987819 */ /* 0x000fe200000006ff */
[----:B------:R-:W-:Y:S01]  /*0e40*/  IMAD.IADD R0, R12, 0x1, -R0 ;  /* 0x000000010c007824 */ /* 0x000fe200078e0a00 */
[----:B------:R-:W-:Y:S01]  /*0e50*/  LEA.HI R5, R5, R7, RZ, 0x3 ;  /* 0x0000000705057211 */ /* 0x000fe200078f18ff */
[----:B------:R-:W-:Y:S01]  /*0e60*/  IMAD.SHL.U32 R4, R7, 0x40, RZ ;  /* 0x0000004007047824 */ /* 0x000fe200078e00ff */
[C---:B------:R-:W-:Y:S01]  /*0e70*/  LEA.HI R3, R10.reuse, R10, RZ, 0x1 ;  /* 0x0000000a0a037211 */ /* 0x040fe200078f08ff */
[----:B------:R-:W-:Y:S01]  /*0e80*/  IMAD.SHL.U32 R16, R10, 0x8, RZ ;  /* 0x000000080a107824 */ /* 0x000fe200078e00ff */
[----:B------:R0:W-:Y:S01]  /*0e90*/  STL [R1+0x44], R0 ;  /* 0x0000440001007387 */ /* 0x0001e20000100800 */
[----:B------:R-:W-:Y:S01]  /*0ea0*/  IMAD.SHL.U32 R5, R5, 0x40, RZ ;  /* 0x0000004005057824 */ /* 0x000fe200078e00ff */
[----:B------:R-:W-:Y:S01]  /*0eb0*/  LOP3.LUT R3, R3, 0x1ffffffe, RZ, 0xc0, !PT ;  /* 0x1ffffffe03037812 */ /* 0x000fe200078ec0ff */
[----:B------:R-:W-:Y:S01]  /*0ec0*/  VIADD R18, R16, 0x20 ;  /* 0x0000002010127836 */ /* 0x000fe20000000000 */
[----:B------:R-:W-:-:S03]  /*0ed0*/  SHF.R.S32.HI R17, RZ, 0x1f, R16 ;  /* 0x0000001fff117819 */ /* 0x000fc60000011410 */
[----:B------:R-:W-:Y:S01]  /*0ee0*/  IMAD.IADD R3, R10, 0x1, -R3 ;  /* 0x000000010a037824 */ /* 0x000fe200078e0a03 */
[----:B0-----:R-:W-:Y:S02]  /*0ef0*/  LOP3.LUT R0, R4, 0x1c0, RZ, 0xc0, !PT ;  /* 0x000001c004007812 */ /* 0x001fe400078ec0ff */
[----:B------:R-:W-:Y:S01]  /*0f00*/  LOP3.LUT R4, R5, 0xfffffe00, RZ, 0xc0, !PT ;  /* 0xfffffe0005047812 */ /* 0x000fe200078ec0ff */
[----:B------:R-:W-:Y:S01]  /*0f10*/  VIADD R5, R152, 0x10 ;  /* 0x0000001098057836 */ /* 0x000fe20000000000 */
[----:B------:R-:W-:Y:S01]  /*0f20*/  SHF.R.U32.HI R7, RZ, 0x3, R0 ;  /* 0x00000003ff077819 */ /* 0x000fe20000011600 */
[----:B------:R0:W-:Y:S04]  /*0f30*/  STL [R1+0x38], R0 ;  /* 0x0000380001007387 */ /* 0x0001e80000100800 */
[----:B------:R-:W-:Y:S04]  /*0f40*/  STL [R1+0x64], R7 ;  /* 0x0000640701007387 */ /* 0x000fe80000100800 */
[----:B------:R1:W-:Y:S01]  /*0f50*/  STL [R1+0x18], R5 ;  /* 0x0000180501007387 */ /* 0x0003e20000100800 */
[----:B0-----:R-:W-:-:S03]  /*0f60*/  LOP3.LUT R0, R0, 0x38, R16, 0xf8, !PT ;  /* 0x0000003800007812 */ /* 0x001fc600078ef810 */
[----:B------:R0:W-:Y:S01]  /*0f70*/  STL [R1+0x48], R4 ;  /* 0x0000480401007387 */ /* 0x0001e20000100800 */
[----:B-1----:R-:W-:Y:S01]  /*0f80*/  LOP3.LUT R5, R4, R0, R7, 0xf6, !PT ;  /* 0x0000000004057212 */ /* 0x002fe200078ef607 */
[----:B------:R-:W-:Y:S01]  /*0f90*/  IMAD.SHL.U32 R0, R6, 0x8, RZ ;  /* 0x0000000806007824 */ /* 0x000fe200078e00ff */
[----:B0-----:R-:W-:-:S05]  /*0fa0*/  SHF.R.S32.HI R4, RZ, 0x1f, R18 ;  /* 0x0000001fff047819 */ /* 0x001fca0000011412 */
[----:B------:R0:W-:Y:S04]  /*0fb0*/  STL [R1+0x10], R4 ;  /* 0x0000100401007387 */ /* 0x0001e80000100800 */
[----:B------:R1:W-:Y:S01]  /*0fc0*/  STL [R1+0x60], R0 ;  /* 0x0000600001007387 */ /* 0x0003e20000100800 */
[----:B0-----:R-:W-:Y:S01]  /*0fd0*/  IMAD R4, R5, 0x2, R2 ;  /* 0x0000000205047824 */ /* 0x001fe200078e0202 */
[----:B-1----:R-:W-:-:S04]  /*0fe0*/  LEA R0, R3, R9, 0x3 ;  /* 0x0000000903007211 */ /* 0x002fc800078e18ff */
[----:B------:R0:W-:Y:S04]  /*0ff0*/  STL [R1+0x58], R4 ;  /* 0x0000580401007387 */ /* 0x0001e80000100800 */
[----:B------:R0:W-:Y:S02]  /*1000*/  STL [R1+0x34], R0 ;  /* 0x0000340001007387 */ /* 0x0001e40000100800 */
.L_x_1787:
[----:B------:R-:W-:Y:S05]  /*1010*/  YIELD ;  /* 0x0000000000007946 */ /* 0x000fea0003800000 */
[----:B------:R-:W-:Y:S01]  /*1020*/  ULDC.64 UR4, c[0x0][0xa28] ;  /* 0x00028a0000047ab9 */ /* 0x000fe20000000a00 */
[----:B--23--:R-:W1:Y:S01]  /*1030*/  LDC.64 R6, c[0x0][0xa08] ;  /* 0x00028200ff067b82 */ /* 0x00ce620000000a00 */
[----:B------:R-:W-:Y:S01]  /*1040*/  ISETP.NE.U32.AND P1, PT, RZ, UR4, PT ;  /* 0x00000004ff007c0c */ /* 0x000fe2000bf25070 */
[----:B------:R-:W-:Y:S02]  /*1050*/  IMAD.MOV.U32 R13, RZ, RZ, RZ ;  /* 0x000000ffff0d7224 */ /* 0x000fe400078e00ff */
[----:B------:R-:W-:Y:S01]  /*1060*/  IMAD.MOV.U32 R67, RZ, RZ, RZ ;  /* 0x000000ffff437224 */ /* 0x000fe200078e00ff */
[----:B------:R-:W-:Y:S01]  /*1070*/  ISETP.NE.AND.EX P1, PT, RZ, UR5, PT, P1 ;  /* 0x00000005ff007c0c */ /* 0x000fe2000bf25310 */
[----:B------:R-:W-:-:S02]  /*1080*/  ULDC.64 UR4, c[0x0][0xa18] ;  /* 0x0002860000047ab9 */ /* 0x000fc40000000a00 */
[----:B------:R-:W-:-:S04]  /*1090*/  ISETP.NE.U32.AND P2, PT, RZ, UR4, PT ;  /* 0x00000004ff007c0c */ /* 0x000fc8000bf45070 */
[----:B------:R-:W-:Y:S01]  /*10a0*/  ISETP.NE.AND.EX P2, PT, RZ, UR5, PT, P2 ;  /* 0x00000005ff007c0c */ /* 0x000fe2000bf45320 */
[----:B------:R-:W-:Y:S02]  /*10b0*/  ULDC.64 UR4, c[0x0][0xa08] ;  /* 0x0002820000047ab9 */ /* 0x000fe40000000a00 */
[----:B------:R-:W-:-:S03]  /*10c0*/  ISETP.NE.U32.AND P0, PT, RZ, UR4, PT ;  /* 0x00000004ff007c0c */ /* 0x000fc6000bf05070 */
[----:B0-----:R-:W0:Y:S01]  /*10d0*/  @P1 LDC.64 R4, c[0x0][0xa28] ;  /* 0x00028a00ff041b82 */ /* 0x001e220000000a00 */
[----:B-1----:R-:W-:-:S07]  /*10e0*/  IMAD.WIDE R10, R35, 0x4, R6 ;  /* 0x00000004230a7825 */ /* 0x002fce00078e0206 */
[----:B------:R-:W1:Y:S01]  /*10f0*/  @P2 LDC.64 R8, c[0x0][0xa18] ;  /* 0x00028600ff082b82 */ /* 0x000e620000000a00 */
[----:B------:R-:W-:Y:S01]  /*1100*/  ULDC UR4, c[0x0][0x288] ;  /* 0x0000a20000047ab9 */ /* 0x000fe20000000800 */
[----:B------:R-:W-:Y:S01]  /*1110*/  ISETP.NE.AND.EX P0, PT, RZ, UR5, PT, P0 ;  /* 0x00000005ff007c0c */ /* 0x000fe2000bf05300 */
[----:B----4-:R-:W-:Y:S01]  /*1120*/  IMAD.U32 R0, RZ, RZ, UR4 ;  /* 0x00000004ff007e24 */ /* 0x010fe2000f8e00ff */
[----:B------:R-:W-:-:S11]  /*1130*/  ULDC.64 UR4, c[0x0][0x418] ;  /* 0x0001060000047ab9 */ /* 0x000fd60000000a00 */
[----:B------:R2:W5:Y:S01]  /*1140*/  @P0 LDG.E R67, desc[UR42][R10.64] ;  /* 0x0000002a0a430981 */ /* 0x000562000c1e1900 */
[----:B0-----:R-:W-:-:S05]  /*1150*/  @P1 IMAD.WIDE R4, R35, 0x4, R4 ;  /* 0x0000000423041825 */ /* 0x001fca00078e0204 */
[----:B------:R2:W5:Y:S01]  /*1160*/  @P1 LDG.E R13, desc[UR42][R4.64] ;  /* 0x0000002a040d1981 */ /* 0x000562000c1e1900 */
[----:B-1----:R-:W-:-:S05]  /*1170*/  @P2 IMAD.WIDE R6, R35, 0x4, R8 ;  /* 0x0000000423062825 */ /* 0x002fca00078e0208 */
[----:B------:R-:W3:Y:S01]  /*1180*/  @P2 LDG.E R0, desc[UR42][R6.64] ;  /* 0x0000002a06002981 */ /* 0x000ee2000c1e1900 */
[----:B------:R-:W-:-:S03]  /*1190*/  UISETP.NE.U32.AND UP0, UPT, UR4, URZ, UPT ;  /* 0x0000003f0400728c */ /* 0x000fc6000bf05070 */
[----:B------:R-:W-:Y:S01]  /*11a0*/  ULDC UR4, c[0x0][0x424] ;  /* 0x0001090000047ab9 */ /* 0x000fe20000000800 */
[----:B------:R-:W-:-:S03]  /*11b0*/  UISETP.NE.AND.EX UP0, UPT, UR5, URZ, UPT, UP0 ;  /* 0x0000003f0500728c */ /* 0x000fc6000bf05300 */
[----:B------:R-:W-:Y:S01]  /*11c0*/  ULDC UR5, c[0x0][0x2f0] ;  /* 0x0000bc0000057ab9 */ /* 0x000fe20000000800 */
[----:B------:R-:W-:-:S04]  /*11d0*/  USEL UR4, UR4, 0x1, UP0 ;  /* 0x0000000104047887 */ /* 0x000fc80008000000 */
[----:B------:R-:W-:-:S03]  /*11e0*/  UIMAD UR4, UR4, UR5, URZ ;  /* 0x00000005040472a4 */ /* 0x000fc6000f8e023f */
[----:B------:R-:W-:Y:S02]  /*11f0*/  ULDC UR5, c[0x0][0x348] ;  /* 0x0000d20000057ab9 */ /* 0x000fe40000000800 */
[----:B------:R-:W-:Y:S02]  /*1200*/  IMAD.U32 R25, RZ, RZ, UR5 ;  /* 0x00000005ff197e24 */ /* 0x000fe4000f8e00ff */
[----:B------:R-:W-:Y:S01]  /*1210*/  IMAD.U32 R30, RZ, RZ, UR4 ;  /* 0x00000004ff1e7e24 */ /* 0x000fe2000f8e00ff */
[----:B---3--:R2:W-:Y:S01]  /*1220*/  STL [R1], R0 ;  /* 0x0000000001007387 */ /* 0x0085e20000100800 */
[----:B------:R-:W-:Y:S01]  /*1230*/  IMAD.MOV.U32 R20, RZ, RZ, R0 ;  /* 0x000000ffff147224 */ /* 0x000fe200078e0000 */
[----:B------:R-:W-:Y:S06]  /*1240*/  @P2 BRA `(.L_x_1572) ;  /* 0x0000000000282947 */ /* 0x000fec0003800000 */
        /* <DEDUP_REMOVED lines=8> */
[----:B--2---:R-:W-:-:S05]  /*12d0*/  IMAD.IADD R20, R3, 0x1, -R0 ;  /* 0x0000000103147824 */ /* 0x004fca00078e0a00 */
[----:B------:R0:W-:Y:S02]  /*12e0*/  STL [R1], R20 ;  /* 0x0000001401007387 */ /* 0x0001e40000100800 */
.L_x_1572:
[C---:B------:R-:W-:Y:S01]  /*12f0*/  LOP3.LUT R3, R34.reuse, 0xff000000, RZ, 0xc0, !PT ;  /* 0xff00000022037812 */ /* 0x040fe200078ec0ff */
[----:B------:R-:W-:Y:S01]  /*1300*/  ULDC.64 UR4, c[0x0][0xa20] ;  /* 0x0002880000047ab9 */ /* 0x000fe20000000a00 */
[----:B--2---:R-:W-:Y:S01]  /*1310*/  LOP3.LUT R0, R34, 0xff0000, RZ, 0xc0, !PT ;  /* 0x00ff000022007812 */ /* 0x004fe200078ec0ff */
[----:B------:R1:W-:Y:S01]  /*1320*/  STL [R1+0x50], R35 ;  /* 0x0000502301007387 */ /* 0x0003e20000100800 */
[----:B------:R-:W-:Y:S02]  /*1330*/  SHF.R.U32.HI R3, RZ, 0x8, R3 ;  /* 0x00000008ff037819 */ /* 0x000fe40000011603 */
[----:B------:R-:W-:Y:S02]  /*1340*/  ISETP.NE.U32.AND P1, PT, RZ, UR4, PT ;  /* 0x00000004ff007c0c */ /* 0x000fe4000bf25070 */
[----:B------:R-:W-:Y:S02]  /*1350*/  LEA.HI R12, R0, R3, RZ, 0x10 ;  /* 0x00000003000c7211 */ /* 0x000fe400078f80ff */
[----:B------:R-:W-:-:S02]  /*1360*/  LOP3.LUT R0, R34, 0xffff, RZ, 0xc0, !PT ;  /* 0x0000ffff22007812 */ /* 0x000fc400078ec0ff */
[----:B------:R-:W-:-:S03]  /*1370*/  ISETP.NE.AND.EX P1, PT, RZ, UR5, PT, P1 ;  /* 0x00000005ff007c0c */ /* 0x000fc6000bf25310 */
[----:B------:R1:W-:Y:S10]  /*1380*/  STL [R1+0x4], R0 ;  /* 0x0000040001007387 */ /* 0x0003f40000100800 */
[----:B-1----:R-:W-:Y:S05]  /*1390*/  @!P1 BRA `(.L_x_1573) ;  /* 0x0000000000109947 */ /* 0x002fea0003800000 */
[----:B------:R-:W1:Y:S02]  /*13a0*/  LDC.64 R30, c[0x0][0xa20] ;  /* 0x00028800ff1e7b82 */ /* 0x000e640000000a00 */
[----:B-1----:R-:W-:-:S06]  /*13b0*/  IMAD.WIDE R30, R35, 0x4, R30 ;  /* 0x00000004231e7825 */ /* 0x002fcc00078e021e */
[----:B------:R1:W5:Y:S01]  /*13c0*/  LDG.E R30, desc[UR42][R30.64] ;  /* 0x0000002a1e1e7981 */ /* 0x000362000c1e1900 */
[----:B------:R-:W-:Y:S05]  /*13d0*/  BRA `(.L_x_1574) ;  /* 0x0000000000107947 */ /* 0x000fea0003800000 */
.L_x_1573:
[----:B------:R-:W-:Y:S05]  /*13e0*/  @!P0 BRA `(.L_x_1574) ;  /* 0x00000000000c8947 */ /* 0x000fea0003800000 */
[----:B------:R-:W2:Y:S04]  /*13f0*/  LDG.E R3, desc[UR42][R10.64] ;  /* 0x0000002a0a037981 */ /* 0x000ea8000c1e1900 */
[----:B------:R-:W2:Y:S02]  /*1400*/  LDG.E R30, desc[UR42][R10.64+0x4] ;  /* 0x0000042a0a1e7981 */ /* 0x000ea4000c1e1900 */
[----:B--2---:R-:W-:-:S07]  /*1410*/  IMAD.IADD R30, R30, 0x1, -R3 ;  /* 0x000000011e1e7824 */ /* 0x004fce00078e0a03 */
.L_x_1574:
[----:B------:R-:W-:Y:S01]  /*1420*/  ULDC.64 UR4, c[0x0][0xa10] ;  /* 0x0002840000047ab9 */ /* 0x000fe20000000a00 */
[----:B------:R-:W2:Y:S01]  /*1430*/  LDC R4, c[0x0][0x448] ;  /* 0x00011200ff047b82 */ /* 0x000ea20000000800 */
[----:B------:R-:W-:-:S04]  /*1440*/  ISETP.NE.U32.AND P0, PT, RZ, UR4, PT ;  /* 0x00000004ff007c0c */ /* 0x000fc8000bf05070 */
[----:B------:R-:W-:Y:S01]  /*1450*/  ISETP.NE.AND.EX P0, PT, RZ, UR5, PT, P0 ;  /* 0x00000005ff007c0c */ /* 0x000fe2000bf05300 */
[----:B------:R-:W-:Y:S02]  /*1460*/  ULDC.64 UR4, c[0x0][0xa30] ;  /* 0x00028c0000047ab9 */ /* 0x000fe40000000a00 */
[----:B------:R-:W-:-:S04]  /*1470*/  ISETP.NE.U32.AND P1, PT, RZ, UR4, PT ;  /* 0x00000004ff007c0c */ /* 0x000fc8000bf25070 */
[----:B------:R-:W-:-:S06]  /*1480*/  ISETP.NE.AND.EX P1, PT, RZ, UR5, PT, P1 ;  /* 0x00000005ff007c0c */ /* 0x000fcc000bf25310 */
[----:B------:R-:W3:Y:S08]  /*1490*/  @P0 LDC.64 R6, c[0x0][0xa10] ;  /* 0x00028400ff060b82 */ /* 0x000ef00000000a00 */
[----:B------:R-:W4:Y:S01]  /*14a0*/  @P1 LDC.64 R8, c[0x0][0xa30] ;  /* 0x00028c00ff081b82 */ /* 0x000f220000000a00 */
[----:B---3--:R-:W-:-:S05]  /*14b0*/  @P0 IMAD.WIDE R6, R35, 0x4, R6 ;  /* 0x0000000423060825 */ /* 0x008fca00078e0206 */
[----:B------:R-:W3:Y:S04]  /*14c0*/  @P0 LDG.E R0, desc[UR42][R6.64] ;  /* 0x0000002a06000981 */ /* 0x000ee8000c1e1900 */
[----:B------:R-:W3:Y:S01]  /*14d0*/  @P0 LDG.E R3, desc[UR42][R6.64+0x4] ;  /* 0x0000042a06030981 */ /* 0x000ee2000c1e1900 */
[----:B-----5:R-:W-:Y:S02]  /*14e0*/  IMAD.MOV.U32 R24, RZ, RZ, R30 ;  /* 0x000000ffff187224 */ /* 0x020fe400078e001e */
[----:B----4-:R-:W-:-:S05]  /*14f0*/  @P1 IMAD.WIDE R8, R35, 0x4, R8 ;  /* 0x0000000423081825 */ /* 0x010fca00078e0208 */
[----:B------:R4:W5:Y:S01]  /*1500*/  @P1 LDG.E R24, desc[UR42][R8.64] ;  /* 0x0000002a08181981 */ /* 0x000962000c1e1900 */
[----:B--2---:R-:W-:Y:S01]  /*1510*/  ISETP.NE.AND P1, PT, R4, 0x1, PT ;  /* 0x000000010400780c */ /* 0x004fe20003f25270 */
[----:B------:R-:W-:Y:S01]  /*1520*/  IMAD.IADD R14, R30, 0x1, -R13 ;  /* 0x000000011e0e7824 */ /* 0x000fe200078e0a0d */
[----:B------:R-:W2:Y:S01]  /*1530*/  LDC.64 R4, c[0x0][0x9e0] ;  /* 0x00027800ff047b82 */ /* 0x000ea20000000a00 */
[----:B------:R-:W-:-:S05]  /*1540*/  IMAD R21, R33, 0xc0, RZ ;  /* 0x000000c021157824 */ /* 0x000fca00078e02ff */
[----:B------:R0:W-:Y:S05]  /*1550*/  STL [R1+0x28], R21 ;  /* 0x0000281501007387 */ /* 0x0001ea0000100800 */
[----:B------:R-:W1:Y:S08]  /*1560*/  @P1 LDC R11, c[0x0][0x44c] ;  /* 0x00011300ff0b1b82 */ /* 0x000e700000000800 */
[----:B------:R-:W4:Y:S01]  /*1570*/  @P1 LDC R10, c[0x0][0x450] ;  /* 0x00011400ff0a1b82 */ /* 0x000f220000000800 */
[----:B--2---:R-:W-:-:S02]  /*1580*/  ISETP.GE.AND P2, PT, R5, 0x1, PT ;  /* 0x000000010500780c */ /* 0x004fc40003f46270 */
[----:B---3--:R-:W-:Y:S01]  /*1590*/  @P0 IADD3 R25, -R0, R3, RZ ;  /* 0x0000000300190210 */ /* 0x008fe20007ffe1ff */
[----:B------:R-:W-:-:S04]  /*15a0*/  VIADD R0, R21, 0xbf ;  /* 0x000000bf15007836 */ /* 0x000fc80000000000 */
[----:B------:R-:W-:Y:S02]  /*15b0*/  IMAD.IADD R15, R14, 0x1, R25 ;  /* 0x000000010e0f7824 */ /* 0x000fe400078e0219 */
[----:B-1----:R-:W-:-:S03]  /*15c0*/  @P1 IMAD.HI.U32 R3, R0, R11, RZ ;  /* 0x0000000b00031227 */ /* 0x002fc600078e00ff */
[----:B------:R0:W-:Y:S01]  /*15d0*/  STL [R1+0x8], R15 ;  /* 0x0000080f01007387 */ /* 0x0001e20000100800 */
[----:B------:R-:W-:Y:S01]  /*15e0*/  IMAD.MOV.U32 R6, RZ, RZ, R0 ;  /* 0x000000ffff067224 */ /* 0x000fe200078e0000 */
[----:B----4-:R-:W-:Y:S01]  /*15f0*/  @P1 SHF.R.U32.HI R6, RZ, R10, R3 ;  /* 0x0000000aff061219 */ /* 0x010fe20000011603 */
[C---:B------:R-:W-:Y:S01]  /*1600*/  VIADD R0, R15.reuse, 0x7f ;  /* 0x0000007f0f007836 */ /* 0x040fe20000000000 */
[----:B------:R-:W-:-:S04]  /*1610*/  IADD3 R7, R15, 0x1, -R20 ;  /* 0x000000010f077810 */ /* 0x000fc80007ffe814 */
[----:B------:R-:W-:Y:S01]  /*1620*/  SHF.R.S32.HI R3, RZ, 0x1f, R0 ;  /* 0x0000001fff037819 */ /* 0x000fe20000011400 */
[----:B------:R-:W-:-:S03]  /*1630*/  IMAD.IADD R9, R7, 0x1, R6 ;  /* 0x0000000107097824 */ /* 0x000fc600078e0206 */
[----:B------:R-:W-:Y:S01]  /*1640*/  LEA.HI R3, R3, R0, RZ, 0x7 ;  /* 0x0000000003037211 */ /* 0x000fe200078f38ff */
[----:B------:R-:W-:-:S03]  /*1650*/  IMAD.IADD R4, R9, 0x1, R4 ;  /* 0x0000000109047824 */ /* 0x000fc600078e0204 */
[----:B------:R-:W-:Y:S01]  /*1660*/  SHF.R.S32.HI R29, RZ, 0x7, R3 ;  /* 0x00000007ff1d7819 */ /* 0x000fe20000011403 */
[----:B0-----:R-:W-:Y:S06]  /*1670*/  @!P2 BRA `(.L_x_1575) ;  /* 0x000000000048a947 */ /* 0x001fec0003800000 */
        /* <DEDUP_REMOVED lines=11> */
.L_x_1577:
[----:B------:R-:W-:-:S13]  /*1730*/  ISETP.NE.AND P0, PT, R5, 0x1, PT ;  /* 0x000000010500780c */ /* 0x000fda0003f05270 */
[----:B------:R-:W0:Y:S02]  /*1740*/  @P0 LDC.64 R6, c[0x0][0x9e8] ;  /* 0x00027a00ff060b82 */ /* 0x000e240000000a00 */
[----:B0-----:R-:W-:-:S05]  /*1750*/  @P0 IMAD.HI.U32 R6, R0, R6, RZ ;  /* 0x0000000600060227 */ /* 0x001fca00078e00ff */
[----:B------:R-:W-:-:S07]  /*1760*/  @P0 SHF.R.U32.HI R0, RZ, R7, R6 ;  /* 0x00000007ff000219 */ /* 0x000fce0000011606 */
.L_x_1578:
[----:B------:R-:W-:Y:S05]  /*1770*/  BSYNC B0 ;  /* 0x0000000000007941 */ /* 0x000fea0003800000 */
.L_x_1576:
[----:B------:R-:W-:-:S05]  /*1780*/  IMAD R3, R0, R5, R5 ;  /* 0x0000000500037224 */ /* 0x000fca00078e0205 */
[----:B------:R-:W-:-:S07]  /*1790*/  VIMNMX R4, R4, R3, PT ;  /* 0x0000000304047248 */ /* 0x000fce0003fe0100 */
.L_x_1575:
[----:B------:R-:W0:Y:S01]  /*17a0*/  @P1 LDC R0, c[0x0][0x44c] ;  /* 0x00011300ff001b82 */ /* 0x000e220000000800 */
[----:B------:R-:W-:Y:S01]  /*17b0*/  IADD3 R4, R4, 0x7f, RZ ;  /* 0x0000007f04047810 */ /* 0x000fe20007ffe0ff */
[----:B------:R-:W-:Y:S01]  /*17c0*/  IMAD.MOV.U32 R7, RZ, RZ, R21 ;  /* 0x000000ffff077224 */ /* 0x000fe200078e0015 */
[----:B------:R-:W-:Y:S01]  /*17d0*/  ULDC UR4, c[0x0][0x9dc] ;  /* 0x0002770000047ab9 */ /* 0x000fe20000000800 */
[----:B------:R-:W-:Y:S01]  /*17e0*/  IMAD.IADD R88, R15, 0x1, -R20 ;  /* 0x000000010f587824 */ /* 0x000fe200078e0a14 */
[----:B------:R-:W-:-:S03]  /*17f0*/  SHF.R.S32.HI R3, RZ, 0x1f, R4 ;  /* 0x0000001fff037819 */ /* 0x000fc60000011404 */
[----:B------:R-:W1:Y:S01]  /*1800*/  @P1 LDC R9, c[0x0][0x450] ;  /* 0x00011400ff091b82 */ /* 0x000e620000000800 */
[----:B------:R-:W-:Y:S01]  /*1810*/  LEA.HI R3, R3, R4, RZ, 0x7 ;  /* 0x0000000403037211 */ /* 0x000fe200078f38ff */
[----:B0-----:R-:W-:-:S05]  /*1820*/  @P1 IMAD.HI.U32 R0, R21, R0, RZ ;  /* 0x0000000015001227 */ /* 0x001fca00078e00ff */
[----:B-1----:R-:W-:Y:S02]  /*1830*/  @P1 SHF.R.U32.HI R7, RZ, R9, R0 ;  /* 0x00000009ff071219 */ /* 0x002fe40000011600 */
[----:B------:R-:W-:-:S03]  /*1840*/  SHF.R.S32.HI R0, RZ, 0x7, R3 ;  /* 0x00000007ff007819 */ /* 0x000fc60000011403 */
[----:B------:R-:W-:Y:S01]  /*1850*/  IMAD.IADD R3, R88, 0x1, R7 ;  /* 0x0000000158037824 */ /* 0x000fe200078e0207 */
[----:B------:R-:W-:-:S03]  /*1860*/  VIMNMX R8, R29, R0, PT ;  /* 0x000000001d087248 */ /* 0x000fc60003fe0100 */
[----:B------:R-:W-:Y:S01]  /*1870*/  VIADD R0, R3, -UR4 ;  /* 0x8000000403007c36 */ /* 0x000fe20008000000 */
        /* <DEDUP_REMOVED lines=11> */
.L_x_1581:
[----:B------:R-:W-:-:S13]  /*1930*/  ISETP.NE.AND P0, PT, R5, 0x1, PT ;  /* 0x000000010500780c */ /* 0x000fda0003f05270 */
[----:B------:R-:W0:Y:S02]  /*1940*/  @P0 LDC.64 R6, c[0x0][0x9e8] ;  /* 0x00027a00ff060b82 */ /* 0x000e240000000a00 */
[----:B0-----:R-:W-:-:S05]  /*1950*/  @P0 IMAD.HI.U32 R4, R3, R6, RZ ;  /* 0x0000000603040227 */ /* 0x001fca00078e00ff */
[----:B------:R-:W-:-:S07]  /*1960*/  @P0 SHF.R.U32.HI R3, RZ, R7, R4 ;  /* 0x00000007ff030219 */ /* 0x000fce0000011604 */
.L_x_1582:
[----:B------:R-:W-:Y:S05]  /*1970*/  BSYNC B0 ;  /* 0x0000000000007941 */ /* 0x000fea0003800000 */
.L_x_1580:
[----:B------:R-:W-:-:S05]  /*1980*/  IMAD R3, R3, R5, RZ ;  /* 0x0000000503037224 */ /* 0x000fca00078e02ff */
[----:B------:R-:W-:-:S07]  /*1990*/  VIMNMX R0, R0, R3, !PT ;  /* 0x0000000300007248 */ /* 0x000fce0007fe0100 */
.L_x_1579:
[----:B------:R-:W-:Y:S01]  /*19a0*/  SHF.R.S32.HI R3, RZ, 0x1f, R0 ;  /* 0x0000001fff037819 */ /* 0x000fe20000011400 */
[----:B------:R-:W-:Y:S01]  /*19b0*/  BSSY B0, `(.L_x_1583) ;  /* 0x000002a000007945 */ /* 0x000fe20003800000 */
[----:B------:R-:W-:Y:S02]  /*19c0*/  LOP3.LUT R13, R12, 0xff, RZ, 0xc0, !PT ;  /* 0x000000ff0c0d7812 */ /* 0x000fe400078ec0ff */
[----:B------:R-:W-:Y:S01]  /*19d0*/  LEA.HI R3, R3, R0, RZ, 0x7 ;  /* 0x0000000003037211 */ /* 0x000fe200078f38ff */
[----:B------:R-:W-:Y:S01]  /*19e0*/  IMAD.MOV.U32 R0, RZ, RZ, RZ ;  /* 0x000000ffff007224 */ /* 0x000fe200078e00ff */
[----:B------:R-:W-:Y:S01]  /*19f0*/  SHF.R.U32.HI R4, RZ, 0x10, R12 ;  /* 0x00000010ff047819 */ /* 0x000fe2000001160c */
[----:B------:R0:W-:Y:S01]  /*1a00*/  STL [R1+0x54], R13 ;  /* 0x0000540d01007387 */ /* 0x0001e20000100800 */
[----:B------:R-:W-:-:S03]  /*1a10*/  SHF.R.S32.HI R3, RZ, 0x7, R3 ;  /* 0x00000007ff037819 */ /* 0x000fc60000011403 */
[----:B------:R0:W-:Y:S01]  /*1a20*/  STL [R1+0x4c], R4 ;  /* 0x00004c0401007387 */ /* 0x0001e20000100800 */
[----:B------:R-:W-:-:S04]  /*1a30*/  VIMNMX R9, RZ, R3, !PT ;  /* 0x00000003ff097248 */ /* 0x000fc80007fe0100 */
[----:B------:R-:W-:-:S13]  /*1a40*/  ISETP.GT.AND P0, PT, R8, R9, PT ;  /* 0x000000090800720c */ /* 0x000fda0003f04270 */
[----:B0-----:R-:W-:Y:S05]  /*1a50*/  @!P0 BRA `(.L_x_1584) ;  /* 0x00000000007c8947 */ /* 0x001fea0003800000 */
[----:B------:R-:W-:Y:S01]  /*1a60*/  ISETP.NE.AND P0, PT, R4, RZ, PT ;  /* 0x000000ff0400720c */ /* 0x000fe20003f05270 */
[----:B------:R-:W-:-:S03]  /*1a70*/  ULDC UR4, c[0x0][0x9f0] ;  /* 0x00027c0000047ab9 */ /* 0x000fc60000000800 */
[----:B------:R-:W-:-:S04]  /*1a80*/  SEL R11, R4, UR4, P0 ;  /* 0x00000004040b7c07 */ /* 0x000fc80008000000 */
[-C--:B------:R-:W-:Y:S02]  /*1a90*/  IABS R6, R11.reuse ;  /* 0x0000000b00067213 */ /* 0x080fe40000000000 */
[----:B------:R-:W-:Y:S02]  /*1aa0*/  IADD3 R0, R11, -0x1, R8 ;  /* 0xffffffff0b007810 */ /* 0x000fe40007ffe008 */
[----:B------:R-:W0:Y:S01]  /*1ab0*/  I2F.RP R3, R6 ;  /* 0x0000000600037306 */ /* 0x000e220000209400 */
[----:B------:R-:W-:Y:S02]  /*1ac0*/  IABS R12, R11 ;  /* 0x0000000b000c7213 */ /* 0x000fe40000000000 */
[----:B------:R-:W-:-:S05]  /*1ad0*/  IMAD.IADD R0, R0, 0x1, -R9 ;  /* 0x0000000100007824 */ /* 0x000fca00078e0a09 */
        /* <DEDUP_REMOVED lines=10> */
[----:B------:R-:W-:-:S04]  /*1b80*/  IMAD.HI.U32 R5, R5, R7, R4 ;  /* 0x0000000705057227 */ /* 0x000fc800078e0004 */
[----:B------:R-:W-:-:S04]  /*1b90*/  IMAD.MOV.U32 R4, RZ, RZ, R10 ;  /* 0x000000ffff047224 */ /* 0x000fc800078e000a */
        /* <DEDUP_REMOVED lines=11> */
.L_x_1584:
[----:B------:R-:W-:Y:S05]  /*1c50*/  BSYNC B0 ;  /* 0x0000000000007941 */ /* 0x000fea0003800000 */
.L_x_1583:
[----:B------:R-:W-:-:S05]  /*1c60*/  IMAD R3, R13, R0, R9 ;  /* 0x000000000d037224 */ /* 0x000fca00078e0209 */
[C---:B------:R-:W-:Y:S01]  /*1c70*/  VIADDMNMX R0, R3.reuse, R0, R8, PT ;  /* 0x0000000003007246 */ /* 0x040fe20003800108 */
[----:B------:R-:W-:-:S04]  /*1c80*/  IMAD R3, R3, 0x80, -R14 ;  /* 0x0000008003037824 */ /* 0x000fc800078e0a0e */
[----:B------:R-:W-:Y:S01]  /*1c90*/  IMAD R0, R0, 0x80, -R14 ;  /* 0x0000008000007824 */ /* 0x000fe200078e0a0e */
[----:B------:R-:W-:-:S04]  /*1ca0*/  VIMNMX R3, RZ, R3, !PT ;  /* 0x00000003ff037248 */ /* 0x000fc80007fe0100 */
[----:B------:R-:W-:Y:S02]  /*1cb0*/  VIMNMX R0, R0, R25, PT ;  /* 0x0000001900007248 */ /* 0x000fe40003fe0100 */
[----:B------:R-:W-:Y:S02]  /*1cc0*/  SHF.R.U32.HI R28, RZ, 0x7, R3 ;  /* 0x00000007ff1c7819 */ /* 0x000fe40000011603 */
[----:B------:R-:W-:Y:S02]  /*1cd0*/  ISETP.GT.AND P0, PT, R0, R3, PT ;  /* 0x000000030000720c */ /* 0x000fe40003f04270 */
[----:B------:R-:W-:-:S11]  /*1ce0*/  MOV R27, R28 ;  /* 0x0000001c001b7202 */ /* 0x000fd60000000f00 */
[----:B------:R-:W-:-:S05]  /*1cf0*/  @P0 VIADD R0, R0, 0x7f ;  /* 0x0000007f00000836 */ /* 0x000fca0000000000 */
        /* <DEDUP_REMOVED lines=18> */
[----:B------:R-:W-:Y:S01]  /*1e20*/  MOV R13, RZ ;  /* 0x000000ff000d7202 */ /* 0x000fe20000000f00 */
[----:B------:R-:W-:Y:S02]  /*1e30*/  IMAD.U32 R6, RZ, RZ, UR4 ;  /* 0x00000004ff067e24 */ /* 0x000fe4000f8e00ff */
[----:B------:R-:W-:-:S02]  /*1e40*/  IMAD.U32 R7, RZ, RZ, UR5 ;  /* 0x00000005ff077e24 */ /* 0x000fc4000f8e00ff */
[----:B------:R-:W-:Y:S02]  /*1e50*/  IMAD.U32 R11, RZ, RZ, UR7 ;  /* 0x00000007ff0b7e24 */ /* 0x000fe4000f8e00ff */
[----:B------:R-:W-:Y:S02]  /*1e60*/  IMAD.MOV.U32 R8, RZ, RZ, 0x70 ;  /* 0x00000070ff087424 */ /* 0x000fe400078e00ff */
[----:B0-----:R-:W-:-:S07]  /*1e70*/  IMAD.MOV.U32 R12, RZ, RZ, 0x1 ;  /* 0x00000001ff0c7424 */ /* 0x001fce00078e00ff */
[----:B------:R-:W-:-:S07]  /*1e80*/  LEPC R20, `(.L_x_1587) ;  /* 0x000000001014794e */ /* 0x000fce0000000000 */
[----:B-1---5:R-:W-:Y:S05]  /*1e90*/  CALL.ABS.NOINC R14 ;  /* 0x000000000e007343 */ /* 0x022fea0003c00000 */
.L_x_1587:
[----:B------:R-:W-:Y:S05]  /*1ea0*/  BSYNC B6 ;  /* 0x0000000000067941 */ /* 0x000fea0003800000 */
.L_x_1586:
        /* <DEDUP_REMOVED lines=20> */
.L_x_1589:
[----:B------:R-:W-:Y:S05]  /*1ff0*/  BSYNC B6 ;  /* 0x0000000000067941 */ /* 0x000fea0003800000 */
.L_x_1588:
[----:B------:R-:W-:Y:S01]  /*2000*/  ULDC.64 UR4, c[0x0][0x9f8] ;  /* 0x00027e0000047ab9 */ /* 0x000fe20000000a00 */
[----:B------:R-:W2:Y:S01]  /*2010*/  LDL R41, [R1+0x44] ;  /* 0x0000440001297983 */ /* 0x000ea20000100800 */
[----:B------:R-:W-:-:S03]  /*2020*/  ISETP.NE.U32.AND P0, PT, RZ, UR4, PT ;  /* 0x00000004ff007c0c */ /* 0x000fc6000bf05070 */
[----:B------:R-:W3:Y:S01]  /*2030*/  LDL R40, [R1+0x38] ;  /* 0x0000380001287983 */ /* 0x000ee20000100800 */
[----:B------:R-:W-:Y:S01]  /*2040*/  ISETP.NE.AND.EX P0, PT, RZ, UR5, PT, P0 ;  /* 0x00000005ff007c0c */ /* 0x000fe2000bf05300 */
[----:B------:R-:W-:Y:S01]  /*2050*/  IMAD.MOV.U32 R68, RZ, RZ, R35 ;  /* 0x000000ffff447224 */ /* 0x000fe200078e0023 */
[----:B------:R-:W0:Y:S01]  /*2060*/  LDC R37, c[0x0][0x3f4] ;  /* 0x0000fd00ff257b82 */ /* 0x000e220000000800 */
[----:B------:R-:W4:Y:S04]  /*2070*/  LDL R39, [R1+0x64] ;  /* 0x0000640001277983 */ /* 0x000f280000100800 */
[----:B------:R-:W4:Y:S03]  /*2080*/  LDL R36, [R1+0x48] ;  /* 0x0000480001247983 */ /* 0x000f260000100800 */
[----:B------:R-:W1:Y:S01]  /*2090*/  LDC.64 R62, c[0x0][0x408] ;  /* 0x00010200ff3e7b82 */ /* 0x000e620000000a00 */
[----:B------:R-:W0:Y:S07]  /*20a0*/  S2R R32, SR_TID.X ;  /* 0x0000000000207919 */ /* 0x000e2e0000002100 */
[----:B------:R-:W0:Y:S02]  /*20b0*/  @P0 LDC.64 R4, c[0x0][0x9f8] ;  /* 0x00027e00ff040b82 */ /* 0x000e240000000a00 */
[----:B0-----:R-:W-:-:S06]  /*20c0*/  @P0 IMAD.WIDE R4, R35, 0x4, R4 ;  /* 0x0000000423040825 */ /* 0x001fcc00078e0204 */
[----:B------:R-:W0:Y:S01]  /*20d0*/  LDC.64 R34, c[0x0][0x3f8] ;  /* 0x0000fe00ff227b82 */ /* 0x000e220000000a00 */
[----:B------:R-:W-:Y:S01]  /*20e0*/  VIADD R42, R32, 0xffffff80 ;  /* 0xffffff80202a7836 */ /* 0x000fe20000000000 */
[----:B------:R1:W4:Y:S01]  /*20f0*/  @P0 LDG.E R68, desc[UR42][R4.64] ;  /* 0x0000002a04440981 */ /* 0x000322000c1e1900 */
[----:B------:R-:W-:Y:S01]  /*2100*/  ISETP.GE.AND P0, PT, R16, R37, PT ;  /* 0x000000251000720c */ /* 0x000fe20003f06270 */
[----:B------:R-:W-:Y:S01]  /*2110*/  IMAD.IADD R67, R67, 0x1, R30 ;  /* 0x0000000143437824 */ /* 0x000fe200078e021e */
[----:B------:R-:W-:Y:S01]  /*2120*/  SHF.R.S32.HI R153, RZ, 0x1f, R152 ;  /* 0x0000001fff997819 */ /* 0x000fe20000011498 */
[----:B------:R-:W-:Y:S01]  /*2130*/  IMAD.SHL.U32 R58, R37, 0x2, RZ ;  /* 0x00000002253a7824 */ /* 0x000fe200078e00ff */
[--C-:B------:R-:W-:Y:S02]  /*2140*/  SHF.R.S32.HI R38, RZ, 0x1f, R42.reuse ;  /* 0x0000001fff267819 */ /* 0x100fe4000001142a */
[----:B------:R-:W-:Y:S02]  /*2150*/  SHF.R.S32.HI R14, RZ, 0x1f, R42 ;  /* 0x0000001fff0e7819 */ /* 0x000fe4000001142a */
[----:B------:R-:W-:-:S02]  /*2160*/  LEA.HI R38, R38, R42, RZ, 0x2 ;  /* 0x0000002a26267211 */ /* 0x000fc400078f10ff */
[----:B------:R-:W-:Y:S02]  /*2170*/  LEA.HI R14, R14, R42, RZ, 0x2 ;  /* 0x0000002a0e0e7211 */ /* 0x000fe400078f10ff */
[----:B------:R-:W-:Y:S02]  /*2180*/  SHF.R.S32.HI R38, RZ, 0x2, R38 ;  /* 0x00000002ff267819 */ /* 0x000fe40000011426 */
[----:B------:R-:W-:Y:S02]  /*2190*/  LOP3.LUT R14, R14, 0xfffffffc, RZ, 0xc0, !PT ;  /* 0xfffffffc0e0e7812 */ /* 0x000fe400078ec0ff */
[----:B------:R-:W-:Y:S01]  /*21a0*/  SHF.R.S32.HI R3, RZ, 0x1f, R38 ;  /* 0x0000001fff037819 */ /* 0x000fe20000011426 */
[----:B-1----:R-:W-:Y:S01]  /*21b0*/  IMAD.WIDE.U32 R4, R38, R62, R152 ;  /* 0x0000003e26047225 */ /* 0x002fe200078e0098 */
[----:B------:R-:W-:Y:S02]  /*21c0*/  LOP3.LUT R22, R22, 0xfffffffd, RZ, 0xc0, !PT ;  /* 0xfffffffd16167812 */ /* 0x000fe400078ec0ff */
[C---:B0-----:R-:W-:Y:S01]  /*21d0*/  SHF.L.U64.HI R66, R34.reuse, 0x7, R35 ;  /* 0x0000000722427819 */ /* 0x041fe20000010223 */
[----:B------:R-:W-:Y:S01]  /*21e0*/  IMAD R0, R3, R34, RZ ;  /* 0x0000002203007224 */ /* 0x000fe200078e02ff */
[----:B------:R-:W-:Y:S01]  /*21f0*/  SHF.L.U32 R65, R34, 0x7, RZ ;  /* 0x0000000722417819 */ /* 0x000fe200000006ff */
[----:B------:R-:W-:-:S02]  /*2200*/  IMAD.IADD R14, R42, 0x1, -R14 ;  /* 0x000000012a0e7824 */ /* 0x000fc400078e0a0e */
[C---:B------:R-:W-:Y:S02]  /*2210*/  IMAD R13, R38.reuse, R35, R0 ;  /* 0x00000023260d7224 */ /* 0x040fe400078e0200 */
[----:B------:R-:W-:Y:S01]  /*2220*/  IMAD R0, R3, R62, RZ ;  /* 0x0000003e03007224 */ /* 0x000fe200078e02ff */
[----:B------:R-:W-:Y:S01]  /*2230*/  SEL R3, R37, RZ, P0 ;  /* 0x000000ff25037207 */ /* 0x000fe20000000000 */
[----:B------:R-:W-:-:S04]  /*2240*/  IMAD.WIDE.U32 R6, R38, R34, R152 ;  /* 0x0000002226067225 */ /* 0x000fc800078e0098 */
[----:B------:R-:W-:Y:S02]  /*2250*/  IMAD.IADD R3, R16, 0x1, R3 ;  /* 0x0000000110037824 */ /* 0x000fe400078e0203 */
[C---:B------:R-:W-:Y:S02]  /*2260*/  IMAD R15, R38.reuse, R63, R0 ;  /* 0x0000003f260f7224 */ /* 0x040fe400078e0200 */
[----:B------:R-:W-:Y:S01]  /*2270*/  IMAD.WIDE.U32 R8, R38, R34, R16 ;  /* 0x0000002226087225 */ /* 0x000fe200078e0010 */
[----:B------:R-:W-:-:S03]  /*2280*/  SHF.R.S32.HI R0, RZ, 0x1f, R3 ;  /* 0x0000001fff007819 */ /* 0x000fc60000011403 */
[----:B------:R-:W-:Y:S01]  /*2290*/  IMAD.WIDE.U32 R10, R38, R62, R16 ;  /* 0x0000003e260a7225 */ /* 0x000fe200078e0010 */
[----:B------:R-:W-:-:S03]  /*22a0*/  LEA.HI R3, R0, R3, RZ, 0x3 ;  /* 0x0000000300037211 */ /* 0x000fc600078f18ff */
[----:B------:R-:W-:Y:S02]  /*22b0*/  IMAD R59, R14, 0x60, R38 ;  /* 0x000000600e3b7824 */ /* 0x000fe400078e0226 */
[----:B------:R-:W-:Y:S02]  /*22c0*/  IMAD.IADD R7, R7, 0x1, R13 ;  /* 0x0000000107077824 */ /* 0x000fe400078e020d */
[----:B------:R-:W-:Y:S01]  /*22d0*/  IMAD.IADD R9, R13, 0x1, R9 ;  /* 0x000000010d097824 */ /* 0x000fe200078e0209 */
[----:B-----5:R-:W-:Y:S01]  /*22e0*/  SHF.R.S32.HI R13, RZ, 0x1f, R24 ;  /* 0x0000001fff0d7819 */ /* 0x020fe20000011418 */
[----:B------:R-:W-:Y:S02]  /*22f0*/  IMAD.IADD R5, R5, 0x1, R15 ;  /* 0x0000000105057824 */ /* 0x000fe400078e020f */
[----:B------:R-:W-:Y:S02]  /*2300*/  IMAD.IADD R11, R15, 0x1, R11 ;  /* 0x000000010f0b7824 */ /* 0x000fe400078e020b */
[----:B------:R-:W-:-:S02]  /*2310*/  IMAD R12, R13, R34, RZ ;  /* 0x000000220d0c7224 */ /* 0x000fc400078e02ff */
[----:B------:R-:W-:Y:S01]  /*2320*/  IMAD.WIDE.U32 R20, R24, R34, R6 ;  /* 0x0000002218147225 */ /* 0x000fe200078e0006 */
[----:B------:R-:W-:-:S03]  /*2330*/  LOP3.LUT R6, R3, 0xfffffff8, RZ, 0xc0, !PT ;  /* 0xfffffff803067812 */ /* 0x000fc600078ec0ff */
[C---:B------:R-:W-:Y:S02]  /*2340*/  IMAD R15, R24.reuse, R35, R12 ;  /* 0x00000023180f7224 */ /* 0x040fe400078e020c */
[----:B------:R-:W-:-:S04]  /*2350*/  IMAD.WIDE.U32 R30, R24, R34, R8 ;  /* 0x00000022181e7225 */ /* 0x000fc800078e0008 */
[----:B------:R-:W-:Y:S01]  /*2360*/  IMAD.WIDE.U32 R34, R24, R62, R4 ;  /* 0x0000003e18227225 */ /* 0x000fe200078e0004 */
[----:B------:R-:W-:-:S03]  /*2370*/  SHF.R.S32.HI R5, RZ, 0x3, R3 ;  /* 0x00000003ff057819 */ /* 0x000fc60000011403 */
[-C--:B------:R-:W-:Y:S02]  /*2380*/  IMAD R13, R13, R62.reuse, RZ ;  /* 0x0000003e0d0d7224 */ /* 0x080fe400078e02ff */
[----:B------:R-:W-:-:S04]  /*2390*/  IMAD.WIDE.U32 R52, R24, R62, R10 ;  /* 0x0000003e18347225 */ /* 0x000fc800078e000a */
[----:B------:R-:W-:Y:S01]  /*23a0*/  IMAD R13, R24, R63, R13 ;  /* 0x0000003f180d7224 */ /* 0x000fe200078e020d */
[C---:B------:R-:W-:Y:S01]  /*23b0*/  SHF.L.U64.HI R63, R62.reuse, 0x7, R63 ;  /* 0x000000073e3f7819 */ /* 0x040fe2000001023f */
[----:B------:R-:W-:Y:S02]  /*23c0*/  IMAD.SHL.U32 R62, R62, 0x80, RZ ;  /* 0x000000803e3e7824 */ /* 0x000fe400078e00ff */
[----:B------:R-:W-:Y:S01]  /*23d0*/  IMAD.IADD R55, R21, 0x1, R15 ;  /* 0x0000000115377824 */ /* 0x000fe200078e020f */
[----:B------:R-:W-:Y:S01]  /*23e0*/  IADD3 R7, R13, R53, RZ ;  /* 0x000000350d077210 */ /* 0x000fe20007ffe0ff */
[----:B------:R-:W-:Y:S02]  /*23f0*/  IMAD.IADD R54, R15, 0x1, R31 ;  /* 0x000000010f367824 */ /* 0x000fe400078e021f */
[C---:B--2---:R-:W-:Y:S01]  /*2400*/  IMAD.SHL.U32 R64, R41.reuse, 0x40, RZ ;  /* 0x0000004029407824 */ /* 0x044fe200078e00ff */
[----:B------:R-:W-:Y:S02]  /*2410*/  LOP3.LUT P1, RZ, R41, 0x4, RZ, 0xc0, !PT ;  /* 0x0000000429ff7812 */ /* 0x000fe4000782c0ff */
[----:B------:R-:W-:Y:S01]  /*2420*/  SHF.R.U32.HI R41, RZ, 0x7, R32 ;  /* 0x00000007ff297819 */ /* 0x000fe20000011620 */
[----:B------:R-:W-:Y:S01]  /*2430*/  VIADD R32, R32, 0xffffff80 ;  /* 0xffffff8020207836 */ /* 0x000fe20000000000 */
[----:B------:R-:W-:-:S02]  /*2440*/  LOP3.LUT R64, R64, 0x1c0, RZ, 0xc0, !PT ;  /* 0x000001c040407812 */ /* 0x000fc400078ec0ff */
[C---:B------:R-:W-:Y:S01]  /*2450*/  ISETP.NE.AND P6, PT, R41.reuse, 0x1, PT ;  /* 0x000000012900780c */ /* 0x040fe20003fc5270 */
[----:B------:R-:W-:Y:S01]  /*2460*/  VIADD R60, R41, 0x8 ;  /* 0x00000008293c7836 */ /* 0x000fe20000000000 */
[----:B------:R-:W-:Y:S02]  /*2470*/  SHF.R.S32.HI R38, RZ, 0x1f, R32 ;  /* 0x0000001fff267819 */ /* 0x000fe40000011420 */
[----:B------:R-:W-:Y:S02]  /*2480*/  SHF.R.U32.HI R61, RZ, 0x3, R64 ;  /* 0x00000003ff3d7819 */ /* 0x000fe40000011640 */
[----:B------:R-:W-:Y:S02]  /*2490*/  LOP3.LUT R0, R64, 0x18, R16, 0xf8, !PT ;  /* 0x0000001840007812 */ /* 0x000fe400078ef810 */
[----:B------:R-:W-:Y:S01]  /*24a0*/  LEA.HI R38, R38, R32, RZ, 0x5 ;  /* 0x0000002026267211 */ /* 0x000fe200078f28ff */
[----:B------:R-:W-:Y:S01]  /*24b0*/  IMAD.IADD R32, R35, 0x1, R13 ;  /* 0x0000000123207824 */ /* 0x000fe200078e020d */
[----:B------:R-:W-:-:S02]  /*24c0*/  LOP3.LUT R0, R0, R61, RZ, 0x3c, !PT ;  /* 0x0000003d00007212 */ /* 0x000fc400078e3cff */
[----:B------:R-:W-:Y:S01]  /*24d0*/  SHF.R.S32.HI R38, RZ, 0x5, R38 ;  /* 0x00000005ff267819 */ /* 0x000fe20000011426 */
[----:B------:R-:W-:Y:S05]  /*24e0*/  @!P6 WARPSYNC.ALL ;  /* 0x000000000000e948 */ /* 0x000fea0003800000 */
[----:B------:R-:W-:Y:S01]  /*24f0*/  IMAD R57, R38, 0x200, R0 ;  /* 0x0000020026397824 */ /* 0x000fe200078e0200 */
[--C-:B------:R-:W-:Y:S01]  /*2500*/  LOP3.LUT R0, R64, 0x38, R3.reuse, 0xf8, !PT ;  /* 0x0000003840007812 */ /* 0x100fe200078ef803 */
[----:B------:R-:W-:Y:S01]  /*2510*/  ULDC UR4, c[0x0][0x2f4] ;  /* 0x0000bd0000047ab9 */ /* 0x000fe20000000800 */
[----:B---3--:R-:W-:Y:S02]  /*2520*/  LOP3.LUT R4, R40, 0x38, R3, 0xf8, !PT ;  /* 0x0000003828047812 */ /* 0x008fe400078ef803 */
[----:B------:R-:W-:-:S02]  /*2530*/  LOP3.LUT R0, R0, R61, RZ, 0x3c, !PT ;  /* 0x0000003d00007212 */ /* 0x000fc400078e3cff */
[----:B----4-:R-:W-:Y:S02]  /*2540*/  LOP3.LUT R8, R4, R39, RZ, 0x3c, !PT ;  /* 0x0000002704087212 */ /* 0x010fe400078e3cff */
[----:B------:R-:W-:Y:S01]  /*2550*/  @P1 LOP3.LUT R22, R22, 0x2, RZ, 0xfc, !PT ;  /* 0x0000000216161812 */ /* 0x000fe200078efcff */
[----:B------:R-:W-:Y:S01]  /*2560*/  IMAD R3, R38, 0x200, R0 ;  /* 0x0000020026037824 */ /* 0x000fe200078e0200 */
[----:B------:R-:W-:Y:S01]  /*2570*/  @!P6 BAR.SYNC.DEFER_BLOCKING 0x9, 0x100 ;  /* 0x024400000000eb1d */ /* 0x000fe20000010000 */
[----:B------:R-:W-:Y:S01]  /*2580*/  ISETP.GE.AND P1, PT, R16, UR4, PT ;  /* 0x0000000410007c0c */ /* 0x000fe2000bf26270 */
[----:B------:R-:W-:Y:S01]  /*2590*/  IMAD.IADD R0, R36, 0x1, R8 ;  /* 0x0000000124007824 */ /* 0x000fe200078e0208 */
[----:B------:R-:W-:Y:S02]  /*25a0*/  ISETP.GE.AND P2, PT, R18, UR4, PT ;  /* 0x0000000412007c0c */ /* 0x000fe4000bf46270 */
[----:B------:R-:W-:Y:S02]  /*25b0*/  SHF.R.S32.HI R4, RZ, 0x1f, R6 ;  /* 0x0000001fff047819 */ /* 0x000fe40000011406 */
[----:B------:R-:W-:-:S09]  /*25c0*/  SHF.R.S32.HI R56, RZ, 0x1f, R68 ;  /* 0x0000001fff387819 */ /* 0x000fd20000011444 */
.L_x_1645:
[----:B--2-4-:R-:W2:Y:S01]  /*25d0*/  LDL R37, [R1+0x44] ;  /* 0x0000440001257983 */ /* 0x014ea20000100800 */
[----:B0-----:R-:W0:Y:S01]  /*25e0*/  LDC R73, c[0x0][0x430] ;  /* 0x00010c00ff497b82 */ /* 0x001e220000000800 */
[----:B------:R-:W-:Y:S02]  /*25f0*/  VIADD R27, R27, 0xffffffff ;  /* 0xffffffff1b1b7836 */ /* 0x000fe40000000000 */
[----:B------:R-:W-:Y:S02]  /*2600*/  IMAD.MOV.U32 R72, RZ, RZ, RZ ;  /* 0x000000ffff487224 */ /* 0x000fe400078e00ff */
[----:B------:R-:W-:-:S03]  /*2610*/  IMAD R8, R27, 0x80, R59 ;  /* 0x000000801b087824 */ /* 0x000fc600078e023b */
[----:B------:R-:W1:Y:S01]  /*2620*/  LDC R78, c[0x0][0x3f4] ;  /* 0x0000fd00ff4e7b82 */ /* 0x000e620000000800 */
[----:B------:R-:W-:Y:S01]  /*2630*/  IMAD.IADD R36, R67, 0x1, R8 ;  /* 0x0000000143247824 */ /* 0x000fe200078e0208 */
[----:B------:R-:W-:-:S03]  /*2640*/  ISETP.GE.AND P3, PT, R8, R25, PT ;  /* 0x000000190800720c */ /* 0x000fc60003f66270 */
[----:B------:R-:W-:Y:S01]  /*2650*/  IMAD.MOV.U32 R12, RZ, RZ, R36 ;  /* 0x000000ffff0c7224 */ /* 0x000fe200078e0024 */
[----:B------:R-:W-:Y:S02]  /*2660*/  ISETP.GT.OR P3, PT, R59, 0x7f, P3 ;  /* 0x0000007f3b00780c */ /* 0x000fe40001f64670 */
[----:B0-----:R-:W-:-:S11]  /*2670*/  ISETP.NE.AND P4, PT, R73, 0x1, PT ;  /* 0x000000014900780c */ /* 0x001fd60003f85270 */
[----:B------:R-:W0:Y:S08]  /*2680*/  @!P3 LDC.64 R10, c[0x0][0x428] ;  /* 0x00010a00ff0abb82 */ /* 0x000e300000000a00 */
[----:B------:R-:W3:Y:S08]  /*2690*/  @!P3 LDC.64 R8, c[0x0][0x418] ;  /* 0x00010600ff08bb82 */ /* 0x000ef00000000a00 */
[----:B------:R-:W4:Y:S08]  /*26a0*/  @P4 LDC R13, c[0x0][0x434] ;  /* 0x00010d00ff0d4b82 */ /* 0x000f300000000800 */
[----:B------:R-:W1:Y:S01]  /*26b0*/  @P4 LDC R14, c[0x0][0x438] ;  /* 0x00010e00ff0e4b82 */ /* 0x000e620000000800 */
[----:B----4-:R-:W-:-:S05]  /*26c0*/  @P4 IMAD.HI.U32 R13, R36, R13, RZ ;  /* 0x0000000d240d4227 */ /* 0x010fca00078e00ff */
[----:B-1----:R-:W-:Y:S01]  /*26d0*/  @P4 SHF.R.U32.HI R12, RZ, R14, R13 ;  /* 0x0000000eff0c4219 */ /* 0x002fe2000001160d */
[----:B0-----:R-:W-:-:S03]  /*26e0*/  @!P3 IMAD R14, R56, R10, RZ ;  /* 0x0000000a380eb224 */ /* 0x001fc600078e02ff */
[----:B------:R-:W-:Y:S01]  /*26f0*/  @!P3 SHF.R.S32.HI R13, RZ, 0x1f, R12 ;  /* 0x0000001fff0db819 */ /* 0x000fe2000001140c */
[C---:B------:R-:W-:Y:S02]  /*2700*/  @!P3 IMAD R15, R68.reuse, R11, R14 ;  /* 0x0000000b440fb224 */ /* 0x040fe400078e020e */
[----:B------:R-:W-:-:S04]  /*2710*/  @!P3 IMAD.WIDE.U32 R10, R68, R10, R12 ;  /* 0x0000000a440ab225 */ /* 0x000fc800078e000c */
[----:B------:R-:W-:Y:S01]  /*2720*/  @!P3 IMAD.IADD R11, R11, 0x1, R15 ;  /* 0x000000010b0bb824 */ /* 0x000fe200078e020f */
[----:B---3--:R-:W-:-:S04]  /*2730*/  @!P3 LEA R8, P4, R10, R8, 0x2 ;  /* 0x000000080a08b211 */ /* 0x008fc800078810ff */
[----:B------:R-:W-:-:S05]  /*2740*/  @!P3 LEA.HI.X R9, R10, R9, R11, 0x2, P4 ;  /* 0x000000090a09b211 */ /* 0x000fca00020f140b */
[----:B-----5:R0:W5:Y:S01]  /*2750*/  @!P3 LDG.E R72, desc[UR42][R8.64] ;  /* 0x0000002a0848b981 */ /* 0x020162000c1e1900 */
[----:B------:R-:W-:Y:S01]  /*2760*/  ISETP.GT.AND P3, PT, R27, R28, PT ;  /* 0x0000001c1b00720c */ /* 0x000fe20003f64270 */
[----:B------:R-:W-:Y:S01]  /*2770*/  IMAD R71, R23, 0x2000, R57 ;  /* 0x0000200017477824 */ /* 0x000fe200078e0239 */
[----:B------:R-:W-:Y:S01]  /*2780*/  LOP3.LUT R22, R22, 0xfffffffe, RZ, 0xc0, !PT ;  /* 0xfffffffe16167812 */ /* 0x000fe200078ec0ff */
[----:B------:R-:W-:Y:S05]  /*2790*/  YIELD ;  /* 0x0000000000007946 */ /* 0x000fea0003800000 */
[----:B------:R-:W-:Y:S01]  /*27a0*/  IADD3 R10, -R12, RZ, RZ ;  /* 0x000000ff0c0a7210 */ /* 0x000fe20007ffe1ff */
[----:B------:R-:W-:Y:S01]  /*27b0*/  VIADD R11, R71, 0x20 ;  /* 0x00000020470b7836 */ /* 0x000fe20000000000 */
[----:B------:R-:W-:Y:S03]  /*27c0*/  BSSY B0, `(.L_x_1590) ;  /* 0x0000328000007945 */ /* 0x000fe60003800000 */
[----:B------:R-:W-:Y:S01]  /*27d0*/  @P3 LOP3.LUT R22, R22, 0x1, RZ, 0xfc, !PT ;  /* 0x0000000116163812 */ /* 0x000fe200078efcff */
[----:B------:R-:W-:Y:S01]  /*27e0*/  IMAD R73, R73, R10, R36 ;  /* 0x0000000a49497224 */ /* 0x000fe200078e0224 */
[----:B------:R-:W-:-:S02]  /*27f0*/  ISETP.GE.AND P3, PT, R78, 0x1, PT ;  /* 0x000000014e00780c */ /* 0x000fc40003f66270 */
[----:B--2---:R-:W-:-:S13]  /*2800*/  LOP3.LUT P5, RZ, R37, 0x4, RZ, 0xc0, !PT ;  /* 0x0000000425ff7812 */ /* 0x004fda00078ac0ff */
[C---:B------:R-:W-:Y:S02]  /*2810*/  @P5 VIADD R11, R71.reuse, 0xffffffe0 ;  /* 0xffffffe0470b5836 */ /* 0x040fe40000000000 */
[--C-:B------:R-:W-:Y:S02]  /*2820*/  IMAD R71, R71, 0x2, R26.reuse ;  /* 0x0000000247477824 */ /* 0x100fe400078e021a */
[----:B------:R-:W-:Y:S01]  /*2830*/  IMAD R70, R11, 0x2, R26 ;  /* 0x000000020b467824 */ /* 0x000fe200078e021a */
[----:B0-----:R-:W-:Y:S06]  /*2840*/  @!P3 BRA `(.L_x_1591) ;  /* 0x0000002c004cb947 */ /* 0x001fec0003800000 */
[----:B------:R-:W2:Y:S01]  /*2850*/  LDL R37, [R1+0x4] ;  /* 0x0000040001257983 */ /* 0x000ea20000100800 */
[----:B------:R-:W-:Y:S01]  /*2860*/  SHF.R.S32.HI R74, RZ, 0x1f, R73 ;  /* 0x0000001fff4a7819 */ /* 0x000fe20000011449 */
[----:B------:R-:W-:Y:S01]  /*2870*/  ULDC.64 UR4, c[0x0][0x300] ;  /* 0x0000c00000047ab9 */ /* 0x000fe20000000a00 */
[----:B-----5:R-:W-:Y:S01]  /*2880*/  SHF.R.S32.HI R75, RZ, 0x1f, R72 ;  /* 0x0000001fff4b7819 */ /* 0x020fe20000011448 */
[----:B------:R-:W-:-:S04]  /*2890*/  IMAD.WIDE.U32 R8, R73, UR4, RZ ;  /* 0x0000000449087c25 */ /* 0x000fc8000f8e00ff */
[----:B------:R-:W-:Y:S02]  /*28a0*/  IMAD R10, R74, UR4, RZ ;  /* 0x000000044a0a7c24 */ /* 0x000fe4000f8e02ff */
[----:B------:R-:W-:Y:S02]  /*28b0*/  IMAD R76, R27, -0x80, R25 ;  /* 0xffffff801b4c7824 */ /* 0x000fe400078e0219 */
[----:B------:R-:W-:Y:S01]  /*28c0*/  IMAD R11, R73, UR5, R10 ;  /* 0x00000005490b7c24 */ /* 0x000fe2000f8e020a */
[----:B------:R-:W-:Y:S01]  /*28d0*/  ULDC.64 UR4, c[0x0][0x310] ;  /* 0x0000c40000047ab9 */ /* 0x000fe20000000a00 */
[----:B------:R-:W-:Y:S01]  /*28e0*/  SHF.R.S32.HI R10, RZ, 0x1f, R27 ;  /* 0x0000001fff0a7819 */ /* 0x000fe2000001141b */
[----:B------:R-:W-:Y:S01]  /*28f0*/  IMAD R13, R75, UR4, RZ ;  /* 0x000000044b0d7c24 */ /* 0x000fe2000f8e02ff */
[----:B------:R-:W-:Y:S01]  /*2900*/  VIMNMX R76, R76, 0x80, PT ;  /* 0x000000804c4c7848 */ /* 0x000fe20003fe0100 */
[----:B------:R-:W-:Y:S02]  /*2910*/  IMAD.IADD R9, R9, 0x1, R11 ;  /* 0x0000000109097824 */ /* 0x000fe400078e020b */
[----:B------:R-:W-:-:S02]  /*2920*/  IMAD R13, R72, UR5, R13 ;  /* 0x00000005480d7c24 */ /* 0x000fc4000f8e020d */
[----:B------:R-:W-:Y:S01]  /*2930*/  IMAD.WIDE.U32 R8, R72, UR4, R8 ;  /* 0x0000000448087c25 */ /* 0x000fe2000f8e0008 */
[----:B------:R-:W-:-:S03]  /*2940*/  ULDC.64 UR4, c[0x0][0x308] ;  /* 0x0000c20000047ab9 */ /* 0x000fc60000000a00 */
[----:B------:R-:W-:Y:S02]  /*2950*/  IMAD.IADD R9, R9, 0x1, R13 ;  /* 0x0000000109097824 */ /* 0x000fe400078e020d */
[----:B------:R-:W-:-:S04]  /*2960*/  IMAD R11, R66, R27, RZ ;  /* 0x0000001b420b7224 */ /* 0x000fc800078e02ff */
[----:B------:R-:W-:Y:S02]  /*2970*/  IMAD R13, R10, R65, R11 ;  /* 0x000000410a0d7224 */ /* 0x000fe400078e020b */
[----:B--2---:R-:W-:-:S04]  /*2980*/  IMAD.WIDE.U32 R8, R37, UR4, R8 ;  /* 0x0000000425087c25 */ /* 0x004fc8000f8e0008 */
[----:B------:R-:W-:Y:S01]  /*2990*/  IMAD R83, R37, UR5, R9 ;  /* 0x0000000525537c24 */ /* 0x000fe2000f8e0209 */
[----:B------:R-:W-:Y:S01]  /*29a0*/  ULDC.64 UR4, c[0x0][0x2e8] ;  /* 0x0000ba0000047ab9 */ /* 0x000fe20000000a00 */
[-C--:B------:R-:W-:Y:S01]  /*29b0*/  IMAD R9, R63, R27.reuse, RZ ;  /* 0x0000001b3f097224 */ /* 0x080fe200078e02ff */
[----:B------:R-:W-:Y:S01]  /*29c0*/  LEA R82, P3, R8, UR4, 0x1 ;  /* 0x0000000408527c11 */ /* 0x000fe2000f8608ff */
[----:B------:R-:W-:Y:S02]  /*29d0*/  ULDC.U8 UR4, c[0x0][0x410] ;  /* 0x0001040000047ab9 */ /* 0x000fe40000000000 */
[----:B------:R-:W-:Y:S01]  /*29e0*/  IMAD R69, R10, R62, R9 ;  /* 0x0000003e0a457224 */ /* 0x000fe200078e0209 */
[----:B------:R-:W-:Y:S01]  /*29f0*/  LEA.HI.X R83, R8, UR5, R83, 0x1, P3 ;  /* 0x0000000508537c11 */ /* 0x000fe200098f0c53 */
[----:B------:R-:W-:Y:S01]  /*2a00*/  IMAD.WIDE.U32 R10, R65, R27, RZ ;  /* 0x0000001b410a7225 */ /* 0x000fe200078e00ff */
[----:B------:R-:W-:-:S03]  /*2a10*/  ISETP.NE.AND P3, PT, RZ, UR4, PT ;  /* 0x00000004ff007c0c */ /* 0x000fc6000bf65270 */
[----:B------:R-:W-:-:S04]  /*2a20*/  IMAD.WIDE.U32 R8, R62, R27, RZ ;  /* 0x0000001b3e087225 */ /* 0x000fc800078e00ff */
[----:B------:R-:W-:Y:S02]  /*2a30*/  IMAD.IADD R77, R11, 0x1, R13 ;  /* 0x000000010b4d7824 */ /* 0x000fe400078e020d */
[----:B------:R-:W-:-:S04]  /*2a40*/  IMAD.IADD R69, R9, 0x1, R69 ;  /* 0x0000000109457824 */ /* 0x000fc800078e0245 */
[----:B------:R-:W-:Y:S05]  /*2a50*/  @!P3 BRA `(.L_x_1592) ;  /* 0x000000140038b947 */ /* 0x000fea0003800000 */
[----:B------:R0:W5:Y:S01]  /*2a60*/  LDL R81, [R1+0x18] ;  /* 0x0000180001517983 */ /* 0x0001620000100800 */
[----:B------:R-:W1:Y:S01]  /*2a70*/  S2R R12, SR_TID.X ;  /* 0x00000000000c7919 */ /* 0x000e620000002100 */
[----:B------:R-:W-:Y:S01]  /*2a80*/  BSSY B1, `(.L_x_1593) ;  /* 0x0000023000017945 */ /* 0x000fe20003800000 */
[----:B-1----:R-:W-:-:S05]  /*2a90*/  VIADD R37, R12, 0xffffff80 ;  /* 0xffffff800c257836 */ /* 0x002fca0000000000 */
[----:B------:R-:W-:-:S04]  /*2aa0*/  SHF.R.S32.HI R12, RZ, 0x1f, R37 ;  /* 0x0000001fff0c7819 */ /* 0x000fc80000011425 */
[----:B------:R-:W-:-:S04]  /*2ab0*/  LEA.HI R12, R12, R37, RZ, 0x2 ;  /* 0x000000250c0c7211 */ /* 0x000fc800078f10ff */
[----:B------:R-:W-:-:S04]  /*2ac0*/  SHF.R.S32.HI R12, RZ, 0x2, R12 ;  /* 0x00000002ff0c7819 */ /* 0x000fc8000001140c */
[----:B------:R-:W-:Y:S02]  /*2ad0*/  ISETP.GE.AND P3, PT, R12, R76, PT ;  /* 0x0000004c0c00720c */ /* 0x000fe40003f66270 */
        /* <DEDUP_REMOVED lines=8> */
[----:B0-----:R-:W-:Y:S06]  /*2b60*/  @P3 BRA `(.L_x_1594) ;  /* 0x0000000000503947 */ /* 0x001fec0003800000 */
[----:B------:R-:W-:Y:S01]  /*2b70*/  IADD3 R13, P4, R20, R10, RZ ;  /* 0x0000000a140d7210 */ /* 0x000fe20007f9e0ff */
[----:B------:R-:W-:Y:S01]  /*2b80*/  ULDC.64 UR4, c[0x0][0x3e8] ;  /* 0x0000fa0000047ab9 */ /* 0x000fe20000000a00 */
[----:B------:R-:W-:Y:S02]  /*2b90*/  CS2R R48, SRZ ;  /* 0x0000000000307805 */ /* 0x000fe4000001ff00 */
[----:B------:R-:W-:Y:S02]  /*2ba0*/  CS2R R50, SRZ ;  /* 0x0000000000327805 */ /* 0x000fe4000001ff00 */
[----:B------:R-:W-:Y:S02]  /*2bb0*/  IADD3.X R14, R77, R55, RZ, P4, !PT ;  /* 0x000000374d0e7210 */ /* 0x000fe400027fe4ff */
[----:B------:R-:W-:-:S05]  /*2bc0*/  IADD3 R15, P4, R34, R8, RZ ;  /* 0x00000008220f7210 */ /* 0x000fca0007f9e0ff */
[----:B------:R-:W-:Y:S01]  /*2bd0*/  IMAD.X R44, R69, 0x1, R32, P4 ;  /* 0x00000001452c7824 */ /* 0x000fe200020e0620 */
        /* <DEDUP_REMOVED lines=9> */
[----:B------:R0:W5:Y:S02]  /*2c70*/  @!P4 LDG.E.64 R50, desc[UR42][R14.64] ;  /* 0x0000002a0e32c981 */ /* 0x000164000c1e1b00 */
[----:B-----5:R-:W-:-:S13]  /*2c80*/  ISETP.GE.AND P4, PT, R81, R78, PT ;  /* 0x0000004e5100720c */ /* 0x020fda0003f86270 */
[----:B------:R0:W5:Y:S04]  /*2c90*/  @!P4 LDG.E.64 R44, desc[UR42][R12.64+0x20] ;  /* 0x0000202a0c2cc981 */ /* 0x000168000c1e1b00 */
[----:B------:R0:W5:Y:S02]  /*2ca0*/  @!P4 LDG.E.64 R46, desc[UR42][R14.64+0x20] ;  /* 0x0000202a0e2ec981 */ /* 0x000164000c1e1b00 */
.L_x_1594:
[----:B------:R-:W-:Y:S05]  /*2cb0*/  BSYNC B1 ;  /* 0x0000000000017941 */ /* 0x000fea0003800000 */
.L_x_1593:
[----:B0-----:R-:W0:Y:S01]  /*2cc0*/  S2R R12, SR_TID.X ;  /* 0x00000000000c7919 */ /* 0x001e220000002100 */
[----:B------:R-:W-:Y:S01]  /*2cd0*/  BSSY B1, `(.L_x_1595) ;  /* 0x0000026000017945 */ /* 0x000fe20003800000 */
[----:B-----5:R-:W-:Y:S02]  /*2ce0*/  IMAD.MOV.U32 R79, RZ, RZ, R44 ;  /* 0x000000ffff4f7224 */ /* 0x020fe400078e002c */
[----:B------:R-:W-:Y:S02]  /*2cf0*/  IMAD.MOV.U32 R80, RZ, RZ, R45 ;  /* 0x000000ffff507224 */ /* 0x000fe400078e002d */
[----:B0-----:R-:W-:-:S05]  /*2d00*/  VIADD R13, R12, 0xffffff80 ;  /* 0xffffff800c0d7836 */ /* 0x001fca0000000000 */
[----:B------:R-:W-:-:S04]  /*2d10*/  SHF.R.S32.HI R12, RZ, 0x1f, R13 ;  /* 0x0000001fff0c7819 */ /* 0x000fc8000001140d */
[----:B------:R-:W-:-:S04]  /*2d20*/  LEA.HI R12, R12, R13, RZ, 0x2 ;  /* 0x0000000d0c0c7211 */ /* 0x000fc800078f10ff */
[----:B------:R-:W-:-:S05]  /*2d30*/  SHF.R.S32.HI R12, RZ, 0x2, R12 ;  /* 0x00000002ff0c7819 */ /* 0x000fca000001140c */
[----:B------:R-:W-:-:S05]  /*2d40*/  VIADD R12, R12, 0x60 ;  /* 0x000000600c0c7836 */ /* 0x000fca0000000000 */
[----:B------:R-:W-:-:S13]  /*2d50*/  ISETP.GE.AND P4, PT, R12, R76, PT ;  /* 0x0000004c0c00720c */ /* 0x000fda0003f86270 */
[----:B------:R-:W-:Y:S05]  /*2d60*/  @P4 BRA `(.L_x_1596) ;  /* 0x0000000000704947 */ /* 0x000fea0003800000 */
[----:B------:R-:W0:Y:S01]  /*2d70*/  LDC.64 R12, c[0x0][0x3f8] ;  /* 0x0000fe00ff0c7b82 */ /* 0x000e220000000a00 */
[----:B------:R-:W-:Y:S01]  /*2d80*/  IMAD.MOV.U32 R11, RZ, RZ, R77 ;  /* 0x000000ffff0b7224 */ /* 0x000fe200078e004d */
[----:B------:R-:W-:Y:S01]  /*2d90*/  ULDC.64 UR4, c[0x0][0x3e8] ;  /* 0x0000fa0000047ab9 */ /* 0x000fe20000000a00 */
[----:B------:R-:W-:Y:S01]  /*2da0*/  IMAD.MOV.U32 R9, RZ, RZ, R69 ;  /* 0x000000ffff097224 */ /* 0x000fe200078e0045 */
        /* <DEDUP_REMOVED lines=24> */
.L_x_1596:
[----:B------:R-:W-:Y:S05]  /*2f30*/  BSYNC B1 ;  /* 0x0000000000017941 */ /* 0x000fea0003800000 */
.L_x_1595:
        /* <DEDUP_REMOVED lines=16> */
[----:B------:R-:W-:Y:S02]  /*3040*/  IMAD.MOV.U32 R10, RZ, RZ, R40 ;  /* 0x000000ffff0a7224 */ /* 0x000fe400078e0028 */
[----:B------:R-:W-:Y:S01]  /*3050*/  IMAD.MOV.U32 R11, RZ, RZ, R41 ;  /* 0x000000ffff0b7224 */ /* 0x000fe200078e0029 */
[----:B------:R-:W-:Y:S01]  /*3060*/  PRMT R80, R8, 0x5410, R9 ;  /* 0x0000541008507816 */ /* 0x000fe20000000009 */
[----:B------:R-:W-:Y:S02]  /*3070*/  IMAD.MOV.U32 R8, RZ, RZ, R38 ;  /* 0x000000ffff087224 */ /* 0x000fe400078e0026 */
[----:B------:R-:W-:Y:S01]  /*3080*/  IMAD.MOV.U32 R9, RZ, RZ, R39 ;  /* 0x000000ffff097224 */ /* 0x000fe200078e0027 */
[----:B------:R-:W-:Y:S01]  /*3090*/  PRMT R84, R10, 0x5410, R11 ;  /* 0x000054100a547816 */ /* 0x000fe2000000000b */
[----:B------:R-:W-:Y:S01]  /*30a0*/  IMAD.MOV.U32 R11, RZ, RZ, R43 ;  /* 0x000000ffff0b7224 */ /* 0x000fe200078e002b */
[----:B------:R-:W-:-:S02]  /*30b0*/  MOV R10, R42 ;  /* 0x0000002a000a7202 */ /* 0x000fc40000000f00 */
[----:B------:R-:W-:Y:S02]  /*30c0*/  PRMT R81, R8, 0x5410, R9 ;  /* 0x0000541008517816 */ /* 0x000fe40000000009 */
[----:B------:R-:W-:Y:S01]  /*30d0*/  PRMT R85, R10, 0x5410, R11 ;  /* 0x000054100a557816 */ /* 0x000fe2000000000b */
[----:B------:R-:W-:Y:S06]  /*30e0*/  @!P5 BRA `(.L_x_1597) ;  /* 0x000000000004d947 */ /* 0x000fec0003800000 */
[----:B------:R-:W-:Y:S01]  /*30f0*/  BPT.TRAP 0x1 ;  /* 0x000000040000795c */ /* 0x000fe20000300000 */
.L_x_1597:
[----:B------:R-:W2:Y:S01]  /*3100*/  LDL R8, [R1+0x14] ;  /* 0x0000140001087983 */ /* 0x000ea20000100800 */
[----:B------:R-:W-:Y:S01]  /*3110*/  IMAD R69, R23, 0x8, R2 ;  /* 0x0000000817457824 */ /* 0x000fe200078e0202 */
[----:B------:R-:W-:Y:S01]  /*3120*/  BSSY B1, `(.L_x_1598) ;  /* 0x0000004000017945 */ /* 0x000fe20003800000 */
[----:B--2---:R-:W-:-:S04]  /*3130*/  SHF.L.U32 R77, R8, 0x1f, RZ ;  /* 0x0000001f084d7819 */ /* 0x004fc800000006ff */
[----:B------:R-:W0:Y:S02]  /*3140*/  SYNCS.PHASECHK.TRANS64.TRYWAIT P6, [R69+URZ+0x16890], R77 ;  /* 0x0168904d450075a7 */ /* 0x000e2400080c017f */
[----:B0-----:R-:W-:Y:S05]  /*3150*/  @!P6 BRA `(.L_x_1599) ;  /* 0x000001ec0034e947 */ /* 0x001fea0003800000 */
.L_x_1922:
[----:B------:R-:W-:Y:S05]  /*3160*/  BSYNC B1 ;  /* 0x0000000000017941 */ /* 0x000fea0003800000 */
.L_x_1598:
[----:B------:R-:W-:-:S03]  /*3170*/  UMOV UR4, 0xffffffff ;  /* 0xffffffff00047882 */ /* 0x000fc60000000000 */
[----:B------:R-:W-:Y:S05]  /*3180*/  BRA.DIV UR4, `(.L_x_1600) ;  /* 0x000001ee043c7947 */ /* 0x000fea000b800000 */
[----:B------:R1:W2:Y:S04]  /*3190*/  SHFL.IDX PT, R79, R83, RZ, 0x1c1f ;  /* 0x001c1fff534f7589 */ /* 0x0002a800000e0000 */
[----:B------:R1:W3:Y:S02]  /*31a0*/  SHFL.IDX PT, R14, R82, RZ, 0x1c1f ;  /* 0x001c1fff520e7589 */ /* 0x0002e400000e0000 */
.L_x_1926:
        /* <DEDUP_REMOVED lines=22> */
[----:B------:R-:W-:Y:S01]  /*3310*/  FMUL.FTZ R94, R48, R89 ;  /* 0x00000059305e7220 */ /* 0x000fe20000410000 */
[----:B------:R-:W-:Y:S02]  /*3320*/  HADD2.F32 R50, -RZ, R90.H0_H0 ;  /* 0x2000005aff327230 */ /* 0x000fe40000004100 */
[CC--:B------:R-:W-:Y:S01]  /*3330*/  FMUL.FTZ R90, R10.reuse, R51.reuse ;  /* 0x000000330a5a7220 */ /* 0x0c0fe20000410000 */
[----:B------:R-:W-:Y:S01]  /*3340*/  FMUL.FTZ R51, R9, R51 ;  /* 0x0000003309337220 */ /* 0x000fe20000410000 */
[----:B------:R-:W-:Y:S02]  /*3350*/  FMUL.FTZ R93, R11, R89 ;  /* 0x000000590b5d7220 */ /* 0x000fe40000410000 */
[-C--:B------:R-:W-:Y:S01]  /*3360*/  FFMA.FTZ R89, R9, R49.reuse, -R90 ;  /* 0x0000003109597223 */ /* 0x080fe2000001085a */
[----:B------:R-:W-:Y:S01]  /*3370*/  FFMA.FTZ R92, R10, R49, R51 ;  /* 0x000000310a5c7223 */ /* 0x000fe20000010033 */
[----:B------:R-:W-:-:S02]  /*3380*/  HADD2.F32 R9, -RZ, R8.H1_H1 ;  /* 0x30000008ff097230 */ /* 0x000fc40000004100 */
[-C--:B------:R-:W-:Y:S01]  /*3390*/  FFMA.FTZ R91, R11, R50.reuse, -R94 ;  /* 0x000000320b5b7223 */ /* 0x080fe2000001085e */
[----:B------:R-:W-:Y:S01]  /*33a0*/  FFMA.FTZ R96, R48, R50, R93 ;  /* 0x0000003230607223 */ /* 0x000fe2000001005d */
[----:B------:R-:W-:Y:S02]  /*33b0*/  HADD2.F32 R49, -RZ, R97.H0_H0 ;  /* 0x20000061ff317230 */ /* 0x000fe40000004100 */
[----:B------:R-:W-:Y:S02]  /*33c0*/  HADD2.F32 R8, -RZ, R8.H0_H0 ;  /* 0x20000008ff087230 */ /* 0x000fe40000004100 */
[----:B------:R-:W-:Y:S02]  /*33d0*/  HADD2.F32 R10, -RZ, R15.H1_H1 ;  /* 0x3000000fff0a7230 */ /* 0x000fe40000004100 */
        /* <DEDUP_REMOVED lines=16> */
.L_x_1606:
[----:B------:R-:W-:Y:S05]  /*34e0*/  BSYNC B3 ;  /* 0x0000000000037941 */ /* 0x000fea0003800000 */
.L_x_1605:
[----:B0-----:R4:W-:Y:S02]  /*34f0*/  ST.E.128 desc[UR42][R12.64], R8 ;  /* 0x000000080c007985 */ /* 0x0019e4000c101d2a */
.L_x_1604:
[----:B------:R-:W-:Y:S05]  /*3500*/  BSYNC B2 ;  /* 0x0000000000027941 */ /* 0x000fea0003800000 */
.L_x_1603:
[----:B------:R-:W-:Y:S05]  /*3510*/  @P2 BRA `(.L_x_1602) ;  /* 0x0000000000cc2947 */ /* 0x000fea0003800000 */
[----:B----4-:R-:W2:Y:S04]  /*3520*/  LDL R8, [R1+0x10] ;  /* 0x0000100001087983 */ /* 0x010ea80000100800 */
[----:B------:R-:W4:Y:S01]  /*3530*/  LDL R15, [R1+0x18] ;  /* 0x00001800010f7983 */ /* 0x000f220000100800 */
[C---:B---3--:R-:W-:Y:S01]  /*3540*/  LEA R12, P3, R18.reuse, R14, 0x1 ;  /* 0x0000000e120c7211 */ /* 0x048fe200078608ff */
[----:B------:R-:W-:Y:S03]  /*3550*/  BSSY B2, `(.L_x_1607) ;  /* 0x000002e000027945 */ /* 0x000fe60003800000 */
[----:B--2---:R-:W-:Y:S02]  /*3560*/  LEA.HI.X R13, R18, R79, R8, 0x1, P3 ;  /* 0x0000004f120d7211 */ /* 0x004fe400018f0c08 */
[----:B------:R2:W3:Y:S01]  /*3570*/  LDS.128 R8, [R70+0xe000] ;  /* 0x00e0000046087984 */ /* 0x0004e20000000c00 */
[----:B----4-:R-:W-:-:S13]  /*3580*/  ISETP.GE.AND P3, PT, R15, R78, PT ;  /* 0x0000004e0f00720c */ /* 0x010fda0003f66270 */
[----:B--2---:R-:W-:Y:S05]  /*3590*/  @P3 BRA `(.L_x_1608) ;  /* 0x0000000000a43947 */ /* 0x004fea0003800000 */
[--C-:B------:R-:W-:Y:S01]  /*35a0*/  SHF.R.U64 R44, R44, 0x10, R45.reuse ;  /* 0x000000102c2c7819 */ /* 0x100fe2000000122d */
[----:B---3--:R-:W-:Y:S01]  /*35b0*/  IMAD.MOV.U32 R14, RZ, RZ, R10 ;  /* 0x000000ffff0e7224 */ /* 0x008fe200078e000a */
[----:B------:R-:W-:Y:S01]  /*35c0*/  SHF.R.U32.HI R49, RZ, 0x10, R45 ;  /* 0x00000010ff317819 */ /* 0x000fe2000001162d */
[--C-:B------:R-:W-:Y:S01]  /*35d0*/  HADD2.F32 R10, -RZ, R9.reuse.H1_H1 ;  /* 0x30000009ff0a7230 */ /* 0x100fe20000004100 */
[--C-:B------:R-:W-:Y:S01]  /*35e0*/  SHF.R.U64 R45, R46, 0x10, R47.reuse ;  /* 0x000000102e2d7819 */ /* 0x100fe2000000122f */
[----:B------:R-:W-:Y:S01]  /*35f0*/  HADD2.F32 R9, -RZ, R9.H0_H0 ;  /* 0x20000009ff097230 */ /* 0x000fe20000004100 */
[----:B------:R-:W-:Y:S01]  /*3600*/  SHF.R.U32.HI R48, RZ, 0x10, R47 ;  /* 0x00000010ff307819 */ /* 0x000fe2000001162f */
[----:B------:R-:W-:Y:S02]  /*3610*/  HADD2.F32 R15, -RZ, R11.H1_H1 ;  /* 0x3000000bff0f7230 */ /* 0x000fe40000004100 */
[----:B------:R-:W-:Y:S02]  /*3620*/  HADD2.F32 R45, -RZ, R45.H0_H0 ;  /* 0x2000002dff2d7230 */ /* 0x000fe40000004100 */
[----:B------:R-:W-:-:S02]  /*3630*/  HADD2.F32 R48, -RZ, R48.H0_H0 ;  /* 0x20000030ff307230 */ /* 0x000fc40000004100 */
[----:B------:R-:W-:Y:S02]  /*3640*/  HADD2.F32 R44, -RZ, R44.H0_H0 ;  /* 0x2000002cff2c7230 */ /* 0x000fe40000004100 */
[CC--:B------:R-:W-:Y:S01]  /*3650*/  FMUL.FTZ R50, R10.reuse, R45.reuse ;  /* 0x0000002d0a327220 */ /* 0x0c0fe20000410000 */
[----:B------:R-:W-:Y:S02]  /*3660*/  HADD2.F32 R11, -RZ, R11.H0_H0 ;  /* 0x2000000bff0b7230 */ /* 0x000fe40000004100 */
[----:B------:R-:W-:Y:S01]  /*3670*/  FMUL.FTZ R45, R9, R45 ;  /* 0x0000002d092d7220 */ /* 0x000fe20000410000 */
[----:B------:R-:W-:Y:S02]  /*3680*/  HADD2.F32 R46, -RZ, R49.H0_H0 ;  /* 0x20000031ff2e7230 */ /* 0x000fe40000004100 */
[----:B------:R-:W-:Y:S01]  /*3690*/  FMUL.FTZ R90, R15, R48 ;  /* 0x000000300f5a7220 */ /* 0x000fe20000410000 */
[----:B------:R-:W-:Y:S01]  /*36a0*/  FFMA.FTZ R50, R9, R44, -R50 ;  /* 0x0000002c09327223 */ /* 0x000fe20000010832 */
[C---:B------:R-:W-:Y:S01]  /*36b0*/  FMUL.FTZ R48, R11.reuse, R48 ;  /* 0x000000300b307220 */ /* 0x040fe20000410000 */
[----:B------:R-:W-:Y:S01]  /*36c0*/  FFMA.FTZ R49, R10, R44, R45 ;  /* 0x0000002c0a317223 */ /* 0x000fe2000001002d */
[----:B------:R-:W-:Y:S01]  /*36d0*/  FFMA.FTZ R90, R11, R46, -R90 ;  /* 0x0000002e0b5a7223 */ /* 0x000fe2000001085a */
[----:B------:R-:W-:-:S02]  /*36e0*/  HADD2.F32 R11, -RZ, R87.H1_H1 ;  /* 0x30000057ff0b7230 */ /* 0x000fc40000004100 */
[----:B------:R-:W-:Y:S01]  /*36f0*/  FFMA.FTZ R79, R15, R46, R48 ;  /* 0x0000002e0f4f7223 */ /* 0x000fe20000010030 */
[----:B------:R-:W-:Y:S02]  /*3700*/  HADD2.F32 R45, -RZ, R86.H1_H1 ;  /* 0x30000056ff2d7230 */ /* 0x000fe40000004100 */
[----:B------:R-:W-:Y:S02]  /*3710*/  HADD2.F32 R9, -RZ, R8.H1_H1 ;  /* 0x30000008ff097230 */ /* 0x000fe40000004100 */
[----:B------:R-:W-:Y:S02]  /*3720*/  HADD2.F32 R10, -RZ, R14.H1_H1 ;  /* 0x3000000eff0a7230 */ /* 0x000fe40000004100 */
[----:B------:R-:W-:Y:S02]  /*3730*/  HADD2.F32 R87, -RZ, R87.H0_H0 ;  /* 0x20000057ff577230 */ /* 0x000fe40000004100 */
[----:B------:R-:W-:Y:S02]  /*3740*/  HADD2.F32 R8, -RZ, R8.H0_H0 ;  /* 0x20000008ff087230 */ /* 0x000fe40000004100 */
[----:B------:R-:W-:Y:S01]  /*3750*/  FMUL.FTZ R51, R10, R45 ;  /* 0x0000002d0a337220 */ /* 0x000fe20000410000 */
[----:B------:R-:W-:-:S02]  /*3760*/  HADD2.F32 R14, -RZ, R14.H0_H0 ;  /* 0x2000000eff0e7230 */ /* 0x000fc40000004100 */
[CC--:B------:R-:W-:Y:S01]  /*3770*/  FMUL.FTZ R47, R9.reuse, R87.reuse ;  /* 0x00000057092f7220 */ /* 0x0c0fe20000410000 */
[----:B------:R-:W-:Y:S02]  /*3780*/  HADD2.F32 R15, -RZ, R86.H0_H0 ;  /* 0x20000056ff0f7230 */ /* 0x000fe40000004100 */
[----:B------:R-:W-:Y:S01]  /*3790*/  FMUL.FTZ R44, R8, R87 ;  /* 0x00000057082c7220 */ /* 0x000fe20000410000 */
[----:B------:R-:W-:Y:S01]  /*37a0*/  FMUL.FTZ R45, R14, R45 ;  /* 0x0000002d0e2d7220 */ /* 0x000fe20000410000 */
[-C--:B------:R-:W-:Y:S02]  /*37b0*/  FFMA.FTZ R47, R8, R11.reuse, -R47 ;  /* 0x0000000b082f7223 */ /* 0x080fe4000001082f */
[----:B------:R-:W-:Y:S01]  /*37c0*/  FFMA.FTZ R44, R9, R11, R44 ;  /* 0x0000000b092c7223 */ /* 0x000fe2000001002c */
[-C--:B------:R-:W-:Y:S01]  /*37d0*/  FFMA.FTZ R51, R14, R15.reuse, -R51 ;  /* 0x0000000f0e337223 */ /* 0x080fe20000010833 */
[----:B------:R-:W-:Y:S01]  /*37e0*/  FFMA.FTZ R10, R10, R15, R45 ;  /* 0x0000000f0a0a7223 */ /* 0x000fe2000001002d */
[----:B------:R-:W-:-:S02]  /*37f0*/  F2FP.F16.F32.PACK_AB R9, R49, R50 ;  /* 0x000000323109723e */ /* 0x000fc400000000ff */
[----:B------:R-:W-:Y:S02]  /*3800*/  F2FP.F16.F32.PACK_AB R11, R79, R90 ;  /* 0x0000005a4f0b723e */ /* 0x000fe400000000ff */
[----:B------:R-:W-:Y:S02]  /*3810*/  F2FP.F16.F32.PACK_AB R8, R44, R47 ;  /* 0x0000002f2c08723e */ /* 0x000fe400000000ff */
[----:B------:R-:W-:-:S07]  /*3820*/  F2FP.F16.F32.PACK_AB R10, R10, R51 ;  /* 0x000000330a0a723e */ /* 0x000fce00000000ff */
.L_x_1608:
[----:B------:R-:W-:Y:S05]  /*3830*/  BSYNC B2 ;  /* 0x0000000000027941 */ /* 0x000fea0003800000 */
.L_x_1607:
[----:B---3--:R2:W-:Y:S02]  /*3840*/  ST.E.128 desc[UR42][R12.64], R8 ;  /* 0x000000080c007985 */ /* 0x0085e4000c101d2a */
.L_x_1602:
[----:B------:R-:W-:Y:S05]  /*3850*/  BSYNC B1 ;  /* 0x0000000000017941 */ /* 0x000fea0003800000 */
.L_x_1601:
[----:B------:R-:W-:-:S03]  /*3860*/  UMOV UR4, 0xffffffff ;  /* 0xffffffff00047882 */ /* 0x000fc60000000000 */
[----:B------:R-:W-:Y:S05]  /*3870*/  BRA.DIV UR4, `(.L_x_1609) ;  /* 0x000001e604c87947 */ /* 0x000fea000b800000 */
[----:B-1----:R-:W1:Y:S04]  /*3880*/  SHFL.IDX PT, R83, R83, 0x1, 0x1c1f ;  /* 0x003c1f0053537f89 */ /* 0x002e6800000e0000 */
[----:B---3--:R3:W0:Y:S02]  /*3890*/  SHFL.IDX PT, R14, R82, 0x1, 0x1c1f ;  /* 0x003c1f00520e7f89 */ /* 0x00862400000e0000 */
.L_x_1930:
[----:B------:R-:W-:Y:S05]  /*38a0*/  @P4 BRA `(.L_x_1610) ;  /* 0x0000002000644947 */ /* 0x000fea0003800000 */
[----:B------:R-:W-:Y:S04]  /*38b0*/  BSSY B1, `(.L_x_1611) ;  /* 0x0000033000017945 */ /* 0x000fe80003800000 */
[----:B------:R-:W-:Y:S05]  /*38c0*/  @P1 BRA `(.L_x_1612) ;  /* 0x0000000000c41947 */ /* 0x000fea0003800000 */
[----:B--2-4-:R2:W4:Y:S01]  /*38d0*/  LDS.128 R8, [R71+0x11000] ;  /* 0x0110000047087984 */ /* 0x0145220000000c00 */
[C---:B0-----:R-:W-:Y:S01]  /*38e0*/  LEA R12, P3, R16.reuse, R14, 0x1 ;  /* 0x0000000e100c7211 */ /* 0x041fe200078608ff */
[----:B------:R-:W-:Y:S03]  /*38f0*/  BSSY B2, `(.L_x_1613) ;  /* 0x000002d000027945 */ /* 0x000fe60003800000 */
[----:B-1----:R-:W-:Y:S02]  /*3900*/  LEA.HI.X R13, R16, R83, R17, 0x1, P3 ;  /* 0x00000053100d7211 */ /* 0x002fe400018f0c11 */
[----:B------:R-:W-:-:S13]  /*3910*/  ISETP.GE.AND P3, PT, R152, R78, PT ;  /* 0x0000004e9800720c */ /* 0x000fda0003f66270 */
[----:B--2---:R-:W-:Y:S05]  /*3920*/  @P3 BRA `(.L_x_1614) ;  /* 0x0000000000a43947 */ /* 0x004fea0003800000 */
        /* <DEDUP_REMOVED lines=14> */
[-C--:B------:R-:W-:Y:S01]  /*3a10*/  FMUL.FTZ R45, R11, R44.reuse ;  /* 0x0000002c0b2d7220 */ /* 0x080fe20000410000 */
[C---:B------:R-:W-:Y:S01]  /*3a20*/  FMUL.FTZ R43, R9.reuse, R43 ;  /* 0x0000002b092b7220 */ /* 0x040fe20000410000 */
[C---:B------:R-:W-:Y:S01]  /*3a30*/  FMUL.FTZ R48, R40.reuse, R44 ;  /* 0x0000002c28307220 */ /* 0x040fe20000410000 */
[-C--:B------:R-:W-:Y:S01]  /*3a40*/  FFMA.FTZ R46, R9, R41.reuse, -R46 ;  /* 0x00000029092e7223 */ /* 0x080fe2000001082e */
[----:B------:R-:W-:Y:S01]  /*3a50*/  FFMA.FTZ R45, R40, R42, R45 ;  /* 0x0000002a282d7223 */ /* 0x000fe2000001002d */
[----:B------:R-:W-:Y:S01]  /*3a60*/  FFMA.FTZ R43, R10, R41, R43 ;  /* 0x000000290a2b7223 */ /* 0x000fe2000001002b */
[----:B------:R-:W-:-:S02]  /*3a70*/  HADD2.F32 R40, -RZ, R85.H0_H0 ;  /* 0x20000055ff287230 */ /* 0x000fc40000004100 */
[----:B------:R-:W-:Y:S01]  /*3a80*/  FFMA.FTZ R48, R11, R42, -R48 ;  /* 0x0000002a0b307223 */ /* 0x000fe20000010830 */
[----:B------:R-:W-:Y:S02]  /*3a90*/  HADD2.F32 R85, -RZ, R85.H1_H1 ;  /* 0x30000055ff557230 */ /* 0x000fe40000004100 */
[--C-:B------:R-:W-:Y:S02]  /*3aa0*/  HADD2.F32 R9, -RZ, R8.reuse.H1_H1 ;  /* 0x30000008ff097230 */ /* 0x100fe40000004100 */
[--C-:B------:R-:W-:Y:S02]  /*3ab0*/  HADD2.F32 R10, -RZ, R15.reuse.H1_H1 ;  /* 0x3000000fff0a7230 */ /* 0x100fe40000004100 */
[----:B------:R-:W-:Y:S02]  /*3ac0*/  HADD2.F32 R8, -RZ, R8.H0_H0 ;  /* 0x20000008ff087230 */ /* 0x000fe40000004100 */
[----:B------:R-:W-:Y:S01]  /*3ad0*/  FMUL.FTZ R41, R9, R40 ;  /* 0x0000002809297220 */ /* 0x000fe20000410000 */
[----:B------:R-:W-:-:S02]  /*3ae0*/  HADD2.F32 R15, -RZ, R15.H0_H0 ;  /* 0x2000000fff0f7230 */ /* 0x000fc40000004100 */
[-C--:B------:R-:W-:Y:S01]  /*3af0*/  FMUL.FTZ R42, R10, R85.reuse ;  /* 0x000000550a2a7220 */ /* 0x080fe20000410000 */
        /* <DEDUP_REMOVED lines=12> */
.L_x_1614:
[----:B------:R-:W-:Y:S05]  /*3bc0*/  BSYNC B2 ;  /* 0x0000000000027941 */ /* 0x000fea0003800000 */
.L_x_1613:
[----:B----4-:R0:W-:Y:S02]  /*3bd0*/  ST.E.128 desc[UR42][R12.64], R8 ;  /* 0x000000080c007985 */ /* 0x0101e4000c101d2a */
.L_x_1612:
[----:B------:R-:W-:Y:S05]  /*3be0*/  BSYNC B1 ;  /* 0x0000000000017941 */ /* 0x000fea0003800000 */
.L_x_1611:
[----:B------:R-:W-:Y:S05]  /*3bf0*/  @P2 BRA `(.L_x_1610) ;  /* 0x0000001c00902947 */ /* 0x000fea0003800000 */
[----:B0-2-4-:R-:W1:Y:S04]  /*3c00*/  LDL R8, [R1+0x10] ;  /* 0x0000100001087983 */ /* 0x015e680000100800 */
[----:B------:R-:W2:Y:S01]  /*3c10*/  LDL R15, [R1+0x18] ;  /* 0x00001800010f7983 */ /* 0x000ea20000100800 */
[C---:B------:R-:W-:Y:S01]  /*3c20*/  LEA R12, P3, R18.reuse, R14, 0x1 ;  /* 0x0000000e120c7211 */ /* 0x040fe200078608ff */
[----:B------:R-:W-:Y:S03]  /*3c30*/  BSSY B1, `(.L_x_1615) ;  /* 0x000002e000017945 */ /* 0x000fe60003800000 */
[----:B-1----:R-:W-:Y:S02]  /*3c40*/  LEA.HI.X R13, R18, R83, R8, 0x1, P3 ;  /* 0x00000053120d7211 */ /* 0x002fe400018f0c08 */
[----:B------:R0:W1:Y:S01]  /*3c50*/  LDS.128 R8, [R70+0x11000] ;  /* 0x0110000046087984 */ /* 0x0000620000000c00 */
[----:B--2---:R-:W-:-:S13]  /*3c60*/  ISETP.GE.AND P3, PT, R15, R78, PT ;  /* 0x0000004e0f00720c */ /* 0x004fda0003f66270 */
[----:B0-----:R-:W-:Y:S05]  /*3c70*/  @P3 BRA `(.L_x_1616) ;  /* 0x0000000000a43947 */ /* 0x001fea0003800000 */
[--C-:B------:R-:W-:Y:S01]  /*3c80*/  SHF.R.U64 R36, R36, 0x10, R37.reuse ;  /* 0x0000001024247819 */ /* 0x100fe20000001225 */
[----:B-1----:R-:W-:Y:S01]  /*3c90*/  IMAD.MOV.U32 R14, RZ, RZ, R10 ;  /* 0x000000ffff0e7224 */ /* 0x002fe200078e000a */
[----:B------:R-:W-:Y:S01]  /*3ca0*/  SHF.R.U32.HI R41, RZ, 0x10, R37 ;  /* 0x00000010ff297819 */ /* 0x000fe20000011625 */
[--C-:B------:R-:W-:Y:S01]  /*3cb0*/  HADD2.F32 R10, -RZ, R9.reuse.H1_H1 ;  /* 0x30000009ff0a7230 */ /* 0x100fe20000004100 */
[--C-:B------:R-:W-:Y:S01]  /*3cc0*/  SHF.R.U64 R37, R38, 0x10, R39.reuse ;  /* 0x0000001026257819 */ /* 0x100fe20000001227 */
[----:B------:R-:W-:Y:S01]  /*3cd0*/  HADD2.F32 R9, -RZ, R9.H0_H0 ;  /* 0x20000009ff097230 */ /* 0x000fe20000004100 */
[----:B------:R-:W-:Y:S01]  /*3ce0*/  SHF.R.U32.HI R40, RZ, 0x10, R39 ;  /* 0x00000010ff287819 */ /* 0x000fe20000011627 */
[----:B------:R-:W-:Y:S02]  /*3cf0*/  HADD2.F32 R36, -RZ, R36.H0_H0 ;  /* 0x20000024ff247230 */ /* 0x000fe40000004100 */
[----:B------:R-:W-:Y:S02]  /*3d00*/  HADD2.F32 R37, -RZ, R37.H0_H0 ;  /* 0x20000025ff257230 */ /* 0x000fe40000004100 */
[----:B------:R-:W-:-:S02]  /*3d10*/  HADD2.F32 R40, -RZ, R40.H0_H0 ;  /* 0x20000028ff287230 */ /* 0x000fc40000004100 */
[--C-:B------:R-:W-:Y:S02]  /*3d20*/  HADD2.F32 R15, -RZ, R11.reuse.H1_H1 ;  /* 0x3000000bff0f7230 */ /* 0x100fe40000004100 */
[CC--:B------:R-:W-:Y:S01]  /*3d30*/  FMUL.FTZ R42, R10.reuse, R37.reuse ;  /* 0x000000250a2a7220 */ /* 0x0c0fe20000410000 */
[C---:B------:R-:W-:Y:S01]  /*3d40*/  FMUL.FTZ R37, R9.reuse, R37 ;  /* 0x0000002509257220 */ /* 0x040fe20000410000 */
[----:B------:R-:W-:Y:S02]  /*3d50*/  HADD2.F32 R11, -RZ, R11.H0_H0 ;  /* 0x2000000bff0b7230 */ /* 0x000fe40000004100 */
[-C--:B------:R-:W-:Y:S01]  /*3d60*/  FFMA.FTZ R42, R9, R36.reuse, -R42 ;  /* 0x00000024092a7223 */ /* 0x080fe2000001082a */
[----:B------:R-:W-:Y:S01]  /*3d70*/  FFMA.FTZ R39, R10, R36, R37 ;  /* 0x000000240a277223 */ /* 0x000fe20000010025 */
[----:B------:R-:W-:Y:S02]  /*3d80*/  HADD2.F32 R38, -RZ, R41.H0_H0 ;  /* 0x20000029ff267230 */ /* 0x000fe40000004100 */
[----:B------:R-:W-:Y:S01]  /*3d90*/  FMUL.FTZ R44, R15, R40 ;  /* 0x000000280f2c7220 */ /* 0x000fe20000410000 */
        /* <DEDUP_REMOVED lines=23> */
.L_x_1616:
[----:B------:R-:W-:Y:S05]  /*3f10*/  BSYNC B1 ;  /* 0x0000000000017941 */ /* 0x000fea0003800000 */
.L_x_1615:
[----:B-1----:R0:W-:Y:S01]  /*3f20*/  ST.E.128 desc[UR42][R12.64], R8 ;  /* 0x000000080c007985 */ /* 0x0021e2000c101d2a */
[----:B------:R-:W-:Y:S05]  /*3f30*/  BRA `(.L_x_1610) ;  /* 0x0000001800c07947 */ /* 0x000fea0003800000 */
.L_x_1592:
[----:B------:R-:W0:Y:S01]  /*3f40*/  S2R R12, SR_TID.X ;  /* 0x00000000000c7919 */ /* 0x000e220000002100 */
[----:B------:R-:W-:Y:S01]  /*3f50*/  CS2R R42, SRZ ;  /* 0x00000000002a7805 */ /* 0x000fe2000001ff00 */
[----:B------:R-:W1:Y:S01]  /*3f60*/  S2R R38, SR_TID.X ;  /* 0x0000000000267919 */ /* 0x000e620000002100 */
[----:B0-----:R-:W-:Y:S01]  /*3f70*/  VIADD R13, R12, 0xffffff80 ;  /* 0xffffff800c0d7836 */ /* 0x001fe20000000000 */
[----:B-1----:R-:W-:Y:S02]  /*3f80*/  IADD3 R40, R38, -0x80, RZ ;  /* 0xffffff8026287810 */ /* 0x002fe40007ffe0ff */
[----:B------:R-:W-:Y:S02]  /*3f90*/  CS2R R38, SRZ ;  /* 0x0000000000267805 */ /* 0x000fe4000001ff00 */
[----:B------:R-:W-:Y:S02]  /*3fa0*/  SHF.R.S32.HI R12, RZ, 0x1f, R13 ;  /* 0x0000001fff0c7819 */ /* 0x000fe4000001140d */
[----:B------:R-:W-:-:S02]  /*3fb0*/  SHF.R.S32.HI R44, RZ, 0x1f, R40 ;  /* 0x0000001fff2c7819 */ /* 0x000fc40000011428 */
[----:B------:R-:W-:Y:S02]  /*3fc0*/  LEA.HI R12, R12, R13, RZ, 0x2 ;  /* 0x0000000d0c0c7211 */ /* 0x000fe400078f10ff */
[----:B------:R-:W-:Y:S02]  /*3fd0*/  LEA.HI R44, R44, R40, RZ, 0x2 ;  /* 0x000000282c2c7211 */ /* 0x000fe400078f10ff */
[----:B------:R-:W-:Y:S02]  /*3fe0*/  CS2R R40, SRZ ;  /* 0x0000000000287805 */ /* 0x000fe4000001ff00 */
[----:B------:R-:W-:Y:S02]  /*3ff0*/  SHF.R.S32.HI R12, RZ, 0x2, R12 ;  /* 0x00000002ff0c7819 */ /* 0x000fe4000001140c */
[----:B------:R-:W-:Y:S02]  /*4000*/  SHF.R.S32.HI R44, RZ, 0x2, R44 ;  /* 0x00000002ff2c7819 */ /* 0x000fe4000001142c */
[----:B------:R-:W-:-:S03]  /*4010*/  ISETP.GE.AND P3, PT, R12, R76, PT ;  /* 0x0000004c0c00720c */ /* 0x000fc60003f66270 */
[----:B------:R-:W-:Y:S01]  /*4020*/  VIADD R44, R44, 0x60 ;  /* 0x000000602c2c7836 */ /* 0x000fe20000000000 */
[----:B------:R-:W-:-:S13]  /*4030*/  ISETP.GE.OR P3, PT, R16, R78, P3 ;  /* 0x0000004e1000720c */ /* 0x000fda0001f66670 */
[----:B------:R-:W0:Y:S01]  /*4040*/  @!P3 LDC.64 R12, c[0x0][0x3e8] ;  /* 0x0000fa00ff0cbb82 */ /* 0x000e220000000a00 */
[----:B------:R-:W-:-:S05]  /*4050*/  @!P3 IADD3 R14, P4, R30, R10, RZ ;  /* 0x0000000a1e0eb210 */ /* 0x000fca0007f9e0ff */
[----:B------:R-:W-:Y:S01]  /*4060*/  @!P3 IMAD.X R15, R77, 0x1, R54, P4 ;  /* 0x000000014d0fb824 */ /* 0x000fe200020e0636 */
[----:B------:R-:W-:-:S05]  /*4070*/  @!P3 IADD3 R36, P4, R52, R8, RZ ;  /* 0x000000083424b210 */ /* 0x000fca0007f9e0ff */
[----:B------:R-:W-:Y:S01]  /*4080*/  @!P3 IMAD.X R37, R69, 0x1, R7, P4 ;  /* 0x000000014525b824 */ /* 0x000fe200020e0607 */
[----:B0-----:R-:W-:-:S04]  /*4090*/  @!P3 LEA R12, P4, R14, R12, 0x1 ;  /* 0x0000000c0e0cb211 */ /* 0x001fc800078808ff */
[----:B------:R-:W-:Y:S02]  /*40a0*/  @!P3 LEA.HI.X R13, R14, R13, R15, 0x1, P4 ;  /* 0x0000000d0e0db211 */ /* 0x000fe400020f0c0f */
[----:B------:R-:W0:Y:S01]  /*40b0*/  @!P3 LDC.64 R14, c[0x0][0x400] ;  /* 0x00010000ff0ebb82 */ /* 0x000e220000000a00 */
[----:B------:R-:W-:Y:S01]  /*40c0*/  BSSY B1, `(.L_x_1617) ;  /* 0x0000022000017945 */ /* 0x000fe20003800000 */
[----:B0-----:R-:W-:-:S04]  /*40d0*/  @!P3 LEA R14, P4, R36, R14, 0x1 ;  /* 0x0000000e240eb211 */ /* 0x001fc800078808ff */
[----:B------:R-:W-:Y:S02]  /*40e0*/  @!P3 LEA.HI.X R15, R36, R15, R37, 0x1, P4 ;  /* 0x0000000f240fb211 */ /* 0x000fe400020f0c25 */
[----:B------:R-:W-:Y:S02]  /*40f0*/  CS2R R36, SRZ ;  /* 0x0000000000247805 */ /* 0x000fe4000001ff00 */
[----:B------:R-:W-:Y:S02]  /*4100*/  ISETP.GE.AND P4, PT, R44, R76, PT ;  /* 0x0000004c2c00720c */ /* 0x000fe40003f86270 */
[----:B------:R-:W-:Y:S02]  /*4110*/  CS2R R46, SRZ ;  /* 0x00000000002e7805 */ /* 0x000fe4000001ff00 */
[----:B------:R-:W-:Y:S01]  /*4120*/  CS2R R50, SRZ ;  /* 0x0000000000327805 */ /* 0x000fe2000001ff00 */
[----:B------:R0:W5:Y:S01]  /*4130*/  @!P3 LDG.E.128 R40, desc[UR42][R14.64] ;  /* 0x0000002a0e28b981 */ /* 0x000162000c1e1d00 */
[----:B------:R-:W-:-:S02]  /*4140*/  ISETP.GE.OR P4, PT, R16, R78, P4 ;  /* 0x0000004e1000720c */ /* 0x000fc40002786670 */
[----:B------:R-:W-:Y:S02]  /*4150*/  CS2R R44, SRZ ;  /* 0x00000000002c7805 */ /* 0x000fe4000001ff00 */
[----:B------:R-:W-:Y:S01]  /*4160*/  CS2R R48, SRZ ;  /* 0x0000000000307805 */ /* 0x000fe2000001ff00 */
[----:B------:R0:W5:Y:S01]  /*4170*/  @!P3 LDG.E.128 R36, desc[UR42][R12.64] ;  /* 0x0000002a0c24b981 */ /* 0x000162000c1e1d00 */
[----:B------:R-:W-:-:S07]  /*4180*/  ISETP.GE.AND P3, PT, R16, R78, PT ;  /* 0x0000004e1000720c */ /* 0x000fce0003f66270 */
[----:B------:R-:W-:Y:S06]  /*4190*/  @P4 BRA `(.L_x_1618) ;  /* 0x0000000000504947 */ /* 0x000fec0003800000 */
[----:B0-----:R-:W0:Y:S01]  /*41a0*/  LDC.64 R12, c[0x0][0x3f8] ;  /* 0x0000fe00ff0c7b82 */ /* 0x001e220000000a00 */
[----:B------:R-:W-:Y:S01]  /*41b0*/  IMAD.MOV.U32 R11, RZ, RZ, R77 ;  /* 0x000000ffff0b7224 */ /* 0x000fe200078e004d */
[----:B------:R-:W-:Y:S01]  /*41c0*/  ULDC.64 UR4, c[0x0][0x3e8] ;  /* 0x0000fa0000047ab9 */ /* 0x000fe20000000a00 */
[----:B------:R-:W-:Y:S02]  /*41d0*/  IMAD.MOV.U32 R9, RZ, RZ, R69 ;  /* 0x000000ffff097224 */ /* 0x000fe400078e0045 */
        /* <DEDUP_REMOVED lines=16> */
.L_x_1618:
[----:B------:R-:W-:Y:S05]  /*42e0*/  BSYNC B1 ;  /* 0x0000000000017941 */ /* 0x000fea0003800000 */
.L_x_1617:
[----:B-----5:R-:W-:Y:S01]  /*42f0*/  IMAD.MOV.U32 R8, RZ, RZ, R46 ;  /* 0x000000ffff087224 */ /* 0x020fe200078e002e */
[----:B------:R-:W-:Y:S01]  /*4300*/  UISETP.NE.AND UP0, UPT, UR39, 0x3, UPT ;  /* 0x000000032700788c */ /* 0x000fe2000bf05270 */
[----:B------:R-:W-:Y:S02]  /*4310*/  IMAD.MOV.U32 R9, RZ, RZ, R47 ;  /* 0x000000ffff097224 */ /* 0x000fe400078e002f */
[----:B------:R-:W-:Y:S02]  /*4320*/  IMAD.MOV.U32 R11, RZ, RZ, R45 ;  /* 0x000000ffff0b7224 */ /* 0x000fe400078e002d */
        /* <DEDUP_REMOVED lines=25> */
[----:B------:R-:W-:-:S02]  /*44c0*/  PRMT R95, R95, 0x5410, R9 ;  /* 0x000054105f5f7816 */ /* 0x000fc40000000009 */
[----:B------:R-:W-:Y:S02]  /*44d0*/  PRMT R93, R10, 0x7610, R93 ;  /* 0x000076100a5d7816 */ /* 0x000fe4000000005d */
[----:B------:R-:W-:Y:S01]  /*44e0*/  PRMT R98, R11, 0x7610, R98 ;  /* 0x000076100b627816 */ /* 0x000fe20000000062 */
[----:B------:R-:W-:Y:S06]  /*44f0*/  @!P5 BRA `(.L_x_1619) ;  /* 0x000000000004d947 */ /* 0x000fec0003800000 */
[----:B------:R-:W-:Y:S01]  /*4500*/  BPT.TRAP 0x1 ;  /* 0x000000040000795c */ /* 0x000fe20000300000 */
.L_x_1619:
[----:B------:R-:W2:Y:S01]  /*4510*/  LDL R8, [R1+0x14] ;  /* 0x0000140001087983 */ /* 0x000ea20000100800 */
[----:B------:R-:W-:Y:S01]  /*4520*/  LEA R69, R23, R2, 0x3 ;  /* 0x0000000217457211 */ /* 0x000fe200078e18ff */
[----:B------:R-:W1:Y:S01]  /*4530*/  LDC R85, c[0x0][0x2f4] ;  /* 0x0000bd00ff557b82 */ /* 0x000e620000000800 */
[----:B------:R-:W-:Y:S01]  /*4540*/  BSSY B1, `(.L_x_1620) ;  /* 0x0000004000017945 */ /* 0x000fe20003800000 */
[----:B--2---:R-:W-:-:S04]  /*4550*/  SHF.L.U32 R77, R8, 0x1f, RZ ;  /* 0x0000001f084d7819 */ /* 0x004fc800000006ff */
[----:B------:R-:W2:Y:S02]  /*4560*/  SYNCS.PHASECHK.TRANS64.TRYWAIT P4, [R69+URZ+0x16890], R77 ;  /* 0x0168904d450075a7 */ /* 0x000ea4000808017f */
[----:B-12---:R-:W-:Y:S05]  /*4570*/  @!P4 BRA `(.L_x_1621) ;  /* 0x000001d800d0c947 */ /* 0x006fea0003800000 */
.L_x_1931:
[----:B------:R-:W-:Y:S05]  /*4580*/  BSYNC B1 ;  /* 0x0000000000017941 */ /* 0x000fea0003800000 */
.L_x_1620:
[----:B------:R-:W-:Y:S01]  /*4590*/  UMOV UR4, 0xffffffff ;  /* 0xffffffff00047882 */ /* 0x000fe20000000000 */
[----:B------:R-:W-:Y:S02]  /*45a0*/  IMAD.IADD R87, R85, 0x1, -R58 ;  /* 0x0000000155577824 */ /* 0x000fe400078e0a3a */
[----:B------:R-:W-:Y:S05]  /*45b0*/  BRA.DIV UR4, `(.L_x_1622) ;  /* 0x000001da04d47947 */ /* 0x000fea000b800000 */
[----:B------:R2:W3:Y:S04]  /*45c0*/  SHFL.IDX PT, R81, R83, RZ, 0x1c1f ;  /* 0x001c1fff53517589 */ /* 0x0004e800000e0000 */
[----:B------:R2:W4:Y:S02]  /*45d0*/  SHFL.IDX PT, R80, R82, RZ, 0x1c1f ;  /* 0x001c1fff52507589 */ /* 0x00052400000e0000 */
.L_x_1935:
[----:B------:R-:W5:Y:S01]  /*45e0*/  S2R R8, SR_TID.X ;  /* 0x0000000000087919 */ /* 0x000f620000002100 */
[----:B------:R-:W-:Y:S01]  /*45f0*/  BSSY B1, `(.L_x_1623) ;  /* 0x0000077000017945 */ /* 0x000fe20003800000 */
[----:B-----5:R-:W-:-:S05]  /*4600*/  VIADD R9, R8, 0xffffff80 ;  /* 0xffffff8008097836 */ /* 0x020fca0000000000 */
[----:B------:R-:W-:-:S04]  /*4610*/  SHF.R.S32.HI R8, RZ, 0x1f, R9 ;  /* 0x0000001fff087819 */ /* 0x000fc80000011409 */
[----:B------:R-:W-:-:S04]  /*4620*/  LEA.HI R8, R8, R9, RZ, 0x2 ;  /* 0x0000000908087211 */ /* 0x000fc800078f10ff */
[----:B------:R-:W-:-:S04]  /*4630*/  SHF.R.S32.HI R8, RZ, 0x2, R8 ;  /* 0x00000002ff087819 */ /* 0x000fc80000011408 */
[----:B------:R-:W-:-:S13]  /*4640*/  ISETP.GE.OR P4, PT, R8, R76, P1 ;  /* 0x0000004c0800720c */ /* 0x000fda0000f86670 */
[----:B------:R-:W-:Y:S05]  /*4650*/  @P4 BRA `(.L_x_1624) ;  /* 0x0000000400c04947 */ /* 0x000fea0003800000 */
[----:B------:R-:W5:Y:S01]  /*4660*/  S2R R9, SR_TID.X ;  /* 0x0000000000097919 */ /* 0x000f620000002100 */
[----:B------:R-:W-:Y:S01]  /*4670*/  SEL R8, R58, R87, !P0 ;  /* 0x000000573a087207 */ /* 0x000fe20004000000 */
[----:B------:R-:W-:Y:S01]  /*4680*/  BSSY B2, `(.L_x_1625) ;  /* 0x0000069000027945 */ /* 0x000fe20003800000 */
[----:B----4-:R-:W-:-:S04]  /*4690*/  LEA R78, P4, R6, R80, 0x1 ;  /* 0x00000050064e7211 */ /* 0x010fc800078808ff */
[----:B---3--:R-:W-:Y:S01]  /*46a0*/  LEA.HI.X R79, R6, R81, R4, 0x1, P4 ;  /* 0x00000051064f7211 */ /* 0x008fe200020f0c04 */
[----:B-----5:R-:W-:Y:S01]  /*46b0*/  VIADD R11, R9, 0xffffff80 ;  /* 0xffffff80090b7836 */ /* 0x020fe20000000000 */
[----:B------:R-:W-:-:S04]  /*46c0*/  SHF.R.S32.HI R9, RZ, 0x1f, R8 ;  /* 0x0000001fff097819 */ /* 0x000fc80000011408 */
[----:B------:R-:W-:Y:S01]  /*46d0*/  LEA.HI R8, R9, R8, RZ, 0x4 ;  /* 0x0000000809087211 */ /* 0x000fe200078f20ff */
[----:B------:R-:W-:Y:S01]  /*46e0*/  IMAD R9, R23, 0x2000, R3 ;  /* 0x0000200017097824 */ /* 0x000fe200078e0203 */
[----:B------:R-:W-:Y:S02]  /*46f0*/  SHF.R.S32.HI R10, RZ, 0x1f, R11 ;  /* 0x0000001fff0a7819 */ /* 0x000fe4000001140b */
[----:B------:R-:W-:Y:S01]  /*4700*/  LEA.HI.SX32 R8, R8, R5, 0x1c ;  /* 0x0000000508087211 */ /* 0x000fe200078fe2ff */
[----:B------:R-:W-:Y:S01]  /*4710*/  IMAD R9, R9, 0x2, R2 ;  /* 0x0000000209097824 */ /* 0x000fe200078e0202 */
[----:B------:R-:W-:-:S03]  /*4720*/  LEA.HI R10, R10, R11, RZ, 0x5 ;  /* 0x0000000b0a0a7211 */ /* 0x000fc600078f28ff */
[----:B------:R-:W-:Y:S01]  /*4730*/  IMAD.SHL.U32 R91, R8, 0x8, RZ ;  /* 0x00000008085b7824 */ /* 0x000fe200078e00ff */
[----:B------:R-:W-:-:S04]  /*4740*/  SHF.R.S32.HI R10, RZ, 0x5, R10 ;  /* 0x00000005ff0a7819 */ /* 0x000fc8000001140a */
[----:B------:R-:W-:-:S04]  /*4750*/  LOP3.LUT R8, R64, 0x38, R91, 0xf8, !PT ;  /* 0x0000003840087812 */ /* 0x000fc800078ef85b */
[----:B------:R-:W-:-:S05]  /*4760*/  LOP3.LUT R8, R8, R61, RZ, 0x3c, !PT ;  /* 0x0000003d08087212 */ /* 0x000fca00078e3cff */
[----:B------:R-:W-:-:S04]  /*4770*/  IMAD R8, R10, 0x200, R8 ;  /* 0x000002000a087824 */ /* 0x000fc800078e0208 */
[----:B------:R-:W-:-:S04]  /*4780*/  IMAD R11, R23, 0x2000, R8 ;  /* 0x00002000170b7824 */ /* 0x000fc800078e0208 */
[----:B0-----:R-:W-:Y:S02]  /*4790*/  IMAD R12, R11, 0x2, R2 ;  /* 0x000000020b0c7824 */ /* 0x001fe400078e0202 */
[----:B------:R-:W0:Y:S04]  /*47a0*/  LDS.128 R8, [R9+0xe400] ;  /* 0x00e4000009087984 */ /* 0x000e280000000c00 */
[----:B------:R-:W3:Y:S01]  /*47b0*/  LDS.128 R12, [R12+0xe400] ;  /* 0x00e400000c0c7984 */ /* 0x000ee20000000c00 */
[----:B------:R-:W-:Y:S05]  /*47c0*/  @P3 BRA `(.L_x_1626) ;  /* 0x0000000400503947 */ /* 0x000fea0003800000 */
[----:B------:R-:W-:Y:S01]  /*47d0*/  SHF.R.U64 R40, R40, 0x10, R41 ;  /* 0x0000001028287819 */ /* 0x000fe20000001229 */
[----:B---3--:R-:W-:Y:S01]  /*47e0*/  IMAD.MOV.U32 R96, RZ, RZ, R15 ;  /* 0x000000ffff607224 */ /* 0x008fe200078e000f */
[----:B------:R-:W-:Y:S01]  /*47f0*/  SHF.R.U32.HI R99, RZ, 0x10, R41 ;  /* 0x00000010ff637819 */ /* 0x000fe20000011629 */
[----:B------:R-:W-:Y:S01]  /*4800*/  HADD2.F32 R98, -RZ, R98.H0_H0 ;  /* 0x20000062ff627230 */ /* 0x000fe20000004100 */
[----:B------:R-:W-:Y:S01]  /*4810*/  MOV R41, R13 ;  /* 0x0000000d00297202 */ /* 0x000fe20000000f00 */
[----:B0-----:R-:W-:Y:S01]  /*4820*/  IMAD.MOV.U32 R13, RZ, RZ, R11 ;  /* 0x000000ffff0d7224 */ /* 0x001fe200078e000b */
[--C-:B------:R-:W-:Y:S01]  /*4830*/  SHF.R.U64 R36, R36, 0x10, R37.reuse ;  /* 0x0000001024247819 */ /* 0x100fe20000001225 */
[----:B------:R-:W-:Y:S01]  /*4840*/  HADD2.F32 R11, -RZ, R9.H0_H0 ;  /* 0x20000009ff0b7230 */ /* 0x000fe20000004100 */
[----:B------:R-:W-:Y:S01]  /*4850*/  SHF.R.U32.HI R97, RZ, 0x10, R37 ;  /* 0x00000010ff617819 */ /* 0x000fe20000011625 */
[----:B------:R-:W-:Y:S01]  /*4860*/  HADD2.F32 R15, -RZ, R41.H0_H0 ;  /* 0x20000029ff0f7230 */ /* 0x000fe20000004100 */
[----:B------:R-:W-:Y:S01]  /*4870*/  SHF.R.U64 R37, R38, 0x10, R39 ;  /* 0x0000001026257819 */ /* 0x000fe20000001227 */
[----:B------:R-:W-:Y:S01]  /*4880*/  HADD2.F32 R99, -RZ, R99.H0_H0 ;  /* 0x20000063ff637230 */ /* 0x000fe20000004100 */
[----:B------:R-:W-:Y:S01]  /*4890*/  SHF.R.U64 R38, R42, 0x10, R43 ;  /* 0x000000102a267819 */ /* 0x000fe2000000122b */
[----:B------:R-:W-:-:S02]  /*48a0*/  HADD2.F32 R42, -RZ, R9.H1_H1 ;  /* 0x30000009ff2a7230 */ /* 0x000fc40000004100 */
[-C--:B------:R-:W-:Y:S01]  /*48b0*/  FMUL.FTZ R100, R15, R98.reuse ;  /* 0x000000620f647220 */ /* 0x080fe20000410000 */
[----:B------:R-:W-:Y:S02]  /*48c0*/  HADD2.F32 R94, -RZ, R94.H0_H0 ;  /* 0x2000005eff5e7230 */ /* 0x000fe40000004100 */
[C---:B------:R-:W-:Y:S01]  /*48d0*/  FMUL.FTZ R98, R11.reuse, R98 ;  /* 0x000000620b627220 */ /* 0x040fe20000410000 */
[----:B------:R-:W-:Y:S02]  /*48e0*/  HADD2.F32 R41, -RZ, R41.H1_H1 ;  /* 0x30000029ff297230 */ /* 0x000fe40000004100 */
[-C--:B------:R-:W-:Y:S01]  /*48f0*/  FMUL.FTZ R102, R42, R99.reuse ;  /* 0x000000632a667220 */ /* 0x080fe20000410000 */
[----:B------:R-:W-:Y:S01]  /*4900*/  HADD2.F32 R97, -RZ, R97.H0_H0 ;  /* 0x20000061ff617230 */ /* 0x000fe20000004100 */
[----:B------:R-:W-:Y:S01]  /*4910*/  SHF.R.U32.HI R43, RZ, 0x10, R43 ;  /* 0x00000010ff2b7819 */ /* 0x000fe2000001162b */
[-C--:B------:R-:W-:Y:S01]  /*4920*/  FFMA.FTZ R9, R11, R94.reuse, -R100 ;  /* 0x0000005e0b097223 */ /* 0x080fe20000010864 */
[----:B------:R-:W-:Y:S01]  /*4930*/  FFMA.FTZ R11, R15, R94, R98 ;  /* 0x0000005e0f0b7223 */ /* 0x000fe20000010062 */
[C---:B------:R-:W-:Y:S01]  /*4940*/  FMUL.FTZ R101, R41.reuse, R99 ;  /* 0x0000006329657220 */ /* 0x040fe20000410000 */
[----:B------:R-:W-:Y:S01]  /*4950*/  FFMA.FTZ R94, R41, R97, R102 ;  /* 0x00000061295e7223 */ /* 0x000fe20000010066 */
[----:B------:R-:W-:Y:S01]  /*4960*/  SHF.R.U32.HI R39, RZ, 0x10, R39 ;  /* 0x00000010ff277819 */ /* 0x000fe20000011627 */
[----:B------:R-:W-:-:S02]  /*4970*/  HADD2.F32 R102, -RZ, R95.H1_H1 ;  /* 0x3000005fff667230 */ /* 0x000fc40000004100 */
[----:B------:R-:W-:Y:S01]  /*4980*/  FFMA.FTZ R42, R42, R97, -R101 ;  /* 0x000000612a2a7223 */ /* 0x000fe20000010865 */
[--C-:B------:R-:W-:Y:S02]  /*4990*/  HADD2.F32 R41, -RZ, R96.reuse.H0_H0 ;  /* 0x20000060ff297230 */ /* 0x100fe40000004100 */
[----:B------:R-:W-:Y:S02]  /*49a0*/  HADD2.F32 R98, -RZ, R96.H1_H1 ;  /* 0x30000060ff627230 */ /* 0x000fe40000004100 */
[----:B------:R-:W-:Y:S02]  /*49b0*/  HADD2.F32 R15, -RZ, R13.H0_H0 ;  /* 0x2000000dff0f7230 */ /* 0x000fe40000004100 */
[----:B------:R-:W-:Y:S01]  /*49c0*/  FMUL.FTZ R104, R41, R102 ;  /* 0x0000006629687220 */ /* 0x000fe20000410000 */
[----:B------:R-:W-:Y:S01]  /*49d0*/  HADD2.F32 R43, -RZ, R43.H0_H0 ;  /* 0x2000002bff2b7230 */ /* 0x000fe20000004100 */
[----:B------:R-:W-:Y:S01]  /*49e0*/  F2FP.F16.F32.PACK_AB R9, R42, R9 ;  /* 0x000000092a09723e */ /* 0x000fe200000000ff */
[----:B------:R-:W-:-:S02]  /*49f0*/  HADD2.F32 R96, -RZ, R13.H1_H1 ;  /* 0x3000000dff607230 */ /* 0x000fc40000004100 */
[C---:B------:R-:W-:Y:S01]  /*4a00*/  FMUL.FTZ R102, R15.reuse, R102 ;  /* 0x000000660f667220 */ /* 0x040fe20000410000 */
[----:B------:R-:W-:Y:S02]  /*4a10*/  HADD2.F32 R100, -RZ, R95.H0_H0 ;  /* 0x2000005fff647230 */ /* 0x000fe40000004100 */
[-C--:B------:R-:W-:Y:S01]  /*4a20*/  FMUL.FTZ R95, R98, R43.reuse ;  /* 0x0000002b625f7220 */ /* 0x080fe20000410000 */
[----:B------:R-:W-:Y:S02]  /*4a30*/  HADD2.F32 R39, -RZ, R39.H0_H0 ;  /* 0x20000027ff277230 */ /* 0x000fe40000004100 */
[C---:B------:R-:W-:Y:S01]  /*4a40*/  FMUL.FTZ R43, R96.reuse, R43 ;  /* 0x0000002b602b7220 */ /* 0x040fe20000410000 */
[----:B------:R-:W-:Y:S02]  /*4a50*/  HADD2.F32 R37, -RZ, R37.H0_H0 ;  /* 0x20000025ff257230 */ /* 0x000fe40000004100 */
[-C--:B------:R-:W-:Y:S01]  /*4a60*/  FFMA.FTZ R13, R15, R100.reuse, -R104 ;  /* 0x000000640f0d7223 */ /* 0x080fe20000010868 */
[----:B------:R-:W-:Y:S01]  /*4a70*/  FFMA.FTZ R15, R41, R100, R102 ;  /* 0x00000064290f7223 */ /* 0x000fe20000010066 */
[----:B------:R-:W-:Y:S01]  /*4a80*/  FFMA.FTZ R96, R96, R39, -R95 ;  /* 0x0000002760607223 */ /* 0x000fe2000001085f */
[----:B------:R-:W-:-:S02]  /*4a90*/  HADD2.F32 R41, -RZ, R93.H1_H1 ;  /* 0x3000005dff297230 */ /* 0x000fc40000004100 */
[----:B------:R-:W-:Y:S01]  /*4aa0*/  FFMA.FTZ R98, R98, R39, R43 ;  /* 0x0000002762627223 */ /* 0x000fe2000001002b */
[----:B------:R-:W-:Y:S02]  /*4ab0*/  HADD2.F32 R95, -RZ, R40.H0_H0 ;  /* 0x20000028ff5f7230 */ /* 0x000fe40000004100 */
[----:B------:R-:W-:Y:S01]  /*4ac0*/  HADD2.F32 R93, -RZ, R93.H0_H0 ;  /* 0x2000005dff5d7230 */ /* 0x000fe20000004100 */
[----:B------:R-:W-:Y:S01]  /*4ad0*/  F2FP.F16.F32.PACK_AB R96, R96, R13 ;  /* 0x0000000d6060723e */ /* 0x000fe200000000ff */
[----:B------:R-:W-:Y:S01]  /*4ae0*/  HADD2.F32 R40, -RZ, R12.H0_H0 ;  /* 0x2000000cff287230 */ /* 0x000fe20000004100 */
[----:B------:R-:W-:Y:S01]  /*4af0*/  F2FP.F16.F32.PACK_AB R13, R94, R11 ;  /* 0x0000000b5e0d723e */ /* 0x000fe200000000ff */
[----:B------:R-:W-:Y:S01]  /*4b00*/  HADD2.F32 R39, -RZ, R8.H0_H0 ;  /* 0x20000008ff277230 */ /* 0x000fe20000004100 */
[----:B------:R-:W-:Y:S01]  /*4b10*/  F2FP.F16.F32.PACK_AB R15, R98, R15 ;  /* 0x0000000f620f723e */ /* 0x000fe200000000ff */
[----:B------:R-:W-:Y:S02]  /*4b20*/  HADD2.F32 R12, -RZ, R12.H1_H1 ;  /* 0x3000000cff0c7230 */ /* 0x000fe40000004100 */
[----:B------:R-:W-:-:S02]  /*4b30*/  HADD2.F32 R8, -RZ, R8.H1_H1 ;  /* 0x30000008ff087230 */ /* 0x000fc40000004100 */
[----:B------:R-:W-:Y:S02]  /*4b40*/  HADD2.F32 R43, -RZ, R36.H0_H0 ;  /* 0x20000024ff2b7230 */ /* 0x000fe40000004100 */
[-C--:B------:R-:W-:Y:S01]  /*4b50*/  FMUL.FTZ R36, R40, R93.reuse ;  /* 0x0000005d28247220 */ /* 0x080fe20000410000 */
[C---:B------:R-:W-:Y:S01]  /*4b60*/  FMUL.FTZ R93, R39.reuse, R93 ;  /* 0x0000005d275d7220 */ /* 0x040fe20000410000 */
[-C--:B------:R-:W-:Y:S01]  /*4b70*/  FMUL.FTZ R97, R12, R95.reuse ;  /* 0x0000005f0c617220 */ /* 0x080fe20000410000 */
[----:B------:R-:W-:Y:S01]  /*4b80*/  FMUL.FTZ R95, R8, R95 ;  /* 0x0000005f085f7220 */ /* 0x000fe20000410000 */
[-C--:B------:R-:W-:Y:S01]  /*4b90*/  FFMA.FTZ R36, R39, R41.reuse, -R36 ;  /* 0x0000002927247223 */ /* 0x080fe20000010824 */
[----:B------:R-:W-:Y:S01]  /*4ba0*/  FFMA.FTZ R93, R40, R41, R93 ;  /* 0x00000029285d7223 */ /* 0x000fe2000001005d */
[-C--:B------:R-:W-:Y:S01]  /*4bb0*/  FFMA.FTZ R97, R8, R43.reuse, -R97 ;  /* 0x0000002b08617223 */ /* 0x080fe20000010861 */
[----:B------:R-:W-:Y:S01]  /*4bc0*/  FFMA.FTZ R40, R12, R43, R95 ;  /* 0x0000002b0c287223 */ /* 0x000fe2000001005f */
[----:B------:R-:W-:-:S02]  /*4bd0*/  HADD2.F32 R12, -RZ, R14.H0_H0 ;  /* 0x2000000eff0c7230 */ /* 0x000fc40000004100 */
[----:B------:R-:W-:Y:S02]  /*4be0*/  HADD2.F32 R41, -RZ, R92.H0_H0 ;  /* 0x2000005cff297230 */ /* 0x000fe40000004100 */
[----:B------:R-:W-:Y:S02]  /*4bf0*/  HADD2.F32 R43, -RZ, R38.H0_H0 ;  /* 0x20000026ff2b7230 */ /* 0x000fe40000004100 */
[----:B------:R-:W-:Y:S02]  /*4c00*/  HADD2.F32 R8, -RZ, R10.H0_H0 ;  /* 0x2000000aff087230 */ /* 0x000fe40000004100 */
[-C--:B------:R-:W-:Y:S01]  /*4c10*/  FMUL.FTZ R95, R12, R41.reuse ;  /* 0x000000290c5f7220 */ /* 0x080fe20000410000 */
[----:B------:R-:W-:Y:S02]  /*4c20*/  HADD2.F32 R14, -RZ, R14.H1_H1 ;  /* 0x3000000eff0e7230 */ /* 0x000fe40000004100 */
[----:B------:R-:W-:Y:S02]  /*4c30*/  HADD2.F32 R10, -RZ, R10.H1_H1 ;  /* 0x3000000aff0a7230 */ /* 0x000fe40000004100 */
[----:B------:R-:W-:Y:S01]  /*4c40*/  FMUL.FTZ R41, R8, R41 ;  /* 0x0000002908297220 */ /* 0x000fe20000410000 */
[----:B------:R-:W-:-:S02]  /*4c50*/  HADD2.F32 R39, -RZ, R92.H1_H1 ;  /* 0x3000005cff277230 */ /* 0x000fc40000004100 */
[-C--:B------:R-:W-:Y:S01]  /*4c60*/  FMUL.FTZ R99, R14, R43.reuse ;  /* 0x0000002b0e637220 */ /* 0x080fe20000410000 */
[----:B------:R-:W-:Y:S02]  /*4c70*/  IMAD.MOV.U32 R11, RZ, RZ, R96 ;  /* 0x000000ffff0b7224 */ /* 0x000fe400078e0060 */
[----:B------:R-:W-:Y:S01]  /*4c80*/  FMUL.FTZ R43, R10, R43 ;  /* 0x0000002b0a2b7220 */ /* 0x000fe20000410000 */
[-C--:B------:R-:W-:Y:S01]  /*4c90*/  FFMA.FTZ R95, R8, R39.reuse, -R95 ;  /* 0x00000027085f7223 */ /* 0x080fe2000001085f */
[----:B------:R-:W-:Y:S01]  /*4ca0*/  FFMA.FTZ R41, R12, R39, R41 ;  /* 0x000000270c297223 */ /* 0x000fe20000010029 */
[-C--:B------:R-:W-:Y:S01]  /*4cb0*/  FFMA.FTZ R10, R10, R37.reuse, -R99 ;  /* 0x000000250a0a7223 */ /* 0x080fe20000010863 */
[----:B------:R-:W-:Y:S01]  /*4cc0*/  FFMA.FTZ R14, R14, R37, R43 ;  /* 0x000000250e0e7223 */ /* 0x000fe2000001002b */
[----:B------:R-:W-:Y:S02]  /*4cd0*/  F2FP.F16.F32.PACK_AB R8, R97, R36 ;  /* 0x000000246108723e */ /* 0x000fe400000000ff */
[----:B------:R-:W-:-:S02]  /*4ce0*/  F2FP.F16.F32.PACK_AB R12, R40, R93 ;  /* 0x0000005d280c723e */ /* 0x000fc400000000ff */
[----:B------:R-:W-:Y:S02]  /*4cf0*/  F2FP.F16.F32.PACK_AB R10, R10, R95 ;  /* 0x0000005f0a0a723e */ /* 0x000fe400000000ff */
[----:B------:R-:W-:-:S07]  /*4d00*/  F2FP.F16.F32.PACK_AB R14, R14, R41 ;  /* 0x000000290e0e723e */ /* 0x000fce00000000ff */
.L_x_1626:
[----:B------:R-:W-:Y:S05]  /*4d10*/  BSYNC B2 ;  /* 0x0000000000027941 */ /* 0x000fea0003800000 */
.L_x_1625:
[----:B------:R-:W-:Y:S01]  /*4d20*/  ISETP.GE.AND P4, PT, R91, R85, PT ;  /* 0x000000555b00720c */ /* 0x000fe20003f86270 */
[----:B0-----:R0:W-:-:S12]  /*4d30*/  ST.E.128 desc[UR42][R78.64], R8 ;  /* 0x000000084e007985 */ /* 0x0011d8000c101d2a */
[----:B------:R-:W-:-:S05]  /*4d40*/  @!P4 IMAD.WIDE R80, R91, 0x2, R80 ;  /* 0x000000025b50c825 */ /* 0x000fca00078e0250 */
[----:B---3--:R0:W-:Y:S02]  /*4d50*/  @!P4 ST.E.128 desc[UR42][R80.64], R12 ;  /* 0x0000000c5000c985 */ /* 0x0081e4000c101d2a */
.L_x_1624:
[----:B------:R-:W-:Y:S05]  /*4d60*/  BSYNC B1 ;  /* 0x0000000000017941 */ /* 0x000fea0003800000 */
.L_x_1623:
[----:B------:R-:W-:-:S03]  /*4d70*/  UMOV UR4, 0xffffffff ;  /* 0xffffffff00047882 */ /* 0x000fc60000000000 */
[----:B------:R-:W-:Y:S05]  /*4d80*/  BRA.DIV UR4, `(.L_x_1627) ;  /* 0x000001d6042c7947 */ /* 0x000fea000b800000 */
[----:B--2---:R-:W2:Y:S04]  /*4d90*/  SHFL.IDX PT, R83, R83, 0x1, 0x1c1f ;  /* 0x003c1f0053537f89 */ /* 0x004ea800000e0000 */
[----:B------:R-:W0:Y:S02]  /*4da0*/  SHFL.IDX PT, R82, R82, 0x1, 0x1c1f ;  /* 0x003c1f0052527f89 */ /* 0x000e2400000e0000 */
.L_x_1939:
[----:B0-----:R-:W0:Y:S02]  /*4db0*/  S2R R8, SR_TID.X ;  /* 0x0000000000087919 */ /* 0x001e240000002100 */
[----:B0-----:R-:W-:-:S05]  /*4dc0*/  VIADD R9, R8, 0xffffff80 ;  /* 0xffffff8008097836 */ /* 0x001fca0000000000 */
[----:B------:R-:W-:-:S04]  /*4dd0*/  SHF.R.S32.HI R8, RZ, 0x1f, R9 ;  /* 0x0000001fff087819 */ /* 0x000fc80000011409 */
[----:B------:R-:W-:-:S04]  /*4de0*/  LEA.HI R8, R8, R9, RZ, 0x2 ;  /* 0x0000000908087211 */ /* 0x000fc800078f10ff */
[----:B------:R-:W-:-:S05]  /*4df0*/  SHF.R.S32.HI R8, RZ, 0x2, R8 ;  /* 0x00000002ff087819 */ /* 0x000fca0000011408 */
[----:B------:R-:W-:-:S05]  /*4e00*/  VIADD R8, R8, 0x60 ;  /* 0x0000006008087836 */ /* 0x000fca0000000000 */
[----:B------:R-:W-:-:S13]  /*4e10*/  ISETP.GE.OR P4, PT, R8, R76, P1 ;  /* 0x0000004c0800720c */ /* 0x000fda0000f86670 */
[----:B------:R-:W-:Y:S05]  /*4e20*/  @P4 BRA `(.L_x_1610) ;  /* 0x0000000c00044947 */ /* 0x000fea0003800000 */
[----:B------:R-:W5:Y:S04]  /*4e30*/  LDL R11, [R1+0x38] ;  /* 0x00003800010b7983 */ /* 0x000f680000100800 */
[----:B------:R-:W3:Y:S04]  /*4e40*/  LDL R10, [R1+0x64] ;  /* 0x00006400010a7983 */ /* 0x000ee80000100800 */
[----:B------:R-:W4:Y:S01]  /*4e50*/  LDL R9, [R1+0x48] ;  /* 0x0000480001097983 */ /* 0x000f220000100800 */
[----:B------:R-:W-:Y:S01]  /*4e60*/  SEL R87, R58, R87, !P0 ;  /* 0x000000573a577207 */ /* 0x000fe20004000000 */
[----:B------:R-:W-:Y:S01]  /*4e70*/  BSSY B1, `(.L_x_1628) ;  /* 0x0000068000017945 */ /* 0x000fe20003800000 */
[----:B------:R-:W-:-:S02]  /*4e80*/  LEA R36, P4, R6, R82, 0x1 ;  /* 0x0000005206247211 */ /* 0x000fc400078808ff */
[----:B------:R-:W-:Y:S02]  /*4e90*/  SHF.R.S32.HI R8, RZ, 0x1f, R87 ;  /* 0x0000001fff087819 */ /* 0x000fe40000011457 */
[----:B--2---:R-:W-:Y:S02]  /*4ea0*/  LEA.HI.X R37, R6, R83, R4, 0x1, P4 ;  /* 0x0000005306257211 */ /* 0x004fe400020f0c04 */
[----:B------:R-:W-:-:S04]  /*4eb0*/  LEA.HI R8, R8, R87, RZ, 0x4 ;  /* 0x0000005708087211 */ /* 0x000fc800078f20ff */
[----:B------:R-:W-:-:S05]  /*4ec0*/  LEA.HI.SX32 R8, R8, R5, 0x1c ;  /* 0x0000000508087211 */ /* 0x000fca00078fe2ff */
[----:B------:R-:W-:-:S05]  /*4ed0*/  IMAD.SHL.U32 R38, R8, 0x8, RZ ;  /* 0x0000000808267824 */ /* 0x000fca00078e00ff */
[----:B-----5:R-:W-:-:S04]  /*4ee0*/  LOP3.LUT R8, R11, 0x38, R38, 0xf8, !PT ;  /* 0x000000380b087812 */ /* 0x020fc800078ef826 */
[----:B---3--:R-:W-:-:S05]  /*4ef0*/  LOP3.LUT R8, R8, R10, RZ, 0x3c, !PT ;  /* 0x0000000a08087212 */ /* 0x008fca00078e3cff */
[----:B----4-:R-:W-:Y:S02]  /*4f00*/  IMAD.IADD R8, R9, 0x1, R8 ;  /* 0x0000000109087824 */ /* 0x010fe400078e0208 */
[C---:B------:R-:W-:Y:S02]  /*4f10*/  IMAD R9, R23.reuse, 0x2000, R0 ;  /* 0x0000200017097824 */ /* 0x040fe400078e0200 */
[----:B------:R-:W-:-:S03]  /*4f20*/  IMAD R11, R23, 0x2000, R8 ;  /* 0x00002000170b7824 */ /* 0x000fc600078e0208 */
[----:B------:R-:W-:Y:S01]  /*4f30*/  LEA R9, R9, R2, 0x1 ;  /* 0x0000000209097211 */ /* 0x000fe200078e08ff */
[----:B------:R-:W-:-:S05]  /*4f40*/  IMAD R12, R11, 0x2, R2 ;  /* 0x000000020b0c7824 */ /* 0x000fca00078e0202 */
[----:B------:R-:W0:Y:S04]  /*4f50*/  LDS.128 R8, [R9+0xe400] ;  /* 0x00e4000009087984 */ /* 0x000e280000000c00 */
[----:B------:R-:W2:Y:S01]  /*4f60*/  LDS.128 R12, [R12+0xe400] ;  /* 0x00e400000c0c7984 */ /* 0x000ea20000000c00 */
[----:B------:R-:W-:Y:S05]  /*4f70*/  @P3 BRA `(.L_x_1629) ;  /* 0x00000004005c3947 */ /* 0x000fea0003800000 */
[----:B0-----:R-:W-:Y:S01]  /*4f80*/  IMAD.MOV.U32 R43, RZ, RZ, R8 ;  /* 0x000000ffff2b7224 */ /* 0x001fe200078e0008 */
[----:B------:R-:W-:Y:S01]  /*4f90*/  SHF.R.U64 R42, R48, 0x10, R49 ;  /* 0x00000010302a7819 */ /* 0x000fe20000001231 */
[----:B--2---:R-:W-:Y:S01]  /*4fa0*/  IMAD.MOV.U32 R8, RZ, RZ, R13 ;  /* 0x000000ffff087224 */ /* 0x004fe200078e000d */
[----:B------:R-:W-:Y:S01]  /*4fb0*/  SHF.R.U32.HI R48, RZ, 0x10, R49 ;  /* 0x00000010ff307819 */ /* 0x000fe20000011631 */
[----:B------:R-:W-:Y:S01]  /*4fc0*/  HADD2.F32 R49, -RZ, R90.H1_H1 ;  /* 0x3000005aff317230 */ /* 0x000fe20000004100 */
[--C-:B------:R-:W-:Y:S01]  /*4fd0*/  SHF.R.U64 R41, R44, 0x10, R45.reuse ;  /* 0x000000102c297819 */ /* 0x100fe2000000122d */
[----:B------:R-:W-:Y:S01]  /*4fe0*/  IMAD.MOV.U32 R44, RZ, RZ, R12 ;  /* 0x000000ffff2c7224 */ /* 0x000fe200078e000c */
[----:B------:R-:W-:Y:S01]  /*4ff0*/  SHF.R.U32.HI R79, RZ, 0x10, R45 ;  /* 0x00000010ff4f7819 */ /* 0x000fe2000001162d */
[----:B------:R-:W-:Y:S01]  /*5000*/  IMAD.MOV.U32 R45, RZ, RZ, R15 ;  /* 0x000000ffff2d7224 */ /* 0x000fe200078e000f */
[--C-:B------:R-:W-:Y:S01]  /*5010*/  SHF.R.U64 R39, R46, 0x10, R47.reuse ;  /* 0x000000102e277819 */ /* 0x100fe2000000122f */
[--C-:B------:R-:W-:Y:S01]  /*5020*/  HADD2.F32 R12, -RZ, R8.reuse.H0_H0 ;  /* 0x20000008ff0c7230 */ /* 0x100fe20000004100 */
[----:B------:R-:W-:Y:S01]  /*5030*/  SHF.R.U32.HI R78, RZ, 0x10, R47 ;  /* 0x00000010ff4e7819 */ /* 0x000fe2000001162f */
[----:B------:R-:W-:Y:S01]  /*5040*/  HADD2.F32 R15, -RZ, R8.H1_H1 ;  /* 0x30000008ff0f7230 */ /* 0x000fe20000004100 */
[----:B------:R-:W-:Y:S01]  /*5050*/  SHF.R.U64 R40, R50, 0x10, R51 ;  /* 0x0000001032287819 */ /* 0x000fe20000001233 */
[----:B------:R-:W-:Y:S01]  /*5060*/  IMAD.MOV.U32 R13, RZ, RZ, R11 ;  /* 0x000000ffff0d7224 */ /* 0x000fe200078e000b */
[----:B------:R-:W-:Y:S01]  /*5070*/  SHF.R.U32.HI R51, RZ, 0x10, R51 ;  /* 0x00000010ff337819 */ /* 0x000fe20000011633 */
[----:B------:R-:W-:-:S02]  /*5080*/  HADD2.F32 R8, -RZ, R9.H0_H0 ;  /* 0x20000009ff087230 */ /* 0x000fc40000004100 */
[----:B------:R-:W-:Y:S02]  /*5090*/  HADD2.F32 R48, -RZ, R48.H0_H0 ;  /* 0x20000030ff307230 */ /* 0x000fe40000004100 */
[----:B------:R-:W-:Y:S02]  /*50a0*/  HADD2.F32 R11, -RZ, R9.H1_H1 ;  /* 0x30000009ff0b7230 */ /* 0x000fe40000004100 */
[-C--:B------:R-:W-:Y:S01]  /*50b0*/  FMUL.FTZ R9, R12, R49.reuse ;  /* 0x000000310c097220 */ /* 0x080fe20000410000 */
[----:B------:R-:W-:Y:S02]  /*50c0*/  HADD2.F32 R47, -RZ, R90.H0_H0 ;  /* 0x2000005aff2f7230 */ /* 0x000fe40000004100 */
[C---:B------:R-:W-:Y:S01]  /*50d0*/  FMUL.FTZ R49, R8.reuse, R49 ;  /* 0x0000003108317220 */ /* 0x040fe20000410000 */
[----:B------:R-:W-:Y:S02]  /*50e0*/  HADD2.F32 R46, -RZ, R79.H0_H0 ;  /* 0x2000004fff2e7230 */ /* 0x000fe40000004100 */
[-C--:B------:R-:W-:Y:S01]  /*50f0*/  FMUL.FTZ R50, R15, R48.reuse ;  /* 0x000000300f327220 */ /* 0x080fe20000410000 */
[C---:B------:R-:W-:Y:S01]  /*5100*/  FMUL.FTZ R48, R11.reuse, R48 ;  /* 0x000000300b307220 */ /* 0x040fe20000410000 */
[-C--:B------:R-:W-:Y:S01]  /*5110*/  FFMA.FTZ R8, R8, R47.reuse, -R9 ;  /* 0x0000002f08087223 */ /* 0x080fe20000010809 */
[----:B------:R-:W-:Y:S01]  /*5120*/  FFMA.FTZ R9, R12, R47, R49 ;  /* 0x0000002f0c097223 */ /* 0x000fe20000010031 */
[-C--:B------:R-:W-:Y:S01]  /*5130*/  FFMA.FTZ R11, R11, R46.reuse, -R50 ;  /* 0x0000002e0b0b7223 */ /* 0x080fe20000010832 */
[----:B------:R-:W-:Y:S01]  /*5140*/  FFMA.FTZ R12, R15, R46, R48 ;  /* 0x0000002e0f0c7223 */ /* 0x000fe20000010030 */
[----:B------:R-:W-:-:S02]  /*5150*/  HADD2.F32 R46, -RZ, R45.H0_H0 ;  /* 0x2000002dff2e7230 */ /* 0x000fc40000004100 */
[----:B------:R-:W-:Y:S01]  /*5160*/  HADD2.F32 R45, -RZ, R45.H1_H1 ;  /* 0x3000002dff2d7230 */ /* 0x000fe20000004100 */
[----:B------:R-:W-:Y:S01]  /*5170*/  F2FP.F16.F32.PACK_AB R11, R11, R8 ;  /* 0x000000080b0b723e */ /* 0x000fe200000000ff */
[----:B------:R-:W-:Y:S02]  /*5180*/  HADD2.F32 R15, -RZ, R13.H0_H0 ;  /* 0x2000000dff0f7230 */ /* 0x000fe40000004100 */
[----:B------:R-:W-:Y:S02]  /*5190*/  HADD2.F32 R50, -RZ, R51.H0_H0 ;  /* 0x20000033ff327230 */ /* 0x000fe40000004100 */
[----:B------:R-:W-:Y:S02]  /*51a0*/  HADD2.F32 R49, -RZ, R89.H0_H0 ;  /* 0x20000059ff317230 */ /* 0x000fe40000004100 */
[----:B------:R-:W-:Y:S02]  /*51b0*/  HADD2.F32 R13, -RZ, R13.H1_H1 ;  /* 0x3000000dff0d7230 */ /* 0x000fe40000004100 */
[----:B------:R-:W-:Y:S01]  /*51c0*/  FMUL.FTZ R80, R45, R50 ;  /* 0x000000322d507220 */ /* 0x000fe20000410000 */
[----:B------:R-:W-:-:S02]  /*51d0*/  HADD2.F32 R47, -RZ, R84.H1_H1 ;  /* 0x30000054ff2f7230 */ /* 0x000fc40000004100 */
[-C--:B------:R-:W-:Y:S01]  /*51e0*/  FMUL.FTZ R51, R15, R49.reuse ;  /* 0x000000310f337220 */ /* 0x080fe20000410000 */
[----:B------:R-:W-:Y:S02]  /*51f0*/  HADD2.F32 R48, -RZ, R78.H0_H0 ;  /* 0x2000004eff307230 */ /* 0x000fe40000004100 */
[C---:B------:R-:W-:Y:S01]  /*5200*/  FMUL.FTZ R78, R46.reuse, R49 ;  /* 0x000000312e4e7220 */ /* 0x040fe20000410000 */
[----:B------:R-:W-:Y:S01]  /*5210*/  FMUL.FTZ R50, R13, R50 ;  /* 0x000000320d327220 */ /* 0x000fe20000410000 */
[----:B------:R-:W-:Y:S02]  /*5220*/  HADD2.F32 R42, -RZ, R42.H0_H0 ;  /* 0x2000002aff2a7230 */ /* 0x000fe40000004100 */
[-C--:B------:R-:W-:Y:S01]  /*5230*/  FFMA.FTZ R51, R46, R47.reuse, R51 ;  /* 0x0000002f2e337223 */ /* 0x080fe20000010033 */
[----:B------:R-:W-:Y:S01]  /*5240*/  FFMA.FTZ R49, R15, R47, -R78 ;  /* 0x0000002f0f317223 */ /* 0x000fe2000001084e */
[-C--:B------:R-:W-:Y:S01]  /*5250*/  FFMA.FTZ R80, R13, R48.reuse, -R80 ;  /* 0x000000300d507223 */ /* 0x080fe20000010850 */
[----:B------:R-:W-:Y:S01]  /*5260*/  FFMA.FTZ R90, R45, R48, R50 ;  /* 0x000000302d5a7223 */ /* 0x000fe20000010032 */
[----:B------:R-:W-:-:S02]  /*5270*/  HADD2.F32 R48, -RZ, R89.H1_H1 ;  /* 0x30000059ff307230 */ /* 0x000fc40000004100 */
[--C-:B------:R-:W-:Y:S01]  /*5280*/  HADD2.F32 R15, -RZ, R44.reuse.H0_H0 ;  /* 0x2000002cff0f7230 */ /* 0x100fe20000004100 */
[----:B------:R-:W-:Y:S01]  /*5290*/  F2FP.F16.F32.PACK_AB R49, R80, R49 ;  /* 0x000000315031723e */ /* 0x000fe200000000ff */
[--C-:B------:R-:W-:Y:S02]  /*52a0*/  HADD2.F32 R13, -RZ, R43.reuse.H0_H0 ;  /* 0x2000002bff0d7230 */ /* 0x100fe40000004100 */
[----:B------:R-:W-:Y:S02]  /*52b0*/  HADD2.F32 R44, -RZ, R44.H1_H1 ;  /* 0x3000002cff2c7230 */ /* 0x000fe40000004100 */
[-C--:B------:R-:W-:Y:S01]  /*52c0*/  FMUL.FTZ R50, R15, R48.reuse ;  /* 0x000000300f327220 */ /* 0x080fe20000410000 */
[----:B------:R-:W-:Y:S02]  /*52d0*/  HADD2.F32 R43, -RZ, R43.H1_H1 ;  /* 0x3000002bff2b7230 */ /* 0x000fe40000004100 */
[----:B------:R-:W-:Y:S01]  /*52e0*/  FMUL.FTZ R48, R13, R48 ;  /* 0x000000300d307220 */ /* 0x000fe20000410000 */
[----:B------:R-:W-:-:S02]  /*52f0*/  HADD2.F32 R46, -RZ, R86.H0_H0 ;  /* 0x20000056ff2e7230 */ /* 0x000fc40000004100 */
[CC--:B------:R-:W-:Y:S01]  /*5300*/  FMUL.FTZ R78, R44.reuse, R42.reuse ;  /* 0x0000002a2c4e7220 */ /* 0x0c0fe20000410000 */
[----:B------:R-:W-:Y:S02]  /*5310*/  HADD2.F32 R41, -RZ, R41.H0_H0 ;  /* 0x20000029ff297230 */ /* 0x000fe40000004100 */
[----:B------:R-:W-:Y:S01]  /*5320*/  FMUL.FTZ R45, R43, R42 ;  /* 0x0000002a2b2d7220 */ /* 0x000fe20000410000 */
[----:B------:R-:W-:Y:S02]  /*5330*/  HADD2.F32 R86, -RZ, R86.H1_H1 ;  /* 0x30000056ff567230 */ /* 0x000fe40000004100 */
[-C--:B------:R-:W-:Y:S01]  /*5340*/  FFMA.FTZ R48, R15, R46.reuse, R48 ;  /* 0x0000002e0f307223 */ /* 0x080fe20000010030 */
[----:B------:R-:W-:Y:S01]  /*5350*/  FFMA.FTZ R50, R13, R46, -R50 ;  /* 0x0000002e0d327223 */ /* 0x000fe20000010832 */
[-C--:B------:R-:W-:Y:S01]  /*5360*/  FFMA.FTZ R43, R43, R41.reuse, -R78 ;  /* 0x000000292b2b7223 */ /* 0x080fe2000001084e */
[----:B------:R-:W-:Y:S01]  /*5370*/  FFMA.FTZ R45, R44, R41, R45 ;  /* 0x000000292c2d7223 */ /* 0x000fe2000001002d */
[----:B------:R-:W-:-:S02]  /*5380*/  HADD2.F32 R15, -RZ, R14.H0_H0 ;  /* 0x2000000eff0f7230 */ /* 0x000fc40000004100 */
[----:B------:R-:W-:Y:S01]  /*5390*/  HADD2.F32 R41, -RZ, R40.H0_H0 ;  /* 0x20000028ff297230 */ /* 0x000fe20000004100 */
[----:B------:R-:W-:Y:S01]  /*53a0*/  F2FP.F16.F32.PACK_AB R8, R43, R50 ;  /* 0x000000322b08723e */ /* 0x000fe200000000ff */
[----:B------:R-:W-:Y:S02]  /*53b0*/  HADD2.F32 R13, -RZ, R10.H0_H0 ;  /* 0x2000000aff0d7230 */ /* 0x000fe40000004100 */
[-C--:B------:R-:W-:Y:S01]  /*53c0*/  FMUL.FTZ R40, R15, R86.reuse ;  /* 0x000000560f287220 */ /* 0x080fe20000410000 */
[----:B------:R-:W-:Y:S02]  /*53d0*/  HADD2.F32 R14, -RZ, R14.H1_H1 ;  /* 0x3000000eff0e7230 */ /* 0x000fe40000004100 */
[----:B------:R-:W-:Y:S02]  /*53e0*/  HADD2.F32 R10, -RZ, R10.H1_H1 ;  /* 0x3000000aff0a7230 */ /* 0x000fe40000004100 */
[----:B------:R-:W-:Y:S01]  /*53f0*/  FMUL.FTZ R86, R13, R86 ;  /* 0x000000560d567220 */ /* 0x000fe20000410000 */
[----:B------:R-:W-:-:S02]  /*5400*/  HADD2.F32 R84, -RZ, R84.H0_H0 ;  /* 0x20000054ff547230 */ /* 0x000fc40000004100 */
[-C--:B------:R-:W-:Y:S01]  /*5410*/  FMUL.FTZ R47, R14, R41.reuse ;  /* 0x000000290e2f7220 */ /* 0x080fe20000410000 */
[----:B------:R-:W-:Y:S02]  /*5420*/  HADD2.F32 R39, -RZ, R39.H0_H0 ;  /* 0x20000027ff277230 */ /* 0x000fe40000004100 */
[C---:B------:R-:W-:Y:S01]  /*5430*/  FMUL.FTZ R41, R10.reuse, R41 ;  /* 0x000000290a297220 */ /* 0x040fe20000410000 */
[-C--:B------:R-:W-:Y:S01]  /*5440*/  FFMA.FTZ R40, R13, R84.reuse, -R40 ;  /* 0x000000540d287223 */ /* 0x080fe20000010828 */
[----:B------:R-:W-:Y:S01]  /*5450*/  FFMA.FTZ R86, R15, R84, R86 ;  /* 0x000000540f567223 */ /* 0x000fe20000010056 */
[-C--:B------:R-:W-:Y:S01]  /*5460*/  FFMA.FTZ R47, R10, R39.reuse, -R47 ;  /* 0x000000270a2f7223 */ /* 0x080fe2000001082f */
[----:B------:R-:W-:Y:S01]  /*5470*/  FFMA.FTZ R41, R14, R39, R41 ;  /* 0x000000270e297223 */ /* 0x000fe20000010029 */
[----:B------:R-:W-:Y:S01]  /*5480*/  F2FP.F16.F32.PACK_AB R13, R12, R9 ;  /* 0x000000090c0d723e */ /* 0x000fe200000000ff */
[----:B------:R-:W-:Y:S01]  /*5490*/  IMAD.MOV.U32 R9, RZ, RZ, R11 ;  /* 0x000000ffff097224 */ /* 0x000fe200078e000b */
[----:B------:R-:W-:Y:S01]  /*54a0*/  F2FP.F16.F32.PACK_AB R15, R90, R51 ;  /* 0x000000335a0f723e */ /* 0x000fe200000000ff */
[----:B------:R-:W-:Y:S01]  /*54b0*/  IMAD.MOV.U32 R11, RZ, RZ, R49 ;  /* 0x000000ffff0b7224 */ /* 0x000fe200078e0031 */
[----:B------:R-:W-:-:S02]  /*54c0*/  F2FP.F16.F32.PACK_AB R12, R45, R48 ;  /* 0x000000302d0c723e */ /* 0x000fc400000000ff */
[----:B------:R-:W-:Y:S02]  /*54d0*/  F2FP.F16.F32.PACK_AB R10, R47, R40 ;  /* 0x000000282f0a723e */ /* 0x000fe400000000ff */
[----:B------:R-:W-:-:S07]  /*54e0*/  F2FP.F16.F32.PACK_AB R14, R41, R86 ;  /* 0x00000056290e723e */ /* 0x000fce00000000ff */
.L_x_1629:
[----:B------:R-:W-:Y:S05]  /*54f0*/  BSYNC B1 ;  /* 0x0000000000017941 */ /* 0x000fea0003800000 */
.L_x_1628:
[----:B------:R-:W-:Y:S01]  /*5500*/  ISETP.GE.AND P3, PT, R38, R85, PT ;  /* 0x000000552600720c */ /* 0x000fe20003f66270 */
[----:B0-----:R0:W-:Y:S02]  /*5510*/  ST.E.128 desc[UR42][R36.64], R8 ;  /* 0x0000000824007985 */ /* 0x0011e4000c101d2a */
[----:B0-----:R-:W-:Y:S01]  /*5520*/  IMAD.MOV.U32 R8, RZ, RZ, R82 ;  /* 0x000000ffff087224 */ /* 0x001fe200078e0052 */
[----:B------:R-:W-:-:S09]  /*5530*/  MOV R9, R83 ;  /* 0x0000005300097202 */ /* 0x000fd20000000f00 */
[----:B------:R-:W-:Y:S05]  /*5540*/  @P3 BRA `(.L_x_1610) ;  /* 0x00000004003c3947 */ /* 0x000fea0003800000 */
[----:B------:R-:W-:-:S05]  /*5550*/  IMAD.WIDE R8, R38, 0x2, R8 ;  /* 0x0000000226087825 */ /* 0x000fca00078e0208 */
[----:B--2---:R0:W-:Y:S01]  /*5560*/  ST.E.128 desc[UR42][R8.64], R12 ;  /* 0x0000000c08007985 */ /* 0x0041e2000c101d2a */
[----:B------:R-:W-:Y:S05]  /*5570*/  BRA `(.L_x_1610) ;  /* 0x0000000400307947 */ /* 0x000fea0003800000 */
.L_x_1591:
[----:B------:R-:W-:-:S06]  /*5580*/  UISETP.NE.AND UP0, UPT, UR39, 0x3, UPT ;  /* 0x000000032700788c */ /* 0x000fcc000bf05270 */
[----:B------:R-:W-:-:S13]  /*5590*/  PLOP3.LUT P5, PT, PT, PT, UP0, 0x80, 0x0 ;  /* 0x000000000000781c */ /* 0x000fda0003faf008 */
[----:B------:R-:W-:Y:S05]  /*55a0*/  @!P5 BRA `(.L_x_1630) ;  /* 0x000000000004d947 */ /* 0x000fea0003800000 */
[----:B------:R-:W-:Y:S01]  /*55b0*/  BPT.TRAP 0x1 ;  /* 0x000000040000795c */ /* 0x000fe20000300000 */
.L_x_1630:
[----:B------:R-:W2:Y:S01]  /*55c0*/  LDL R8, [R1+0x14] ;  /* 0x0000140001087983 */ /* 0x000ea20000100800 */
[----:B------:R-:W-:Y:S01]  /*55d0*/  IMAD R69, R23, 0x8, R2 ;  /* 0x0000000817457824 */ /* 0x000fe200078e0202 */
[----:B------:R-:W-:Y:S01]  /*55e0*/  BSSY B1, `(.L_x_1631) ;  /* 0x0000005000017945 */ /* 0x000fe20003800000 */
[----:B------:R-:W-:Y:S02]  /*55f0*/  SHF.R.S32.HI R74, RZ, 0x1f, R73 ;  /* 0x0000001fff4a7819 */ /* 0x000fe40000011449 */
[----:B--2---:R-:W-:-:S04]  /*5600*/  SHF.L.U32 R77, R8, 0x1f, RZ ;  /* 0x0000001f084d7819 */ /* 0x004fc800000006ff */
[----:B------:R-:W0:Y:S02]  /*5610*/  SYNCS.PHASECHK.TRANS64.TRYWAIT P3, [R69+URZ+0x16890], R77 ;  /* 0x0168904d450075a7 */ /* 0x000e24000806017f */
[----:B0-----:R-:W-:Y:S05]  /*5620*/  @!P3 BRA `(.L_x_1632) ;  /* 0x000001cc0050b947 */ /* 0x001fea0003800000 */
.L_x_1940:
[----:B------:R-:W-:Y:S05]  /*5630*/  BSYNC B1 ;  /* 0x0000000000017941 */ /* 0x000fea0003800000 */
.L_x_1631:
[----:B------:R-:W2:Y:S01]  /*5640*/  LDL R12, [R1+0x4] ;  /* 0x00000400010c7983 */ /* 0x000ea20000100800 */
[----:B------:R-:W-:Y:S01]  /*5650*/  ULDC.64 UR4, c[0x0][0x300] ;  /* 0x0000c00000047ab9 */ /* 0x000fe20000000a00 */
[----:B-----5:R-:W-:Y:S01]  /*5660*/  SHF.R.S32.HI R75, RZ, 0x1f, R72 ;  /* 0x0000001fff4b7819 */ /* 0x020fe20000011448 */
[----:B------:R-:W-:Y:S01]  /*5670*/  IMAD R10, R74, UR4, RZ ;  /* 0x000000044a0a7c24 */ /* 0x000fe2000f8e02ff */
[----:B------:R-:W1:Y:S01]  /*5680*/  S2R R14, SR_TID.X ;  /* 0x00000000000e7919 */ /* 0x000e620000002100 */
[----:B------:R-:W-:Y:S01]  /*5690*/  IMAD.WIDE.U32 R8, R73, UR4, RZ ;  /* 0x0000000449087c25 */ /* 0x000fe2000f8e00ff */
[----:B------:R-:W-:-:S03]  /*56a0*/  ULDC.64 UR6, c[0x0][0x2e8] ;  /* 0x0000ba0000067ab9 */ /* 0x000fc60000000a00 */
        /* <DEDUP_REMOVED lines=9> */
[----:B------:R-:W-:Y:S02]  /*5740*/  IMAD.IADD R9, R9, 0x1, R13 ;  /* 0x0000000109097824 */ /* 0x000fe400078e020d */
[----:B-1----:R-:W-:Y:S02]  /*5750*/  VIADD R14, R14, 0xffffff80 ;  /* 0xffffff800e0e7836 */ /* 0x002fe40000000000 */
[----:B--2---:R-:W-:Y:S01]  /*5760*/  IMAD.WIDE.U32 R8, R12, UR4, R8 ;  /* 0x000000040c087c25 */ /* 0x004fe2000f8e0008 */
[----:B------:R-:W-:-:S03]  /*5770*/  UMOV UR4, 0xffffffff ;  /* 0xffffffff00047882 */ /* 0x000fc60000000000 */
[----:B------:R-:W-:Y:S01]  /*5780*/  IMAD R9, R12, UR5, R9 ;  /* 0x000000050c097c24 */ /* 0x000fe2000f8e0209 */
[----:B------:R-:W-:Y:S02]  /*5790*/  SHF.R.S32.HI R12, RZ, 0x1f, R14 ;  /* 0x0000001fff0c7819 */ /* 0x000fe4000001140e */
[----:B------:R-:W-:Y:S02]  /*57a0*/  LEA R36, P3, R8, UR6, 0x1 ;  /* 0x0000000608247c11 */ /* 0x000fe4000f8608ff */
[----:B------:R-:W-:Y:S02]  /*57b0*/  LEA.HI R12, R12, R14, RZ, 0x2 ;  /* 0x0000000e0c0c7211 */ /* 0x000fe400078f10ff */
[----:B------:R-:W-:Y:S02]  /*57c0*/  LEA.HI.X R38, R8, UR7, R9, 0x1, P3 ;  /* 0x0000000708267c11 */ /* 0x000fe400098f0c09 */
[----:B------:R-:W-:-:S05]  /*57d0*/  SHF.R.S32.HI R12, RZ, 0x2, R12 ;  /* 0x00000002ff0c7819 */ /* 0x000fca000001140c */
[----:B------:R-:W-:-:S05]  /*57e0*/  IMAD.IADD R39, R76, 0x1, -R12 ;  /* 0x000000014c277824 */ /* 0x000fca00078e0a0c */
[----:B------:R-:W-:Y:S01]  /*57f0*/  ISETP.GE.AND P3, PT, R39, 0x1, PT ;  /* 0x000000012700780c */ /* 0x000fe20003f66270 */
[----:B------:R-:W-:-:S12]  /*5800*/  BRA.DIV UR4, `(.L_x_1633) ;  /* 0x000001ca04ec7947 */ /* 0x000fd8000b800000 */
[----:B------:R1:W2:Y:S04]  /*5810*/  SHFL.IDX PT, R9, R38, RZ, 0x1c1f ;  /* 0x001c1fff26097589 */ /* 0x0002a800000e0000 */
[----:B------:R1:W3:Y:S02]  /*5820*/  SHFL.IDX PT, R37, R36, RZ, 0x1c1f ;  /* 0x001c1fff24257589 */ /* 0x0002e400000e0000 */
.L_x_1944:
[----:B------:R-:W-:Y:S04]  /*5830*/  BSSY B1, `(.L_x_1634) ;  /* 0x000000e000017945 */ /* 0x000fe80003800000 */
[----:B------:R-:W-:Y:S05]  /*5840*/  @!P3 BRA `(.L_x_1635) ;  /* 0x000000000030b947 */ /* 0x000fea0003800000 */
[----:B------:R-:W4:Y:S01]  /*5850*/  LDL R8, [R1+0x10] ;  /* 0x0000100001087983 */ /* 0x000f220000100800 */
[----:B------:R-:W-:Y:S02]  /*5860*/  ULDC UR4, c[0x0][0x2f4] ;  /* 0x0000bd0000047ab9 */ /* 0x000fe40000000800 */
[----:B------:R-:W-:-:S13]  /*5870*/  ISETP.GE.AND P3, PT, R16, UR4, PT ;  /* 0x0000000410007c0c */ /* 0x000fda000bf66270 */
[----:B---3--:R-:W-:-:S04]  /*5880*/  @!P3 LEA R14, P4, R16, R37, 0x1 ;  /* 0x00000025100eb211 */ /* 0x008fc800078808ff */
[----:B--2---:R-:W-:Y:S02]  /*5890*/  @!P3 LEA.HI.X R15, R16, R9, R17, 0x1, P4 ;  /* 0x00000009100fb211 */ /* 0x004fe400020f0c11 */
[----:B------:R-:W-:-:S13]  /*58a0*/  ISETP.GE.AND P4, PT, R18, UR4, PT ;  /* 0x0000000412007c0c */ /* 0x000fda000bf86270 */
[----:B------:R-:W-:-:S04]  /*58b0*/  @!P4 LEA R12, P6, R18, R37, 0x1 ;  /* 0x00000025120cc211 */ /* 0x000fc800078c08ff */
[----:B----4-:R-:W-:Y:S02]  /*58c0*/  @!P4 LEA.HI.X R13, R18, R9, R8, 0x1, P6 ;  /* 0x00000009120dc211 */ /* 0x010fe400030f0c08 */
[----:B------:R-:W2:Y:S04]  /*58d0*/  @!P3 LDS.128 R8, [R71+0xe000] ;  /* 0x00e000004708b984 */ /* 0x000ea80000000c00 */
[----:B--2---:R-:W-:Y:S04]  /*58e0*/  @!P3 ST.E.128 desc[UR42][R14.64], R8 ;  /* 0x000000080e00b985 */ /* 0x004fe8000c101d2a */
[----:B------:R-:W2:Y:S04]  /*58f0*/  @!P4 LDS.128 R8, [R70+0xe000] ;  /* 0x00e000004608c984 */ /* 0x000ea80000000c00 */
[----:B--2---:R4:W-:Y:S02]  /*5900*/  @!P4 ST.E.128 desc[UR42][R12.64], R8 ;  /* 0x000000080c00c985 */ /* 0x0049e4000c101d2a */
.L_x_1635:
[----:B------:R-:W-:Y:S05]  /*5910*/  BSYNC B1 ;  /* 0x0000000000017941 */ /* 0x000fea0003800000 */
.L_x_1634:
[----:B------:R-:W-:-:S03]  /*5920*/  UMOV UR4, 0xffffffff ;  /* 0xffffffff00047882 */ /* 0x000fc60000000000 */
[----:B------:R-:W-:Y:S05]  /*5930*/  BRA.DIV UR4, `(.L_x_1636) ;  /* 0x000001ca04ec7947 */ /* 0x000fea000b800000 */
[----:B--2-4-:R2:W4:Y:S04]  /*5940*/  SHFL.IDX PT, R9, R38, 0x1, 0x1c1f ;  /* 0x003c1f0026097f89 */ /* 0x01452800000e0000 */
[----:B---3--:R2:W3:Y:S02]  /*5950*/  SHFL.IDX PT, R37, R36, 0x1, 0x1c1f ;  /* 0x003c1f0024257f89 */ /* 0x0084e400000e0000 */
.L_x_1948:
[----:B------:R-:W-:-:S13]  /*5960*/  ISETP.GE.AND P3, PT, R39, 0x61, PT ;  /* 0x000000612700780c */ /* 0x000fda0003f66270 */
[----:B------:R-:W-:Y:S05]  /*5970*/  @!P3 BRA `(.L_x_1610) ;  /* 0x000000000030b947 */ /* 0x000fea0003800000 */
[----:B------:R-:W5:Y:S01]  /*5980*/  LDL R8, [R1+0x10] ;  /* 0x0000100001087983 */ /* 0x000f620000100800 */
[----:B------:R-:W-:Y:S02]  /*5990*/  ULDC UR4, c[0x0][0x2f4] ;  /* 0x0000bd0000047ab9 */ /* 0x000fe40000000800 */
[----:B------:R-:W-:-:S13]  /*59a0*/  ISETP.GE.AND P3, PT, R16, UR4, PT ;  /* 0x0000000410007c0c */ /* 0x000fda000bf66270 */
[----:B---3--:R-:W-:-:S04]  /*59b0*/  @!P3 LEA R14, P4, R16, R37, 0x1 ;  /* 0x00000025100eb211 */ /* 0x008fc800078808ff */
[----:B----4-:R-:W-:Y:S02]  /*59c0*/  @!P3 LEA.HI.X R15, R16, R9, R17, 0x1, P4 ;  /* 0x00000009100fb211 */ /* 0x010fe400020f0c11 */
[----:B------:R-:W-:-:S13]  /*59d0*/  ISETP.GE.AND P4, PT, R18, UR4, PT ;  /* 0x0000000412007c0c */ /* 0x000fda000bf86270 */
[----:B------:R-:W-:-:S04]  /*59e0*/  @!P4 LEA R12, P6, R18, R37, 0x1 ;  /* 0x00000025120cc211 */ /* 0x000fc800078c08ff */
[----:B-----5:R-:W-:Y:S02]  /*59f0*/  @!P4 LEA.HI.X R13, R18, R9, R8, 0x1, P6 ;  /* 0x00000009120dc211 */ /* 0x020fe400030f0c08 */
[----:B------:R-:W3:Y:S04]  /*5a00*/  @!P3 LDS.128 R8, [R71+0x11000] ;  /* 0x011000004708b984 */ /* 0x000ee80000000c00 */
[----:B---3--:R-:W-:Y:S04]  /*5a10*/  @!P3 ST.E.128 desc[UR42][R14.64], R8 ;  /* 0x000000080e00b985 */ /* 0x008fe8000c101d2a */
[----:B------:R-:W3:Y:S04]  /*5a20*/  @!P4 LDS.128 R8, [R70+0x11000] ;  /* 0x011000004608c984 */ /* 0x000ee80000000c00 */
[----:B---3--:R3:W-:Y:S02]  /*5a30*/  @!P4 ST.E.128 desc[UR42][R12.64], R8 ;  /* 0x000000080c00c985 */ /* 0x0087e4000c101d2a */
.L_x_1610:
[----:B------:R-:W-:Y:S05]  /*5a40*/  BSYNC B0 ;  /* 0x0000000000007941 */ /* 0x000fea0003800000 */
.L_x_1590:
[----:B0-234-:R-:W0:Y:S01]  /*5a50*/  S2R R8, SR_TID.X ;  /* 0x0000000000087919 */ /* 0x01de220000002100 */
[----:B------:R-:W-:Y:S01]  /*5a60*/  @!PT LDS RZ, [RZ] ;  /* 0x00000000fffff984 */ /* 0x000fe20000000800 */
[----:B------:R-:W-:Y:S01]  /*5a70*/  @!PT LDS RZ, [RZ] ;  /* 0x00000000fffff984 */ /* 0x000fe20000000800 */
[----:B------:R-:W-:Y:S01]  /*5a80*/  @!PT LDS RZ, [RZ] ;  /* 0x00000000fffff984 */ /* 0x000fe20000000800 */
[----:B------:R-:W-:Y:S01]  /*5a90*/  @!PT LDS RZ, [RZ] ;  /* 0x00000000fffff984 */ /* 0x000fe20000000800 */
[----:B------:R2:W-:Y:S06]  /*5aa0*/  MEMBAR.ALL.CTA ;  /* 0x0000000000007992 */ /* 0x0005ec0000008000 */
[----:B--2---:R-:W2:Y:S01]  /*5ab0*/  FENCE.VIEW.ASYNC.S ;  /* 0x00000000000073c6 */ /* 0x004ea20000000000 */
[----:B------:R-:W-:Y:S05]  /*5ac0*/  WARPSYNC.ALL ;  /* 0x0000000000007948 */ /* 0x000fea0003800000 */
[----:B------:R-:W-:Y:S01]  /*5ad0*/  BSSY B0, `(.L_x_1637) ;  /* 0x0000008000007945 */ /* 0x000fe20003800000 */
[----:B--2---:R2:W-:Y:S01]  /*5ae0*/  BAR.SYNC.DEFER_BLOCKING R60, 0x80 ;  /* 0x0002003c0000751d */ /* 0x0045e20000010000 */
[----:B0-----:R-:W-:-:S13]  /*5af0*/  LOP3.LUT P3, RZ, R8, 0x7f, RZ, 0xc0, !PT ;  /* 0x0000007f08ff7812 */ /* 0x001fda000786c0ff */
[----:B------:R-:W-:-:S05]  /*5b00*/  @!P3 VIADD R8, R69, 0x168a0 ;  /* 0x000168a04508b836 */ /* 0x000fca0000000000 */
[----:B------:R-:W-:-:S04]  /*5b10*/  @!P3 PRMT R8, RZ, 0x654, R8 ;  /* 0x00000654ff08b816 */ /* 0x000fc80000000008 */
[----:B------:R2:W-:Y:S01]  /*5b20*/  @!P3 SYNCS.ARRIVE.TRANS64.RED.A1T0 RZ, [R8+URZ], RZ ;  /* 0x000000ff08ffb9a7 */ /* 0x0005e2000810043f */
[----:B------:R-:W-:Y:S05]  /*5b30*/  @!P5 BRA `(.L_x_1638) ;  /* 0x000000000004d947 */ /* 0x000fea0003800000 */
[----:B------:R-:W-:Y:S01]  /*5b40*/  BPT.TRAP 0x1 ;  /* 0x000000040000795c */ /* 0x000fe20000300000 */
.L_x_1638:
[----:B------:R-:W-:Y:S05]  /*5b50*/  BSYNC B0 ;  /* 0x0000000000007941 */ /* 0x000fea0003800000 */
.L_x_1637:
[----:B------:R-:W0:Y:S01]  /*5b60*/  SYNCS.PHASECHK.TRANS64.TRYWAIT P4, [R69+URZ+0x168b0], R77 ;  /* 0x0168b04d450075a7 */ /* 0x000e22000808017f */
[----:B------:R-:W-:Y:S01]  /*5b70*/  ULDC UR40, c[0x0][0x2f4] ;  /* 0x0000bd0000287ab9 */ /* 0x000fe20000000800 */
[----:B------:R-:W-:Y:S04]  /*5b80*/  BSSY B0, `(.L_x_1639) ;  /* 0x0000002000007945 */ /* 0x000fe80003800000 */
[----:B0-----:R-:W-:Y:S05]  /*5b90*/  @!P4 BRA `(.L_x_1640) ;  /* 0x000001c800a0c947 */ /* 0x001fea0003800000 */
.L_x_1949:
[----:B------:R-:W-:Y:S05]  /*5ba0*/  BSYNC B0 ;  /* 0x0000000000007941 */ /* 0x000fea0003800000 */
.L_x_1639:
[----:B------:R-:W3:Y:S01]  /*5bb0*/  LDL R11, [R1+0x4] ;  /* 0x00000400010b7983 */ /* 0x000ee20000100800 */
[----:B------:R-:W-:Y:S01]  /*5bc0*/  ULDC.64 UR4, c[0x0][0x328] ;  /* 0x0000ca0000047ab9 */ /* 0x000fe20000000a00 */
[----:B------:R-:W-:Y:S02]  /*5bd0*/  ULDC.64 UR6, c[0x0][0x318] ;  /* 0x0000c60000067ab9 */ /* 0x000fe40000000a00 */
[----:B-1----:R1:W5:Y:S01]  /*5be0*/  LDL R38, [R1+0x10] ;  /* 0x0000100001267983 */ /* 0x0023620000100800 */
[----:B------:R-:W-:Y:S01]  /*5bf0*/  IMAD R74, R74, UR4, RZ ;  /* 0x000000044a4a7c24 */ /* 0x000fe2000f8e02ff */
[----:B------:R-:W-:Y:S01]  /*5c00*/  BSSY B0, `(.L_x_1641) ;  /* 0x0000022000007945 */ /* 0x000fe20003800000 */
[C---:B--2---:R-:W-:Y:S01]  /*5c10*/  IMAD.WIDE.U32 R8, R73.reuse, UR4, RZ ;  /* 0x0000000449087c25 */ /* 0x044fe2000f8e00ff */
[----:B------:R-:W2:Y:S03]  /*5c20*/  S2R R10, SR_TID.X ;  /* 0x00000000000a7919 */ /* 0x000ea60000002100 */
        /* <DEDUP_REMOVED lines=8> */
[----:B--2---:R-:W-:-:S05]  /*5cb0*/  VIADD R12, R10, 0xffffff80 ;  /* 0xffffff800a0c7836 */ /* 0x004fca0000000000 */
[----:B------:R-:W-:-:S04]  /*5cc0*/  SHF.R.S32.HI R10, RZ, 0x1f, R12 ;  /* 0x0000001fff0a7819 */ /* 0x000fc8000001140c */
[----:B------:R-:W-:-:S04]  /*5cd0*/  LEA.HI R10, R10, R12, RZ, 0x2 ;  /* 0x0000000c0a0a7211 */ /* 0x000fc800078f10ff */
[----:B------:R-:W-:-:S04]  /*5ce0*/  SHF.R.S32.HI R10, RZ, 0x2, R10 ;  /* 0x00000002ff0a7819 */ /* 0x000fc8000001140a */
[----:B------:R-:W-:Y:S01]  /*5cf0*/  IADD3 R76, -R10, R76, RZ ;  /* 0x0000004c0a4c7210 */ /* 0x000fe20007ffe1ff */
[----:B---3--:R-:W-:-:S04]  /*5d00*/  IMAD.WIDE.U32 R8, R11, UR4, R8 ;  /* 0x000000040b087c25 */ /* 0x008fc8000f8e0008 */
[----:B------:R-:W-:Y:S01]  /*5d10*/  IMAD R9, R11, UR5, R9 ;  /* 0x000000050b097c24 */ /* 0x000fe2000f8e0209 */
[----:B------:R-:W-:-:S04]  /*5d20*/  LEA R36, P4, R8, UR6, 0x1 ;  /* 0x0000000608247c11 */ /* 0x000fc8000f8808ff */
        /* <DEDUP_REMOVED lines=10> */
[----:B-----5:R-:W-:Y:S02]  /*5dd0*/  @!P5 LEA.HI.X R13, R18, R9, R38, 0x1, P6 ;  /* 0x00000009120dd211 */ /* 0x020fe400030f0c26 */
[----:B------:R-:W1:Y:S04]  /*5de0*/  @!P4 LDS.128 R8, [R71] ;  /* 0x000000004708c984 */ /* 0x000e680000000c00 */
[----:B-1----:R-:W-:Y:S04]  /*5df0*/  @!P4 ST.E.128 desc[UR42][R14.64], R8 ;  /* 0x000000080e00c985 */ /* 0x002fe8000c101d2a */
[----:B------:R-:W1:Y:S04]  /*5e00*/  @!P5 LDS.128 R8, [R70] ;  /* 0x000000004608d984 */ /* 0x000e680000000c00 */
[----:B-1----:R1:W-:Y:S02]  /*5e10*/  @!P5 ST.E.128 desc[UR42][R12.64], R8 ;  /* 0x000000080c00d985 */ /* 0x0023e4000c101d2a */
.L_x_1642:
[----:B------:R-:W-:Y:S05]  /*5e20*/  BSYNC B0 ;  /* 0x0000000000007941 */ /* 0x000fea0003800000 */
.L_x_1641:
        /* <DEDUP_REMOVED lines=11> */
[----:B-----5:R-:W-:Y:S01]  /*5ee0*/  @!P5 LEA.HI.X R13, R18, R37, R38, 0x1, P6 ;  /* 0x00000025120dd211 */ /* 0x020fe200030f0c26 */
[----:B-1----:R-:W-:Y:S04]  /*5ef0*/  @!P4 ST.E.128 desc[UR42][R14.64], R8 ;  /* 0x000000080e00c985 */ /* 0x002fe8000c101d2a */
[----:B------:R-:W1:Y:S04]  /*5f00*/  @!P5 LDS.128 R8, [R70+0x3000] ;  /* 0x003000004608d984 */ /* 0x000e680000000c00 */
[----:B-1----:R1:W-:Y:S02]  /*5f10*/  @!P5 ST.E.128 desc[UR42][R12.64], R8 ;  /* 0x000000080c00d985 */ /* 0x0023e4000c101d2a */
.L_x_1644:
[----:B------:R-:W-:Y:S05]  /*5f20*/  BSYNC B0 ;  /* 0x0000000000007941 */ /* 0x000fea0003800000 */
.L_x_1643:
[----:B-1-3--:R-:W3:Y:S01]  /*5f30*/  LDL.LU R9, [R1+0x14] ;  /* 0x0000140001097983 */ /* 0x00aee20000300800 */
[----:B0-----:R-:W-:Y:S01]  /*5f40*/  @!P3 VIADD R69, R69, 0x168c0 ;  /* 0x000168c04545b836 */ /* 0x001fe20000000000 */
[----:B------:R-:W-:Y:S01]  /*5f50*/  LOP3.LUT P4, RZ, R22, 0x1, RZ, 0xc0, !PT ;  /* 0x0000000116ff7812 */ /* 0x000fe2000788c0ff */
        /* <DEDUP_REMOVED lines=11> */
[----:B------:R-:W-:Y:S02]  /*6010*/  SEL R8, RZ, 0x1, P3 ;  /* 0x00000001ff087807 */ /* 0x000fe40001800000 */
[----:B------:R-:W-:Y:S02]  /*6020*/  SEL R23, R23, RZ, P3 ;  /* 0x000000ff17177207 */ /* 0x000fe40001800000 */
[----:B---3--:R-:W-:-:S05]  /*6030*/  LOP3.LUT R9, R9, R8, RZ, 0x3c, !PT ;  /* 0x0000000809097212 */ /* 0x008fca00078e3cff */
[----:B------:R0:W-:Y:S01]  /*6040*/  STL [R1+0x14], R9 ;  /* 0x0000140901007387 */ /* 0x0001e20000100800 */
[----:B------:R-:W-:Y:S05]  /*6050*/  @P4 BRA `(.L_x_1645) ;  /* 0xffffffc4005c4947 */ /* 0x000fea000383ffff */
[----:B0-----:R-:W0:Y:S01]  /*6060*/  S2R R9, SR_TID.X ;  /* 0x0000000000097919 */ /* 0x001e220000002100 */
[----:B------:R-:W-:Y:S02]  /*6070*/  PLOP3.LUT P0, PT, PT, PT, PT, 0x8, 0x0 ;  /* 0x000000000000781c */ /* 0x000fe40003f0e170 */
[----:B0-----:R-:W-:-:S04]  /*6080*/  SHF.R.U32.HI R9, RZ, 0x7, R9 ;  /* 0x00000007ff097819 */ /* 0x001fc80000011609 */
[----:B------:R-:W-:-:S13]  /*6090*/  ISETP.NE.AND P4, PT, R9, 0x1, PT ;  /* 0x000000010900780c */ /* 0x000fda0003f85270 */
[----:B------:R-:W-:Y:S06]  /*60a0*/  @!P4 BAR.ARV 0x9, 0x100 ;  /* 0x024400000000cb1d */ /* 0x000fec0000002000 */
.L_x_1585:
[----:B------:R-:W3:Y:S01]  /*60b0*/  LDL R10, [R1+0x28] ;  /* 0x00002800010a7983 */ /* 0x000ee20000100800 */
[----:B------:R-:W0:Y:S03]  /*60c0*/  LDC R0, c[0x0][0x448] ;  /* 0x00011200ff007b82 */ /* 0x000e260000000800 */
[----:B------:R-:W2:Y:S04]  /*60d0*/  LDL R8, [R1] ;  /* 0x0000000001087983 */ /* 0x000ea80000100800 */
[----:B------:R-:W2:Y:S01]  /*60e0*/  LDL R5, [R1+0x8] ;  /* 0x0000080001057983 */ /* 0x000ea20000100800 */
[----:B------:R-:W1:Y:S01]  /*60f0*/  LDC.64 R6, c[0x0][0x9e0] ;  /* 0x00027800ff067b82 */ /* 0x000e620000000a00 */
[----:B0-----:R-:W-:-:S13]  /*6100*/  ISETP.NE.AND P1, PT, R0, 0x1, PT ;  /* 0x000000010000780c */ /* 0x001fda0003f25270 */
[----:B------:R-:W0:Y:S08]  /*6110*/  @P1 LDC R3, c[0x0][0x44c] ;  /* 0x00011300ff031b82 */ /* 0x000e300000000800 */
[----:B------:R-:W4:Y:S01]  /*6120*/  @P1 LDC R4, c[0x0][0x450] ;  /* 0x00011400ff041b82 */ /* 0x000f220000000800 */
[----:B-1----:R-:W-:Y:S01]  /*6130*/  ISETP.GE.AND P2, PT, R7, 0x1, PT ;  /* 0x000000010700780c */ /* 0x002fe20003f46270 */
[----:B---3--:R-:W-:-:S04]  /*6140*/  VIADD R0, R10, 0xbf ;  /* 0x000000bf0a007836 */ /* 0x008fc80000000000 */
[----:B0-----:R-:W-:Y:S01]  /*6150*/  @P1 IMAD.HI.U32 R3, R0, R3, RZ ;  /* 0x0000000300031227 */ /* 0x001fe200078e00ff */
[----:B--2---:R-:W-:-:S04]  /*6160*/  IADD3 R5, R5, 0x1, -R8 ;  /* 0x0000000105057810 */ /* 0x004fc80007ffe808 */
[----:B----4-:R-:W-:-:S05]  /*6170*/  @P1 SHF.R.U32.HI R0, RZ, R4, R3 ;  /* 0x00000004ff001219 */ /* 0x010fca0000011603 */
[----:B------:R-:W-:Y:S01]  /*6180*/  IMAD.IADD R5, R5, 0x1, R0 ;  /* 0x0000000105057824 */ /* 0x000fe200078e0200 */
[----:B------:R-:W-:Y:S06]  /*6190*/  @P0 BRA `(.L_x_1646) ;  /* 0x00000000000c0947 */ /* 0x000fec0003800000 */
[----:B------:R-:W0:Y:S01]  /*61a0*/  FENCE.VIEW.ASYNC.G ;  /* 0x00000000000073c6 */ /* 0x000e220000000100 */
[----:B------:R-:W-:Y:S05]  /*61b0*/  WARPSYNC.ALL ;  /* 0x0000000000007948 */ /* 0x000fea0003800000 */
[----:B0-----:R-:W-:Y:S06]  /*61c0*/  BAR.ARV 0xc, 0x200 ;  /* 0x0308000000007b1d */ /* 0x001fec0000002000 */
.L_x_1646:
        /* <DEDUP_REMOVED lines=13> */
.L_x_1649:
[----:B------:R-:W-:-:S13]  /*62a0*/  ISETP.NE.AND P0, PT, R7, 0x1, PT ;  /* 0x000000010700780c */ /* 0x000fda0003f05270 */
[----:B------:R-:W0:Y:S02]  /*62b0*/  @P0 LDC.64 R4, c[0x0][0x9e8] ;  /* 0x00027a00ff040b82 */ /* 0x000e240000000a00 */
[----:B0-----:R-:W-:-:S05]  /*62c0*/  @P0 IMAD.HI.U32 R4, R3, R4, RZ ;  /* 0x0000000403040227 */ /* 0x001fca00078e00ff */
[----:B------:R-:W-:-:S07]  /*62d0*/  @P0 SHF.R.U32.HI R3, RZ, R5, R4 ;  /* 0x00000005ff030219 */ /* 0x000fce0000011604 */
.L_x_1650:
[----:B------:R-:W-:Y:S05]  /*62e0*/  BSYNC B0 ;  /* 0x0000000000007941 */ /* 0x000fea0003800000 */
.L_x_1648:
[----:B------:R-:W-:-:S05]  /*62f0*/  IMAD R3, R3, R7, R7 ;  /* 0x0000000703037224 */ /* 0x000fca00078e0207 */
[----:B------:R-:W-:-:S07]  /*6300*/  VIMNMX R0, R0, R3, PT ;  /* 0x0000000300007248 */ /* 0x000fce0003fe0100 */
.L_x_1647:
[----:B------:R-:W0:Y:S01]  /*6310*/  @P1 LDC R4, c[0x0][0x44c] ;  /* 0x00011300ff041b82 */ /* 0x000e220000000800 */
[----:B------:R-:W-:Y:S01]  /*6320*/  VIADD R0, R0, 0x7f ;  /* 0x0000007f00007836 */ /* 0x000fe20000000000 */
[----:B------:R-:W-:Y:S01]  /*6330*/  ULDC UR4, c[0x0][0x9dc] ;  /* 0x0002770000047ab9 */ /* 0x000fe20000000800 */
[----:B------:R-:W-:-:S03]  /*6340*/  IMAD.MOV.U32 R5, RZ, RZ, R10 ;  /* 0x000000ffff057224 */ /* 0x000fc600078e000a */
[----:B------:R-:W-:Y:S02]  /*6350*/  SHF.R.S32.HI R3, RZ, 0x1f, R0 ;  /* 0x0000001fff037819 */ /* 0x000fe40000011400 */
[----:B------:R-:W1:Y:S02]  /*6360*/  @P1 LDC R9, c[0x0][0x450] ;  /* 0x00011400ff091b82 */ /* 0x000e640000000800 */
[----:B------:R-:W-:-:S04]  /*6370*/  LEA.HI R3, R3, R0, RZ, 0x7 ;  /* 0x0000000003037211 */ /* 0x000fc800078f38ff */
[----:B------:R-:W-:-:S04]  /*6380*/  SHF.R.S32.HI R0, RZ, 0x7, R3 ;  /* 0x00000007ff007819 */ /* 0x000fc80000011403 */
[----:B------:R-:W-:Y:S01]  /*6390*/  VIMNMX R8, R29, R0, PT ;  /* 0x000000001d087248 */ /* 0x000fe20003fe0100 */
[----:B0-----:R-:W-:-:S05]  /*63a0*/  @P1 IMAD.HI.U32 R4, R10, R4, RZ ;  /* 0x000000040a041227 */ /* 0x001fca00078e00ff */
[----:B-1----:R-:W-:-:S04]  /*63b0*/  @P1 SHF.R.U32.HI R5, RZ, R9, R4 ;  /* 0x00000009ff051219 */ /* 0x002fc80000011604 */
[----:B------:R-:W-:-:S05]  /*63c0*/  IADD3 R3, R88, R5, RZ ;  /* 0x0000000558037210 */ /* 0x000fca0007ffe0ff */
        /* <DEDUP_REMOVED lines=12> */
.L_x_1653:
[----:B------:R-:W-:-:S13]  /*6490*/  ISETP.NE.AND P0, PT, R7, 0x1, PT ;  /* 0x000000010700780c */ /* 0x000fda0003f05270 */
[----:B------:R-:W0:Y:S02]  /*64a0*/  @P0 LDC.64 R4, c[0x0][0x9e8] ;  /* 0x00027a00ff040b82 */ /* 0x000e240000000a00 */
[----:B0-----:R-:W-:-:S05]  /*64b0*/  @P0 IMAD.HI.U32 R4, R3, R4, RZ ;  /* 0x0000000403040227 */ /* 0x001fca00078e00ff */
[----:B------:R-:W-:-:S07]  /*64c0*/  @P0 SHF.R.U32.HI R3, RZ, R5, R4 ;  /* 0x00000005ff030219 */ /* 0x000fce0000011604 */
.L_x_1654:
[----:B------:R-:W-:Y:S05]  /*64d0*/  BSYNC B0 ;  /* 0x0000000000007941 */ /* 0x000fea0003800000 */
.L_x_1652:
[----:B------:R-:W-:-:S05]  /*64e0*/  IMAD R3, R3, R7, RZ ;  /* 0x0000000703037224 */ /* 0x000fca00078e02ff */
[----:B------:R-:W-:-:S07]  /*64f0*/  VIMNMX R0, R0, R3, !PT ;  /* 0x0000000300007248 */ /* 0x000fce0007fe0100 */
.L_x_1651:
[----:B------:R-:W-:Y:S01]  /*6500*/  SHF.R.S32.HI R3, RZ, 0x1f, R0 ;  /* 0x0000001fff037819 */ /* 0x000fe20000011400 */
[----:B------:R-:W-:Y:S01]  /*6510*/  BSSY B0, `(.L_x_1655) ;  /* 0x0000027000007945 */ /* 0x000fe20003800000 */
[----:B------:R-:W-:Y:S02]  /*6520*/  IMAD.MOV.U32 R89, RZ, RZ, RZ ;  /* 0x000000ffff597224 */ /* 0x000fe400078e00ff */
[----:B------:R-:W-:-:S04]  /*6530*/  LEA.HI R3, R3, R0, RZ, 0x7 ;  /* 0x0000000003037211 */ /* 0x000fc800078f38ff */
[----:B------:R-:W-:-:S04]  /*6540*/  SHF.R.S32.HI R3, RZ, 0x7, R3 ;  /* 0x00000007ff037819 */ /* 0x000fc80000011403 */
[----:B------:R-:W-:-:S04]  /*6550*/  VIMNMX R9, RZ, R3, !PT ;  /* 0x00000003ff097248 */ /* 0x000fc80007fe0100 */
[----:B------:R-:W-:-:S13]  /*6560*/  ISETP.GT.AND P0, PT, R8, R9, PT ;  /* 0x000000090800720c */ /* 0x000fda0003f04270 */
[----:B------:R-:W-:Y:S05]  /*6570*/  @!P0 BRA `(.L_x_1656) ;  /* 0x0000000000808947 */ /* 0x000fea0003800000 */
[----:B------:R-:W2:Y:S01]  /*6580*/  LDL R4, [R1+0x4c] ;  /* 0x00004c0001047983 */ /* 0x000ea20000100800 */
[----:B------:R-:W-:Y:S01]  /*6590*/  ULDC UR4, c[0x0][0x9f0] ;  /* 0x00027c0000047ab9 */ /* 0x000fe20000000800 */
[----:B--2---:R-:W-:-:S04]  /*65a0*/  ISETP.NE.AND P0, PT, R4, RZ, PT ;  /* 0x000000ff0400720c */ /* 0x004fc80003f05270 */
        /* <DEDUP_REMOVED lines=13> */
[----:B0-----:R-:W-:Y:S02]  /*6680*/  IMAD.MOV.U32 R4, RZ, RZ, RZ ;  /* 0x000000ffff047224 */ /* 0x001fe400078e00ff */
[----:B-1----:R-:W-:-:S04]  /*6690*/  IMAD.MOV R7, RZ, RZ, -R5 ;  /* 0x000000ffff077224 */ /* 0x002fc800078e0a05 */
[----:B------:R-:W-:-:S04]  /*66a0*/  IMAD R7, R7, R6, RZ ;  /* 0x0000000607077224 */ /* 0x000fc800078e02ff */
[----:B------:R-:W-:-:S04]  /*66b0*/  IMAD.HI.U32 R5, R5, R7, R4 ;  /* 0x0000000705057227 */ /* 0x000fc800078e0004 */
[----:B------:R-:W-:-:S04]  /*66c0*/  IMAD.MOV.U32 R4, RZ, RZ, R10 ;  /* 0x000000ffff047224 */ /* 0x000fc800078e000a */
        /* <DEDUP_REMOVED lines=11> */
.L_x_1656:
[----:B------:R-:W-:Y:S05]  /*6780*/  BSYNC B0 ;  /* 0x0000000000007941 */ /* 0x000fea0003800000 */
.L_x_1655:
[----:B------:R-:W2:Y:S01]  /*6790*/  LDL R0, [R1+0x54] ;  /* 0x0000540001007983 */ /* 0x000ea20000100800 */
[----:B------:R-:W-:Y:S01]  /*67a0*/  PLOP3.LUT P0, PT, PT, PT, PT, 0x80, 0x0 ;  /* 0x000000000000781c */ /* 0x000fe20003f0f070 */
[----:B------:R-:W-:Y:S01]  /*67b0*/  IMAD.MOV.U32 R3, RZ, RZ, RZ ;  /* 0x000000ffff037224 */ /* 0x000fe200078e00ff */
        /* <DEDUP_REMOVED lines=16> */
[----:B--2---:R-:W-:Y:S02]  /*68c0*/  IMAD R4, R0, R89, R9 ;  /* 0x0000005900047224 */ /* 0x004fe400078e0209 */
[----:B------:R-:W-:-:S03]  /*68d0*/  IMAD.MOV.U32 R0, RZ, RZ, RZ ;  /* 0x000000ffff007224 */ /* 0x000fc600078e00ff */
[----:B------:R0:W-:Y:S01]  /*68e0*/  STL [R1+0x3c], R4 ;  /* 0x00003c0401007387 */ /* 0x0001e20000100800 */
[----:B------:R-:W-:-:S04]  /*68f0*/  VIADDMNMX R89, R4, R89, R8, PT ;  /* 0x0000005904597246 */ /* 0x000fc80003800108 */
[----:B------:R-:W-:-:S13]  /*6900*/  ISETP.GT.AND P1, PT, R89, R4, PT ;  /* 0x000000045900720c */ /* 0x000fda0003f24270 */
[----:B0-----:R-:W-:Y:S05]  /*6910*/  @!P1 BRA `(.L_x_1657) ;  /* 0x0000011000489947 */ /* 0x001fea0003800000 */
[----:B------:R-:W-:-:S03]  /*6920*/  UMOV UR4, 0xffffffff ;  /* 0xffffffff00047882 */ /* 0x000fc60000000000 */
[----:B------:R-:W-:Y:S05]  /*6930*/  BRA.DIV UR4, `(.L_x_1658) ;  /* 0x000001be044c7947 */ /* 0x000fea000b800000 */
[----:B------:R-:W0:Y:S02]  /*6940*/  S2R R0, SR_TID.X ;  /* 0x0000000000007919 */ /* 0x000e240000002100 */
[----:B0-----:R-:W-:-:S05]  /*6950*/  VIADD R3, R0, 0xffffff80 ;  /* 0xffffff8000037836 */ /* 0x001fca0000000000 */
[----:B------:R-:W-:-:S04]  /*6960*/  SHF.R.S32.HI R0, RZ, 0x1f, R3 ;  /* 0x0000001fff007819 */ /* 0x000fc80000011403 */
[----:B------:R-:W-:-:S04]  /*6970*/  LEA.HI R0, R0, R3, RZ, 0x7 ;  /* 0x0000000300007211 */ /* 0x000fc800078f38ff */
[----:B------:R-:W-:-:S06]  /*6980*/  SHF.R.S32.HI R0, RZ, 0x7, R0 ;  /* 0x00000007ff007819 */ /* 0x000fcc0000011400 */
[----:B------:R-:W0:Y:S04]  /*6990*/  SHFL.IDX PT, R0, R0, RZ, 0x1f ;  /* 0x00001fff00007589 */ /* 0x000e2800000e0000 */
[----:B0-----:R1:W-:Y:S02]  /*69a0*/  STL [R1+0x2c], R0 ;  /* 0x00002c0001007387 */ /* 0x0013e40000100800 */
.L_x_1952:
[----:B------:R-:W1:Y:S01]  /*69b0*/  LDL R3, [R1+0x2c] ;  /* 0x00002c0001037983 */ /* 0x000e620000100800 */
[----:B------:R-:W-:Y:S01]  /*69c0*/  BSSY B6, `(.L_x_1659) ;  /* 0x000001b000067945 */ /* 0x000fe20003800000 */
[----:B-1----:R-:W-:-:S05]  /*69d0*/  IMAD.HI R0, R3, 0x55555556, RZ ;  /* 0x5555555603007827 */ /* 0x002fca00078e02ff */
        /* <DEDUP_REMOVED lines=13> */
[----:B0-----:R0:W1:Y:S01]  /*6ab0*/  LDC.64 R14, c[0x4][R0] ;  /* 0x01000000000e7b82 */ /* 0x0010620000000a00 */
[----:B------:R-:W-:Y:S01]  /*6ac0*/  MOV R5, UR5 ;  /* 0x0000000500057c02 */ /* 0x000fe20008000f00 */
        /* <DEDUP_REMOVED lines=10> */
.L_x_1660:
[----:B------:R-:W-:Y:S05]  /*6b70*/  BSYNC B6 ;  /* 0x0000000000067941 */ /* 0x000fea0003800000 */
.L_x_1659:
[----:B------:R-:W-:Y:S02]  /*6b80*/  ULDC UR4, c[0x0][0x3f4] ;  /* 0x0000fd0000047ab9 */ /* 0x000fe40000000800 */
[----:B------:R-:W-:-:S13]  /*6b90*/  ISETP.LT.AND P0, PT, RZ, UR4, PT ;  /* 0x00000004ff007c0c */ /* 0x000fda000bf01270 */
[----:B------:R-:W-:Y:S05]  /*6ba0*/  @P0 BRA `(.L_x_1661) ;  /* 0x0000000000400947 */ /* 0x000fea0003800000 */
[----:B------:R-:W-:-:S04]  /*6bb0*/  ULEA.HI UR4, UR36, UR36, URZ, 0x1 ;  /* 0x0000002424047291 */ /* 0x000fc8000f8f083f */
[----:B------:R-:W-:-:S04]  /*6bc0*/  ULOP3.LUT UR4, UR4, 0xfffffffe, URZ, 0xc0, !UPT ;  /* 0xfffffffe04047892 */ /* 0x000fc8000f8ec03f */
[----:B------:R-:W-:-:S06]  /*6bd0*/  UIADD3 UR4, UR36, -UR4, URZ ;  /* 0x8000000424047290 */ /* 0x000fcc000fffe03f */
[----:B------:R-:W-:-:S05]  /*6be0*/  IMAD.U32 R3, RZ, RZ, UR4 ;  /* 0x00000004ff037e24 */ /* 0x000fca000f8e00ff */
[----:B------:R-:W-:-:S04]  /*6bf0*/  SHF.L.U32 R3, R3, 0x1f, RZ ;  /* 0x0000001f03037819 */ /* 0x000fc800000006ff */
[----:B------:R1:W2:Y:S03]  /*6c00*/  SYNCS.PHASECHK.TRANS64.TRYWAIT P0, [R2+URZ+0x16800], R3 ;  /* 0x01680003020075a7 */ /* 0x0002a6000800017f */
[----:B--2---:R-:W-:Y:S05]  /*6c10*/  @!P0 NANOSLEEP.SYNCS 0x989680 ;  /* 0x009896800000895d */ /* 0x004fea0003900000 */
[----:B------:R-:W2:Y:S01]  /*6c20*/  @!P0 SYNCS.PHASECHK.TRANS64 P0, [R2+URZ+0x16800], R3 ;  /* 0x01680003020085a7 */ /* 0x000ea2000800007f */
[----:B------:R-:W-:Y:S04]  /*6c30*/  BSSY B0, `(.L_x_1662) ;  /* 0x0000006000007945 */ /* 0x000fe80003800000 */
[----:B--2---:R-:W-:Y:S05]  /*6c40*/  @P0 BRA `(.L_x_1663) ;  /* 0x0000000000100947 */ /* 0x004fea0003800000 */
.L_x_1664:
[----:B--2---:R2:W3:Y:S02]  /*6c50*/  SYNCS.PHASECHK.TRANS64.TRYWAIT P0, [R2+URZ+0x16800], R3 ;  /* 0x01680003020075a7 */ /* 0x0044e4000800017f */
[----:B---3--:R-:W-:Y:S05]  /*6c60*/  @!P0 NANOSLEEP.SYNCS 0x989680 ;  /* 0x009896800000895d */ /* 0x008fea0003900000 */
[----:B------:R-:W3:Y:S02]  /*6c70*/  @!P0 SYNCS.PHASECHK.TRANS64 P0, [R2+URZ+0x16800], R3 ;  /* 0x01680003020085a7 */ /* 0x000ee4000800007f */
[----:B---3--:R-:W-:Y:S05]  /*6c80*/  @!P0 BRA `(.L_x_1664) ;  /* 0xfffffffc00f08947 */ /* 0x008fea000383ffff */
.L_x_1663:
[----:B------:R-:W-:Y:S05]  /*6c90*/  BSYNC B0 ;  /* 0x0000000000007941 */ /* 0x000fea0003800000 */
.L_x_1662:
[----:B------:R-:W-:Y:S05]  /*6ca0*/  BRA `(.L_x_1665) ;  /* 0x0000002c00bc7947 */ /* 0x000fea0003800000 */
.L_x_1661:
[----:B------:R-:W-:Y:S01]  /*6cb0*/  ISETP.NE.AND P0, PT, R25, RZ, PT ;  /* 0x000000ff1900720c */ /* 0x000fe20003f05270 */
[----:B------:R-:W-:Y:S01]  /*6cc0*/  ULDC.64 UR4, c[0x0][0x3f8] ;  /* 0x0000fe0000047ab9 */ /* 0x000fe20000000a00 */
[----:B-----5:R-:W-:Y:S01]  /*6cd0*/  SHF.R.S32.HI R0, RZ, 0x1f, R24 ;  /* 0x0000001fff007819 */ /* 0x020fe20000011418 */
[----:B------:R-:W-:Y:S01]  /*6ce0*/  ULDC.64 UR6, c[0x0][0x408] ;  /* 0x0001020000067ab9 */ /* 0x000fe20000000a00 */
[----:B------:R-:W-:Y:S01]  /*6cf0*/  IMAD.WIDE.U32 R26, R24, UR4, RZ ;  /* 0x00000004181a7c25 */ /* 0x000fe2000f8e00ff */
[----:B------:R-:W-:Y:S03]  /*6d00*/  BSSY B6, `(.L_x_1666) ;  /* 0x0000019000067945 */ /* 0x000fe60003800000 */
[C---:B------:R-:W-:Y:S02]  /*6d10*/  IMAD R3, R0.reuse, UR4, RZ ;  /* 0x0000000400037c24 */ /* 0x040fe4000f8e02ff */
[----:B------:R-:W-:-:S02]  /*6d20*/  IMAD R5, R0, UR6, RZ ;  /* 0x0000000600057c24 */ /* 0x000fc4000f8e02ff */
[C---:B------:R-:W-:Y:S02]  /*6d30*/  IMAD R3, R24.reuse, UR5, R3 ;  /* 0x0000000518037c24 */ /* 0x040fe4000f8e0203 */
[C---:B------:R-:W-:Y:S02]  /*6d40*/  IMAD R5, R24.reuse, UR7, R5 ;  /* 0x0000000718057c24 */ /* 0x040fe4000f8e0205 */
[----:B------:R-:W-:-:S04]  /*6d50*/  IMAD.WIDE.U32 R24, R24, UR6, RZ ;  /* 0x0000000618187c25 */ /* 0x000fc8000f8e00ff */
[----:B------:R-:W-:Y:S01]  /*6d60*/  IMAD.IADD R29, R3, 0x1, R27 ;  /* 0x00000001031d7824 */ /* 0x000fe200078e021b */
[----:B------:R-:W-:Y:S01]  /*6d70*/  IADD3 R31, R5, R25, RZ ;  /* 0x00000019051f7210 */ /* 0x000fe20007ffe0ff */
[----:B------:R-:W-:Y:S06]  /*6d80*/  @!P0 BRA `(.L_x_1667) ;  /* 0x0000000000408947 */ /* 0x000fec0003800000 */
[----:B------:R-:W-:Y:S01]  /*6d90*/  MOV R0, 0x0 ;  /* 0x0000000000007802 */ /* 0x000fe20000000f00 */
[----:B------:R-:W-:Y:S01]  /*6da0*/  ULDC.64 UR4, c[0x4][0x88] ;  /* 0x0100220000047ab9 */ /* 0x000fe20000000a00 */
[----:B------:R-:W-:Y:S01]  /*6db0*/  ULDC.64 UR6, c[0x4][0x90] ;  /* 0x0100240000067ab9 */ /* 0x000fe20000000a00 */
[----:B------:R-:W-:Y:S01]  /*6dc0*/  IMAD.U32 R4, RZ, RZ, UR4 ;  /* 0x00000004ff047e24 */ /* 0x000fe2000f8e00ff */
[----:B0-----:R0:W1:Y:S01]  /*6dd0*/  LDC.64 R14, c[0x4][R0] ;  /* 0x01000000000e7b82 */ /* 0x0010620000000a00 */
        /* <DEDUP_REMOVED lines=11> */
.L_x_1667:
[----:B------:R-:W-:Y:S05]  /*6e90*/  BSYNC B6 ;  /* 0x0000000000067941 */ /* 0x000fea0003800000 */
.L_x_1666:
[----:B------:R-:W2:Y:S01]  /*6ea0*/  LDL R21, [R1+0x28] ;  /* 0x0000280001157983 */ /* 0x000ea20000100800 */
[----:B------:R-:W-:Y:S01]  /*6eb0*/  ULDC.U8 UR4, c[0x0][0x410] ;  /* 0x0001040000047ab9 */ /* 0x000fe20000000000 */
[----:B------:R-:W-:Y:S01]  /*6ec0*/  BSSY B0, `(.L_x_1668) ;  /* 0x00002c5000007945 */ /* 0x000fe20003800000 */
[----:B------:R-:W-:Y:S01]  /*6ed0*/  ISETP.NE.AND P0, PT, RZ, UR4, PT ;  /* 0x00000004ff007c0c */ /* 0x000fe2000bf05270 */
[----:B------:R-:W1:Y:S02]  /*6ee0*/  S2R R20, SR_TID.X ;  /* 0x0000000000147919 */ /* 0x000e640000002100 */
[----:B-1----:R-:W-:-:S04]  /*6ef0*/  IADD3 R42, R20, -0x80, RZ ;  /* 0xffffff80142a7810 */ /* 0x002fc80007ffe0ff */
[----:B------:R-:W-:-:S04]  /*6f00*/  SHF.R.S32.HI R40, RZ, 0x1f, R42 ;  /* 0x0000001fff287819 */ /* 0x000fc8000001142a */
[----:B------:R-:W-:-:S04]  /*6f10*/  LEA.HI R40, R40, R42, RZ, 0x2 ;  /* 0x0000002a28287211 */ /* 0x000fc800078f10ff */
[----:B------:R-:W-:-:S05]  /*6f20*/  SHF.R.S32.HI R40, RZ, 0x2, R40 ;  /* 0x00000002ff287819 */ /* 0x000fca0000011428 */
[----:B--2---:R-:W-:Y:S01]  /*6f30*/  IMAD.IADD R39, R40, 0x1, R21 ;  /* 0x0000000128277824 */ /* 0x004fe200078e0215 */
[----:B------:R-:W-:Y:S06]  /*6f40*/  @!P0 BRA `(.L_x_1669) ;  /* 0x0000001400a88947 */ /* 0x000fec0003800000 */
[----:B------:R-:W2:Y:S01]  /*6f50*/  LDL R38, [R1+0x18] ;  /* 0x0000180001267983 */ /* 0x000ea20000100800 */
[----:B------:R-:W1:Y:S01]  /*6f60*/  LDC R32, c[0x0][0x448] ;  /* 0x00011200ff207b82 */ /* 0x000e620000000800 */
[----:B------:R-:W-:Y:S01]  /*6f70*/  VIADD R21, R20, 0xffffff80 ;  /* 0xffffff8014157836 */ /* 0x000fe20000000000 */
[----:B------:R-:W-:Y:S01]  /*6f80*/  ULDC.64 UR4, c[0x0][0x3f8] ;  /* 0x0000fe0000047ab9 */ /* 0x000fe20000000a00 */
[----:B------:R-:W-:-:S03]  /*6f90*/  ULDC.64 UR6, c[0x0][0x408] ;  /* 0x0001020000067ab9 */ /* 0x000fc60000000a00 */
[----:B------:R-:W-:Y:S02]  /*6fa0*/  SHF.R.S32.HI R20, RZ, 0x1f, R21 ;  /* 0x0000001fff147819 */ /* 0x000fe40000011415 */
[----:B-1----:R-:W-:Y:S02]  /*6fb0*/  ISETP.NE.AND P0, PT, R32, 0x1, PT ;  /* 0x000000012000780c */ /* 0x002fe40003f05270 */
[----:B------:R-:W-:-:S11]  /*6fc0*/  LEA.HI R20, R20, R21, RZ, 0x2 ;  /* 0x0000001514147211 */ /* 0x000fd600078f10ff */
[----:B------:R-:W1:Y:S01]  /*6fd0*/  @P0 LDC R0, c[0x0][0x44c] ;  /* 0x00011300ff000b82 */ /* 0x000e620000000800 */
[----:B------:R-:W-:-:S07]  /*6fe0*/  LOP3.LUT R20, R20, 0xfffffffc, RZ, 0xc0, !PT ;  /* 0xfffffffc14147812 */ /* 0x000fce00078ec0ff */
[----:B------:R-:W3:Y:S01]  /*6ff0*/  @P0 LDC R5, c[0x0][0x450] ;  /* 0x00011400ff050b82 */ /* 0x000ee20000000800 */
[----:B------:R-:W-:-:S04]  /*7000*/  IMAD.IADD R20, R21, 0x1, -R20 ;  /* 0x0000000115147824 */ /* 0x000fc800078e0a14 */
[----:B------:R-:W-:-:S04]  /*7010*/  IMAD R3, R20, 0x60, R39 ;  /* 0x0000006014037824 */ /* 0x000fc800078e0227 */
[----:B-1----:R-:W-:-:S05]  /*7020*/  @P0 IMAD.HI.U32 R0, R3, R0, RZ ;  /* 0x0000000003000227 */ /* 0x002fca00078e00ff */
[----:B---3--:R-:W-:-:S04]  /*7030*/  @P0 SHF.R.U32.HI R3, RZ, R5, R0 ;  /* 0x00000005ff030219 */ /* 0x008fc80000011600 */
[----:B------:R-:W-:Y:S01]  /*7040*/  SHF.R.S32.HI R0, RZ, 0x1f, R3 ;  /* 0x0000001fff007819 */ /* 0x000fe20000011403 */
[----:B------:R-:W-:Y:S02]  /*7050*/  IMAD.MOV.U32 R8, RZ, RZ, R26 ;  /* 0x000000ffff087224 */ /* 0x000fe400078e001a */
[----:B------:R-:W-:Y:S02]  /*7060*/  IMAD.MOV.U32 R9, RZ, RZ, R29 ;  /* 0x000000ffff097224 */ /* 0x000fe400078e001d */
[C---:B------:R-:W-:Y:S02]  /*7070*/  IMAD R4, R0.reuse, UR4, RZ ;  /* 0x0000000400047c24 */ /* 0x040fe4000f8e02ff */
[----:B------:R-:W-:Y:S02]  /*7080*/  IMAD.MOV.U32 R10, RZ, RZ, R24 ;  /* 0x000000ffff0a7224 */ /* 0x000fe400078e0018 */
[----:B------:R-:W-:Y:S02]  /*7090*/  IMAD.MOV.U32 R11, RZ, RZ, R31 ;  /* 0x000000ffff0b7224 */ /* 0x000fe400078e001f */
[----:B------:R-:W-:-:S02]  /*70a0*/  IMAD R0, R0, UR6, RZ ;  /* 0x0000000600007c24 */ /* 0x000fc4000f8e02ff */
[----:B------:R-:W-:-:S04]  /*70b0*/  IMAD.WIDE.U32 R8, R3, UR4, R8 ;  /* 0x0000000403087c25 */ /* 0x000fc8000f8e0008 */
[C---:B------:R-:W-:Y:S01]  /*70c0*/  IMAD R5, R3.reuse, UR5, R4 ;  /* 0x0000000503057c24 */ /* 0x040fe2000f8e0204 */
[----:B------:R-:W-:Y:S01]  /*70d0*/  ULDC.64 UR4, c[0x0][0x3e8] ;  /* 0x0000fa0000047ab9 */ /* 0x000fe20000000a00 */
[----:B------:R-:W-:-:S04]  /*70e0*/  IMAD.WIDE.U32 R10, R3, UR6, R10 ;  /* 0x00000006030a7c25 */ /* 0x000fc8000f8e000a */
[----:B------:R-:W-:Y:S01]  /*70f0*/  IMAD R3, R3, UR7, R0 ;  /* 0x0000000703037c24 */ /* 0x000fe2000f8e0200 */
[----:B------:R-:W-:Y:S01]  /*7100*/  ULDC.64 UR6, c[0x0][0x400] ;  /* 0x0001000000067ab9 */ /* 0x000fe20000000a00 */
[----:B------:R-:W-:Y:S01]  /*7110*/  IMAD.IADD R5, R9, 0x1, R5 ;  /* 0x0000000109057824 */ /* 0x000fe200078e0205 */
[----:B------:R-:W-:Y:S01]  /*7120*/  LEA R4, P0, R8, UR4, 0x1 ;  /* 0x0000000408047c11 */ /* 0x000fe2000f8008ff */
[----:B------:R-:W-:Y:S01]  /*7130*/  IMAD.IADD R3, R11, 0x1, R3 ;  /* 0x000000010b037824 */ /* 0x000fe200078e0203 */
[----:B------:R-:W-:Y:S01]  /*7140*/  LEA R7, P1, R10, UR6, 0x1 ;  /* 0x000000060a077c11 */ /* 0x000fe2000f8208ff */
[----:B------:R-:W-:Y:S01]  /*7150*/  UMOV UR4, 0xffffffff ;  /* 0xffffffff00047882 */ /* 0x000fe20000000000 */
[----:B------:R-:W-:Y:S02]  /*7160*/  LEA.HI.X R6, R8, UR5, R5, 0x1, P0 ;  /* 0x0000000508067c11 */ /* 0x000fe400080f0c05 */
[----:B------:R-:W-:Y:S02]  /*7170*/  LEA.HI.X R8, R10, UR7, R3, 0x1, P1 ;  /* 0x000000070a087c11 */ /* 0x000fe400088f0c03 */
[----:B--2---:R-:W-:Y:S01]  /*7180*/  SHF.R.S32.HI R31, RZ, 0x1f, R38 ;  /* 0x0000001fff1f7819 */ /* 0x004fe20000011426 */
[----:B------:R-:W-:Y:S06]  /*7190*/  BRA.DIV UR4, `(.L_x_1670) ;  /* 0x000001b604747947 */ /* 0x000fec000b800000 */
[----:B------:R1:W2:Y:S04]  /*71a0*/  SHFL.IDX PT, R3, R6, RZ, 0x1c1f ;  /* 0x001c1fff06037589 */ /* 0x0002a800000e0000 */
[----:B------:R1:W3:Y:S04]  /*71b0*/  SHFL.IDX PT, R0, R4, RZ, 0x1c1f ;  /* 0x001c1fff04007589 */ /* 0x0002e800000e0000 */
[----:B------:R1:W4:Y:S04]  /*71c0*/  SHFL.IDX PT, R5, R8, RZ, 0x1c1f ;  /* 0x001c1fff08057589 */ /* 0x00032800000e0000 */
[----:B0-----:R1:W0:Y:S02]  /*71d0*/  SHFL.IDX PT, R14, R7, RZ, 0x1c1f ;  /* 0x001c1fff070e7589 */ /* 0x00122400000e0000 */
.L_x_1958:
[----:B------:R-:W5:Y:S01]  /*71e0*/  LDL R9, [R1] ;  /* 0x0000000001097983 */ /* 0x000f620000100800 */
[----:B------:R-:W-:Y:S01]  /*71f0*/  BSSY B1, `(.L_x_1671) ;  /* 0x000001e000017945 */ /* 0x000fe20003800000 */
[----:B------:R-:W-:Y:S02]  /*7200*/  CS2R R34, SRZ ;  /* 0x0000000000227805 */ /* 0x000fe4000001ff00 */
[----:B------:R-:W-:Y:S02]  /*7210*/  CS2R R26, SRZ ;  /* 0x00000000001a7805 */ /* 0x000fe4000001ff00 */
[----:B------:R-:W-:Y:S02]  /*7220*/  CS2R R28, SRZ ;  /* 0x00000000001c7805 */ /* 0x000fe4000001ff00 */
[----:B------:R-:W-:Y:S01]  /*7230*/  CS2R R24, SRZ ;  /* 0x0000000000187805 */ /* 0x000fe2000001ff00 */
[----:B-----5:R-:W-:-:S05]  /*7240*/  IMAD R32, R9, R32, RZ ;  /* 0x0000002009207224 */ /* 0x020fca00078e02ff */
[----:B------:R-:W-:-:S13]  /*7250*/  ISETP.GE.AND P0, PT, R39, R32, PT ;  /* 0x000000202700720c */ /* 0x000fda0003f06270 */
[----:B------:R-:W-:Y:S05]  /*7260*/  @P0 BRA `(.L_x_1672) ;  /* 0x0000000000580947 */ /* 0x000fea0003800000 */
[----:B------:R-:W-:Y:S01]  /*7270*/  ULDC UR4, c[0x0][0x3f4] ;  /* 0x0000fd0000047ab9 */ /* 0x000fe20000000800 */
[----:B---3--:R-:W-:Y:S01]  /*7280*/  MOV R10, R0 ;  /* 0x00000000000a7202 */ /* 0x008fe20000000f00 */
[----:B--2---:R-:W-:Y:S01]  /*7290*/  IMAD.MOV.U32 R11, RZ, RZ, R3 ;  /* 0x000000ffff0b7224 */ /* 0x004fe200078e0003 */
[----:B------:R-:W-:Y:S02]  /*72a0*/  ISETP.GE.AND P3, PT, R38, UR4, PT ;  /* 0x0000000426007c0c */ /* 0x000fe4000bf66270 */
[----:B------:R-:W-:Y:S02]  /*72b0*/  CS2R R28, SRZ ;  /* 0x00000000001c7805 */ /* 0x000fe4000001ff00 */
[----:B------:R-:W-:Y:S01]  /*72c0*/  ISETP.GE.AND P2, PT, R152, UR4, PT ;  /* 0x0000000498007c0c */ /* 0x000fe2000bf46270 */
[----:B----4-:R-:W-:-:S08]  /*72d0*/  IMAD.MOV.U32 R15, RZ, RZ, R5 ;  /* 0x000000ffff0f7224 */ /* 0x010fd000078e0005 */
[C---:B------:R-:W-:Y:S01]  /*72e0*/  @!P3 IMAD.SHL.U32 R37, R38.reuse, 0x2, RZ ;  /* 0x000000022625b824 */ /* 0x040fe200078e00ff */
[----:B------:R-:W-:Y:S02]  /*72f0*/  @!P3 SHF.L.U64.HI R26, R38, 0x1, R31 ;  /* 0x00000001261ab819 */ /* 0x000fe4000001021f */
[----:B------:R-:W-:Y:S02]  /*7300*/  CS2R R34, SRZ ;  /* 0x0000000000227805 */ /* 0x000fe4000001ff00 */
[----:B------:R-:W-:Y:S01]  /*7310*/  CS2R R24, SRZ ;  /* 0x0000000000187805 */ /* 0x000fe2000001ff00 */
[----:B------:R-:W-:Y:S01]  /*7320*/  @!P2 IMAD.WIDE R10, R152, 0x2, R10 ;  /* 0x00000002980aa825 */ /* 0x000fe200078e020a */
[-C--:B------:R-:W-:Y:S02]  /*7330*/  @!P3 IADD3 R20, P0, R0, R37.reuse, RZ ;  /* 0x000000250014b210 */ /* 0x080fe40007f1e0ff */
[----:B0-----:R-:W-:Y:S01]  /*7340*/  @!P3 IADD3 R36, P1, R14, R37, RZ ;  /* 0x000000250e24b210 */ /* 0x001fe20007f3e0ff */
[----:B------:R-:W-:Y:S01]  /*7350*/  @!P2 IMAD.WIDE R12, R152, 0x2, R14 ;  /* 0x00000002980ca825 */ /* 0x000fe200078e020e */
[----:B------:R0:W5:Y:S03]  /*7360*/  @!P2 LD.E.64 R28, desc[UR42][R10.64] ;  /* 0x0000002a0a1ca980 */ /* 0x000166000c101b00 */
[--C-:B------:R-:W-:Y:S01]  /*7370*/  @!P3 IMAD.X R21, R3, 0x1, R26.reuse, P0 ;  /* 0x000000010315b824 */ /* 0x100fe200000e061a */
[----:B------:R0:W5:Y:S01]  /*7380*/  @!P2 LD.E.64 R34, desc[UR42][R12.64] ;  /* 0x0000002a0c22a980 */ /* 0x000162000c101b00 */
[----:B------:R-:W-:Y:S01]  /*7390*/  @!P3 IMAD.X R37, R5, 0x1, R26, P1 ;  /* 0x000000010525b824 */ /* 0x000fe200008e061a */
[----:B------:R-:W-:-:S02]  /*73a0*/  CS2R R26, SRZ ;  /* 0x00000000001a7805 */ /* 0x000fc4000001ff00 */
[----:B------:R0:W5:Y:S04]  /*73b0*/  @!P3 LD.E.64 R24, desc[UR42][R20.64] ;  /* 0x0000002a1418b980 */ /* 0x000168000c101b00 */
[----:B------:R0:W5:Y:S02]  /*73c0*/  @!P3 LD.E.64 R26, desc[UR42][R36.64] ;  /* 0x0000002a241ab980 */ /* 0x000164000c101b00 */
.L_x_1672:
[----:B------:R-:W-:Y:S05]  /*73d0*/  BSYNC B1 ;  /* 0x0000000000017941 */ /* 0x000fea0003800000 */
.L_x_1671:
[----:B--2--5:R-:W-:Y:S01]  /*73e0*/  IMAD.MOV.U32 R3, RZ, RZ, R35 ;  /* 0x000000ffff037224 */ /* 0x024fe200078e0023 */
[----:B------:R-:W-:Y:S01]  /*73f0*/  UMOV UR4, 0xffffffff ;  /* 0xffffffff00047882 */ /* 0x000fe20000000000 */
[----:B----4-:R-:W-:Y:S01]  /*7400*/  IMAD.MOV.U32 R5, RZ, RZ, R26 ;  /* 0x000000ffff057224 */ /* 0x010fe200078e001a */
[----:B0-----:R-:W-:Y:S01]  /*7410*/  CS2R R20, SRZ ;  /* 0x0000000000147805 */ /* 0x001fe2000001ff00 */
[----:B------:R-:W-:Y:S02]  /*7420*/  IMAD.MOV.U32 R9, RZ, RZ, R27 ;  /* 0x000000ffff097224 */ /* 0x000fe400078e001b */
[----:B---3--:R-:W-:Y:S01]  /*7430*/  IMAD.MOV.U32 R0, RZ, RZ, R34 ;  /* 0x000000ffff007224 */ /* 0x008fe200078e0022 */
[----:B------:R-:W-:Y:S01]  /*7440*/  PRMT R47, R3, 0x5410, R5 ;  /* 0x00005410032f7816 */ /* 0x000fe20000000005 */
[----:B------:R-:W-:Y:S01]  /*7450*/  IMAD.MOV.U32 R3, RZ, RZ, R29 ;  /* 0x000000ffff037224 */ /* 0x000fe200078e001d */
[----:B------:R-:W-:Y:S01]  /*7460*/  PRMT R36, R36, 0x5410, R9 ;  /* 0x0000541024247816 */ /* 0x000fe20000000009 */
[----:B------:R-:W-:Y:S01]  /*7470*/  IMAD.MOV.U32 R5, RZ, RZ, R24 ;  /* 0x000000ffff057224 */ /* 0x000fe200078e0018 */
[----:B------:R-:W-:Y:S01]  /*7480*/  PRMT R41, R0, 0x7610, R41 ;  /* 0x0000761000297816 */ /* 0x000fe20000000029 */
[----:B------:R-:W-:Y:S01]  /*7490*/  IMAD.MOV.U32 R9, RZ, RZ, R25 ;  /* 0x000000ffff097224 */ /* 0x000fe200078e0019 */
[----:B------:R-:W-:-:S02]  /*74a0*/  MOV R0, R28 ;  /* 0x0000001c00007202 */ /* 0x000fc40000000f00 */
[----:B------:R-:W-:Y:S02]  /*74b0*/  PRMT R48, R3, 0x5410, R5 ;  /* 0x0000541003307816 */ /* 0x000fe40000000005 */
[----:B------:R-:W-:Y:S02]  /*74c0*/  PRMT R37, R0, 0x7610, R37 ;  /* 0x0000761000257816 */ /* 0x000fe40000000025 */
[----:B------:R-:W-:Y:S01]  /*74d0*/  PRMT R36, R9, 0x7610, R36 ;  /* 0x0000761009247816 */ /* 0x000fe20000000024 */
[----:B------:R-:W-:Y:S06]  /*74e0*/  BRA.DIV UR4, `(.L_x_1673) ;  /* 0x000001b604107947 */ /* 0x000fec000b800000 */
[----:B------:R0:W2:Y:S04]  /*74f0*/  SHFL.IDX PT, R3, R6, 0x1, 0x1c1f ;  /* 0x003c1f0006037f89 */ /* 0x0000a800000e0000 */
[----:B------:R0:W3:Y:S04]  /*7500*/  SHFL.IDX PT, R0, R4, 0x1, 0x1c1f ;  /* 0x003c1f0004007f89 */ /* 0x0000e800000e0000 */
[----:B------:R0:W4:Y:S04]  /*7510*/  SHFL.IDX PT, R5, R8, 0x1, 0x1c1f ;  /* 0x003c1f0008057f89 */ /* 0x00012800000e0000 */
[----:B------:R0:W0:Y:S02]  /*7520*/  SHFL.IDX PT, R14, R7, 0x1, 0x1c1f ;  /* 0x003c1f00070e7f89 */ /* 0x00002400000e0000 */
.L_x_1964:
[----:B------:R-:W-:Y:S01]  /*7530*/  VIADD R39, R39, 0x60 ;  /* 0x0000006027277836 */ /* 0x000fe20000000000 */
[----:B------:R-:W-:Y:S01]  /*7540*/  BSSY B1, `(.L_x_1674) ;  /* 0x000001c000017945 */ /* 0x000fe20003800000 */
[----:B01----:R-:W-:Y:S02]  /*7550*/  CS2R R8, SRZ ;  /* 0x0000000000087805 */ /* 0x003fe4000001ff00 */
[----:B------:R-:W-:Y:S02]  /*7560*/  CS2R R12, SRZ ;  /* 0x00000000000c7805 */ /* 0x000fe4000001ff00 */
[----:B------:R-:W-:Y:S02]  /*7570*/  CS2R R10, SRZ ;  /* 0x00000000000a7805 */ /* 0x000fe4000001ff00 */
[----:B------:R-:W-:-:S13]  /*7580*/  ISETP.GE.AND P0, PT, R39, R32, PT ;  /* 0x000000202700720c */ /* 0x000fda0003f06270 */
[----:B------:R-:W-:Y:S05]  /*7590*/  @P0 BRA `(.L_x_1675) ;  /* 0x0000000000580947 */ /* 0x000fea0003800000 */
[----:B------:R-:W-:Y:S01]  /*75a0*/  ULDC UR4, c[0x0][0x3f4] ;  /* 0x0000fd0000047ab9 */ /* 0x000fe20000000800 */
[----:B---3--:R-:W-:Y:S01]  /*75b0*/  IMAD.MOV.U32 R6, RZ, RZ, R0 ;  /* 0x000000ffff067224 */ /* 0x008fe200078e0000 */
[----:B------:R-:W-:Y:S01]  /*75c0*/  ISETP.GE.AND P3, PT, R38, UR4, PT ;  /* 0x0000000426007c0c */ /* 0x000fe2000bf66270 */
[----:B--2---:R-:W-:Y:S01]  /*75d0*/  IMAD.MOV.U32 R7, RZ, RZ, R3 ;  /* 0x000000ffff077224 */ /* 0x004fe200078e0003 */
[----:B------:R-:W-:Y:S01]  /*75e0*/  ISETP.GE.AND P2, PT, R152, UR4, PT ;  /* 0x0000000498007c0c */ /* 0x000fe2000bf46270 */
[----:B----4-:R-:W-:Y:S01]  /*75f0*/  IMAD.MOV.U32 R15, RZ, RZ, R5 ;  /* 0x000000ffff0f7224 */ /* 0x010fe200078e0005 */
[----:B------:R-:W-:-:S09]  /*7600*/  CS2R R12, SRZ ;  /* 0x00000000000c7805 */ /* 0x000fd2000001ff00 */
[C---:B------:R-:W-:Y:S01]  /*7610*/  @!P3 IMAD.SHL.U32 R9, R38.reuse, 0x2, RZ ;  /* 0x000000022609b824 */ /* 0x040fe200078e00ff */
[----:B------:R-:W-:Y:S02]  /*7620*/  @!P3 SHF.L.U64.HI R8, R38, 0x1, R31 ;  /* 0x000000012608b819 */ /* 0x000fe4000001021f */
[----:B------:R-:W-:Y:S02]  /*7630*/  CS2R R20, SRZ ;  /* 0x0000000000147805 */ /* 0x000fe4000001ff00 */
[----:B------:R-:W-:Y:S01]  /*7640*/  CS2R R10, SRZ ;  /* 0x00000000000a7805 */ /* 0x000fe2000001ff00 */
[----:B------:R-:W-:Y:S01]  /*7650*/  @!P2 IMAD.WIDE R6, R152, 0x2, R6 ;  /* 0x000000029806a825 */ /* 0x000fe200078e0206 */
[-C--:B------:R-:W-:Y:S02]  /*7660*/  @!P3 IADD3 R38, P0, R0, R9.reuse, RZ ;  /* 0x000000090026b210 */ /* 0x080fe40007f1e0ff */
[----:B------:R-:W-:Y:S01]  /*7670*/  @!P3 IADD3 R4, P1, R14, R9, RZ ;  /* 0x000000090e04b210 */ /* 0x000fe20007f3e0ff */
[----:B------:R-:W-:Y:S01]  /*7680*/  @!P2 IMAD.WIDE R14, R152, 0x2, R14 ;  /* 0x00000002980ea825 */ /* 0x000fe200078e020e */
[----:B------:R0:W5:Y:S02]  /*7690*/  @!P2 LD.E.64 R12, desc[UR42][R6.64] ;  /* 0x0000002a060ca980 */ /* 0x000164000c101b00 */
[----:B------:R-:W-:Y:S01]  /*76a0*/  @!P3 IADD3.X R5, R5, R8, RZ, P1, !PT ;  /* 0x000000080505b210 */ /* 0x000fe20000ffe4ff */
[----:B------:R-:W-:Y:S01]  /*76b0*/  @!P3 IMAD.X R39, R3, 0x1, R8, P0 ;  /* 0x000000010327b824 */ /* 0x000fe200000e0608 */
[----:B------:R-:W-:Y:S01]  /*76c0*/  CS2R R8, SRZ ;  /* 0x0000000000087805 */ /* 0x000fe2000001ff00 */
[----:B------:R0:W5:Y:S04]  /*76d0*/  @!P2 LD.E.64 R20, desc[UR42][R14.64] ;  /* 0x0000002a0e14a980 */ /* 0x000168000c101b00 */
[----:B------:R0:W5:Y:S04]  /*76e0*/  @!P3 LD.E.64 R10, desc[UR42][R38.64] ;  /* 0x0000002a260ab980 */ /* 0x000168000c101b00 */
[----:B------:R0:W5:Y:S02]  /*76f0*/  @!P3 LD.E.64 R8, desc[UR42][R4.64] ;  /* 0x0000002a0408b980 */ /* 0x000164000c101b00 */
.L_x_1675:
[----:B------:R-:W-:Y:S05]  /*7700*/  BSYNC B1 ;  /* 0x0000000000017941 */ /* 0x000fea0003800000 */
.L_x_1674:
[----:B0-----:R-:W3:Y:S01]  /*7710*/  LDL R39, [R1+0x44] ;  /* 0x0000440001277983 */ /* 0x001ee20000100800 */
[----:B------:R-:W-:Y:S01]  /*7720*/  ULEA.HI UR4, UR36, UR36, URZ, 0x1 ;  /* 0x0000002424047291 */ /* 0x000fe2000f8f083f */
[----:B------:R-:W-:Y:S01]  /*7730*/  SHF.R.S32.HI R38, RZ, 0x1f, R42 ;  /* 0x0000001fff267819 */ /* 0x000fe2000001142a */
[----:B-----5:R-:W-:Y:S01]  /*7740*/  IMAD.MOV.U32 R4, RZ, RZ, R20 ;  /* 0x000000ffff047224 */ /* 0x020fe200078e0014 */
[----:B------:R-:W-:Y:S01]  /*7750*/  BSSY B1, `(.L_x_1676) ;  /* 0x0000023000017945 */ /* 0x000fe20003800000 */
[----:B------:R-:W-:Y:S01]  /*7760*/  ULOP3.LUT UR4, UR4, 0xfffffffe, URZ, 0xc0, !UPT ;  /* 0xfffffffe04047892 */ /* 0x000fe2000f8ec03f */
[----:B------:R-:W-:Y:S01]  /*7770*/  LEA.HI R38, R38, R42, RZ, 0x5 ;  /* 0x0000002a26267211 */ /* 0x000fe200078f28ff */
[----:B------:R-:W-:Y:S01]  /*7780*/  IMAD R31, R33, -0xc0, R32 ;  /* 0xffffff40211f7824 */ /* 0x000fe200078e0220 */
[----:B------:R-:W-:Y:S01]  /*7790*/  PRMT R33, R4, 0x7610, R33 ;  /* 0x0000761004217816 */ /* 0x000fe20000000021 */
[----:B------:R-:W-:Y:S01]  /*77a0*/  UIADD3 UR4, UR36, -UR4, URZ ;  /* 0x8000000424047290 */ /* 0x000fe2000fffe03f */
[----:B------:R-:W-:Y:S01]  /*77b0*/  SHF.R.S32.HI R38, RZ, 0x5, R38 ;  /* 0x00000005ff267819 */ /* 0x000fe20000011426 */
[----:B------:R-:W-:Y:S01]  /*77c0*/  IMAD.MOV.U32 R4, RZ, RZ, R8 ;  /* 0x000000ffff047224 */ /* 0x000fe200078e0008 */
[----:B------:R-:W-:Y:S01]  /*77d0*/  VIMNMX R31, R31, 0xc0, PT ;  /* 0x000000c01f1f7848 */ /* 0x000fe20003fe0100 */
[----:B------:R-:W-:-:S02]  /*77e0*/  IMAD.MOV.U32 R6, RZ, RZ, R9 ;  /* 0x000000ffff067224 */ /* 0x000fc400078e0009 */
[----:B----4-:R-:W-:Y:S01]  /*77f0*/  IMAD.U32 R5, RZ, RZ, UR4 ;  /* 0x00000004ff057e24 */ /* 0x010fe2000f8e00ff */
[----:B------:R-:W-:Y:S01]  /*7800*/  ISETP.GE.AND P1, PT, R40, R31, PT ;  /* 0x0000001f2800720c */ /* 0x000fe20003f26270 */
[----:B------:R-:W-:Y:S01]  /*7810*/  IMAD.MOV.U32 R7, RZ, RZ, R12 ;  /* 0x000000ffff077224 */ /* 0x000fe200078e000c */
[----:B------:R-:W-:Y:S01]  /*7820*/  PRMT R14, R4, 0x5410, R6 ;  /* 0x00005410040e7816 */ /* 0x000fe20000000006 */
[----:B------:R-:W-:Y:S01]  /*7830*/  IMAD.MOV.U32 R6, RZ, RZ, R11 ;  /* 0x000000ffff067224 */ /* 0x000fe200078e000b */
[----:B------:R-:W-:Y:S02]  /*7840*/  SHF.L.U32 R5, R5, 0x1f, RZ ;  /* 0x0000001f05057819 */ /* 0x000fe400000006ff */
[----:B------:R-:W-:Y:S02]  /*7850*/  MOV R4, R10 ;  /* 0x0000000a00047202 */ /* 0x000fe40000000f00 */
[----:B------:R-:W0:Y:S01]  /*7860*/  SYNCS.PHASECHK.TRANS64.TRYWAIT P0, [R2+URZ+0x16800], R5 ;  /* 0x01680005020075a7 */ /* 0x000e22000800017f */
[----:B------:R-:W-:-:S02]  /*7870*/  PRMT R33, R33, 0x5410, R7 ;  /* 0x0000541021217816 */ /* 0x000fc40000000007 */
[----:B------:R-:W-:Y:S01]  /*7880*/  PRMT R15, R4, 0x7610, R15 ;  /* 0x00007610040f7816 */ /* 0x000fe2000000000f */
[C---:B---3--:R-:W-:Y:S01]  /*7890*/  IMAD.SHL.U32 R0, R39.reuse, 0x40, RZ ;  /* 0x0000004027007824 */ /* 0x048fe200078e00ff */
[----:B------:R-:W-:-:S04]  /*78a0*/  LOP3.LUT P2, RZ, R39, 0x4, RZ, 0xc0, !PT ;  /* 0x0000000427ff7812 */ /* 0x000fc8000784c0ff */
[----:B--2---:R-:W-:-:S04]  /*78b0*/  LOP3.LUT R3, R0, 0x1c0, RZ, 0xc0, !PT ;  /* 0x000001c000037812 */ /* 0x004fc800078ec0ff */
[----:B------:R-:W-:Y:S02]  /*78c0*/  LOP3.LUT R0, R3, 0x18, R16, 0xf8, !PT ;  /* 0x0000001803007812 */ /* 0x000fe400078ef810 */
[----:B------:R-:W-:-:S04]  /*78d0*/  SHF.R.U32.HI R3, RZ, 0x3, R3 ;  /* 0x00000003ff037819 */ /* 0x000fc80000011603 */
[----:B------:R-:W-:Y:S01]  /*78e0*/  LOP3.LUT R0, R0, R3, RZ, 0x3c, !PT ;  /* 0x0000000300007212 */ /* 0x000fe200078e3cff */
[----:B------:R-:W-:-:S05]  /*78f0*/  IMAD.MOV.U32 R3, RZ, RZ, R21 ;  /* 0x000000ffff037224 */ /* 0x000fca00078e0015 */
[----:B------:R-:W-:Y:S01]  /*7900*/  PRMT R32, R3, 0x7610, R32 ;  /* 0x0000761003207816 */ /* 0x000fe20000000020 */
[----:B------:R-:W-:Y:S02]  /*7910*/  IMAD R3, R38, 0x200, R0 ;  /* 0x0000020026037824 */ /* 0x000fe400078e0200 */
[----:B------:R-:W-:Y:S02]  /*7920*/  IMAD.MOV.U32 R0, RZ, RZ, R13 ;  /* 0x000000ffff007224 */ /* 0x000fe400078e000d */
[----:B------:R-:W-:-:S03]  /*7930*/  IMAD R3, R3, 0x2, R2 ;  /* 0x0000000203037824 */ /* 0x000fc600078e0202 */
[----:B------:R-:W-:Y:S01]  /*7940*/  PRMT R32, R32, 0x5410, R0 ;  /* 0x0000541020207816 */ /* 0x000fe20000000000 */
[C---:B------:R-:W-:Y:S02]  /*7950*/  VIADD R4, R3.reuse, 0x8400 ;  /* 0x0000840003047836 */ /* 0x040fe40000000000 */
[----:B------:R-:W-:Y:S01]  /*7960*/  VIADD R0, R3, 0x8440 ;  /* 0x0000844003007836 */ /* 0x000fe20000000000 */
[----:B0-----:R-:W-:Y:S06]  /*7970*/  @!P0 BRA `(.L_x_1677) ;  /* 0x000001b0005c8947 */ /* 0x001fec0003800000 */
.L_x_1965:
[----:B------:R-:W-:Y:S05]  /*7980*/  BSYNC B1 ;  /* 0x0000000000017941 */ /* 0x000fea0003800000 */
.L_x_1676:
[----:B------:R-:W-:Y:S01]  /*7990*/  BSSY B1, `(.L_x_1678) ;  /* 0x0000060000017945 */ /* 0x000fe20003800000 */
[----:B------:R-:W-:Y:S01]  /*79a0*/  PRMT R15, R15, 0x5410, R6 ;  /* 0x000054100f0f7816 */ /* 0x000fe20000000006 */
[----:B------:R-:W-:Y:S02]  /*79b0*/  @P2 VIADD R0, R4, 0xffffffc0 ;  /* 0xffffffc004002836 */ /* 0x000fe40000000000 */
[----:B------:R-:W-:Y:S05]  /*79c0*/  @P1 BRA `(.L_x_1679) ;  /* 0x0000000400701947 */ /* 0x000fea0003800000 */
[----:B------:R-:W2:Y:S01]  /*79d0*/  LDL R7, [R1+0x18] ;  /* 0x0000180001077983 */ /* 0x000ea20000100800 */
[----:B0-----:R-:W0:Y:S01]  /*79e0*/  LDC R5, c[0x0][0x3f4] ;  /* 0x0000fd00ff057b82 */ /* 0x001e220000000800 */
[----:B------:R-:W-:Y:S01]  /*79f0*/  BSSY B2, `(.L_x_1680) ;  /* 0x000002e000027945 */ /* 0x000fe20003800000 */
[-C--:B0-----:R-:W-:Y:S02]  /*7a00*/  ISETP.GE.AND P0, PT, R152, R5.reuse, PT ;  /* 0x000000059800720c */ /* 0x081fe40003f06270 */
[----:B--2---:R-:W-:-:S11]  /*7a10*/  ISETP.GE.AND P1, PT, R7, R5, PT ;  /* 0x000000050700720c */ /* 0x004fd60003f26270 */
[----:B------:R-:W-:Y:S05]  /*7a20*/  @P0 BRA `(.L_x_1681) ;  /* 0x0000000000a80947 */ /* 0x000fea0003800000 */
[----:B------:R-:W0:Y:S01]  /*7a30*/  LDS.128 R4, [R3+0x8400] ;  /* 0x0084000003047984 */ /* 0x000e220000000c00 */
[----:B------:R-:W-:Y:S01]  /*7a40*/  SHF.R.U32.HI R40, RZ, 0x10, R35 ;  /* 0x00000010ff287819 */ /* 0x000fe20000011623 */
[----:B------:R-:W-:Y:S01]  /*7a50*/  HADD2.F32 R39, -RZ, R41.H0_H0 ;  /* 0x20000029ff277230 */ /* 0x000fe20000004100 */
[----:B------:R-:W-:Y:S01]  /*7a60*/  SHF.R.U32.HI R38, RZ, 0x10, R29 ;  /* 0x00000010ff267819 */ /* 0x000fe2000001161d */
[----:B------:R-:W-:Y:S01]  /*7a70*/  HADD2.F32 R37, -RZ, R37.H0_H0 ;  /* 0x20000025ff257230 */ /* 0x000fe20000004100 */
[----:B------:R-:W-:Y:S01]  /*7a80*/  SHF.R.U64 R45, R34, 0x10, R35 ;  /* 0x00000010222d7819 */ /* 0x000fe20000001223 */
[----:B------:R-:W-:Y:S01]  /*7a90*/  HADD2.F32 R40, -RZ, R40.H0_H0 ;  /* 0x20000028ff287230 */ /* 0x000fe20000004100 */
[----:B------:R-:W-:Y:S01]  /*7aa0*/  SHF.R.U64 R46, R28, 0x10, R29 ;  /* 0x000000101c2e7819 */ /* 0x000fe2000000121d */
[----:B------:R-:W-:Y:S02]  /*7ab0*/  HADD2.F32 R38, -RZ, R38.H0_H0 ;  /* 0x20000026ff267230 */ /* 0x000fe40000004100 */
[----:B0-----:R-:W-:-:S02]  /*7ac0*/  HADD2.F32 R34, -RZ, R7.H0_H0 ;  /* 0x20000007ff227230 */ /* 0x001fc40000004100 */
[----:B------:R-:W-:Y:S02]  /*7ad0*/  HADD2.F32 R35, -RZ, R7.H1_H1 ;  /* 0x30000007ff237230 */ /* 0x000fe40000004100 */
[--C-:B------:R-:W-:Y:S02]  /*7ae0*/  HADD2.F32 R7, -RZ, R4.reuse.H0_H0 ;  /* 0x20000004ff077230 */ /* 0x100fe40000004100 */
[----:B------:R-:W-:Y:S02]  /*7af0*/  HADD2.F32 R4, -RZ, R4.H1_H1 ;  /* 0x30000004ff047230 */ /* 0x000fe40000004100 */
[C---:B------:R-:W-:Y:S01]  /*7b00*/  FMUL.FTZ R41, R35.reuse, R40 ;  /* 0x0000002823297220 */ /* 0x040fe20000410000 */
[----:B------:R-:W-:Y:S01]  /*7b10*/  FMUL.FTZ R35, R35, R38 ;  /* 0x0000002623237220 */ /* 0x000fe20000410000 */
[--C-:B------:R-:W-:Y:S02]  /*7b20*/  HADD2.F32 R28, -RZ, R6.reuse.H0_H0 ;  /* 0x20000006ff1c7230 */ /* 0x100fe40000004100 */
[----:B------:R-:W-:Y:S01]  /*7b30*/  FMUL.FTZ R42, R4, R39 ;  /* 0x00000027042a7220 */ /* 0x000fe20000410000 */
[----:B------:R-:W-:-:S02]  /*7b40*/  HADD2.F32 R29, -RZ, R6.H1_H1 ;  /* 0x30000006ff1d7230 */ /* 0x000fc40000004100 */
[C---:B------:R-:W-:Y:S01]  /*7b50*/  FFMA.FTZ R43, R34.reuse, R38, -R41 ;  /* 0x00000026222b7223 */ /* 0x040fe20000010829 */
[--C-:B------:R-:W-:Y:S02]  /*7b60*/  HADD2.F32 R6, -RZ, R5.reuse.H0_H0 ;  /* 0x20000005ff067230 */ /* 0x100fe40000004100 */
[----:B------:R-:W-:Y:S01]  /*7b70*/  FFMA.FTZ R44, R34, R40, R35 ;  /* 0x00000028222c7223 */ /* 0x000fe20000010023 */
[-C--:B------:R-:W-:Y:S01]  /*7b80*/  FMUL.FTZ R38, R4, R37.reuse ;  /* 0x0000002504267220 */ /* 0x080fe20000410000 */
[C---:B------:R-:W-:Y:S01]  /*7b90*/  FFMA.FTZ R42, R7.reuse, R37, -R42 ;  /* 0x00000025072a7223 */ /* 0x040fe2000001082a */
[----:B------:R-:W-:Y:S02]  /*7ba0*/  HADD2.F32 R5, -RZ, R5.H1_H1 ;  /* 0x30000005ff057230 */ /* 0x000fe40000004100 */
[----:B------:R-:W-:Y:S02]  /*7bb0*/  HADD2.F32 R37, -RZ, R47.H0_H0 ;  /* 0x2000002fff257230 */ /* 0x000fe40000004100 */
[----:B------:R-:W-:Y:S01]  /*7bc0*/  FFMA.FTZ R39, R7, R39, R38 ;  /* 0x0000002707277223 */ /* 0x000fe20000010026 */
[----:B------:R-:W-:-:S02]  /*7bd0*/  HADD2.F32 R34, -RZ, R48.H0_H0 ;  /* 0x20000030ff227230 */ /* 0x000fc40000004100 */
[----:B------:R-:W-:Y:S02]  /*7be0*/  HADD2.F32 R35, -RZ, R45.H0_H0 ;  /* 0x2000002dff237230 */ /* 0x000fe40000004100 */
[C---:B------:R-:W-:Y:S01]  /*7bf0*/  FMUL.FTZ R41, R29.reuse, R37 ;  /* 0x000000251d297220 */ /* 0x040fe20000410000 */
[----:B------:R-:W-:Y:S02]  /*7c00*/  HADD2.F32 R4, -RZ, R46.H0_H0 ;  /* 0x2000002eff047230 */ /* 0x000fe40000004100 */
[-C--:B------:R-:W-:Y:S01]  /*7c10*/  FMUL.FTZ R40, R29, R34.reuse ;  /* 0x000000221d287220 */ /* 0x080fe20000410000 */
[C---:B------:R-:W-:Y:S01]  /*7c20*/  FMUL.FTZ R7, R5.reuse, R35 ;  /* 0x0000002305077220 */ /* 0x040fe20000410000 */
[C---:B------:R-:W-:Y:S01]  /*7c30*/  FFMA.FTZ R41, R28.reuse, R34, -R41 ;  /* 0x000000221c297223 */ /* 0x040fe20000010829 */
[-C--:B------:R-:W-:Y:S01]  /*7c40*/  FMUL.FTZ R38, R5, R4.reuse ;  /* 0x0000000405267220 */ /* 0x080fe20000410000 */
[----:B------:R-:W-:Y:S01]  /*7c50*/  FFMA.FTZ R40, R28, R37, R40 ;  /* 0x000000251c287223 */ /* 0x000fe20000010028 */
[----:B------:R-:W-:Y:S01]  /*7c60*/  FFMA.FTZ R5, R6, R4, -R7 ;  /* 0x0000000406057223 */ /* 0x000fe20000010807 */
[----:B------:R-:W-:Y:S01]  /*7c70*/  F2FP.F16.F32.PACK_AB R7, R44, R43 ;  /* 0x0000002b2c07723e */ /* 0x000fe200000000ff */
[----:B------:R-:W-:Y:S01]  /*7c80*/  FFMA.FTZ R38, R6, R35, R38 ;  /* 0x0000002306267223 */ /* 0x000fe20000010026 */
[----:B------:R-:W-:-:S02]  /*7c90*/  F2FP.F16.F32.PACK_AB R4, R39, R42 ;  /* 0x0000002a2704723e */ /* 0x000fc400000000ff */
[----:B------:R-:W-:Y:S02]  /*7ca0*/  F2FP.F16.F32.PACK_AB R6, R40, R41 ;  /* 0x000000292806723e */ /* 0x000fe400000000ff */
[----:B------:R-:W-:-:S05]  /*7cb0*/  F2FP.F16.F32.PACK_AB R5, R38, R5 ;  /* 0x000000052605723e */ /* 0x000fca00000000ff */
[----:B------:R0:W-:Y:S02]  /*7cc0*/  STS.128 [R3+0x8400], R4 ;  /* 0x0084000403007388 */ /* 0x0001e40000000c00 */
.L_x_1681:
[----:B------:R-:W-:Y:S05]  /*7cd0*/  BSYNC B2 ;  /* 0x0000000000027941 */ /* 0x000fea0003800000 */
.L_x_1680:
[----:B------:R-:W-:Y:S05]  /*7ce0*/  @P1 BRA `(.L_x_1679) ;  /* 0x0000000000a81947 */ /* 0x000fea0003800000 */
[----:B0-----:R-:W0:Y:S01]  /*7cf0*/  LDS.128 R4, [R0] ;  /* 0x0000000000047984 */ /* 0x001e220000000c00 */
[----:B------:R-:W-:Y:S01]  /*7d00*/  SHF.R.U32.HI R29, RZ, 0x10, R25 ;  /* 0x00000010ff1d7819 */ /* 0x000fe20000011619 */
[----:B------:R-:W-:Y:S01]  /*7d10*/  HADD2.F32 R28, -RZ, R48.H1_H1 ;  /* 0x30000030ff1c7230 */ /* 0x000fe20000004100 */
[--C-:B------:R-:W-:Y:S01]  /*7d20*/  SHF.R.U32.HI R35, RZ, 0x10, R27.reuse ;  /* 0x00000010ff237819 */ /* 0x100fe2000001161b */
[----:B------:R-:W-:Y:S01]  /*7d30*/  HADD2.F32 R34, -RZ, R47.H1_H1 ;  /* 0x3000002fff227230 */ /* 0x000fe20000004100 */
[----:B------:R-:W-:Y:S01]  /*7d40*/  SHF.R.U64 R39, R26, 0x10, R27 ;  /* 0x000000101a277819 */ /* 0x000fe2000000121b */
[----:B------:R-:W-:Y:S01]  /*7d50*/  HADD2.F32 R29, -RZ, R29.H0_H0 ;  /* 0x2000001dff1d7230 */ /* 0x000fe20000004100 */
[----:B------:R-:W-:Y:S01]  /*7d60*/  SHF.R.U64 R41, R24, 0x10, R25 ;  /* 0x0000001018297819 */ /* 0x000fe20000001219 */
[----:B------:R-:W-:Y:S02]  /*7d70*/  HADD2.F32 R35, -RZ, R35.H0_H0 ;  /* 0x20000023ff237230 */ /* 0x000fe40000004100 */
[----:B0-----:R-:W-:-:S02]  /*7d80*/  HADD2.F32 R27, -RZ, R7.H1_H1 ;  /* 0x30000007ff1b7230 */ /* 0x001fc40000004100 */
[----:B------:R-:W-:Y:S02]  /*7d90*/  HADD2.F32 R26, -RZ, R7.H0_H0 ;  /* 0x20000007ff1a7230 */ /* 0x000fe40000004100 */
[--C-:B------:R-:W-:Y:S02]  /*7da0*/  HADD2.F32 R7, -RZ, R4.reuse.H0_H0 ;  /* 0x20000004ff077230 */ /* 0x100fe40000004100 */
[C---:B------:R-:W-:Y:S01]  /*7db0*/  FMUL.FTZ R40, R27.reuse, R29 ;  /* 0x0000001d1b287220 */ /* 0x040fe20000410000 */
[----:B------:R-:W-:Y:S02]  /*7dc0*/  HADD2.F32 R4, -RZ, R4.H1_H1 ;  /* 0x30000004ff047230 */ /* 0x000fe40000004100 */
[-C--:B------:R-:W-:Y:S01]  /*7dd0*/  FMUL.FTZ R37, R27, R35.reuse ;  /* 0x000000231b257220 */ /* 0x080fe20000410000 */
[--C-:B------:R-:W-:Y:S02]  /*7de0*/  HADD2.F32 R24, -RZ, R6.reuse.H0_H0 ;  /* 0x20000006ff187230 */ /* 0x100fe40000004100 */
[----:B------:R-:W-:Y:S01]  /*7df0*/  FFMA.FTZ R42, R26, R35, R40 ;  /* 0x000000231a2a7223 */ /* 0x000fe20000010028 */
[----:B------:R-:W-:-:S02]  /*7e00*/  HADD2.F32 R25, -RZ, R6.H1_H1 ;  /* 0x30000006ff197230 */ /* 0x000fc40000004100 */
[----:B------:R-:W-:Y:S01]  /*7e10*/  FMUL.FTZ R38, R4, R34 ;  /* 0x0000002204267220 */ /* 0x000fe20000410000 */
[--C-:B------:R-:W-:Y:S02]  /*7e20*/  HADD2.F32 R27, -RZ, R36.reuse.H1_H1 ;  /* 0x30000024ff1b7230 */ /* 0x100fe40000004100 */
[----:B------:R-:W-:Y:S01]  /*7e30*/  FFMA.FTZ R37, R26, R29, -R37 ;  /* 0x0000001d1a257223 */ /* 0x000fe20000010825 */
[--C-:B------:R-:W-:Y:S02]  /*7e40*/  HADD2.F32 R6, -RZ, R5.reuse.H0_H0 ;  /* 0x20000005ff067230 */ /* 0x100fe40000004100 */
[-C--:B------:R-:W-:Y:S01]  /*7e50*/  FMUL.FTZ R40, R4, R28.reuse ;  /* 0x0000001c04287220 */ /* 0x080fe20000410000 */
[----:B------:R-:W-:Y:S02]  /*7e60*/  HADD2.F32 R36, -RZ, R36.H0_H0 ;  /* 0x20000024ff247230 */ /* 0x000fe40000004100 */
[----:B------:R-:W-:Y:S01]  /*7e70*/  FFMA.FTZ R38, R7, R28, -R38 ;  /* 0x0000001c07267223 */ /* 0x000fe20000010826 */
[----:B------:R-:W-:-:S02]  /*7e80*/  HADD2.F32 R5, -RZ, R5.H1_H1 ;  /* 0x30000005ff057230 */ /* 0x000fc40000004100 */
[----:B------:R-:W-:Y:S01]  /*7e90*/  FFMA.FTZ R29, R7, R34, R40 ;  /* 0x00000022071d7223 */ /* 0x000fe20000010028 */
[----:B------:R-:W-:Y:S02]  /*7ea0*/  HADD2.F32 R26, -RZ, R39.H0_H0 ;  /* 0x20000027ff1a7230 */ /* 0x000fe40000004100 */
[CC--:B------:R-:W-:Y:S01]  /*7eb0*/  FMUL.FTZ R35, R25.reuse, R27.reuse ;  /* 0x0000001b19237220 */ /* 0x0c0fe20000410000 */
[----:B------:R-:W-:Y:S02]  /*7ec0*/  HADD2.F32 R4, -RZ, R41.H0_H0 ;  /* 0x20000029ff047230 */ /* 0x000fe40000004100 */
[----:B------:R-:W-:Y:S01]  /*7ed0*/  FMUL.FTZ R28, R25, R36 ;  /* 0x00000024191c7220 */ /* 0x000fe20000410000 */
        /* <DEDUP_REMOVED lines=10> */
[----:B------:R1:W-:Y:S02]  /*7f80*/  STS.128 [R0], R4 ;  /* 0x0000000400007388 */ /* 0x0003e40000000c00 */
.L_x_1679:
[----:B------:R-:W-:Y:S05]  /*7f90*/  BSYNC B1 ;  /* 0x0000000000017941 */ /* 0x000fea0003800000 */
.L_x_1678:
[----:B01----:R-:W0:Y:S02]  /*7fa0*/  S2R R4, SR_TID.X ;  /* 0x0000000000047919 */ /* 0x003e240000002100 */
[----:B0-----:R-:W-:-:S05]  /*7fb0*/  VIADD R5, R4, 0xffffff80 ;  /* 0xffffff8004057836 */ /* 0x001fca0000000000 */
[----:B------:R-:W-:-:S04]  /*7fc0*/  SHF.R.S32.HI R4, RZ, 0x1f, R5 ;  /* 0x0000001fff047819 */ /* 0x000fc80000011405 */
[----:B------:R-:W-:-:S04]  /*7fd0*/  LEA.HI R4, R4, R5, RZ, 0x2 ;  /* 0x0000000504047211 */ /* 0x000fc800078f10ff */
[----:B------:R-:W-:-:S05]  /*7fe0*/  SHF.R.S32.HI R4, RZ, 0x2, R4 ;  /* 0x00000002ff047819 */ /* 0x000fca0000011404 */
[----:B------:R-:W-:-:S05]  /*7ff0*/  VIADD R4, R4, 0x60 ;  /* 0x0000006004047836 */ /* 0x000fca0000000000 */
[----:B------:R-:W-:-:S13]  /*8000*/  ISETP.GE.AND P0, PT, R4, R31, PT ;  /* 0x0000001f0400720c */ /* 0x000fda0003f06270 */
[----:B------:R-:W-:Y:S05]  /*8010*/  @P0 BRA `(.L_x_1682) ;  /* 0x0000001800bc0947 */ /* 0x000fea0003800000 */
[----:B------:R-:W2:Y:S01]  /*8020*/  LDL R4, [R1+0x18] ;  /* 0x0000180001047983 */ /* 0x000ea20000100800 */
[----:B------:R-:W0:Y:S01]  /*8030*/  LDC R5, c[0x0][0x3f4] ;  /* 0x0000fd00ff057b82 */ /* 0x000e220000000800 */
[----:B------:R-:W-:Y:S01]  /*8040*/  BSSY B1, `(.L_x_1683) ;  /* 0x000002e000017945 */ /* 0x000fe20003800000 */
[-C--:B0-----:R-:W-:Y:S02]  /*8050*/  ISETP.GE.AND P0, PT, R152, R5.reuse, PT ;  /* 0x000000059800720c */ /* 0x081fe40003f06270 */
[----:B--2---:R-:W-:-:S11]  /*8060*/  ISETP.GE.AND P1, PT, R4, R5, PT ;  /* 0x000000050400720c */ /* 0x004fd60003f26270 */
[----:B------:R-:W-:Y:S05]  /*8070*/  @P0 BRA `(.L_x_1684) ;  /* 0x0000000000a80947 */ /* 0x000fea0003800000 */
[----:B------:R-:W0:Y:S01]  /*8080*/  LDS.128 R4, [R3+0xb400] ;  /* 0x00b4000003047984 */ /* 0x000e220000000c00 */
[----:B------:R-:W-:Y:S01]  /*8090*/  SHF.R.U32.HI R26, RZ, 0x10, R21 ;  /* 0x00000010ff1a7819 */ /* 0x000fe20000011615 */
[--C-:B------:R-:W-:Y:S01]  /*80a0*/  HADD2.F32 R24, -RZ, R33.reuse.H1_H1 ;  /* 0x30000021ff187230 */ /* 0x100fe20000004100 */
[----:B------:R-:W-:Y:S01]  /*80b0*/  SHF.R.U32.HI R25, RZ, 0x10, R13 ;  /* 0x00000010ff197819 */ /* 0x000fe2000001160d */
[----:B------:R-:W-:Y:S01]  /*80c0*/  HADD2.F32 R33, -RZ, R33.H0_H0 ;  /* 0x20000021ff217230 */ /* 0x000fe20000004100 */
[----:B------:R-:W-:Y:S01]  /*80d0*/  SHF.R.U64 R29, R20, 0x10, R21 ;  /* 0x00000010141d7819 */ /* 0x000fe20000001215 */
[----:B------:R-:W-:Y:S01]  /*80e0*/  HADD2.F32 R26, -RZ, R26.H0_H0 ;  /* 0x2000001aff1a7230 */ /* 0x000fe20000004100 */
[----:B------:R-:W-:Y:S01]  /*80f0*/  SHF.R.U64 R31, R12, 0x10, R13 ;  /* 0x000000100c1f7819 */ /* 0x000fe2000000120d */
[----:B------:R-:W-:Y:S02]  /*8100*/  HADD2.F32 R25, -RZ, R25.H0_H0 ;  /* 0x20000019ff197230 */ /* 0x000fe40000004100 */
[----:B0-----:R-:W-:-:S02]  /*8110*/  HADD2.F32 R21, -RZ, R7.H1_H1 ;  /* 0x30000007ff157230 */ /* 0x001fc40000004100 */
[----:B------:R-:W-:Y:S02]  /*8120*/  HADD2.F32 R20, -RZ, R7.H0_H0 ;  /* 0x20000007ff147230 */ /* 0x000fe40000004100 */
[--C-:B------:R-:W-:Y:S02]  /*8130*/  HADD2.F32 R7, -RZ, R4.reuse.H0_H0 ;  /* 0x20000004ff077230 */ /* 0x100fe40000004100 */
[CC--:B------:R-:W-:Y:S01]  /*8140*/  FMUL.FTZ R27, R21.reuse, R26.reuse ;  /* 0x0000001a151b7220 */ /* 0x0c0fe20000410000 */
[----:B------:R-:W-:Y:S01]  /*8150*/  FMUL.FTZ R21, R21, R25 ;  /* 0x0000001915157220 */ /* 0x000fe20000410000 */
[----:B------:R-:W-:Y:S02]  /*8160*/  HADD2.F32 R4, -RZ, R4.H1_H1 ;  /* 0x30000004ff047230 */ /* 0x000fe40000004100 */
[--C-:B------:R-:W-:Y:S02]  /*8170*/  HADD2.F32 R12, -RZ, R6.reuse.H0_H0 ;  /* 0x20000006ff0c7230 */ /* 0x100fe40000004100 */
[----:B------:R-:W-:Y:S01]  /*8180*/  FFMA.FTZ R34, R20, R26, R21 ;  /* 0x0000001a14227223 */ /* 0x000fe20000010015 */
[----:B------:R-:W-:-:S02]  /*8190*/  HADD2.F32 R13, -RZ, R6.H1_H1 ;  /* 0x30000006ff0d7230 */ /* 0x000fc40000004100 */
[----:B------:R-:W-:Y:S01]  /*81a0*/  FMUL.FTZ R28, R4, R33 ;  /* 0x00000021041c7220 */ /* 0x000fe20000410000 */
[--C-:B------:R-:W-:Y:S02]  /*81b0*/  HADD2.F32 R21, -RZ, R32.reuse.H0_H0 ;  /* 0x20000020ff157230 */ /* 0x100fe40000004100 */
[----:B------:R-:W-:Y:S01]  /*81c0*/  FFMA.FTZ R27, R20, R25, -R27 ;  /* 0x00000019141b7223 */ /* 0x000fe2000001081b */
[--C-:B------:R-:W-:Y:S02]  /*81d0*/  HADD2.F32 R6, -RZ, R5.reuse.H0_H0 ;  /* 0x20000005ff067230 */ /* 0x100fe40000004100 */
[-C--:B------:R-:W-:Y:S01]  /*81e0*/  FMUL.FTZ R26, R4, R24.reuse ;  /* 0x00000018041a7220 */ /* 0x080fe20000410000 */
[----:B------:R-:W-:Y:S02]  /*81f0*/  HADD2.F32 R32, -RZ, R32.H1_H1 ;  /* 0x30000020ff207230 */ /* 0x000fe40000004100 */
        /* <DEDUP_REMOVED lines=18> */
.L_x_1684:
[----:B------:R-:W-:Y:S05]  /*8320*/  BSYNC B1 ;  /* 0x0000000000017941 */ /* 0x000fea0003800000 */
.L_x_1683:
[----:B------:R-:W-:Y:S05]  /*8330*/  @P1 BRA `(.L_x_1682) ;  /* 0x0000001400f41947 */ /* 0x000fea0003800000 */
[----:B0-----:R-:W0:Y:S01]  /*8340*/  LDS.128 R4, [R0+0x3000] ;  /* 0x0030000000047984 */ /* 0x001e220000000c00 */
[----:B------:R-:W-:Y:S01]  /*8350*/  SHF.R.U32.HI R20, RZ, 0x10, R9 ;  /* 0x00000010ff147819 */ /* 0x000fe20000011609 */
[--C-:B------:R-:W-:Y:S01]  /*8360*/  HADD2.F32 R13, -RZ, R14.reuse.H0_H0 ;  /* 0x2000000eff0d7230 */ /* 0x100fe20000004100 */
[--C-:B------:R-:W-:Y:S01]  /*8370*/  SHF.R.U32.HI R12, RZ, 0x10, R11.reuse ;  /* 0x00000010ff0c7819 */ /* 0x100fe2000001160b */
[----:B------:R-:W-:Y:S01]  /*8380*/  HADD2.F32 R14, -RZ, R14.H1_H1 ;  /* 0x3000000eff0e7230 */ /* 0x000fe20000004100 */
[----:B------:R-:W-:Y:S01]  /*8390*/  SHF.R.U64 R26, R10, 0x10, R11 ;  /* 0x000000100a1a7819 */ /* 0x000fe2000000120b */
[----:B------:R-:W-:Y:S01]  /*83a0*/  HADD2.F32 R20, -RZ, R20.H0_H0 ;  /* 0x20000014ff147230 */ /* 0x000fe20000004100 */
[----:B------:R-:W-:Y:S01]  /*83b0*/  SHF.R.U64 R25, R8, 0x10, R9 ;  /* 0x0000001008197819 */ /* 0x000fe20000001209 */
[----:B------:R-:W-:Y:S02]  /*83c0*/  HADD2.F32 R12, -RZ, R12.H0_H0 ;  /* 0x2000000cff0c7230 */ /* 0x000fe40000004100 */
[----:B------:R-:W-:-:S02]  /*83d0*/  HADD2.F32 R11, -RZ, R15.H0_H0 ;  /* 0x2000000fff0b7230 */ /* 0x000fc40000004100 */
[----:B------:R-:W-:Y:S02]  /*83e0*/  HADD2.F32 R15, -RZ, R15.H1_H1 ;  /* 0x3000000fff0f7230 */ /* 0x000fe40000004100 */
[--C-:B0-----:R-:W-:Y:S02]  /*83f0*/  HADD2.F32 R10, -RZ, R7.reuse.H1_H1 ;  /* 0x30000007ff0a7230 */ /* 0x101fe40000004100 */
[--C-:B------:R-:W-:Y:S02]  /*8400*/  HADD2.F32 R3, -RZ, R4.reuse.H0_H0 ;  /* 0x20000004ff037230 */ /* 0x100fe40000004100 */
[----:B------:R-:W-:Y:S02]  /*8410*/  HADD2.F32 R9, -RZ, R7.H0_H0 ;  /* 0x20000007ff097230 */ /* 0x000fe40000004100 */
[C---:B------:R-:W-:Y:S01]  /*8420*/  FMUL.FTZ R24, R10.reuse, R20 ;  /* 0x000000140a187220 */ /* 0x040fe20000410000 */
[----:B------:R-:W-:Y:S02]  /*8430*/  HADD2.F32 R4, -RZ, R4.H1_H1 ;  /* 0x30000004ff047230 */ /* 0x000fe40000004100 */
[----:B------:R-:W-:Y:S01]  /*8440*/  FMUL.FTZ R21, R10, R12 ;  /* 0x0000000c0a157220 */ /* 0x000fe20000410000 */
[----:B------:R-:W-:-:S02]  /*8450*/  HADD2.F32 R7, -RZ, R6.H0_H0 ;  /* 0x20000006ff077230 */ /* 0x000fc40000004100 */
[C---:B------:R-:W-:Y:S01]  /*8460*/  FFMA.FTZ R24, R9.reuse, R12, -R24 ;  /* 0x0000000c09187223 */ /* 0x040fe20000010818 */
[----:B------:R-:W-:Y:S02]  /*8470*/  HADD2.F32 R8, -RZ, R6.H1_H1 ;  /* 0x30000006ff087230 */ /* 0x000fe40000004100 */
[C---:B------:R-:W-:Y:S01]  /*8480*/  FMUL.FTZ R10, R4.reuse, R13 ;  /* 0x0000000d040a7220 */ /* 0x040fe20000410000 */
[--C-:B------:R-:W-:Y:S02]  /*8490*/  HADD2.F32 R6, -RZ, R5.reuse.H0_H0 ;  /* 0x20000005ff067230 */ /* 0x100fe40000004100 */
[----:B------:R-:W-:Y:S01]  /*84a0*/  FFMA.FTZ R21, R9, R20, R21 ;  /* 0x0000001409157223 */ /* 0x000fe20000010015 */
[-C--:B------:R-:W-:Y:S01]  /*84b0*/  FMUL.FTZ R12, R4, R11.reuse ;  /* 0x0000000b040c7220 */ /* 0x080fe20000410000 */
[----:B------:R-:W-:Y:S02]  /*84c0*/  HADD2.F32 R5, -RZ, R5.H1_H1 ;  /* 0x30000005ff057230 */ /* 0x000fe40000004100 */
[----:B------:R-:W-:Y:S01]  /*84d0*/  FFMA.FTZ R10, R3, R11, -R10 ;  /* 0x0000000b030a7223 */ /* 0x000fe2000001080a */
[----:B------:R-:W-:-:S02]  /*84e0*/  HADD2.F32 R9, -RZ, R25.H0_H0 ;  /* 0x20000019ff097230 */ /* 0x000fc40000004100 */
[----:B------:R-:W-:Y:S01]  /*84f0*/  FFMA.FTZ R3, R3, R13, R12 ;  /* 0x0000000d03037223 */ /* 0x000fe2000001000c */
[----:B------:R-:W-:Y:S02]  /*8500*/  HADD2.F32 R4, -RZ, R26.H0_H0 ;  /* 0x2000001aff047230 */ /* 0x000fe40000004100 */
[C---:B------:R-:W-:Y:S01]  /*8510*/  FMUL.FTZ R12, R8.reuse, R14 ;  /* 0x0000000e080c7220 */ /* 0x040fe20000410000 */
[----:B------:R-:W-:Y:S01]  /*8520*/  FMUL.FTZ R13, R8, R15 ;  /* 0x0000000f080d7220 */ /* 0x000fe20000410000 */
[C---:B------:R-:W-:Y:S01]  /*8530*/  FMUL.FTZ R11, R5.reuse, R9 ;  /* 0x00000009050b7220 */ /* 0x040fe20000410000 */
[----:B------:R-:W-:Y:S01]  /*8540*/  FMUL.FTZ R8, R5, R4 ;  /* 0x0000000405087220 */ /* 0x000fe20000410000 */
[C---:B------:R-:W-:Y:S01]  /*8550*/  FFMA.FTZ R12, R7.reuse, R15, -R12 ;  /* 0x0000000f070c7223 */ /* 0x040fe2000001080c */
[----:B------:R-:W-:Y:S01]  /*8560*/  FFMA.FTZ R13, R7, R14, R13 ;  /* 0x0000000e070d7223 */ /* 0x000fe2000001000d */
[C---:B------:R-:W-:Y:S01]  /*8570*/  FFMA.FTZ R5, R6.reuse, R4, -R11 ;  /* 0x0000000406057223 */ /* 0x040fe2000001080b */
[----:B------:R-:W-:Y:S01]  /*8580*/  FFMA.FTZ R8, R6, R9, R8 ;  /* 0x0000000906087223 */ /* 0x000fe20000010008 */
[----:B------:R-:W-:-:S02]  /*8590*/  F2FP.F16.F32.PACK_AB R7, R21, R24 ;  /* 0x000000181507723e */ /* 0x000fc400000000ff */
[----:B------:R-:W-:Y:S02]  /*85a0*/  F2FP.F16.F32.PACK_AB R6, R13, R12 ;  /* 0x0000000c0d06723e */ /* 0x000fe400000000ff */
[----:B------:R-:W-:Y:S02]  /*85b0*/  F2FP.F16.F32.PACK_AB R4, R3, R10 ;  /* 0x0000000a0304723e */ /* 0x000fe400000000ff */
[----:B------:R-:W-:-:S05]  /*85c0*/  F2FP.F16.F32.PACK_AB R5, R8, R5 ;  /* 0x000000050805723e */ /* 0x000fca00000000ff */
[----:B------:R1:W-:Y:S01]  /*85d0*/  STS.128 [R0+0x3000], R4 ;  /* 0x0030000400007388 */ /* 0x0003e20000000c00 */
[----:B------:R-:W-:Y:S05]  /*85e0*/  BRA `(.L_x_1682) ;  /* 0x0000001400487947 */ /* 0x000fea0003800000 */
.L_x_1669:
[----:B------:R-:W1:Y:S01]  /*85f0*/  S2R R0, SR_TID.X ;  /* 0x0000000000007919 */ /* 0x000e620000002100 */
[----:B------:R-:W2:Y:S01]  /*8600*/  LDC R32, c[0x0][0x448] ;  /* 0x00011200ff207b82 */ /* 0x000ea20000000800 */
[----:B------:R-:W-:Y:S01]  /*8610*/  ULDC.64 UR4, c[0x0][0x3f8] ;  /* 0x0000fe0000047ab9 */ /* 0x000fe20000000a00 */
[----:B------:R-:W-:Y:S01]  /*8620*/  MOV R4, R26 ;  /* 0x0000001a00047202 */ /* 0x000fe20000000f00 */
[----:B------:R-:W-:Y:S01]  /*8630*/  ULDC.64 UR6, c[0x0][0x408] ;  /* 0x0001020000067ab9 */ /* 0x000fe20000000a00 */
[----:B------:R-:W-:Y:S02]  /*8640*/  IMAD.MOV.U32 R6, RZ, RZ, R24 ;  /* 0x000000ffff067224 */ /* 0x000fe400078e0018 */
[----:B------:R-:W-:Y:S01]  /*8650*/  IMAD.MOV.U32 R7, RZ, RZ, R31 ;  /* 0x000000ffff077224 */ /* 0x000fe200078e001f */
[----:B--2---:R-:W-:Y:S01]  /*8660*/  ISETP.NE.AND P0, PT, R32, 0x1, PT ;  /* 0x000000012000780c */ /* 0x004fe20003f05270 */
[----:B-1----:R-:W-:-:S05]  /*8670*/  VIADD R0, R0, 0xffffff80 ;  /* 0xffffff8000007836 */ /* 0x002fca0000000000 */
[----:B------:R-:W-:-:S07]  /*8680*/  SHF.R.S32.HI R3, RZ, 0x1f, R0 ;  /* 0x0000001fff037819 */ /* 0x000fce0000011400 */
[----:B------:R-:W1:Y:S01]  /*8690*/  @P0 LDC R5, c[0x0][0x450] ;  /* 0x00011400ff050b82 */ /* 0x000e620000000800 */
[----:B------:R-:W-:-:S04]  /*86a0*/  LEA.HI R3, R3, R0, RZ, 0x2 ;  /* 0x0000000003037211 */ /* 0x000fc800078f10ff */
[----:B------:R-:W-:-:S05]  /*86b0*/  LOP3.LUT R3, R3, 0xfffffffc, RZ, 0xc0, !PT ;  /* 0xfffffffc03037812 */ /* 0x000fca00078ec0ff */
[----:B------:R-:W-:Y:S02]  /*86c0*/  IMAD.IADD R3, R0, 0x1, -R3 ;  /* 0x0000000100037824 */ /* 0x000fe400078e0a03 */
[----:B------:R-:W2:Y:S02]  /*86d0*/  @P0 LDC R0, c[0x0][0x44c] ;  /* 0x00011300ff000b82 */ /* 0x000ea40000000800 */
[----:B------:R-:W-:-:S04]  /*86e0*/  IMAD R3, R3, 0x60, R39 ;  /* 0x0000006003037824 */ /* 0x000fc800078e0227 */
[----:B--2---:R-:W-:-:S05]  /*86f0*/  @P0 IMAD.HI.U32 R0, R3, R0, RZ ;  /* 0x0000000003000227 */ /* 0x004fca00078e00ff */
[----:B-1----:R-:W-:Y:S01]  /*8700*/  @P0 SHF.R.U32.HI R3, RZ, R5, R0 ;  /* 0x00000005ff030219 */ /* 0x002fe20000011600 */
[----:B------:R-:W-:-:S03]  /*8710*/  IMAD.MOV.U32 R5, RZ, RZ, R29 ;  /* 0x000000ffff057224 */ /* 0x000fc600078e001d */
[----:B------:R-:W-:Y:S01]  /*8720*/  SHF.R.S32.HI R0, RZ, 0x1f, R3 ;  /* 0x0000001fff007819 */ /* 0x000fe20000011403 */
[----:B------:R-:W-:-:S04]  /*8730*/  IMAD.WIDE.U32 R4, R3, UR4, R4 ;  /* 0x0000000403047c25 */ /* 0x000fc8000f8e0004 */
[C---:B------:R-:W-:Y:S02]  /*8740*/  IMAD R8, R0.reuse, UR4, RZ ;  /* 0x0000000400087c24 */ /* 0x040fe4000f8e02ff */
[----:B------:R-:W-:Y:S02]  /*8750*/  IMAD R0, R0, UR6, RZ ;  /* 0x0000000600007c24 */ /* 0x000fe4000f8e02ff */
[C---:B------:R-:W-:Y:S01]  /*8760*/  IMAD R9, R3.reuse, UR5, R8 ;  /* 0x0000000503097c24 */ /* 0x040fe2000f8e0208 */
[----:B------:R-:W-:Y:S01]  /*8770*/  ULDC.64 UR4, c[0x0][0x3e8] ;  /* 0x0000fa0000047ab9 */ /* 0x000fe20000000a00 */
[C---:B------:R-:W-:Y:S01]  /*8780*/  IMAD.WIDE.U32 R6, R3.reuse, UR6, R6 ;  /* 0x0000000603067c25 */ /* 0x040fe2000f8e0006 */
[----:B------:R-:W-:Y:S01]  /*8790*/  LEA R25, P0, R4, UR4, 0x1 ;  /* 0x0000000404197c11 */ /* 0x000fe2000f8008ff */
[----:B------:R-:W-:Y:S02]  /*87a0*/  UMOV UR4, 0xffffffff ;  /* 0xffffffff00047882 */ /* 0x000fe40000000000 */
[----:B------:R-:W-:Y:S01]  /*87b0*/  IMAD R3, R3, UR7, R0 ;  /* 0x0000000703037c24 */ /* 0x000fe2000f8e0200 */
[----:B------:R-:W-:Y:S01]  /*87c0*/  ULDC.64 UR6, c[0x0][0x400] ;  /* 0x0001000000067ab9 */ /* 0x000fe20000000a00 */
[----:B------:R-:W-:Y:S01]  /*87d0*/  IMAD.IADD R5, R5, 0x1, R9 ;  /* 0x0000000105057824 */ /* 0x000fe200078e0209 */
[----:B------:R-:W-:Y:S01]  /*87e0*/  LEA R27, P1, R6, UR6, 0x1 ;  /* 0x00000006061b7c11 */ /* 0x000fe2000f8208ff */
[----:B------:R-:W-:-:S03]  /*87f0*/  IMAD.IADD R3, R7, 0x1, R3 ;  /* 0x0000000107037824 */ /* 0x000fc600078e0203 */
[----:B------:R-:W-:Y:S02]  /*8800*/  LEA.HI.X R26, R4, UR5, R5, 0x1, P0 ;  /* 0x00000005041a7c11 */ /* 0x000fe400080f0c05 */
[----:B------:R-:W-:Y:S01]  /*8810*/  LEA.HI.X R24, R6, UR7, R3, 0x1, P1 ;  /* 0x0000000706187c11 */ /* 0x000fe200088f0c03 */
[----:B------:R-:W-:Y:S06]  /*8820*/  BRA.DIV UR4, `(.L_x_1685) ;  /* 0x000001a204c47947 */ /* 0x000fec000b800000 */
[----:B------:R-:W2:Y:S01]  /*8830*/  LDL R6, [R1] ;  /* 0x0000000001067983 */ /* 0x000ea20000100800 */
[----:B------:R-:W1:Y:S03]  /*8840*/  LDC R41, c[0x0][0x3f4] ;  /* 0x0000fd00ff297b82 */ /* 0x000e660000000800 */
[----:B------:R-:W3:Y:S04]  /*8850*/  SHFL.IDX PT, R3, R25, RZ, 0x1c1f ;  /* 0x001c1fff19037589 */ /* 0x000ee800000e0000 */
[----:B------:R-:W4:Y:S04]  /*8860*/  SHFL.IDX PT, R0, R26, RZ, 0x1c1f ;  /* 0x001c1fff1a007589 */ /* 0x000f2800000e0000 */
[----:B0-----:R-:W0:Y:S04]  /*8870*/  SHFL.IDX PT, R14, R27, RZ, 0x1c1f ;  /* 0x001c1fff1b0e7589 */ /* 0x001e2800000e0000 */
[----:B------:R-:W5:Y:S01]  /*8880*/  SHFL.IDX PT, R4, R24, RZ, 0x1c1f ;  /* 0x001c1fff18047589 */ /* 0x000f6200000e0000 */
[----:B-1----:R-:W-:Y:S01]  /*8890*/  ISETP.GE.AND P0, PT, R16, R41, PT ;  /* 0x000000291000720c */ /* 0x002fe20003f06270 */
[----:B--2---:R-:W-:-:S05]  /*88a0*/  IMAD R32, R6, R32, RZ ;  /* 0x0000002006207224 */ /* 0x004fca00078e02ff */
[----:B------:R-:W-:-:S13]  /*88b0*/  ISETP.GE.OR P1, PT, R39, R32, P0 ;  /* 0x000000202700720c */ /* 0x000fda0000726670 */
[C---:B------:R-:W-:Y:S01]  /*88c0*/  @!P1 IMAD.SHL.U32 R5, R16.reuse, 0x2, RZ ;  /* 0x0000000210059824 */ /* 0x040fe200078e00ff */
[----:B------:R-:W-:-:S04]  /*88d0*/  @!P1 SHF.L.U64.HI R21, R16, 0x1, R17 ;  /* 0x0000000110159819 */ /* 0x000fc80000010211 */
[----:B---3--:R-:W-:-:S05]  /*88e0*/  @!P1 IADD3 R6, P2, R3, R5, RZ ;  /* 0x0000000503069210 */ /* 0x008fca0007f5e0ff */
[----:B----4-:R-:W-:-:S05]  /*88f0*/  @!P1 IMAD.X R7, R0, 0x1, R21, P2 ;  /* 0x0000000100079824 */ /* 0x010fca00010e0615 */
[----:B------:R-:W2:Y:S01]  /*8900*/  @!P1 LD.E.128 R8, desc[UR42][R6.64] ;  /* 0x0000002a06089980 */ /* 0x000ea2000c101d00 */
[----:B0-----:R-:W-:-:S05]  /*8910*/  @!P1 IADD3 R14, P2, R14, R5, RZ ;  /* 0x000000050e0e9210 */ /* 0x001fca0007f5e0ff */
[----:B-----5:R-:W-:-:S04]  /*8920*/  @!P1 IMAD.X R3, R4, 0x1, R21, P2 ;  /* 0x0000000104039824 */ /* 0x020fc800010e0615 */
[----:B------:R-:W-:-:S05]  /*8930*/  @!P1 IMAD.MOV.U32 R15, RZ, RZ, R3 ;  /* 0x000000ffff0f9224 */ /* 0x000fca00078e0003 */
[----:B------:R0:W3:Y:S01]  /*8940*/  @!P1 LD.E.128 R4, desc[UR42][R14.64] ;  /* 0x0000002a0e049980 */ /* 0x0000e2000c101d00 */
[----:B------:R-:W-:Y:S02]  /*8950*/  CS2R R34, SRZ ;  /* 0x0000000000227805 */ /* 0x000fe4000001ff00 */
[----:B------:R-:W-:Y:S02]  /*8960*/  CS2R R20, SRZ ;  /* 0x0000000000147805 */ /* 0x000fe4000001ff00 */
[----:B------:R-:W-:Y:S01]  /*8970*/  CS2R R28, SRZ ;  /* 0x00000000001c7805 */ /* 0x000fe2000001ff00 */
[----:B------:R-:W1:Y:S01]  /*8980*/  SHFL.IDX PT, R24, R24, 0x1, 0x1c1f ;  /* 0x003c1f0018187f89 */ /* 0x000e6200000e0000 */
[----:B------:R-:W-:-:S03]  /*8990*/  CS2R R36, SRZ ;  /* 0x0000000000247805 */ /* 0x000fc6000001ff00 */
[----:B0-----:R0:W4:Y:S01]  /*89a0*/  SHFL.IDX PT, R14, R27, 0x1, 0x1c1f ;  /* 0x003c1f001b0e7f89 */ /* 0x00112200000e0000 */
[----:B--2---:R-:W-:Y:S01]  /*89b0*/  @!P1 MOV R34, R8 ;  /* 0x0000000800229202 */ /* 0x004fe20000000f00 */
[----:B------:R-:W-:Y:S02]  /*89c0*/  @!P1 IMAD.MOV.U32 R35, RZ, RZ, R9 ;  /* 0x000000ffff239224 */ /* 0x000fe400078e0009 */
[----:B------:R-:W-:Y:S02]  /*89d0*/  @!P1 IMAD.MOV.U32 R36, RZ, RZ, R10 ;  /* 0x000000ffff249224 */ /* 0x000fe400078e000a */
[----:B------:R-:W-:Y:S02]  /*89e0*/  IMAD.MOV.U32 R0, RZ, RZ, R34 ;  /* 0x000000ffff007224 */ /* 0x000fe400078e0022 */
[----:B------:R-:W-:Y:S02]  /*89f0*/  IMAD.MOV.U32 R3, RZ, RZ, R35 ;  /* 0x000000ffff037224 */ /* 0x000fe400078e0023 */
[----:B------:R-:W-:Y:S01]  /*8a00*/  @!P1 IMAD.MOV.U32 R37, RZ, RZ, R11 ;  /* 0x000000ffff259224 */ /* 0x000fe200078e000b */
[----:B------:R-:W-:Y:S01]  /*8a10*/  PRMT R42, R0, 0x7610, R42 ;  /* 0x00007610002a7816 */ /* 0x000fe2000000002a */
[----:B------:R-:W-:Y:S01]  /*8a20*/  IMAD.MOV.U32 R8, RZ, RZ, R36 ;  /* 0x000000ffff087224 */ /* 0x000fe200078e0024 */
[----:B------:R-:W-:Y:S01]  /*8a30*/  PRMT R43, R3, 0x7610, R43 ;  /* 0x00007610032b7816 */ /* 0x000fe2000000002b */
[----:B------:R0:W2:Y:S01]  /*8a40*/  SHFL.IDX PT, R0, R26, 0x1, 0x1c1f ;  /* 0x003c1f001a007f89 */ /* 0x0000a200000e0000 */
[----:B------:R-:W-:Y:S01]  /*8a50*/  IMAD.MOV.U32 R9, RZ, RZ, R37 ;  /* 0x000000ffff097224 */ /* 0x000fe200078e0025 */
[----:B---3--:R-:W-:Y:S01]  /*8a60*/  @!P1 MOV R20, R6 ;  /* 0x0000000600149202 */ /* 0x008fe20000000f00 */
[----:B------:R-:W-:Y:S01]  /*8a70*/  @!P1 IMAD.MOV.U32 R28, RZ, RZ, R4 ;  /* 0x000000ffff1c9224 */ /* 0x000fe200078e0004 */
[----:B------:R0:W3:Y:S01]  /*8a80*/  SHFL.IDX PT, R3, R25, 0x1, 0x1c1f ;  /* 0x003c1f0019037f89 */ /* 0x0000e200000e0000 */
[----:B------:R-:W-:Y:S01]  /*8a90*/  @!P1 IMAD.MOV.U32 R29, RZ, RZ, R5 ;  /* 0x000000ffff1d9224 */ /* 0x000fe200078e0005 */
[----:B------:R-:W-:Y:S01]  /*8aa0*/  PRMT R31, R8, 0x5410, R9 ;  /* 0x00005410081f7816 */ /* 0x000fe20000000009 */
[----:B------:R-:W-:-:S02]  /*8ab0*/  @!P1 IMAD.MOV.U32 R21, RZ, RZ, R7 ;  /* 0x000000ffff159224 */ /* 0x000fc400078e0007 */
[----:B------:R-:W-:Y:S02]  /*8ac0*/  IMAD.MOV.U32 R4, RZ, RZ, R28 ;  /* 0x000000ffff047224 */ /* 0x000fe400078e001c */
[----:B------:R-:W-:Y:S02]  /*8ad0*/  IMAD.MOV.U32 R5, RZ, RZ, R29 ;  /* 0x000000ffff057224 */ /* 0x000fe400078e001d */
[----:B------:R-:W-:Y:S02]  /*8ae0*/  IMAD.MOV.U32 R6, RZ, RZ, R20 ;  /* 0x000000ffff067224 */ /* 0x000fe400078e0014 */
[----:B------:R-:W-:Y:S01]  /*8af0*/  IMAD.MOV.U32 R7, RZ, RZ, R21 ;  /* 0x000000ffff077224 */ /* 0x000fe200078e0015 */
[----:B------:R-:W-:Y:S02]  /*8b00*/  PRMT R45, R5, 0x7610, R45 ;  /* 0x00007610052d7816 */ /* 0x000fe4000000002d */
[----:B------:R-:W-:Y:S02]  /*8b10*/  PRMT R56, R4, 0x5410, R6 ;  /* 0x0000541004387816 */ /* 0x000fe40000000006 */
[----:B------:R-:W-:-:S02]  /*8b20*/  CS2R R4, SRZ ;  /* 0x0000000000047805 */ /* 0x000fc4000001ff00 */
[----:B01--4-:R-:W-:-:S07]  /*8b30*/  PRMT R42, R42, 0x5410, R7 ;  /* 0x000054102a2a7816 */ /* 0x013fce0000000007 */
.L_x_1975:
[----:B------:R-:W-:Y:S01]  /*8b40*/  VIADD R39, R39, 0x60 ;  /* 0x0000006027277836 */ /* 0x000fe20000000000 */
[----:B------:R-:W-:Y:S01]  /*8b50*/  BSSY B1, `(.L_x_1686) ;  /* 0x0000012000017945 */ /* 0x000fe20003800000 */
[----:B------:R-:W-:Y:S02]  /*8b60*/  CS2R R6, SRZ ;  /* 0x0000000000067805 */ /* 0x000fe4000001ff00 */
[----:B------:R-:W-:Y:S02]  /*8b70*/  CS2R R8, SRZ ;  /* 0x0000000000087805 */ /* 0x000fe4000001ff00 */
[----:B------:R-:W-:Y:S02]  /*8b80*/  CS2R R10, SRZ ;  /* 0x00000000000a7805 */ /* 0x000fe4000001ff00 */
[----:B------:R-:W-:-:S13]  /*8b90*/  ISETP.GE.AND P1, PT, R39, R32, PT ;  /* 0x000000202700720c */ /* 0x000fda0003f26270 */
[----:B------:R-:W-:Y:S05]  /*8ba0*/  @P1 BRA `(.L_x_1687) ;  /* 0x0000000000301947 */ /* 0x000fea0003800000 */
[----:B------:R-:W-:Y:S02]  /*8bb0*/  CS2R R6, SRZ ;  /* 0x0000000000067805 */ /* 0x000fe4000001ff00 */
[----:B------:R-:W-:Y:S02]  /*8bc0*/  CS2R R8, SRZ ;  /* 0x0000000000087805 */ /* 0x000fe4000001ff00 */
[----:B------:R-:W-:Y:S01]  /*8bd0*/  CS2R R10, SRZ ;  /* 0x00000000000a7805 */ /* 0x000fe2000001ff00 */
[----:B------:R-:W-:Y:S06]  /*8be0*/  @P0 BRA `(.L_x_1687) ;  /* 0x0000000000200947 */ /* 0x000fec0003800000 */
[C---:B------:R-:W-:Y:S01]  /*8bf0*/  IMAD.SHL.U32 R4, R16.reuse, 0x2, RZ ;  /* 0x0000000210047824 */ /* 0x040fe200078e00ff */
[----:B------:R-:W-:-:S04]  /*8c00*/  SHF.L.U64.HI R5, R16, 0x1, R17 ;  /* 0x0000000110057819 */ /* 0x000fc80000010211 */
[-C--:B---3--:R-:W-:Y:S02]  /*8c10*/  IADD3 R8, P1, R3, R4.reuse, RZ ;  /* 0x0000000403087210 */ /* 0x088fe40007f3e0ff */
[----:B------:R-:W-:-:S03]  /*8c20*/  IADD3 R4, P2, R14, R4, RZ ;  /* 0x000000040e047210 */ /* 0x000fc60007f5e0ff */
[--C-:B--2---:R-:W-:Y:S02]  /*8c30*/  IMAD.X R9, R0, 0x1, R5.reuse, P1 ;  /* 0x0000000100097824 */ /* 0x104fe400008e0605 */
[----:B------:R-:W-:-:S04]  /*8c40*/  IMAD.X R5, R24, 0x1, R5, P2 ;  /* 0x0000000118057824 */ /* 0x000fc800010e0605 */
[----:B------:R-:W5:Y:S04]  /*8c50*/  LD.E.128 R8, desc[UR42][R8.64] ;  /* 0x0000002a08087980 */ /* 0x000f68000c101d00 */
[----:B------:R-:W5:Y:S02]  /*8c60*/  LD.E.128 R4, desc[UR42][R4.64] ;  /* 0x0000002a04047980 */ /* 0x000f64000c101d00 */
.L_x_1687:
[----:B------:R-:W-:Y:S05]  /*8c70*/  BSYNC B1 ;  /* 0x0000000000017941 */ /* 0x000fea0003800000 */
.L_x_1686:
[----:B------:R-:W-:Y:S01]  /*8c80*/  ULEA.HI UR4, UR36, UR36, URZ, 0x1 ;  /* 0x0000002424047291 */ /* 0x000fe2000f8f083f */
[----:B--2---:R-:W0:Y:S01]  /*8c90*/  S2R R0, SR_TID.X ;  /* 0x0000000000007919 */ /* 0x004e220000002100 */
[----:B------:R-:W-:Y:S01]  /*8ca0*/  IMAD R32, R33, -0xc0, R32 ;  /* 0xffffff4021207824 */ /* 0x000fe200078e0220 */
[----:B------:R-:W-:Y:S01]  /*8cb0*/  BSSY B1, `(.L_x_1688) ;  /* 0x000001e000017945 */ /* 0x000fe20003800000 */
[----:B------:R-:W-:Y:S01]  /*8cc0*/  ULOP3.LUT UR4, UR4, 0xfffffffe, URZ, 0xc0, !UPT ;  /* 0xfffffffe04047892 */ /* 0x000fe2000f8ec03f */
[----:B-----5:R-:W-:Y:S02]  /*8cd0*/  IMAD.MOV.U32 R12, RZ, RZ, R5 ;  /* 0x000000ffff0c7224 */ /* 0x020fe400078e0005 */
[----:B------:R-:W-:Y:S01]  /*8ce0*/  VIMNMX R32, R32, 0xc0, PT ;  /* 0x000000c020207848 */ /* 0x000fe20003fe0100 */
[----:B------:R-:W-:Y:S02]  /*8cf0*/  UIADD3 UR4, UR36, -UR4, URZ ;  /* 0x8000000424047290 */ /* 0x000fe4000fffe03f */
[----:B------:R-:W-:Y:S01]  /*8d00*/  PRMT R39, R12, 0x7610, R39 ;  /* 0x000076100c277816 */ /* 0x000fe20000000027 */
[----:B------:R-:W-:-:S03]  /*8d10*/  IMAD.MOV.U32 R12, RZ, RZ, R7 ;  /* 0x000000ffff0c7224 */ /* 0x000fc600078e0007 */
[----:B---3--:R-:W-:-:S04]  /*8d20*/  MOV R3, UR4 ;  /* 0x0000000400037c02 */ /* 0x008fc80008000f00 */
[----:B------:R-:W-:-:S04]  /*8d30*/  SHF.L.U32 R3, R3, 0x1f, RZ ;  /* 0x0000001f03037819 */ /* 0x000fc800000006ff */
[----:B------:R-:W1:Y:S01]  /*8d40*/  SYNCS.PHASECHK.TRANS64.TRYWAIT P1, [R2+URZ+0x16800], R3 ;  /* 0x01680003020075a7 */ /* 0x000e62000802017f */
[----:B0-----:R-:W-:-:S05]  /*8d50*/  VIADD R0, R0, 0xffffff80 ;  /* 0xffffff8000007836 */ /* 0x001fca0000000000 */
[--C-:B------:R-:W-:Y:S02]  /*8d60*/  SHF.R.S32.HI R13, RZ, 0x1f, R0.reuse ;  /* 0x0000001fff0d7819 */ /* 0x100fe40000011400 */
[----:B------:R-:W-:Y:S02]  /*8d70*/  SHF.R.S32.HI R14, RZ, 0x1f, R0 ;  /* 0x0000001fff0e7819 */ /* 0x000fe40000011400 */
[-C--:B------:R-:W-:Y:S02]  /*8d80*/  LEA.HI R13, R13, R0.reuse, RZ, 0x2 ;  /* 0x000000000d0d7211 */ /* 0x080fe400078f10ff */
[----:B------:R-:W-:Y:S01]  /*8d90*/  LEA.HI R14, R14, R0, RZ, 0x2 ;  /* 0x000000000e0e7211 */ /* 0x000fe200078f10ff */
[----:B------:R-:W-:Y:S01]  /*8da0*/  IMAD.MOV.U32 R0, RZ, RZ, R4 ;  /* 0x000000ffff007224 */ /* 0x000fe200078e0004 */
[----:B------:R-:W-:Y:S02]  /*8db0*/  SHF.R.S32.HI R13, RZ, 0x2, R13 ;  /* 0x00000002ff0d7819 */ /* 0x000fe4000001140d */
[----:B------:R-:W-:-:S02]  /*8dc0*/  SHF.R.S32.HI R14, RZ, 0x2, R14 ;  /* 0x00000002ff0e7819 */ /* 0x000fc4000001140e */
[----:B------:R-:W-:Y:S01]  /*8dd0*/  PRMT R38, R38, 0x5410, R0 ;  /* 0x0000541026267816 */ /* 0x000fe20000000000 */
[----:B------:R-:W-:Y:S01]  /*8de0*/  VIADD R13, R13, 0x60 ;  /* 0x000000600d0d7836 */ /* 0x000fe20000000000 */
[-C--:B------:R-:W-:Y:S01]  /*8df0*/  ISETP.GE.OR P2, PT, R14, R32.reuse, P0 ;  /* 0x000000200e00720c */ /* 0x080fe20000746670 */
[----:B------:R-:W-:Y:S02]  /*8e00*/  IMAD.MOV.U32 R0, RZ, RZ, R6 ;  /* 0x000000ffff007224 */ /* 0x000fe400078e0006 */
[----:B------:R-:W-:Y:S01]  /*8e10*/  IMAD.MOV.U32 R14, RZ, RZ, R9 ;  /* 0x000000ffff0e7224 */ /* 0x000fe200078e0009 */
[----:B------:R-:W-:Y:S01]  /*8e20*/  ISETP.GE.OR P0, PT, R13, R32, P0 ;  /* 0x000000200d00720c */ /* 0x000fe20000706670 */
[----:B------:R-:W-:Y:S01]  /*8e30*/  IMAD.MOV.U32 R13, RZ, RZ, R8 ;  /* 0x000000ffff0d7224 */ /* 0x000fe200078e0008 */
[----:B------:R-:W-:Y:S01]  /*8e40*/  PRMT R33, R0, 0x5410, R12 ;  /* 0x0000541000217816 */ /* 0x000fe2000000000c */
[----:B------:R-:W-:Y:S01]  /*8e50*/  IMAD.IADD R32, R16, 0x1, R41 ;  /* 0x0000000110207824 */ /* 0x000fe200078e0229 */
[----:B------:R-:W-:-:S02]  /*8e60*/  PRMT R39, R39, 0x5410, R14 ;  /* 0x0000541027277816 */ /* 0x000fc4000000000e */
[----:B------:R-:W-:Y:S01]  /*8e70*/  PRMT R38, R13, 0x7610, R38 ;  /* 0x000076100d267816 */ /* 0x000fe20000000026 */
[----:B-1----:R-:W-:Y:S06]  /*8e80*/  @!P1 BRA `(.L_x_1689) ;  /* 0x000001a000989947 */ /* 0x002fec0003800000 */
.L_x_1976:
[----:B------:R-:W-:Y:S05]  /*8e90*/  BSYNC B1 ;  /* 0x0000000000017941 */ /* 0x000fea0003800000 */
.L_x_1688:
[----:B------:R-:W-:Y:S01]  /*8ea0*/  BSSY B1, `(.L_x_1690) ;  /* 0x0000069000017945 */ /* 0x000fe20003800000 */
[----:B------:R-:W-:Y:S01]  /*8eb0*/  MOV R0, R10 ;  /* 0x0000000a00007202 */ /* 0x000fe20000000f00 */
[----:B0-----:R-:W-:Y:S01]  /*8ec0*/  IMAD.MOV.U32 R3, RZ, RZ, R11 ;  /* 0x000000ffff037224 */ /* 0x001fe200078e000b */
[----:B------:R-:W-:Y:S01]  /*8ed0*/  LOP3.LUT R32, R32, 0x38, RZ, 0xc0, !PT ;  /* 0x0000003820207812 */ /* 0x000fe200078ec0ff */
[----:B------:R-:W-:Y:S06]  /*8ee0*/  @P2 BRA `(.L_x_1691) ;  /* 0x0000000400902947 */ /* 0x000fec0003800000 */
[----:B------:R-:W2:Y:S01]  /*8ef0*/  LDL R12, [R1+0x44] ;  /* 0x00004400010c7983 */ /* 0x000ea20000100800 */
[----:B------:R-:W0:Y:S02]  /*8f00*/  S2R R13, SR_TID.X ;  /* 0x00000000000d7919 */ /* 0x000e240000002100 */
[----:B0-----:R-:W-:-:S05]  /*8f10*/  VIADD R13, R13, 0xffffff80 ;  /* 0xffffff800d0d7836 */ /* 0x001fca0000000000 */
[----:B------:R-:W-:-:S04]  /*8f20*/  SHF.R.S32.HI R26, RZ, 0x1f, R13 ;  /* 0x0000001fff1a7819 */ /* 0x000fc8000001140d */
[----:B------:R-:W-:-:S04]  /*8f30*/  LEA.HI R26, R26, R13, RZ, 0x5 ;  /* 0x0000000d1a1a7211 */ /* 0x000fc800078f28ff */
[----:B------:R-:W-:Y:S01]  /*8f40*/  SHF.R.S32.HI R26, RZ, 0x5, R26 ;  /* 0x00000005ff1a7819 */ /* 0x000fe2000001141a */
[----:B------:R-:W-:Y:S01]  /*8f50*/  HADD2.F32 R45, -RZ, R45.H0_H0 ;  /* 0x2000002dff2d7230 */ /* 0x000fe20000004100 */
[----:B------:R-:W-:Y:S02]  /*8f60*/  SHF.R.U64 R55, R34, 0x10, R35 ;  /* 0x0000001022377819 */ /* 0x000fe40000001223 */
[----:B------:R-:W-:Y:S01]  /*8f70*/  SHF.R.U32.HI R44, RZ, 0x10, R29 ;  /* 0x00000010ff2c7819 */ /* 0x000fe2000001161d */
[----:B------:R-:W-:Y:S01]  /*8f80*/  HADD2.F32 R43, -RZ, R43.H0_H0 ;  /* 0x2000002bff2b7230 */ /* 0x000fe20000004100 */
[----:B------:R-:W-:Y:S02]  /*8f90*/  SHF.R.U64 R51, R20, 0x10, R21 ;  /* 0x0000001014337819 */ /* 0x000fe40000001215 */
[----:B------:R-:W-:Y:S01]  /*8fa0*/  SHF.R.U32.HI R46, RZ, 0x10, R35 ;  /* 0x00000010ff2e7819 */ /* 0x000fe20000011623 */
[----:B------:R-:W-:Y:S01]  /*8fb0*/  HADD2.F32 R44, -RZ, R44.H0_H0 ;  /* 0x2000002cff2c7230 */ /* 0x000fe20000004100 */
[----:B------:R-:W-:-:S02]  /*8fc0*/  SHF.R.U64 R54, R36, 0x10, R37 ;  /* 0x0000001024367819 */ /* 0x000fc40000001225 */
[----:B------:R-:W-:Y:S02]  /*8fd0*/  SHF.R.U32.HI R50, RZ, 0x10, R21 ;  /* 0x00000010ff327819 */ /* 0x000fe40000011615 */
[----:B------:R-:W-:Y:S02]  /*8fe0*/  SHF.R.U64 R53, R28, 0x10, R29 ;  /* 0x000000101c357819 */ /* 0x000fe4000000121d */
[----:B------:R-:W-:Y:S01]  /*8ff0*/  SHF.R.U32.HI R52, RZ, 0x10, R37 ;  /* 0x00000010ff347819 */ /* 0x000fe20000011625 */
[----:B--2---:R-:W-:-:S05]  /*9000*/  IMAD.SHL.U32 R12, R12, 0x40, RZ ;  /* 0x000000400c0c7824 */ /* 0x004fca00078e00ff */
[----:B------:R-:W-:-:S04]  /*9010*/  LOP3.LUT R15, R12, 0x1c0, RZ, 0xc0, !PT ;  /* 0x000001c00c0f7812 */ /* 0x000fc800078ec0ff */
[--C-:B------:R-:W-:Y:S02]  /*9020*/  SHF.R.U32.HI R25, RZ, 0x3, R15.reuse ;  /* 0x00000003ff197819 */ /* 0x100fe4000001160f */
[----:B------:R-:W-:Y:S02]  /*9030*/  LOP3.LUT R12, R15, 0x38, R16, 0xf8, !PT ;  /* 0x000000380f0c7812 */ /* 0x000fe400078ef810 */
[----:B------:R-:W-:Y:S02]  /*9040*/  LOP3.LUT R24, R25, R32, R15, 0x1e, !PT ;  /* 0x0000002019187212 */ /* 0x000fe400078e1e0f */
[----:B------:R-:W-:-:S03]  /*9050*/  LOP3.LUT R12, R12, R25, RZ, 0x3c, !PT ;  /* 0x000000190c0c7212 */ /* 0x000fc600078e3cff */
[C---:B------:R-:W-:Y:S02]  /*9060*/  IMAD R41, R26.reuse, 0x200, R24 ;  /* 0x000002001a297824 */ /* 0x040fe400078e0218 */
[----:B------:R-:W-:Y:S02]  /*9070*/  IMAD R13, R26, 0x200, R12 ;  /* 0x000002001a0d7824 */ /* 0x000fe400078e020c */
[--C-:B------:R-:W-:Y:S02]  /*9080*/  IMAD R41, R41, 0x2, R2.reuse ;  /* 0x0000000229297824 */ /* 0x100fe400078e0202 */
[----:B------:R-:W-:-:S03]  /*9090*/  IMAD R40, R13, 0x2, R2 ;  /* 0x000000020d287824 */ /* 0x000fc600078e0202 */
[----:B------:R-:W0:Y:S04]  /*90a0*/  LDS.128 R24, [R41+0x8400] ;  /* 0x0084000029187984 */ /* 0x000e280000000c00 */
[----:B------:R-:W1:Y:S01]  /*90b0*/  LDS.128 R12, [R40+0x8400] ;  /* 0x00840000280c7984 */ /* 0x000e620000000c00 */
[--C-:B0-----:R-:W-:Y:S02]  /*90c0*/  HADD2.F32 R34, -RZ, R25.reuse.H0_H0 ;  /* 0x20000019ff227230 */ /* 0x101fe40000004100 */
[----:B------:R-:W-:Y:S02]  /*90d0*/  HADD2.F32 R35, -RZ, R25.H1_H1 ;  /* 0x30000019ff237230 */ /* 0x000fe40000004100 */
[----:B-1----:R-:W-:Y:S02]  /*90e0*/  HADD2.F32 R20, -RZ, R13.H0_H0 ;  /* 0x2000000dff147230 */ /* 0x002fe40000004100 */
[C---:B------:R-:W-:Y:S01]  /*90f0*/  FMUL.FTZ R47, R34.reuse, R45 ;  /* 0x0000002d222f7220 */ /* 0x040fe20000410000 */
[----:B------:R-:W-:Y:S01]  /*9100*/  FMUL.FTZ R49, R34, R43 ;  /* 0x0000002b22317220 */ /* 0x000fe20000410000 */
[----:B------:R-:W-:-:S02]  /*9110*/  HADD2.F32 R34, -RZ, R46.H0_H0 ;  /* 0x2000002eff227230 */ /* 0x000fc40000004100 */
[C---:B------:R-:W-:Y:S01]  /*9120*/  FFMA.FTZ R48, R20.reuse, R43, -R47 ;  /* 0x0000002b14307223 */ /* 0x040fe2000001082f */
[----:B------:R-:W-:Y:S02]  /*9130*/  HADD2.F32 R21, -RZ, R13.H1_H1 ;  /* 0x3000000dff157230 */ /* 0x000fe40000004100 */
[C---:B------:R-:W-:Y:S01]  /*9140*/  FMUL.FTZ R46, R35.reuse, R44 ;  /* 0x0000002c232e7220 */ /* 0x040fe20000410000 */
[----:B------:R-:W-:Y:S02]  /*9150*/  HADD2.F32 R36, -RZ, R27.H0_H0 ;  /* 0x2000001bff247230 */ /* 0x000fe40000004100 */
[----:B------:R-:W-:Y:S02]  /*9160*/  HADD2.F32 R47, -RZ, R42.H1_H1 ;  /* 0x3000002aff2f7230 */ /* 0x000fe40000004100 */
[----:B------:R-:W-:Y:S02]  /*9170*/  HADD2.F32 R43, -RZ, R31.H1_H1 ;  /* 0x3000001fff2b7230 */ /* 0x000fe40000004100 */
[----:B------:R-:W-:Y:S01]  /*9180*/  FFMA.FTZ R49, R20, R45, R49 ;  /* 0x0000002d14317223 */ /* 0x000fe20000010031 */
[----:B------:R-:W-:Y:S01]  /*9190*/  FMUL.FTZ R20, R35, R34 ;  /* 0x0000002223147220 */ /* 0x000fe20000410000 */
[----:B------:R-:W-:-:S02]  /*91a0*/  HADD2.F32 R28, -RZ, R15.H0_H0 ;  /* 0x2000000fff1c7230 */ /* 0x000fc40000004100 */
[C---:B------:R-:W-:Y:S01]  /*91b0*/  FFMA.FTZ R35, R21.reuse, R34, -R46 ;  /* 0x0000002215237223 */ /* 0x040fe2000001082e */
[C---:B------:R-:W-:Y:S01]  /*91c0*/  FMUL.FTZ R45, R36.reuse, R47 ;  /* 0x0000002f242d7220 */ /* 0x040fe20000410000 */
[----:B------:R-:W-:Y:S02]  /*91d0*/  HADD2.F32 R37, -RZ, R27.H1_H1 ;  /* 0x3000001bff257230 */ /* 0x000fe40000004100 */
[-C--:B------:R-:W-:Y:S01]  /*91e0*/  FMUL.FTZ R36, R36, R43.reuse ;  /* 0x0000002b24247220 */ /* 0x080fe20000410000 */
[----:B------:R-:W-:Y:S02]  /*91f0*/  HADD2.F32 R46, -RZ, R50.H0_H0 ;  /* 0x20000032ff2e7230 */ /* 0x000fe40000004100 */
[----:B------:R-:W-:Y:S01]  /*9200*/  FFMA.FTZ R44, R21, R44, R20 ;  /* 0x0000002c152c7223 */ /* 0x000fe20000010014 */
[----:B------:R-:W-:Y:S02]  /*9210*/  HADD2.F32 R29, -RZ, R15.H1_H1 ;  /* 0x3000000fff1d7230 */ /* 0x000fe40000004100 */
[----:B------:R-:W-:Y:S01]  /*9220*/  FFMA.FTZ R45, R28, R43, -R45 ;  /* 0x0000002b1c2d7223 */ /* 0x000fe2000001082d */
[----:B------:R-:W-:-:S02]  /*9230*/  HADD2.F32 R20, -RZ, R52.H0_H0 ;  /* 0x20000034ff147230 */ /* 0x000fc40000004100 */
[----:B------:R-:W-:Y:S01]  /*9240*/  FFMA.FTZ R47, R28, R47, R36 ;  /* 0x0000002f1c2f7223 */ /* 0x000fe20000010024 */
[----:B------:R-:W-:Y:S02]  /*9250*/  HADD2.F32 R25, -RZ, R24.H0_H0 ;  /* 0x20000018ff197230 */ /* 0x000fe40000004100 */
[C---:B------:R-:W-:Y:S01]  /*9260*/  FMUL.FTZ R34, R37.reuse, R46 ;  /* 0x0000002e25227220 */ /* 0x040fe20000410000 */
[----:B------:R-:W-:Y:S02]  /*9270*/  HADD2.F32 R28, -RZ, R56.H0_H0 ;  /* 0x20000038ff1c7230 */ /* 0x000fe40000004100 */
[----:B------:R-:W-:Y:S02]  /*9280*/  HADD2.F32 R42, -RZ, R42.H0_H0 ;  /* 0x2000002aff2a7230 */ /* 0x000fe40000004100 */
[-C--:B------:R-:W-:Y:S01]  /*9290*/  FMUL.FTZ R52, R37, R20.reuse ;  /* 0x0000001425347220 */ /* 0x080fe20000410000 */
[----:B------:R-:W-:Y:S02]  /*92a0*/  HADD2.F32 R13, -RZ, R12.H0_H0 ;  /* 0x2000000cff0d7230 */ /* 0x000fe40000004100 */
[----:B------:R-:W-:Y:S01]  /*92b0*/  FFMA.FTZ R50, R29, R20, -R34 ;  /* 0x000000141d327223 */ /* 0x000fe20000010822 */
[----:B------:R-:W-:-:S02]  /*92c0*/  HADD2.F32 R27, -RZ, R26.H0_H0 ;  /* 0x2000001aff1b7230 */ /* 0x000fc40000004100 */
[C---:B------:R-:W-:Y:S01]  /*92d0*/  FMUL.FTZ R36, R25.reuse, R28 ;  /* 0x0000001c19247220 */ /* 0x040fe20000410000 */
[----:B------:R-:W-:Y:S02]  /*92e0*/  HADD2.F32 R34, -RZ, R56.H1_H1 ;  /* 0x30000038ff227230 */ /* 0x000fe40000004100 */
[----:B------:R-:W-:Y:S01]  /*92f0*/  FMUL.FTZ R25, R25, R42 ;  /* 0x0000002a19197220 */ /* 0x000fe20000410000 */
[----:B------:R-:W-:Y:S02]  /*9300*/  HADD2.F32 R20, -RZ, R31.H0_H0 ;  /* 0x2000001fff147230 */ /* 0x000fe40000004100 */
[----:B------:R-:W-:Y:S01]  /*9310*/  FFMA.FTZ R52, R29, R46, R52 ;  /* 0x0000002e1d347223 */ /* 0x000fe20000010034 */
[----:B------:R-:W-:Y:S01]  /*9320*/  FFMA.FTZ R36, R13, R42, -R36 ;  /* 0x0000002a0d247223 */ /* 0x000fe20000010824 */
[----:B------:R-:W-:Y:S02]  /*9330*/  HADD2.F32 R15, -RZ, R14.H0_H0 ;  /* 0x2000000eff0f7230 */ /* 0x000fe40000004100 */
[----:B------:R-:W-:Y:S01]  /*9340*/  FMUL.FTZ R46, R27, R34 ;  /* 0x000000221b2e7220 */ /* 0x000fe20000410000 */
[----:B------:R-:W-:Y:S01]  /*9350*/  FFMA.FTZ R28, R13, R28, R25 ;  /* 0x0000001c0d1c7223 */ /* 0x000fe20000010019 */
[----:B------:R-:W-:Y:S01]  /*9360*/  FMUL.FTZ R42, R27, R20 ;  /* 0x000000141b2a7220 */ /* 0x000fe20000410000 */
[----:B------:R-:W-:-:S02]  /*9370*/  HADD2.F32 R24, -RZ, R24.H1_H1 ;  /* 0x30000018ff187230 */ /* 0x000fc40000004100 */
[----:B------:R-:W-:Y:S02]  /*9380*/  HADD2.F32 R26, -RZ, R26.H1_H1 ;  /* 0x3000001aff1a7230 */ /* 0x000fe40000004100 */
[----:B------:R-:W-:Y:S02]  /*9390*/  HADD2.F32 R25, -RZ, R53.H0_H0 ;  /* 0x20000035ff197230 */ /* 0x000fe40000004100 */
[----:B------:R-:W-:Y:S02]  /*93a0*/  HADD2.F32 R27, -RZ, R51.H0_H0 ;  /* 0x20000033ff1b7230 */ /* 0x000fe40000004100 */
[----:B------:R-:W-:Y:S02]  /*93b0*/  HADD2.F32 R13, -RZ, R55.H0_H0 ;  /* 0x20000037ff0d7230 */ /* 0x000fe40000004100 */
[----:B------:R-:W-:Y:S02]  /*93c0*/  HADD2.F32 R21, -RZ, R54.H0_H0 ;  /* 0x20000036ff157230 */ /* 0x000fe40000004100 */
[----:B------:R-:W-:Y:S01]  /*93d0*/  FFMA.FTZ R46, R15, R20, -R46 ;  /* 0x000000140f2e7223 */ /* 0x000fe2000001082e */
[----:B------:R-:W-:-:S02]  /*93e0*/  HADD2.F32 R12, -RZ, R12.H1_H1 ;  /* 0x3000000cff0c7230 */ /* 0x000fc40000004100 */
[----:B------:R-:W-:Y:S01]  /*93f0*/  FFMA.FTZ R42, R15, R34, R42 ;  /* 0x000000220f2a7223 */ /* 0x000fe2000001002a */
[----:B------:R-:W-:Y:S02]  /*9400*/  HADD2.F32 R14, -RZ, R14.H1_H1 ;  /* 0x3000000eff0e7230 */ /* 0x000fe40000004100 */
[----:B------:R-:W-:Y:S01]  /*9410*/  FMUL.FTZ R15, R24, R25 ;  /* 0x00000019180f7220 */ /* 0x000fe20000410000 */
[----:B------:R-:W-:Y:S01]  /*9420*/  FMUL.FTZ R37, R26, R27 ;  /* 0x0000001b1a257220 */ /* 0x000fe20000410000 */
[----:B------:R-:W-:Y:S01]  /*9430*/  FMUL.FTZ R24, R24, R13 ;  /* 0x0000000d18187220 */ /* 0x000fe20000410000 */
[----:B------:R-:W-:Y:S01]  /*9440*/  FMUL.FTZ R26, R26, R21 ;  /* 0x000000151a1a7220 */ /* 0x000fe20000410000 */
[----:B------:R-:W-:Y:S01]  /*9450*/  FFMA.FTZ R29, R12, R13, -R15 ;  /* 0x0000000d0c1d7223 */ /* 0x000fe2000001080f */
[----:B------:R-:W-:Y:S01]  /*9460*/  FFMA.FTZ R37, R14, R21, -R37 ;  /* 0x000000150e257223 */ /* 0x000fe20000010825 */
        /* <DEDUP_REMOVED lines=12> */
.L_x_1691:
[----:B------:R-:W-:Y:S05]  /*9530*/  BSYNC B1 ;  /* 0x0000000000017941 */ /* 0x000fea0003800000 */
.L_x_1690:
[----:B------:R-:W-:Y:S01]  /*9540*/  PRMT R34, R0, 0x5410, R3 ;  /* 0x0000541000227816 */ /* 0x000fe20000000003 */
[----:B------:R-:W-:Y:S06]  /*9550*/  @P0 BRA `(.L_x_1682) ;  /* 0x00000004006c0947 */ /* 0x000fec0003800000 */
[----:B0-----:R-:W2:Y:S04]  /*9560*/  LDL R13, [R1+0x38] ;  /* 0x00003800010d7983 */ /* 0x001ea80000100800 */
[----:B------:R-:W2:Y:S04]  /*9570*/  LDL R12, [R1+0x64] ;  /* 0x00006400010c7983 */ /* 0x000ea80000100800 */
[----:B------:R-:W3:Y:S04]  /*9580*/  LDL R20, [R1+0x48] ;  /* 0x0000480001147983 */ /* 0x000ee80000100800 */
[----:B------:R-:W4:Y:S01]  /*9590*/  LDL R43, [R1+0x58] ;  /* 0x00005800012b7983 */ /* 0x000f220000100800 */
[----:B------:R-:W-:-:S02]  /*95a0*/  SHF.R.U64 R41, R10, 0x10, R11 ;  /* 0x000000100a297819 */ /* 0x000fc4000000120b */
[----:B------:R-:W-:Y:S01]  /*95b0*/  SHF.R.U32.HI R36, RZ, 0x10, R11 ;  /* 0x00000010ff247819 */ /* 0x000fe2000001160b */
[--C-:B------:R-:W-:Y:S01]  /*95c0*/  HADD2.F32 R11, -RZ, R39.reuse.H1_H1 ;  /* 0x30000027ff0b7230 */ /* 0x100fe20000004100 */
[----:B------:R-:W-:Y:S01]  /*95d0*/  SHF.R.U64 R42, R8, 0x10, R9 ;  /* 0x00000010082a7819 */ /* 0x000fe20000001209 */
[----:B------:R-:W-:Y:S01]  /*95e0*/  HADD2.F32 R39, -RZ, R39.H0_H0 ;  /* 0x20000027ff277230 */ /* 0x000fe20000004100 */
[----:B------:R-:W-:Y:S02]  /*95f0*/  SHF.R.U64 R40, R4, 0x10, R5 ;  /* 0x0000001004287819 */ /* 0x000fe40000001205 */
[----:B------:R-:W-:Y:S02]  /*9600*/  SHF.R.U32.HI R28, RZ, 0x10, R9 ;  /* 0x00000010ff1c7819 */ /* 0x000fe40000011609 */
[--C-:B------:R-:W-:Y:S02]  /*9610*/  SHF.R.U64 R37, R6, 0x10, R7.reuse ;  /* 0x0000001006257819 */ /* 0x100fe40000001207 */
[----:B------:R-:W-:-:S02]  /*9620*/  SHF.R.U32.HI R35, RZ, 0x10, R7 ;  /* 0x00000010ff237819 */ /* 0x000fc40000011607 */
[----:B--2---:R-:W-:-:S05]  /*9630*/  LOP3.LUT R32, R12, R32, R13, 0x1e, !PT ;  /* 0x000000200c207212 */ /* 0x004fca00078e1e0d */
[----:B---3--:R-:W-:Y:S01]  /*9640*/  IMAD.IADD R3, R20, 0x1, R32 ;  /* 0x0000000114037824 */ /* 0x008fe200078e0220 */
[----:B------:R-:W-:Y:S01]  /*9650*/  SHF.R.U32.HI R20, RZ, 0x10, R5 ;  /* 0x00000010ff147819 */ /* 0x000fe20000011605 */
[----:B----4-:R-:W0:Y:S02]  /*9660*/  LDS.128 R12, [R43+0x8400] ;  /* 0x008400002b0c7984 */ /* 0x010e240000000c00 */
[----:B------:R-:W-:Y:S02]  /*9670*/  IMAD R3, R3, 0x2, R2 ;  /* 0x0000000203037824 */ /* 0x000fe400078e0202 */
[----:B------:R-:W-:-:S03]  /*9680*/  HADD2.F32 R20, -RZ, R20.H0_H0 ;  /* 0x20000014ff147230 */ /* 0x000fc60000004100 */
[----:B------:R-:W1:Y:S01]  /*9690*/  LDS.128 R24, [R3+0x8400] ;  /* 0x0084000003187984 */ /* 0x000e620000000c00 */
[--C-:B0-----:R-:W-:Y:S02]  /*96a0*/  HADD2.F32 R4, -RZ, R13.reuse.H0_H0 ;  /* 0x2000000dff047230 */ /* 0x101fe40000004100 */
[----:B------:R-:W-:Y:S02]  /*96b0*/  HADD2.F32 R13, -RZ, R13.H1_H1 ;  /* 0x3000000dff0d7230 */ /* 0x000fe40000004100 */
[----:B------:R-:W-:Y:S02]  /*96c0*/  HADD2.F32 R0, -RZ, R12.H0_H0 ;  /* 0x2000000cff007230 */ /* 0x000fe40000004100 */
[--C-:B-1----:R-:W-:Y:S02]  /*96d0*/  HADD2.F32 R8, -RZ, R25.reuse.H0_H0 ;  /* 0x20000019ff087230 */ /* 0x102fe40000004100 */
[----:B------:R-:W-:Y:S02]  /*96e0*/  HADD2.F32 R25, -RZ, R25.H1_H1 ;  /* 0x30000019ff197230 */ /* 0x000fe40000004100 */
[----:B------:R-:W-:-:S02]  /*96f0*/  HADD2.F32 R7, -RZ, R24.H0_H0 ;  /* 0x20000018ff077230 */ /* 0x000fc40000004100 */
[C---:B------:R-:W-:Y:S01]  /*9700*/  FMUL.FTZ R21, R8.reuse, R39 ;  /* 0x0000002708157220 */ /* 0x040fe20000410000 */
[-C--:B------:R-:W-:Y:S01]  /*9710*/  FMUL.FTZ R31, R8, R11.reuse ;  /* 0x0000000b081f7220 */ /* 0x080fe20000410000 */
[----:B------:R-:W-:Y:S02]  /*9720*/  HADD2.F32 R8, -RZ, R28.H0_H0 ;  /* 0x2000001cff087230 */ /* 0x000fe40000004100 */
[C---:B------:R-:W-:Y:S01]  /*9730*/  FMUL.FTZ R28, R25.reuse, R20 ;  /* 0x00000014191c7220 */ /* 0x040fe20000410000 */
[C---:B------:R-:W-:Y:S01]  /*9740*/  FFMA.FTZ R29, R4.reuse, R11, -R21 ;  /* 0x0000000b041d7223 */ /* 0x040fe20000010815 */
[--C-:B------:R-:W-:Y:S02]  /*9750*/  HADD2.F32 R11, -RZ, R38.reuse.H1_H1 ;  /* 0x30000026ff0b7230 */ /* 0x100fe40000004100 */
[----:B------:R-:W-:Y:S01]  /*9760*/  FFMA.FTZ R31, R4, R39, R31 ;  /* 0x00000027041f7223 */ /* 0x000fe2000001001f */
[----:B------:R-:W-:Y:S02]  /*9770*/  HADD2.F32 R38, -RZ, R38.H0_H0 ;  /* 0x20000026ff267230 */ /* 0x000fe40000004100 */
[-C--:B------:R-:W-:Y:S01]  /*9780*/  FMUL.FTZ R4, R25, R8.reuse ;  /* 0x0000000819047220 */ /* 0x080fe20000410000 */
[----:B------:R-:W-:Y:S01]  /*9790*/  FFMA.FTZ R32, R13, R8, -R28 ;  /* 0x000000080d207223 */ /* 0x000fe2000001081c */
[----:B------:R-:W-:-:S02]  /*97a0*/  HADD2.F32 R9, -RZ, R26.H0_H0 ;  /* 0x2000001aff097230 */ /* 0x000fc40000004100 */
[CC--:B------:R-:W-:Y:S01]  /*97b0*/  FMUL.FTZ R21, R7.reuse, R11.reuse ;  /* 0x0000000b07157220 */ /* 0x0c0fe20000410000 */
[----:B------:R-:W-:Y:S02]  /*97c0*/  HADD2.F32 R8, -RZ, R33.H0_H0 ;  /* 0x20000021ff087230 */ /* 0x000fe40000004100 */
[----:B------:R-:W-:Y:S01]  /*97d0*/  FMUL.FTZ R28, R7, R38 ;  /* 0x00000026071c7220 */ /* 0x000fe20000410000 */
[----:B------:R-:W-:Y:S01]  /*97e0*/  FFMA.FTZ R20, R13, R20, R4 ;  /* 0x000000140d147223 */ /* 0x000fe20000010004 */
[----:B------:R-:W-:Y:S02]  /*97f0*/  HADD2.F32 R5, -RZ, R14.H0_H0 ;  /* 0x2000000eff057230 */ /* 0x000fe40000004100 */
[C---:B------:R-:W-:Y:S01]  /*9800*/  FFMA.FTZ R21, R0.reuse, R38, -R21 ;  /* 0x0000002600157223 */ /* 0x040fe20000010815 */
[----:B------:R-:W-:Y:S02]  /*9810*/  HADD2.F32 R4, -RZ, R34.H0_H0 ;  /* 0x20000022ff047230 */ /* 0x000fe40000004100 */
[----:B------:R-:W-:Y:S01]  /*9820*/  FFMA.FTZ R28, R0, R11, R28 ;  /* 0x0000000b001c7223 */ /* 0x000fe2000001001c */
[----:B------:R-:W-:Y:S01]  /*9830*/  FMUL.FTZ R0, R9, R8 ;  /* 0x0000000809007220 */ /* 0x000fe20000410000 */
[----:B------:R-:W-:-:S02]  /*9840*/  HADD2.F32 R10, -RZ, R27.H0_H0 ;  /* 0x2000001bff0a7230 */ /* 0x000fc40000004100 */
[----:B------:R-:W-:Y:S02]  /*9850*/  HADD2.F32 R7, -RZ, R34.H1_H1 ;  /* 0x30000022ff077230 */ /* 0x000fe40000004100 */
[-C--:B------:R-:W-:Y:S01]  /*9860*/  FFMA.FTZ R25, R5, R4.reuse, -R0 ;  /* 0x0000000405197223 */ /* 0x080fe20000010800 */
[----:B------:R-:W-:Y:S02]  /*9870*/  HADD2.F32 R33, -RZ, R33.H1_H1 ;  /* 0x30000021ff217230 */ /* 0x000fe40000004100 */
[----:B------:R-:W-:Y:S01]  /*9880*/  FMUL.FTZ R34, R9, R4 ;  /* 0x0000000409227220 */ /* 0x000fe20000410000 */
[----:B------:R-:W-:Y:S02]  /*9890*/  HADD2.F32 R6, -RZ, R15.H0_H0 ;  /* 0x2000000fff067230 */ /* 0x000fe40000004100 */
[----:B------:R-:W-:Y:S02]  /*98a0*/  HADD2.F32 R0, -RZ, R36.H0_H0 ;  /* 0x20000024ff007230 */ /* 0x000fe40000004100 */
[----:B------:R-:W-:Y:S01]  /*98b0*/  FMUL.FTZ R9, R10, R33 ;  /* 0x000000210a097220 */ /* 0x000fe20000410000 */
[----:B------:R-:W-:-:S02]  /*98c0*/  HADD2.F32 R27, -RZ, R27.H1_H1 ;  /* 0x3000001bff1b7230 */ /* 0x000fc40000004100 */
[-C--:B------:R-:W-:Y:S01]  /*98d0*/  FMUL.FTZ R36, R10, R7.reuse ;  /* 0x000000070a247220 */ /* 0x080fe20000410000 */
[----:B------:R-:W-:Y:S02]  /*98e0*/  HADD2.F32 R4, -RZ, R35.H0_H0 ;  /* 0x20000023ff047230 */ /* 0x000fe40000004100 */
[----:B------:R-:W-:Y:S01]  /*98f0*/  FFMA.FTZ R10, R5, R8, R34 ;  /* 0x00000008050a7223 */ /* 0x000fe20000010022 */
[----:B------:R-:W-:Y:S02]  /*9900*/  HADD2.F32 R15, -RZ, R15.H1_H1 ;  /* 0x3000000fff0f7230 */ /* 0x000fe40000004100 */
[C---:B------:R-:W-:Y:S01]  /*9910*/  FFMA.FTZ R8, R6.reuse, R7, -R9 ;  /* 0x0000000706087223 */ /* 0x040fe20000010809 */
[----:B------:R-:W-:Y:S01]  /*9920*/  FFMA.FTZ R36, R6, R33, R36 ;  /* 0x0000002106247223 */ /* 0x000fe20000010024 */
[----:B------:R-:W-:Y:S02]  /*9930*/  HADD2.F32 R24, -RZ, R24.H1_H1 ;  /* 0x30000018ff187230 */ /* 0x000fe40000004100 */
[----:B------:R-:W-:Y:S01]  /*9940*/  FMUL.FTZ R34, R27, R4 ;  /* 0x000000041b227220 */ /* 0x000fe20000410000 */
[----:B------:R-:W-:-:S02]  /*9950*/  HADD2.F32 R26, -RZ, R26.H1_H1 ;  /* 0x3000001aff1a7230 */ /* 0x000fc40000004100 */
[-C--:B------:R-:W-:Y:S01]  /*9960*/  FMUL.FTZ R6, R27, R0.reuse ;  /* 0x000000001b067220 */ /* 0x080fe20000410000 */
[----:B------:R-:W-:Y:S02]  /*9970*/  HADD2.F32 R9, -RZ, R40.H0_H0 ;  /* 0x20000028ff097230 */ /* 0x000fe40000004100 */
[C---:B------:R-:W-:Y:S01]  /*9980*/  FFMA.FTZ R27, R15.reuse, R0, -R34 ;  /* 0x000000000f1b7223 */ /* 0x040fe20000010822 */
[----:B------:R-:W-:Y:S02]  /*9990*/  HADD2.F32 R11, -RZ, R37.H0_H0 ;  /* 0x20000025ff0b7230 */ /* 0x000fe40000004100 */
[----:B------:R-:W-:Y:S01]  /*99a0*/  FFMA.FTZ R33, R15, R4, R6 ;  /* 0x000000040f217223 */ /* 0x000fe20000010006 */
[----:B------:R-:W-:Y:S02]  /*99b0*/  HADD2.F32 R5, -RZ, R42.H0_H0 ;  /* 0x2000002aff057230 */ /* 0x000fe40000004100 */
[----:B------:R-:W-:Y:S01]  /*99c0*/  FMUL.FTZ R13, R24, R9 ;  /* 0x00000009180d7220 */ /* 0x000fe20000410000 */
[----:B------:R-:W-:-:S02]  /*99d0*/  HADD2.F32 R7, -RZ, R41.H0_H0 ;  /* 0x20000029ff077230 */ /* 0x000fc40000004100 */
[----:B------:R-:W-:Y:S01]  /*99e0*/  FMUL.FTZ R15, R26, R11 ;  /* 0x0000000b1a0f7220 */ /* 0x000fe20000410000 */
[----:B------:R-:W-:Y:S02]  /*99f0*/  HADD2.F32 R12, -RZ, R12.H1_H1 ;  /* 0x3000000cff0c7230 */ /* 0x000fe40000004100 */
[----:B------:R-:W-:Y:S01]  /*9a00*/  FMUL.FTZ R24, R24, R5 ;  /* 0x0000000518187220 */ /* 0x000fe20000410000 */
[----:B------:R-:W-:Y:S02]  /*9a10*/  HADD2.F32 R14, -RZ, R14.H1_H1 ;  /* 0x3000000eff0e7230 */ /* 0x000fe40000004100 */
        /* <DEDUP_REMOVED lines=8> */
[----:B------:R-:W-:Y:S02]  /*9aa0*/  F2FP.F16.F32.PACK_AB R6, R6, R25 ;  /* 0x000000190606723e */ /* 0x000fe400000000ff */
[----:B------:R-:W-:Y:S02]  /*9ab0*/  F2FP.F16.F32.PACK_AB R11, R33, R36 ;  /* 0x00000024210b723e */ /* 0x000fe400000000ff */
[----:B------:R-:W-:Y:S01]  /*9ac0*/  F2FP.F16.F32.PACK_AB R9, R20, R31 ;  /* 0x0000001f1409723e */ /* 0x000fe200000000ff */
[----:B------:R2:W-:Y:S01]  /*9ad0*/  STS.128 [R43+0x8400], R4 ;  /* 0x008400042b007388 */ /* 0x0005e20000000c00 */
[----:B------:R-:W-:-:S02]  /*9ae0*/  F2FP.F16.F32.PACK_AB R8, R13, R28 ;  /* 0x0000001c0d08723e */ /* 0x000fc400000000ff */
[----:B------:R-:W-:-:S05]  /*9af0*/  F2FP.F16.F32.PACK_AB R10, R15, R10 ;  /* 0x0000000a0f0a723e */ /* 0x000fca00000000ff */
[----:B------:R2:W-:Y:S02]  /*9b00*/  STS.128 [R3+0x8400], R8 ;  /* 0x0084000803007388 */ /* 0x0005e40000000c00 */
.L_x_1682:
[----:B------:R-:W-:Y:S05]  /*9b10*/  BSYNC B0 ;  /* 0x0000000000007941 */ /* 0x000fea0003800000 */
.L_x_1668:
[----:B------:R-:W-:Y:S01]  /*9b20*/  @!PT LDS RZ, [RZ] ;  /* 0x00000000fffff984 */ /* 0x000fe20000000800 */
[----:B------:R-:W-:Y:S01]  /*9b30*/  @!PT LDS RZ, [RZ] ;  /* 0x00000000fffff984 */ /* 0x000fe20000000800 */
[----:B------:R-:W-:Y:S01]  /*9b40*/  @!PT LDS RZ, [RZ] ;  /* 0x00000000fffff984 */ /* 0x000fe20000000800 */
[----:B------:R-:W-:Y:S01]  /*9b50*/  @!PT LDS RZ, [RZ] ;  /* 0x00000000fffff984 */ /* 0x000fe20000000800 */
[----:B------:R3:W-:Y:S06]  /*9b60*/  MEMBAR.ALL.CTA ;  /* 0x0000000000007992 */ /* 0x0007ec0000008000 */
[----:B---3--:R-:W3:Y:S01]  /*9b70*/  FENCE.VIEW.ASYNC.S ;  /* 0x00000000000073c6 */ /* 0x008ee20000000000 */
[----:B------:R-:W-:Y:S05]  /*9b80*/  WARPSYNC.ALL ;  /* 0x0000000000007948 */ /* 0x000fea0003800000 */
[----:B---3--:R-:W-:Y:S06]  /*9b90*/  BAR.SYNC.DEFER_BLOCKING 0xd, 0x180 ;  /* 0x0346000000007b1d */ /* 0x008fec0000010000 */
.L_x_1665:
[----:B-1----:R-:W-:-:S04]  /*9ba0*/  MOV R0, UR39 ;  /* 0x0000002700007c02 */ /* 0x002fc80008000f00 */
[----:B------:R-:W-:-:S13]  /*9bb0*/  ISETP.NE.AND P0, PT, R0, 0x3, PT ;  /* 0x000000030000780c */ /* 0x000fda0003f05270 */
[----:B------:R-:W-:Y:S05]  /*9bc0*/  @!P0 BRA `(.L_x_1692) ;  /* 0x0000000000048947 */ /* 0x000fea0003800000 */
[----:B------:R-:W-:Y:S01]  /*9bd0*/  BPT.TRAP 0x1 ;  /* 0x000000040000795c */ /* 0x000fe20000300000 */
.L_x_1692:
[----:B------:R-:W-:Y:S01]  /*9be0*/  IMAD R0, R19, 0x8, R2 ;  /* 0x0000000813007824 */ /* 0x000fe200078e0202 */
[----:B0-2---:R-:W-:-:S04]  /*9bf0*/  SHF.L.U32 R5, R154, 0x1f, RZ ;  /* 0x0000001f9a057819 */ /* 0x005fc800000006ff */
[----:B------:R0:W1:Y:S01]  /*9c00*/  SYNCS.PHASECHK.TRANS64.TRYWAIT P1, [R0+URZ+0x16830], R5 ;  /* 0x01683005000075a7 */ /* 0x000062000802017f */
[----:B------:R-:W-:Y:S05]  /*9c10*/  @!P0 BRA `(.L_x_1693) ;  /* 0x0000000000048947 */ /* 0x000fea0003800000 */
[----:B------:R-:W-:Y:S01]  /*9c20*/  BPT.TRAP 0x1 ;  /* 0x000000040000795c */ /* 0x000fe20000300000 */
.L_x_1693:
        /* <DEDUP_REMOVED lines=10> */
.L_x_1694:
[----:B--2---:R-:W2:Y:S01]  /*9cd0*/  LDL R3, [R1+0x30] ;  /* 0x0000300001037983 */ /* 0x004ea20000100800 */
[----:B01----:R-:W-:Y:S01]  /*9ce0*/  IMAD.MOV.U32 R5, RZ, RZ, 0x40000040 ;  /* 0x40000040ff057424 */ /* 0x003fe200078e00ff */
[----:B------:R-:W-:Y:S05]  /*9cf0*/  WARPSYNC.ALL ;  /* 0x0000000000007948 */ /* 0x000fea0003800000 */
[C---:B------:R-:W-:Y:S01]  /*9d00*/  R2UR UR4, R6.reuse ;  /* 0x00000000060472ca */ /* 0x040fe200000e0000 */
[----:B-----5:R-:W-:Y:S01]  /*9d10*/  WARPGROUP.ARRIVE ;  /* 0x00000000000079c5 */ /* 0x020fe20000000000 */
[----:B------:R-:W-:Y:S01]  /*9d20*/  R2UR UR5, R7 ;  /* 0x00000000070572ca */ /* 0x000fe200000e0000 */
[C---:B------:R-:W-:Y:S01]  /*9d30*/  VIADD R12, R6.reuse, 0x2 ;  /* 0x00000002060c7836 */ /* 0x040fe20000000000 */
[----:B------:R-:W-:Y:S01]  /*9d40*/  R2UR UR7, R5 ;  /* 0x00000000050772ca */ /* 0x000fe200000e0000 */
[----:B------:R-:W-:Y:S01]  /*9d50*/  IMAD.MOV.U32 R13, RZ, RZ, 0x40000040 ;  /* 0x40000040ff0d7424 */ /* 0x000fe200078e00ff */
[----:B------:R-:W-:Y:S01]  /*9d60*/  IADD3 R156, R6, 0x4, RZ ;  /* 0x00000004069c7810 */ /* 0x000fe20007ffe0ff */
[----:B------:R-:W-:-:S02]  /*9d70*/  IMAD.MOV.U32 R9, RZ, RZ, 0x40000040 ;  /* 0x40000040ff097424 */ /* 0x000fc400078e00ff */
[----:B------:R-:W-:Y:S01]  /*9d80*/  IMAD.MOV.U32 R157, RZ, RZ, 0x40000040 ;  /* 0x40000040ff9d7424 */ /* 0x000fe200078e00ff */
[----:B------:R0:W-:Y:S01]  /*9d90*/  STL.64 [R1+0x20], R12 ;  /* 0x0000200c01007387 */ /* 0x0001e20000100a00 */
[----:B------:R-:W-:Y:S02]  /*9da0*/  VIADD R10, R6, 0x6 ;  /* 0x00000006060a7836 */ /* 0x000fe40000000000 */
[----:B------:R-:W-:Y:S02]  /*9db0*/  IMAD.MOV.U32 R11, RZ, RZ, 0x40000040 ;  /* 0x40000040ff0b7424 */ /* 0x000fe400078e00ff */
[----:B------:R-:W-:Y:S02]  /*9dc0*/  IMAD.MOV.U32 R5, RZ, RZ, 0x40000040 ;  /* 0x40000040ff057424 */ /* 0x000fe400078e00ff */
[----:B--2---:R-:W-:-:S04]  /*9dd0*/  IMAD R4, R19, 0x400, R3 ;  /* 0x0000040013047824 */ /* 0x004fc800078e0203 */
[C---:B------:R-:W-:Y:S01]  /*9de0*/  VIADD R8, R4.reuse, 0x2 ;  /* 0x0000000204087836 */ /* 0x040fe20000000000 */
[----:B------:R-:W-:-:S13]  /*9df0*/  R2UR UR6, R4 ;  /* 0x00000000040672ca */ /* 0x000fda00000e0000 */
        /* <DEDUP_REMOVED lines=28> */
.L_x_1696:
[----:B------:R-:W2:Y:S01]  /*9fc0*/  LDL R8, [R1+0x34] ;  /* 0x0000340001087983 */ /* 0x000ea20000100800 */
[----:B------:R-:W0:Y:S01]  /*9fd0*/  LDC R4, c[0x0][0x448] ;  /* 0x00011200ff047b82 */ /* 0x000e220000000800 */
[----:B------:R-:W-:Y:S02]  /*9fe0*/  ULDC UR4, c[0x0][0x9d8] ;  /* 0x0002760000047ab9 */ /* 0x000fe40000000800 */
[----:B------:R-:W2:Y:S04]  /*9ff0*/  LDL R92, [R1+0x28] ;  /* 0x00002800015c7983 */ /* 0x000ea80000100800 */
[----:B------:R-:W3:Y:S04]  /*a000*/  LDL R94, [R1+0x8] ;  /* 0x00000800015e7983 */ /* 0x000ee80000100800 */
[----:B------:R-:W3:Y:S01]  /*a010*/  LDL R93, [R1] ;  /* 0x00000000015d7983 */ /* 0x000ee20000100800 */
[----:B------:R-:W-:Y:S01]  /*a020*/  VIADD R0, R0, 0x16840 ;  /* 0x0001684000007836 */ /* 0x000fe20000000000 */
[----:B------:R-:W-:Y:S01]  /*a030*/  ULDC UR31, c[0x0][0x9dc] ;  /* 0x00027700001f7ab9 */ /* 0x000fe20000000800 */
[----:B0-----:R-:W-:Y:S01]  /*a040*/  ISETP.NE.AND P1, PT, R4, 0x1, PT ;  /* 0x000000010400780c */ /* 0x001fe20003f25270 */
[----:B------:R-:W-:-:S12]  /*a050*/  FMUL.FTZ R13, R24, UR4 ;  /* 0x00000004180d7c20 */ /* 0x000fd80008410000 */
[----:B------:R-:W0:Y:S01]  /*a060*/  @P1 LDC R5, c[0x0][0x44c] ;  /* 0x00011300ff051b82 */ /* 0x000e220000000800 */
[----:B------:R-:W-:-:S07]  /*a070*/  FMUL.FTZ R24, R29, UR4 ;  /* 0x000000041d187c20 */ /* 0x000fce0008410000 */
[----:B------:R-:W1:Y:S01]  /*a080*/  @P1 LDC R9, c[0x0][0x450] ;  /* 0x00011400ff091b82 */ /* 0x000e620000000800 */
        /* <DEDUP_REMOVED lines=36> */
[----:B------:R-:W-:Y:S01]  /*a2d0*/  MOV R77, UR38 ;  /* 0x00000026004d7c02 */ /* 0x000fe20008000f00 */
[----:B------:R-:W-:-:S02]  /*a2e0*/  IMAD.MOV.U32 R82, RZ, RZ, -0x80 ;  /* 0xffffff80ff527424 */ /* 0x000fc400078e00ff */
        /* <DEDUP_REMOVED lines=26> */
[----:B------:R-:W-:-:S07]  /*a490*/  ULOP3.LUT UR31, URZ, UR31, URZ, 0x33, !UPT ;  /* 0x0000001f3f1f7292 */ /* 0x000fce000f8e333f */
        /* <DEDUP_REMOVED lines=19> */
[----:B--2---:R-:W-:-:S04]  /*a5d0*/  IMAD.IADD R80, R8, 0x1, R92 ;  /* 0x0000000108507824 */ /* 0x004fc800078e025c */
[----:B0-----:R-:W-:-:S05]  /*a5e0*/  @P1 IMAD.HI.U32 R4, R80, R5, RZ ;  /* 0x0000000550041227 */ /* 0x001fca00078e00ff */
[----:B-1----:R-:W-:Y:S02]  /*a5f0*/  @P1 SHF.R.U32.HI R80, RZ, R9, R4 ;  /* 0x00000009ff501219 */ /* 0x002fe40000011604 */
[----:B------:R-:W0:Y:S03]  /*a600*/  LDC.64 R8, c[0x0][0x9e0] ;  /* 0x00027800ff087b82 */ /* 0x000e260000000a00 */
[----:B------:R-:W1:Y:S01]  /*a610*/  SHFL.IDX PT, R91, R80, RZ, 0x1c1f ;  /* 0x001c1fff505b7589 */ /* 0x000e6200000e0000 */
[----:B------:R-:W-:Y:S01]  /*a620*/  PRMT R4, R77, 0x654, R0 ;  /* 0x000006544d047816 */ /* 0x000fe20000000000 */
[----:B------:R-:W-:Y:S01]  /*a630*/  FMUL.FTZ R77, R87, UR4 ;  /* 0x00000004574d7c20 */ /* 0x000fe20008410000 */
[----:B------:R-:W-:Y:S02]  /*a640*/  FMUL.FTZ R5, R86, UR4 ;  /* 0x0000000456057c20 */ /* 0x000fe40008410000 */
[----:B------:R2:W-:Y:S01]  /*a650*/  SYNCS.ARRIVE.TRANS64.RED.A1T0 RZ, [R4+URZ], RZ ;  /* 0x000000ff04ff79a7 */ /* 0x0005e2000810043f */
[----:B------:R-:W0:Y:S01]  /*a660*/  MUFU.TANH R39, R39 ;  /* 0x0000002700277308 */ /* 0x000e220000002400 */
[----:B--2---:R-:W-:-:S07]  /*a670*/  IADD3 R4, -R155, 0x1, R82 ;  /* 0x000000019b047810 */ /* 0x004fce0007ffe152 */
[----:B------:R-:W2:Y:S01]  /*a680*/  MUFU.TANH R40, R40 ;  /* 0x0000002800287308 */ /* 0x000ea20000002400 */
[----:B---3--:R-:W-:Y:S02]  /*a690*/  IADD3 R85, -R93, R4, R94 ;  /* 0x000000045d557210 */ /* 0x008fe40007ffe15e */
[----:B0-----:R-:W-:-:S05]  /*a6a0*/  ISETP.GE.AND P2, PT, R9, 0x1, PT ;  /* 0x000000010900780c */ /* 0x001fca0003f46270 */
[----:B------:R-:W0:Y:S01]  /*a6b0*/  MUFU.TANH R37, R37 ;  /* 0x0000002500257308 */ /* 0x000e220000002400 */
[----:B------:R-:W-:-:S07]  /*a6c0*/  VIADD R86, R85, UR31 ;  /* 0x0000001f55567c36 */ /* 0x000fce0008000000 */
[----:B------:R-:W3:Y:S01]  /*a6d0*/  MUFU.TANH R38, R38 ;  /* 0x0000002600267308 */ /* 0x000ee20000002400 */
[----:B------:R-:W-:-:S07]  /*a6e0*/  IMAD.IADD R85, R85, 0x1, R8 ;  /* 0x0000000155557824 */ /* 0x000fce00078e0208 */
        /* <DEDUP_REMOVED lines=39> */
[----:B------:R-:W0:Y:S01]  /*a960*/  MUFU.TANH R77, R77 ;  /* 0x0000004d004d7308 */ /* 0x000e220000002400 */
[----:B------:R-:W-:Y:S01]  /*a970*/  IADD3 R90, -R155, R94, R82 ;  /* 0x0000005e9b5a7210 */ /* 0x000fe20007ffe152 */
[----:B-1----:R-:W-:Y:S01]  /*a980*/  IMAD.IADD R83, R86, 0x1, R91 ;  /* 0x0000000156537824 */ /* 0x002fe200078e025b */
[----:B------:R-:W-:-:S02]  /*a990*/  LEA R78, R89, 0xffffff80, 0x7 ;  /* 0xffffff80594e7811 */ /* 0x000fc400078e38ff */
[----:B------:R-:W-:Y:S01]  /*a9a0*/  VIADDMNMX R84, R91, R85, R90, PT ;  /* 0x000000555b547246 */ /* 0x000fe2000380015a */
[----:B--234-:R-:W-:Y:S06]  /*a9b0*/  @!P2 BRA `(.L_x_1697) ;  /* 0x000000000050a947 */ /* 0x01cfec0003800000 */
[----:B------:R-:W-:Y:S01]  /*a9c0*/  IADD3 R87, -R93, R94, R91 ;  /* 0x0000005e5d577210 */ /* 0x000fe20007ffe15b */
[----:B------:R-:W-:Y:S03]  /*a9d0*/  BSSY B0, `(.L_x_1698) ;  /* 0x000000e000007945 */ /* 0x000fe60003800000 */
[----:B------:R-:W-:-:S13]  /*a9e0*/  ISETP.GT.AND P3, PT, R87, -0x1, PT ;  /* 0xffffffff5700780c */ /* 0x000fda0003f64270 */
[----:B------:R-:W-:Y:S05]  /*a9f0*/  @P3 BRA `(.L_x_1699) ;  /* 0x00000000001c3947 */ /* 0x000fea0003800000 */
[----:B------:R-:W-:Y:S02]  /*aa00*/  ISETP.NE.AND P3, PT, R9, 0x1, PT ;  /* 0x000000010900780c */ /* 0x000fe40003f65270 */
[----:B------:R-:W-:-:S11]  /*aa10*/  LOP3.LUT R87, RZ, R87, RZ, 0x33, !PT ;  /* 0x00000057ff577212 */ /* 0x000fd600078e33ff */
[----:B0-----:R-:W0:Y:S02]  /*aa20*/  @P3 LDC.64 R4, c[0x0][0x9e8] ;  /* 0x00027a00ff043b82 */ /* 0x001e240000000a00 */
[----:B0-----:R-:W-:-:S05]  /*aa30*/  @P3 IMAD.HI.U32 R4, R87, R4, RZ ;  /* 0x0000000457043227 */ /* 0x001fca00078e00ff */
[----:B------:R-:W-:-:S04]  /*aa40*/  @P3 SHF.R.U32.HI R87, RZ, R5, R4 ;  /* 0x00000005ff573219 */ /* 0x000fc80000011604 */
[----:B------:R-:W-:Y:S01]  /*aa50*/  LOP3.LUT R87, RZ, R87, RZ, 0x33, !PT ;  /* 0x00000057ff577212 */ /* 0x000fe200078e33ff */
[----:B------:R-:W-:Y:S06]  /*aa60*/  BRA `(.L_x_1700) ;  /* 0x0000000000107947 */ /* 0x000fec0003800000 */
.L_x_1699:
[----:B------:R-:W-:-:S13]  /*aa70*/  ISETP.NE.AND P3, PT, R9, 0x1, PT ;  /* 0x000000010900780c */ /* 0x000fda0003f65270 */
[----:B0-----:R-:W0:Y:S02]  /*aa80*/  @P3 LDC.64 R4, c[0x0][0x9e8] ;  /* 0x00027a00ff043b82 */ /* 0x001e240000000a00 */
[----:B0-----:R-:W-:-:S05]  /*aa90*/  @P3 IMAD.HI.U32 R4, R87, R4, RZ ;  /* 0x0000000457043227 */ /* 0x001fca00078e00ff */
[----:B------:R-:W-:-:S07]  /*aaa0*/  @P3 SHF.R.U32.HI R87, RZ, R5, R4 ;  /* 0x00000005ff573219 */ /* 0x000fce0000011604 */
.L_x_1700:
[----:B------:R-:W-:Y:S05]  /*aab0*/  BSYNC B0 ;  /* 0x0000000000007941 */ /* 0x000fea0003800000 */
.L_x_1698:
[----:B------:R-:W-:-:S04]  /*aac0*/  IMAD R4, R87, R9, -R78 ;  /* 0x0000000957047224 */ /* 0x000fc800078e0a4e */
[----:B------:R-:W-:-:S05]  /*aad0*/  IMAD.IADD R4, R4, 0x1, -R155 ;  /* 0x0000000104047824 */ /* 0x000fca00078e0a9b */
[----:B------:R-:W-:Y:S02]  /*aae0*/  VIMNMX R83, R83, R4, !PT ;  /* 0x0000000453537248 */ /* 0x000fe40007fe0100 */
[----:B------:R-:W-:-:S07]  /*aaf0*/  VIADDMNMX R84, R4, R9, R84, PT ;  /* 0x0000000904547246 */ /* 0x000fce0003800154 */
.L_x_1697:
[C---:B------:R-:W-:Y:S02]  /*ab00*/  ISETP.GE.AND P3, PT, R82.reuse, 0x2, PT ;  /* 0x000000025200780c */ /* 0x040fe40003f66270 */
[----:B------:R-:W-:Y:S02]  /*ab10*/  ISETP.GE.AND P5, PT, R82, 0x9, PT ;  /* 0x000000095200780c */ /* 0x000fe40003fa6270 */
[----:B------:R-:W-:Y:S02]  /*ab20*/  ISETP.GT.AND P4, PT, R83, 0x1, !P3 ;  /* 0x000000015300780c */ /* 0x000fe40005f84270 */
[----:B------:R-:W-:Y:S02]  /*ab30*/  LOP3.LUT R22, R22, 0xfffffffd, RZ, 0xc0, !PT ;  /* 0xfffffffd16167812 */ /* 0x000fe400078ec0ff */
[----:B------:R-:W-:-:S04]  /*ab40*/  ISETP.LT.OR P4, PT, R84, 0x2, P4 ;  /* 0x000000025400780c */ /* 0x000fc80002781670 */
[----:B------:R-:W-:Y:S02]  /*ab50*/  FSEL R14, R14, -INF , !P4 ;  /* 0xff8000000e0e7808 */ /* 0x000fe40006000000 */
[----:B------:R-:W-:Y:S02]  /*ab60*/  ISETP.GT.AND P4, PT, R83, 0x8, !P5 ;  /* 0x000000085300780c */ /* 0x000fe40006f84270 */
[----:B------:R-:W-:Y:S02]  /*ab70*/  @P5 LOP3.LUT R22, R22, 0x2, RZ, 0xfc, !PT ;  /* 0x0000000216165812 */ /* 0x000fe400078efcff */
[----:B------:R-:W-:Y:S02]  /*ab80*/  ISETP.GE.AND P5, PT, R82, 0xa, PT ;  /* 0x0000000a5200780c */ /* 0x000fe40003fa6270 */
[----:B------:R-:W-:Y:S02]  /*ab90*/  ISETP.LT.OR P4, PT, R84, 0x9, P4 ;  /* 0x000000095400780c */ /* 0x000fe40002781670 */
[----:B------:R-:W-:-:S02]  /*aba0*/  LOP3.LUT R22, R22, 0xfffffffb, RZ, 0xc0, !PT ;  /* 0xfffffffb16167812 */ /* 0x000fc400078ec0ff */
        /* <DEDUP_REMOVED lines=60> */
[----:B0-----:R-:W-:Y:S02]  /*af70*/  FSEL R43, R43, -INF , !P4 ;  /* 0xff8000002b2b7808 */ /* 0x001fe40006000000 */
        /* <DEDUP_REMOVED lines=109> */
[----:B------:R-:W0:Y:S01]  /*b650*/  SHFL.IDX PT, R13, R80, 0x1, 0x1c1f ;  /* 0x003c1f00500d7f89 */ /* 0x000e2200000e0000 */
[----:B------:R-:W-:-:S13]  /*b660*/  ISETP.GE.AND P6, PT, R82, 0x7a, PT ;  /* 0x0000007a5200780c */ /* 0x000fda0003fc6270 */
[----:B------:R-:W-:Y:S02]  /*b670*/  @P6 LOP3.LUT R22, R22, 0x10000000, RZ, 0xfc, !PT ;  /* 0x1000000016166812 */ /* 0x000fe400078efcff */
[----:B------:R-:W-:-:S04]  /*b680*/  ISETP.GT.AND P6, PT, R83, 0x79, !P6 ;  /* 0x000000795300780c */ /* 0x000fc800077c4270 */
[----:B------:R-:W-:-:S04]  /*b690*/  ISETP.LT.OR P6, PT, R84, 0x7a, P6 ;  /* 0x0000007a5400780c */ /* 0x000fc800037c1670 */
[----:B------:R-:W-:Y:S01]  /*b6a0*/  FSEL R81, R81, -INF , !P6 ;  /* 0xff80000051517808 */ /* 0x000fe20007000000 */
[----:B0-----:R-:W-:Y:S01]  /*b6b0*/  IMAD.IADD R86, R86, 0x1, R13 ;  /* 0x0000000156567824 */ /* 0x001fe200078e020d */
[----:B------:R-:W-:Y:S01]  /*b6c0*/  VIADDMNMX R90, R13, R85, R90, PT ;  /* 0x000000550d5a7246 */ /* 0x000fe2000380015a */
[----:B------:R-:W-:Y:S06]  /*b6d0*/  @!P2 BRA `(.L_x_1701) ;  /* 0x000000000050a947 */ /* 0x000fec0003800000 */
[----:B------:R-:W-:Y:S01]  /*b6e0*/  IADD3 R13, -R93, R94, R13 ;  /* 0x0000005e5d0d7210 */ /* 0x000fe20007ffe10d */
[----:B------:R-:W-:Y:S03]  /*b6f0*/  BSSY B0, `(.L_x_1702) ;  /* 0x000000e000007945 */ /* 0x000fe60003800000 */
[----:B------:R-:W-:-:S13]  /*b700*/  ISETP.GT.AND P6, PT, R13, -0x1, PT ;  /* 0xffffffff0d00780c */ /* 0x000fda0003fc4270 */
        /* <DEDUP_REMOVED lines=8> */
.L_x_1703:
[----:B------:R-:W-:-:S13]  /*b790*/  ISETP.NE.AND P6, PT, R9, 0x1, PT ;  /* 0x000000010900780c */ /* 0x000fda0003fc5270 */
[----:B------:R-:W0:Y:S02]  /*b7a0*/  @P6 LDC.64 R4, c[0x0][0x9e8] ;  /* 0x00027a00ff046b82 */ /* 0x000e240000000a00 */
[----:B0-----:R-:W-:-:S05]  /*b7b0*/  @P6 IMAD.HI.U32 R4, R13, R4, RZ ;  /* 0x000000040d046227 */ /* 0x001fca00078e00ff */
[----:B------:R-:W-:-:S07]  /*b7c0*/  @P6 SHF.R.U32.HI R13, RZ, R5, R4 ;  /* 0x00000005ff0d6219 */ /* 0x000fce0000011604 */
.L_x_1704:
[----:B------:R-:W-:Y:S05]  /*b7d0*/  BSYNC B0 ;  /* 0x0000000000007941 */ /* 0x000fea0003800000 */
.L_x_1702:
[----:B------:R-:W-:-:S04]  /*b7e0*/  IMAD R78, R13, R9, -R78 ;  /* 0x000000090d4e7224 */ /* 0x000fc800078e0a4e */
[----:B------:R-:W-:-:S05]  /*b7f0*/  IMAD.IADD R5, R78, 0x1, -R155 ;  /* 0x000000014e057824 */ /* 0x000fca00078e0a9b */
[----:B------:R-:W-:Y:S02]  /*b800*/  VIMNMX R86, R86, R5, !PT ;  /* 0x0000000556567248 */ /* 0x000fe40007fe0100 */
[----:B------:R-:W-:-:S07]  /*b810*/  VIADDMNMX R90, R5, R9, R90, PT ;  /* 0x00000009055a7246 */ /* 0x000fce000380015a */
.L_x_1701:
[----:B------:R-:W-:Y:S01]  /*b820*/  ISETP.GT.AND P3, PT, R86, 0x1, !P3 ;  /* 0x000000015600780c */ /* 0x000fe20005f64270 */
[----:B------:R-:W-:Y:S01]  /*b830*/  ULDC UR30, c[0x0][0x988] ;  /* 0x00026200001e7ab9 */ /* 0x000fe20000000800 */
[----:B------:R-:W-:Y:S02]  /*b840*/  LOP3.LUT P6, RZ, R22, 0x2000000, RZ, 0xc0, !PT ;  /* 0x0200000016ff7812 */ /* 0x000fe400078cc0ff */
[----:B------:R-:W-:Y:S02]  /*b850*/  ISETP.LT.OR P3, PT, R90, 0x2, P3 ;  /* 0x000000025a00780c */ /* 0x000fe40001f61670 */
[----:B------:R-:W-:Y:S02]  /*b860*/  ISETP.GT.AND P4, PT, R86, 0x71, !P4 ;  /* 0x000000715600780c */ /* 0x000fe40006784270 */
        /* <DEDUP_REMOVED lines=76> */
[----:B------:R-:W-:Y:S01]  /*bd30*/  LOP3.LUT P3, RZ, R22, 0x40000, RZ, 0xc0, !PT ;  /* 0x0004000016ff7812 */ /* 0x000fe2000786c0ff */
[----:B------:R-:W0:Y:S01]  /*bd40*/  SHFL.BFLY PT, R5, R12, 0x2, 0x1f ;  /* 0x0c401f000c057f89 */ /* 0x000e2200000e0000 */
[C---:B------:R-:W-:Y:S02]  /*bd50*/  ISETP.GT.AND P5, PT, R86.reuse, 0x78, !P5 ;  /* 0x000000785600780c */ /* 0x040fe40006fa4270 */
[----:B------:R-:W-:Y:S02]  /*bd60*/  ISETP.GT.AND P3, PT, R86, 0x31, !P3 ;  /* 0x000000315600780c */ /* 0x000fe40005f64270 */
[----:B------:R-:W-:-:S02]  /*bd70*/  ISETP.LT.OR P4, PT, R90, 0x72, P4 ;  /* 0x000000725a00780c */ /* 0x000fc40002781670 */
[C---:B------:R-:W-:Y:S02]  /*bd80*/  ISETP.LT.OR P3, PT, R90.reuse, 0x32, P3 ;  /* 0x000000325a00780c */ /* 0x040fe40001f61670 */
[----:B------:R-:W-:Y:S02]  /*bd90*/  ISETP.LT.OR P5, PT, R90, 0x79, P5 ;  /* 0x000000795a00780c */ /* 0x000fe40002fa1670 */
[----:B------:R-:W-:Y:S02]  /*bda0*/  FSEL R42, R42, -INF , !P3 ;  /* 0xff8000002a2a7808 */ /* 0x000fe40005800000 */
[----:B------:R-:W-:Y:S02]  /*bdb0*/  LOP3.LUT P3, RZ, R22, 0x20000, RZ, 0xc0, !PT ;  /* 0x0002000016ff7812 */ /* 0x000fe4000786c0ff */
[----:B------:R-:W-:Y:S02]  /*bdc0*/  FSEL R73, R73, -INF , !P4 ;  /* 0xff80000049497808 */ /* 0x000fe40006000000 */
[----:B------:R-:W-:-:S02]  /*bdd0*/  ISETP.GT.AND P3, PT, R86, 0x38, !P3 ;  /* 0x000000385600780c */ /* 0x000fc40005f64270 */
[----:B------:R-:W-:Y:S02]  /*bde0*/  FSEL R0, R0, -INF , !P5 ;  /* 0xff80000000007808 */ /* 0x000fe40006800000 */
[----:B------:R-:W-:Y:S02]  /*bdf0*/  ISETP.LT.OR P3, PT, R90, 0x39, P3 ;  /* 0x000000395a00780c */ /* 0x000fe40001f61670 */
[----:B0-----:R-:W-:Y:S02]  /*be00*/  FMNMX.FTZ R5, R12, R5, !PT ;  /* 0x000000050c057209 */ /* 0x001fe40007810000 */
[----:B------:R-:W-:Y:S02]  /*be10*/  FSEL R45, R45, -INF , !P3 ;  /* 0xff8000002d2d7808 */ /* 0x000fe40005800000 */
[----:B------:R-:W-:Y:S01]  /*be20*/  LOP3.LUT P3, RZ, R22, 0x10000, RZ, 0xc0, !PT ;  /* 0x0001000016ff7812 */ /* 0x000fe2000786c0ff */
[----:B------:R-:W0:Y:S03]  /*be30*/  SHFL.BFLY PT, R78, R5, 0x1, 0x1f ;  /* 0x0c201f00054e7f89 */ /* 0x000e2600000e0000 */
[----:B------:R-:W-:-:S04]  /*be40*/  ISETP.GT.AND P3, PT, R86, 0x39, !P3 ;  /* 0x000000395600780c */ /* 0x000fc80005f64270 */
[----:B------:R-:W-:-:S04]  /*be50*/  ISETP.LT.OR P3, PT, R90, 0x3a, P3 ;  /* 0x0000003a5a00780c */ /* 0x000fc80001f61670 */
[----:B------:R-:W-:Y:S02]  /*be60*/  FSEL R46, R46, -INF , !P3 ;  /* 0xff8000002e2e7808 */ /* 0x000fe40005800000 */
[----:B------:R-:W-:-:S04]  /*be70*/  LOP3.LUT P3, RZ, R22, 0x8000, RZ, 0xc0, !PT ;  /* 0x0000800016ff7812 */ /* 0x000fc8000786c0ff */
[----:B------:R-:W-:-:S04]  /*be80*/  ISETP.GT.AND P3, PT, R86, 0x40, !P3 ;  /* 0x000000405600780c */ /* 0x000fc80005f64270 */
[----:B------:R-:W-:Y:S02]  /*be90*/  ISETP.LT.OR P3, PT, R90, 0x41, P3 ;  /* 0x000000415a00780c */ /* 0x000fe40001f61670 */
[----:B0-----:R-:W-:Y:S02]  /*bea0*/  FMNMX.FTZ R13, R5, R78, !PT ;  /* 0x0000004e050d7209 */ /* 0x001fe40007810000 */
[----:B------:R-:W-:Y:S02]  /*beb0*/  FSEL R49, R49, -INF , !P3 ;  /* 0xff80000031317808 */ /* 0x000fe40005800000 */
[----:B------:R-:W-:Y:S01]  /*bec0*/  ISETP.GT.AND P3, PT, R86, 0x41, !P6 ;  /* 0x000000415600780c */ /* 0x000fe20007764270 */
[----:B------:R-:W-:Y:S01]  /*bed0*/  FMUL.FTZ R78, R13, UR30 ;  /* 0x0000001e0d4e7c20 */ /* 0x000fe20008410000 */
[----:B------:R-:W-:Y:S02]  /*bee0*/  LOP3.LUT P6, RZ, R22, 0x8, RZ, 0xc0, !PT ;  /* 0x0000000816ff7812 */ /* 0x000fe400078cc0ff */
        /* <DEDUP_REMOVED lines=44> */
[----:B------:R-:W-:-:S04]  /*c1b0*/  ISETP.LT.OR P3, PT, R90, 0x71, P3 ;  /* 0x000000715a00780c */ /* 0x000fc80001f61670 */
[----:B------:R-:W-:Y:S02]  /*c1c0*/  FSEL R74, R74, -INF , !P3 ;  /* 0xff8000004a4a7808 */ /* 0x000fe40005800000 */
[----:B------:R-:W-:-:S04]  /*c1d0*/  FSETP.NEU.FTZ.AND P3, PT, R13, -INF , PT ;  /* 0xff8000000d00780b */ /* 0x000fc80003f7d000 */
[----:B------:R-:W-:Y:S02]  /*c1e0*/  FSEL R78, R78, RZ, P3 ;  /* 0x000000ff4e4e7208 */ /* 0x000fe40001800000 */
[----:B------:R-:W-:Y:S02]  /*c1f0*/  ISETP.GT.AND P3, PT, R86, RZ, !P6 ;  /* 0x000000ff5600720c */ /* 0x000fe40007764270 */
[----:B------:R-:W-:Y:S01]  /*c200*/  LOP3.LUT P6, RZ, R22, 0x10000000, RZ, 0xc0, !PT ;  /* 0x1000000016ff7812 */ /* 0x000fe200078cc0ff */
[--C-:B------:R-:W-:Y:S01]  /*c210*/  FFMA.FTZ R150, R21, UR30, -R78.reuse ;  /* 0x0000001e15967c23 */ /* 0x100fe2000801084e */
[----:B------:R-:W-:Y:S01]  /*c220*/  ISETP.LT.OR P3, PT, R90, 0x1, P3 ;  /* 0x000000015a00780c */ /* 0x000fe20001f61670 */
[--C-:B------:R-:W-:Y:S01]  /*c230*/  FFMA.FTZ R144, R27, UR30, -R78.reuse ;  /* 0x0000001e1b907c23 */ /* 0x100fe2000801084e */
        /* <DEDUP_REMOVED lines=8> */
[----:B------:R-:W-:Y:S01]  /*c2c0*/  ISETP.GT.AND P3, PT, R86, 0x79, !P6 ;  /* 0x000000795600780c */ /* 0x000fe20007764270 */
[--C-:B------:R-:W-:Y:S01]  /*c2d0*/  FFMA.FTZ R148, R87, UR30, -R78.reuse ;  /* 0x0000001e57947c23 */ /* 0x100fe2000801084e */
[----:B------:R-:W-:Y:S01]  /*c2e0*/  FMNMX.FTZ R21, R15, R12, !PT ;  /* 0x0000000c0f157209 */ /* 0x000fe20007810000 */
[--C-:B------:R-:W-:Y:S01]  /*c2f0*/  FFMA.FTZ R3, R14, UR30, -R78.reuse ;  /* 0x0000001e0e037c23 */ /* 0x100fe2000801084e */
[----:B------:R-:W-:Y:S01]  /*c300*/  ISETP.LT.OR P3, PT, R90, 0x7a, P3 ;  /* 0x0000007a5a00780c */ /* 0x000fe20001f61670 */
[--C-:B------:R-:W-:Y:S01]  /*c310*/  FFMA.FTZ R5, R24, UR30, -R78.reuse ;  /* 0x0000001e18057c23 */ /* 0x100fe2000801084e */
[----:B------:R-:W-:Y:S01]  /*c320*/  FMNMX.FTZ R12, R20, R21, !PT ;  /* 0x00000015140c7209 */ /* 0x000fe20007810000 */
[----:B------:R-:W-:Y:S01]  /*c330*/  MUFU.EX2 R148, R148 ;  /* 0x0000009400947308 */ /* 0x000fe20000000800 */
[----:B------:R-:W-:Y:S01]  /*c340*/  FSEL R77, R77, -INF , !P3 ;  /* 0xff8000004d4d7808 */ /* 0x000fe20005800000 */
[--C-:B------:R-:W-:Y:S01]  /*c350*/  FFMA.FTZ R21, R28, UR30, -R78.reuse ;  /* 0x0000001e1c157c23 */ /* 0x100fe2000801084e */
[----:B------:R-:W-:Y:S01]  /*c360*/  FMNMX.FTZ R27, R25, R12, !PT ;  /* 0x0000000c191b7209 */ /* 0x000fe20007810000 */
[--C-:B------:R-:W-:Y:S01]  /*c370*/  FFMA.FTZ R52, R52, UR30, -R78.reuse ;  /* 0x0000001e34347c23 */ /* 0x100fe2000801084e */
[--C-:B------:R-:W-:Y:S01]  /*c380*/  FFMA.FTZ R134, R55, UR30, -R78.reuse ;  /* 0x0000001e37867c23 */ /* 0x100fe2000801084e */
[--C-:B------:R-:W-:Y:S01]  /*c390*/  FFMA.FTZ R128, R59, UR30, -R78.reuse ;  /* 0x0000001e3b807c23 */ /* 0x100fe2000801084e */
[----:B------:R-:W-:Y:S01]  /*c3a0*/  FMNMX.FTZ R12, R26, R27, !PT ;  /* 0x0000001b1a0c7209 */ /* 0x000fe20007810000 */
[----:B------:R-:W0:Y:S01]  /*c3b0*/  MUFU.EX2 R3, R3 ;  /* 0x0000000300037308 */ /* 0x000e220000000800 */
[--C-:B------:R-:W-:Y:S01]  /*c3c0*/  FFMA.FTZ R55, R60, UR30, -R78.reuse ;  /* 0x0000001e3c377c23 */ /* 0x100fe2000801084e */
[--C-:B------:R-:W-:Y:S01]  /*c3d0*/  FFMA.FTZ R130, R63, UR30, -R78.reuse ;  /* 0x0000001e3f827c23 */ /* 0x100fe2000801084e */
[----:B------:R-:W-:Y:S01]  /*c3e0*/  FMNMX.FTZ R27, R29, R12, !PT ;  /* 0x0000000c1d1b7209 */ /* 0x000fe20007810000 */
[--C-:B------:R-:W-:Y:S01]  /*c3f0*/  FFMA.FTZ R59, R64, UR30, -R78.reuse ;  /* 0x0000001e403b7c23 */ /* 0x100fe2000801084e */
[--C-:B------:R-:W-:Y:S01]  /*c400*/  FFMA.FTZ R124, R67, UR30, -R78.reuse ;  /* 0x0000001e437c7c23 */ /* 0x100fe2000801084e */
[--C-:B------:R-:W-:Y:S01]  /*c410*/  FFMA.FTZ R63, R68, UR30, -R78.reuse ;  /* 0x0000001e443f7c23 */ /* 0x100fe2000801084e */
[----:B------:R-:W-:Y:S01]  /*c420*/  FMNMX.FTZ R12, R30, R27, !PT ;  /* 0x0000001b1e0c7209 */ /* 0x000fe20007810000 */
[----:B------:R-:W1:Y:S01]  /*c430*/  MUFU.EX2 R150, R150 ;  /* 0x0000009600967308 */ /* 0x000e620000000800 */
[--C-:B------:R-:W-:Y:S01]  /*c440*/  FFMA.FTZ R27, R32, UR30, -R78.reuse ;  /* 0x0000001e201b7c23 */ /* 0x100fe2000801084e */
[--C-:B------:R-:W-:Y:S01]  /*c450*/  FFMA.FTZ R126, R71, UR30, -R78.reuse ;  /* 0x0000001e477e7c23 */ /* 0x100fe2000801084e */
[----:B------:R-:W-:Y:S01]  /*c460*/  FMNMX.FTZ R31, R33, R12, !PT ;  /* 0x0000000c211f7209 */ /* 0x000fe20007810000 */
[--C-:B------:R-:W-:Y:S01]  /*c470*/  FFMA.FTZ R67, R72, UR30, -R78.reuse ;  /* 0x0000001e48437c23 */ /* 0x100fe2000801084e */
[--C-:B------:R-:W-:Y:S01]  /*c480*/  FFMA.FTZ R120, R75, UR30, -R78.reuse ;  /* 0x0000001e4b787c23 */ /* 0x100fe2000801084e */
[--C-:B------:R-:W-:Y:S01]  /*c490*/  FFMA.FTZ R71, R76, UR30, -R78.reuse ;  /* 0x0000001e4c477c23 */ /* 0x100fe2000801084e */
[----:B------:R-:W-:Y:S01]  /*c4a0*/  FMNMX.FTZ R12, R34, R31, !PT ;  /* 0x0000001f220c7209 */ /* 0x000fe20007810000 */
[----:B------:R-:W2:Y:S01]  /*c4b0*/  MUFU.EX2 R5, R5 ;  /* 0x0000000500057308 */ /* 0x000ea20000000800 */
[--C-:B------:R-:W-:Y:S01]  /*c4c0*/  FFMA.FTZ R122, R79, UR30, -R78.reuse ;  /* 0x0000001e4f7a7c23 */ /* 0x100fe2000801084e */
[----:B------:R-:W-:Y:S01]  /*c4d0*/  FFMA.FTZ R75, R81, UR30, -R78 ;  /* 0x0000001e514b7c23 */ /* 0x000fe2000801084e */
[----:B------:R-:W-:-:S04]  /*c4e0*/  FMNMX.FTZ R31, R37, R12, !PT ;  /* 0x0000000c251f7209 */ /* 0x000fc80007810000 */
[----:B------:R-:W-:Y:S01]  /*c4f0*/  FMNMX.FTZ R12, R38, R31, !PT ;  /* 0x0000001f260c7209 */ /* 0x000fe20007810000 */
[----:B------:R-:W3:Y:S01]  /*c500*/  MUFU.EX2 R144, R144 ;  /* 0x0000009000907308 */ /* 0x000ee20000000800 */
[----:B------:R-:W-:Y:S02]  /*c510*/  FFMA.FTZ R31, R36, UR30, -R78 ;  /* 0x0000001e241f7c23 */ /* 0x000fe4000801084e */
[----:B------:R-:W-:-:S04]  /*c520*/  FMNMX.FTZ R35, R41, R12, !PT ;  /* 0x0000000c29237209 */ /* 0x000fc80007810000 */
[----:B------:R-:W-:Y:S01]  /*c530*/  FMNMX.FTZ R12, R42, R35, !PT ;  /* 0x000000232a0c7209 */ /* 0x000fe20007810000 */
[----:B------:R-:W4:Y:S03]  /*c540*/  MUFU.EX2 R21, R21 ;  /* 0x0000001500157308 */ /* 0x000f260000000800 */
[----:B------:R-:W-:-:S04]  /*c550*/  FMNMX.FTZ R35, R45, R12, !PT ;  /* 0x0000000c2d237209 */ /* 0x000fc80007810000 */
[----:B------:R-:W-:Y:S01]  /*c560*/  FMNMX.FTZ R12, R46, R35, !PT ;  /* 0x000000232e0c7209 */ /* 0x000fe20007810000 */
[----:B------:R-:W5:Y:S01]  /*c570*/  MUFU.EX2 R146, R146 ;  /* 0x0000009200927308 */ /* 0x000f620000000800 */
[----:B------:R-:W-:Y:S02]  /*c580*/  FFMA.FTZ R35, R40, UR30, -R78 ;  /* 0x0000001e28237c23 */ /* 0x000fe4000801084e */
[----:B------:R-:W-:-:S04]  /*c590*/  FMNMX.FTZ R39, R49, R12, !PT ;  /* 0x0000000c31277209 */ /* 0x000fc80007810000 */
[----:B------:R-:W-:Y:S01]  /*c5a0*/  FMNMX.FTZ R12, R50, R39, !PT ;  /* 0x00000027320c7209 */ /* 0x000fe20007810000 */
[----:B------:R-:W5:Y:S03]  /*c5b0*/  MUFU.EX2 R27, R27 ;  /* 0x0000001b001b7308 */ /* 0x000f660000000800 */
[----:B------:R-:W-:-:S04]  /*c5c0*/  FMNMX.FTZ R39, R53, R12, !PT ;  /* 0x0000000c35277209 */ /* 0x000fc80007810000 */
[----:B------:R-:W-:Y:S01]  /*c5d0*/  FMNMX.FTZ R12, R54, R39, !PT ;  /* 0x00000027360c7209 */ /* 0x000fe20007810000 */
[----:B------:R-:W-:Y:S01]  /*c5e0*/  FFMA.FTZ R39, R44, UR30, -R78 ;  /* 0x0000001e2c277c23 */ /* 0x000fe2000801084e */
[----:B------:R-:W-:Y:S02]  /*c5f0*/  MUFU.EX2 R140, R140 ;  /* 0x0000008c008c7308 */ /* 0x000fe40000000800 */
[----:B------:R-:W-:-:S04]  /*c600*/  FMNMX.FTZ R43, R57, R12, !PT ;  /* 0x0000000c392b7209 */ /* 0x000fc80007810000 */
[----:B------:R-:W-:Y:S02]  /*c610*/  FMNMX.FTZ R12, R58, R43, !PT ;  /* 0x0000002b3a0c7209 */ /* 0x000fe40007810000 */
[----:B------:R-:W-:Y:S02]  /*c620*/  MUFU.EX2 R31, R31 ;  /* 0x0000001f001f7308 */ /* 0x000fe40000000800 */
        /* <DEDUP_REMOVED lines=8> */
[----:B------:R-:W-:Y:S02]  /*c6b0*/  FMNMX.FTZ R47, R70, R47, !PT ;  /* 0x0000002f462f7209 */ /* 0x000fe40007810000 */
[----:B------:R-:W-:Y:S02]  /*c6c0*/  MUFU.EX2 R136, R136 ;  /* 0x0000008800887308 */ /* 0x000fe40000000800 */
[----:B------:R-:W-:-:S04]  /*c6d0*/  FMNMX.FTZ R12, R74, R47, !PT ;  /* 0x0000002f4a0c7209 */ /* 0x000fc80007810000 */
[----:B------:R-:W-:Y:S02]  /*c6e0*/  FMNMX.FTZ R51, R73, R12, !PT ;  /* 0x0000000c49337209 */ /* 0x000fe40007810000 */
[----:B------:R-:W-:Y:S02]  /*c6f0*/  MUFU.EX2 R39, R39 ;  /* 0x0000002700277308 */ /* 0x000fe40000000800 */
[----:B------:R-:W-:Y:S01]  /*c700*/  FMNMX.FTZ R12, R0, R51, !PT ;  /* 0x00000033000c7209 */ /* 0x000fe20007810000 */
[----:B------:R-:W-:-:S03]  /*c710*/  FFMA.FTZ R51, R56, UR30, -R78 ;  /* 0x0000001e38337c23 */ /* 0x000fc6000801084e */
[----:B------:R-:W-:Y:S02]  /*c720*/  FMNMX.FTZ R12, R77, R12, !PT ;  /* 0x0000000c4d0c7209 */ /* 0x000fe40007810000 */
[----:B------:R-:W-:Y:S03]  /*c730*/  MUFU.EX2 R138, R138 ;  /* 0x0000008a008a7308 */ /* 0x000fe60000000800 */
[----:B------:R-:W0:Y:S05]  /*c740*/  SHFL.BFLY PT, R85, R12, 0x2, 0x1f ;  /* 0x0c401f000c557f89 */ /* 0x000e2a00000e0000 */
[----:B------:R-:W-:Y:S08]  /*c750*/  MUFU.EX2 R43, R43 ;  /* 0x0000002b002b7308 */ /* 0x000ff00000000800 */
[----:B------:R-:W-:Y:S08]  /*c760*/  MUFU.EX2 R132, R132 ;  /* 0x0000008400847308 */ /* 0x000ff00000000800 */
[----:B------:R-:W-:Y:S01]  /*c770*/  MUFU.EX2 R47, R52 ;  /* 0x00000034002f7308 */ /* 0x000fe20000000800 */
[----:B0-----:R-:W-:-:S05]  /*c780*/  FMNMX.FTZ R85, R12, R85, !PT ;  /* 0x000000550c557209 */ /* 0x001fca0007810000 */
[----:B------:R-:W0:Y:S02]  /*c790*/  SHFL.BFLY PT, R12, R85, 0x1, 0x1f ;  /* 0x0c201f00550c7f89 */ /* 0x000e2400000e0000 */
[----:B------:R-:W-:Y:S08]  /*c7a0*/  MUFU.EX2 R134, R134 ;  /* 0x0000008600867308 */ /* 0x000ff00000000800 */
[----:B------:R-:W-:Y:S08]  /*c7b0*/  MUFU.EX2 R51, R51 ;  /* 0x0000003300337308 */ /* 0x000ff00000000800 */
[----:B------:R-:W-:Y:S01]  /*c7c0*/  MUFU.EX2 R128, R128 ;  /* 0x0000008000807308 */ /* 0x000fe20000000800 */
[----:B0-----:R-:W-:-:S07]  /*c7d0*/  FMNMX.FTZ R12, R85, R12, !PT ;  /* 0x0000000c550c7209 */ /* 0x001fce0007810000 */
[----:B------:R-:W-:Y:S01]  /*c7e0*/  MUFU.EX2 R55, R55 ;  /* 0x0000003700377308 */ /* 0x000fe20000000800 */
[C---:B------:R-:W-:Y:S01]  /*c7f0*/  FSETP.NEU.FTZ.AND P3, PT, R12.reuse, -INF , PT ;  /* 0xff8000000c00780b */ /* 0x040fe20003f7d000 */
[----:B------:R-:W-:-:S06]  /*c800*/  FMUL.FTZ R44, R12, UR30 ;  /* 0x0000001e0c2c7c20 */ /* 0x000fcc0008410000 */
[----:B------:R-:W-:Y:S01]  /*c810*/  MUFU.EX2 R130, R130 ;  /* 0x0000008200827308 */ /* 0x000fe20000000800 */
[----:B------:R-:W-:-:S05]  /*c820*/  FSEL R44, R44, RZ, P3 ;  /* 0x000000ff2c2c7208 */ /* 0x000fca0001800000 */
[--C-:B------:R-:W-:Y:S01]  /*c830*/  FFMA.FTZ R149, R83, UR30, -R44.reuse ;  /* 0x0000001e53957c23 */ /* 0x100fe2000801082c */
[--C-:B------:R-:W-:Y:S01]  /*c840*/  FFMA.FTZ R14, R4, UR30, -R44.reuse ;  /* 0x0000001e040e7c23 */ /* 0x100fe2000801082c */
[--C-:B------:R-:W-:Y:S01]  /*c850*/  FFMA.FTZ R151, R15, UR30, -R44.reuse ;  /* 0x0000001e0f977c23 */ /* 0x100fe2000801082c */
[----:B------:R-:W-:Y:S01]  /*c860*/  FADD.FTZ R15, R148, R3 ;  /* 0x00000003940f7221 */ /* 0x000fe20000010000 */
[--C-:B------:R-:W-:Y:S01]  /*c870*/  FFMA.FTZ R20, R20, UR30, -R44.reuse ;  /* 0x0000001e14147c23 */ /* 0x100fe2000801082c */
[--C-:B------:R-:W-:Y:S01]  /*c880*/  FFMA.FTZ R145, R25, UR30, -R44.reuse ;  /* 0x0000001e19917c23 */ /* 0x100fe2000801082c */
[----:B------:R-:W-:Y:S01]  /*c890*/  MUFU.EX2 R149, R149 ;  /* 0x0000009500957308 */ /* 0x000fe20000000800 */
[----:B-1----:R-:W-:Y:S01]  /*c8a0*/  FADD.FTZ R4, R150, R15 ;  /* 0x0000000f96047221 */ /* 0x002fe20000010000 */
[--C-:B------:R-:W-:Y:S01]  /*c8b0*/  FFMA.FTZ R24, R26, UR30, -R44.reuse ;  /* 0x0000001e1a187c23 */ /* 0x100fe2000801082c */
[--C-:B------:R-:W-:Y:S01]  /*c8c0*/  FFMA.FTZ R147, R29, UR30, -R44.reuse ;  /* 0x0000001e1d937c23 */ /* 0x100fe2000801082c */
[----:B------:R-:W-:Y:S01]  /*c8d0*/  FFMA.FTZ R26, R30, UR30, -R44 ;  /* 0x0000001e1e1a7c23 */ /* 0x000fe2000801082c */
[----:B--2---:R-:W-:Y:S01]  /*c8e0*/  FADD.FTZ R15, R5, R4 ;  /* 0x00000004050f7221 */ /* 0x004fe20000010000 */
[--C-:B------:R-:W-:Y:S01]  /*c8f0*/  FFMA.FTZ R30, R38, UR30, -R44.reuse ;  /* 0x0000001e261e7c23 */ /* 0x100fe2000801082c */
[--C-:B------:R-:W-:Y:S01]  /*c900*/  FFMA.FTZ R141, R33, UR30, -R44.reuse ;  /* 0x0000001e218d7c23 */ /* 0x100fe2000801082c */
[----:B------:R-:W0:Y:S01]  /*c910*/  MUFU.EX2 R14, R14 ;  /* 0x0000000e000e7308 */ /* 0x000e220000000800 */
[----:B---3--:R-:W-:Y:S01]  /*c920*/  FADD.FTZ R4, R144, R15 ;  /* 0x0000000f90047221 */ /* 0x008fe20000010000 */
[----:B------:R-:W1:Y:S01]  /*c930*/  @P1 LDC R29, c[0x0][0x44c] ;  /* 0x00011300ff1d1b82 */ /* 0x000e620000000800 */
[--C-:B------:R-:W-:Y:S01]  /*c940*/  FFMA.FTZ R28, R34, UR30, -R44.reuse ;  /* 0x0000001e221c7c23 */ /* 0x100fe2000801082c */
[----:B------:R-:W-:Y:S01]  /*c950*/  FFMA.FTZ R34, R46, UR30, -R44 ;  /* 0x0000001e2e227c23 */ /* 0x000fe2000801082c */
[----:B----4-:R-:W-:Y:S01]  /*c960*/  FADD.FTZ R15, R21, R4 ;  /* 0x00000004150f7221 */ /* 0x010fe20000010000 */
[--C-:B------:R-:W-:Y:S01]  /*c970*/  FFMA.FTZ R143, R37, UR30, -R44.reuse ;  /* 0x0000001e258f7c23 */ /* 0x100fe2000801082c */
[--C-:B------:R-:W-:Y:S01]  /*c980*/  FFMA.FTZ R137, R41, UR30, -R44.reuse ;  /* 0x0000001e29897c23 */ /* 0x100fe2000801082c */
[----:B------:R-:W2:Y:S01]  /*c990*/  MUFU.EX2 R151, R151 ;  /* 0x0000009700977308 */ /* 0x000ea20000000800 */
[----:B-----5:R-:W-:Y:S01]  /*c9a0*/  FADD.FTZ R38, R146, R15 ;  /* 0x0000000f92267221 */ /* 0x020fe20000010000 */
[----:B------:R-:W3:Y:S01]  /*c9b0*/  @P1 LDC R46, c[0x0][0x450] ;  /* 0x00011400ff2e1b82 */ /* 0x000ee20000000800 */
[--C-:B------:R-:W-:Y:S01]  /*c9c0*/  FFMA.FTZ R32, R42, UR30, -R44.reuse ;  /* 0x0000001e2a207c23 */ /* 0x100fe2000801082c */
[----:B------:R-:W-:Y:S01]  /*c9d0*/  FFMA.FTZ R139, R45, UR30, -R44 ;  /* 0x0000001e2d8b7c23 */ /* 0x000fe2000801082c */
[----:B------:R-:W-:Y:S01]  /*c9e0*/  FADD.FTZ R25, R27, R38 ;  /* 0x000000261b197221 */ /* 0x000fe20000010000 */
[----:B------:R-:W-:-:S02]  /*c9f0*/  IMAD.MOV.U32 R33, RZ, RZ, R92 ;  /* 0x000000ffff217224 */ /* 0x000fc400078e005c */
[----:B------:R-:W-:Y:S01]  /*ca00*/  FFMA.FTZ R133, R49, UR30, -R44 ;  /* 0x0000001e31857c23 */ /* 0x000fe2000801082c */
[----:B------:R-:W4:Y:S01]  /*ca10*/  MUFU.EX2 R20, R20 ;  /* 0x0000001400147308 */ /* 0x000f220000000800 */
[----:B0-----:R-:W-:Y:S01]  /*ca20*/  FADD.FTZ R4, R149, R14 ;  /* 0x0000000e95047221 */ /* 0x001fe20000010000 */
[----:B------:R-:W-:Y:S01]  /*ca30*/  FADD.FTZ R40, R140, R25 ;  /* 0x000000198c287221 */ /* 0x000fe20000010000 */
[--C-:B------:R-:W-:Y:S01]  /*ca40*/  FFMA.FTZ R36, R50, UR30, -R44.reuse ;  /* 0x0000001e32247c23 */ /* 0x100fe2000801082c */
[--C-:B------:R-:W-:Y:S01]  /*ca50*/  FFMA.FTZ R135, R53, UR30, -R44.reuse ;  /* 0x0000001e35877c23 */ /* 0x100fe2000801082c */
[----:B------:R-:W-:Y:S01]  /*ca60*/  FFMA.FTZ R38, R54, UR30, -R44 ;  /* 0x0000001e36267c23 */ /* 0x000fe2000801082c */
[----:B------:R-:W-:Y:S01]  /*ca70*/  FADD.FTZ R25, R31, R40 ;  /* 0x000000281f197221 */ /* 0x000fe20000010000 */
[----:B------:R-:W-:Y:S01]  /*ca80*/  FFMA.FTZ R129, R57, UR30, -R44 ;  /* 0x0000001e39817c23 */ /* 0x000fe2000801082c */
[----:B------:R-:W0:Y:S01]  /*ca90*/  MUFU.EX2 R145, R145 ;  /* 0x0000009100917308 */ /* 0x000e220000000800 */
[----:B--2---:R-:W-:Y:S01]  /*caa0*/  FADD.FTZ R15, R151, R4 ;  /* 0x00000004970f7221 */ /* 0x004fe20000010000 */
[----:B------:R-:W-:Y:S01]  /*cab0*/  FADD.FTZ R40, R142, R25 ;  /* 0x000000198e287221 */ /* 0x000fe20000010000 */
[----:B-1----:R-:W-:Y:S01]  /*cac0*/  @P1 IMAD.HI.U32 R29, R92, R29, RZ ;  /* 0x0000001d5c1d1227 */ /* 0x002fe200078e00ff */
[----:B------:R-:W-:-:S03]  /*cad0*/  F2FP.F16.F32.PACK_AB R148, R3, R148 ;  /* 0x000000940394723e */ /* 0x000fc600000000ff */
[----:B------:R-:W-:Y:S01]  /*cae0*/  FFMA.FTZ R131, R61, UR30, -R44 ;  /* 0x0000001e3d837c23 */ /* 0x000fe2000801082c */
[----:B------:R-:W-:Y:S01]  /*caf0*/  FADD.FTZ R25, R35, R40 ;  /* 0x0000002823197221 */ /* 0x000fe20000010000 */
[--C-:B------:R-:W-:Y:S01]  /*cb00*/  FFMA.FTZ R40, R58, UR30, -R44.reuse ;  /* 0x0000001e3a287c23 */ /* 0x100fe2000801082c */
[----:B------:R-:W1:Y:S01]  /*cb10*/  MUFU.EX2 R24, R24 ;  /* 0x0000001800187308 */ /* 0x000e620000000800 */
[----:B----4-:R-:W-:Y:S01]  /*cb20*/  FADD.FTZ R4, R20, R15 ;  /* 0x0000000f14047221 */ /* 0x010fe20000010000 */
[----:B------:R-:W-:Y:S01]  /*cb30*/  FADD.FTZ R42, R136, R25 ;  /* 0x00000019882a7221 */ /* 0x000fe20000010000 */
[----:B---3--:R-:W-:Y:S01]  /*cb40*/  @P1 SHF.R.U32.HI R33, RZ, R46, R29 ;  /* 0x0000002eff211219 */ /* 0x008fe2000001161d */
[----:B------:R-:W-:Y:S01]  /*cb50*/  FFMA.FTZ R125, R65, UR30, -R44 ;  /* 0x0000001e417d7c23 */ /* 0x000fe2000801082c */
[----:B------:R-:W-:Y:S01]  /*cb60*/  F2FP.F16.F32.PACK_AB R150, R5, R150 ;  /* 0x000000960596723e */ /* 0x000fe200000000ff */
[----:B------:R-:W-:Y:S01]  /*cb70*/  FADD.FTZ R25, R39, R42 ;  /* 0x0000002a27197221 */ /* 0x000fe20000010000 */
[----:B------:R-:W-:Y:S01]  /*cb80*/  FFMA.FTZ R42, R62, UR30, -R44 ;  /* 0x0000001e3e2a7c23 */ /* 0x000fe2000801082c */
[----:B------:R-:W2:Y:S01]  /*cb90*/  MUFU.EX2 R147, R147 ;  /* 0x0000009300937308 */ /* 0x000ea20000000800 */
        /* <DEDUP_REMOVED lines=10> */
[----:B------:R-:W-:-:S02]  /*cc40*/  F2FP.F16.F32.PACK_AB R149, R14, R149 ;  /* 0x000000950e95723e */ /* 0x000fc400000000ff */
[----:B------:R-:W-:Y:S01]  /*cc50*/  F2FP.F16.F32.PACK_AB R144, R21, R144 ;  /* 0x000000901590723e */ /* 0x000fe200000000ff */
[----:B------:R-:W-:Y:S01]  /*cc60*/  FADD.FTZ R25, R47, R46 ;  /* 0x0000002e2f197221 */ /* 0x000fe20000010000 */
[----:B------:R-:W-:Y:S01]  /*cc70*/  FFMA.FTZ R46, R70, UR30, -R44 ;  /* 0x0000001e462e7c23 */ /* 0x000fe2000801082c */
[----:B------:R-:W1:Y:S01]  /*cc80*/  MUFU.EX2 R141, R141 ;  /* 0x0000008d008d7308 */ /* 0x000e620000000800 */
[----:B--2---:R-:W-:Y:S01]  /*cc90*/  FADD.FTZ R15, R147, R4 ;  /* 0x00000004930f7221 */ /* 0x004fe20000010000 */
[----:B------:R-:W-:Y:S01]  /*cca0*/  FADD.FTZ R48, R134, R25 ;  /* 0x0000001986307221 */ /* 0x000fe20000010000 */
[--C-:B------:R-:W-:Y:S01]  /*ccb0*/  FFMA.FTZ R25, R0, UR30, -R44.reuse ;  /* 0x0000001e00197c23 */ /* 0x100fe2000801082c */
[----:B------:R-:W-:Y:S01]  /*ccc0*/  FFMA.FTZ R44, R77, UR30, -R44 ;  /* 0x0000001e4d2c7c23 */ /* 0x000fe2000801082c */
[----:B------:R-:W-:Y:S02]  /*ccd0*/  F2FP.F16.F32.PACK_AB R146, R27, R146 ;  /* 0x000000921b92723e */ /* 0x000fe400000000ff */
[----:B------:R-:W-:Y:S01]  /*cce0*/  F2FP.F16.F32.PACK_AB R140, R31, R140 ;  /* 0x0000008c1f8c723e */ /* 0x000fe200000000ff */
        /* <DEDUP_REMOVED lines=8> */
[----:B------:R-:W-:Y:S02]  /*cd70*/  F2FP.F16.F32.PACK_AB R134, R51, R134 ;  /* 0x000000863386723e */ /* 0x000fe400000000ff */
[----:B------:R-:W-:-:S02]  /*cd80*/  F2FP.F16.F32.PACK_AB R151, R20, R151 ;  /* 0x000000971497723e */ /* 0x000fc400000000ff */
[----:B------:R-:W1:Y:S01]  /*cd90*/  MUFU.EX2 R30, R30 ;  /* 0x0000001e001e7308 */ /* 0x000e620000000800 */
[----:B--2---:R-:W-:Y:S01]  /*cda0*/  FADD.FTZ R4, R28, R15 ;  /* 0x0000000f1c047221 */ /* 0x004fe20000010000 */
[----:B------:R-:W-:Y:S02]  /*cdb0*/  F2FP.F16.F32.PACK_AB R145, R24, R145 ;  /* 0x000000911891723e */ /* 0x000fe400000000ff */
[----:B------:R-:W-:Y:S02]  /*cdc0*/  F2FP.F16.F32.PACK_AB R147, R26, R147 ;  /* 0x000000931a93723e */ /* 0x000fe400000000ff */
[----:B------:R-:W-:Y:S02]  /*cdd0*/  F2FP.F16.F32.PACK_AB R141, R28, R141 ;  /* 0x0000008d1c8d723e */ /* 0x000fe400000000ff */
        /* <DEDUP_REMOVED lines=9> */
[----:B------:R-:W-:Y:S01]  /*ce70*/  FADD.FTZ R15, R51, R48 ;  /* 0x00000030330f7221 */ /* 0x000fe20000010000 */
[----:B------:R-:W-:-:S03]  /*ce80*/  F2FP.F16.F32.PACK_AB R137, R32, R137 ;  /* 0x000000892089723e */ /* 0x000fc600000000ff */
[----:B------:R-:W-:Y:S01]  /*ce90*/  FADD.FTZ R48, R128, R15 ;  /* 0x0000000f80307221 */ /* 0x000fe20000010000 */
[----:B------:R-:W-:Y:S01]  /*cea0*/  IMAD.IADD R15, R88, 0x1, R33 ;  /* 0x00000001580f7824 */ /* 0x000fe200078e0221 */
[----:B------:R-:W0:Y:S01]  /*ceb0*/  MUFU.EX2 R133, R133 ;  /* 0x0000008500857308 */ /* 0x000e220000000800 */
[----:B-1----:R-:W-:Y:S01]  /*cec0*/  FADD.FTZ R29, R139, R4 ;  /* 0x000000048b1d7221 */ /* 0x002fe20000010000 */
[----:B------:R-:W-:Y:S01]  /*ced0*/  F2FP.F16.F32.PACK_AB R128, R55, R128 ;  /* 0x000000803780723e */ /* 0x000fe200000000ff */
[----:B------:R-:W-:-:S05]  /*cee0*/  IMAD.IADD R8, R15, 0x1, R8 ;  /* 0x000000010f087824 */ /* 0x000fca00078e0208 */
[----:B------:R-:W1:Y:S01]  /*cef0*/  MUFU.EX2 R36, R36 ;  /* 0x0000002400247308 */ /* 0x000e620000000800 */
[C---:B--2---:R-:W-:Y:S01]  /*cf00*/  FADD.FTZ R4, R34.reuse, R29 ;  /* 0x0000001d22047221 */ /* 0x044fe20000010000 */
[----:B------:R-:W-:Y:S01]  /*cf10*/  FADD.FTZ R29, R55, R48 ;  /* 0x00000030371d7221 */ /* 0x000fe20000010000 */
[----:B------:R-:W-:-:S03]  /*cf20*/  F2FP.F16.F32.PACK_AB R139, R34, R139 ;  /* 0x0000008b228b723e */ /* 0x000fc600000000ff */
[----:B------:R-:W-:Y:S02]  /*cf30*/  FADD.FTZ R48, R130, R29 ;  /* 0x0000001d82307221 */ /* 0x000fe40000010000 */
        /* <DEDUP_REMOVED lines=42> */
[----:B------:R-:W-:Y:S02]  /*d1e0*/  F2FP.F16.F32.PACK_AB R125, R0, R125 ;  /* 0x0000007d007d723e */ /* 0x000fe400000000ff */
[----:B------:R-:W-:-:S04]  /*d1f0*/  IADD3 R0, R89, -0x2, RZ ;  /* 0xfffffffe59007810 */ /* 0x000fc80007ffe0ff */
        /* <DEDUP_REMOVED lines=13> */
[----:B-1----:R-:W-:Y:S01]  /*d2d0*/  FADD.FTZ R3, R25, R14 ;  /* 0x0000000e19037221 */ /* 0x002fe20000010000 */
[C---:B--2---:R-:W-:Y:S01]  /*d2e0*/  FADD.FTZ R4, R75.reuse, R4 ;  /* 0x000000044b047221 */ /* 0x044fe20000010000 */
[----:B------:R-:W-:Y:S02]  /*d2f0*/  F2FP.F16.F32.PACK_AB R122, R75, R122 ;  /* 0x0000007a4b7a723e */ /* 0x000fe400000000ff */
[C---:B0-----:R-:W-:Y:S01]  /*d300*/  FADD.FTZ R3, R44.reuse, R3 ;  /* 0x000000032c037221 */ /* 0x041fe20000010000 */
[----:B------:R-:W-:Y:S01]  /*d310*/  F2FP.F16.F32.PACK_AB R123, R44, R25 ;  /* 0x000000192c7b723e */ /* 0x000fe200000000ff */
        /* <DEDUP_REMOVED lines=12> */
.L_x_1707:
[----:B------:R-:W-:-:S13]  /*d3e0*/  ISETP.NE.AND P3, PT, R9, 0x1, PT ;  /* 0x000000010900780c */ /* 0x000fda0003f65270 */
[----:B------:R-:W0:Y:S02]  /*d3f0*/  @P3 LDC.64 R14, c[0x0][0x9e8] ;  /* 0x00027a00ff0e3b82 */ /* 0x000e240000000a00 */
[----:B0-----:R-:W-:-:S05]  /*d400*/  @P3 IMAD.HI.U32 R14, R5, R14, RZ ;  /* 0x0000000e050e3227 */ /* 0x001fca00078e00ff */
[----:B------:R-:W-:-:S07]  /*d410*/  @P3 SHF.R.U32.HI R5, RZ, R15, R14 ;  /* 0x0000000fff053219 */ /* 0x000fce000001160e */
.L_x_1708:
[----:B------:R-:W-:Y:S05]  /*d420*/  BSYNC B0 ;  /* 0x0000000000007941 */ /* 0x000fea0003800000 */
.L_x_1706:
[----:B------:R-:W-:-:S05]  /*d430*/  IMAD R5, R5, R9, R9 ;  /* 0x0000000905057224 */ /* 0x000fca00078e0209 */
[----:B------:R-:W-:-:S07]  /*d440*/  VIMNMX R8, R8, R5, PT ;  /* 0x0000000508087248 */ /* 0x000fce0003fe0100 */
.L_x_1705:
[----:B------:R-:W2:Y:S01]  /*d450*/  LDL R9, [R1+0x3c] ;  /* 0x00003c0001097983 */ /* 0x000ea20000100800 */
[----:B------:R-:W-:Y:S01]  /*d460*/  SHF.R.S32.HI R5, RZ, 0x1f, R8 ;  /* 0x0000001fff057819 */ /* 0x000fe20000011408 */
[----:B------:R-:W-:Y:S01]  /*d470*/  ULDC UR8, c[0x0][0x9e4] ;  /* 0x0002790000087ab9 */ /* 0x000fe20000000800 */
[----:B------:R-:W-:Y:S01]  /*d480*/  ULDC UR7, c[0x0][0x9e4] ;  /* 0x0002790000077ab9 */ /* 0x000fe20000000800 */
[----:B------:R-:W-:Y:S01]  /*d490*/  ULDC UR10, c[0x0][0x9d8] ;  /* 0x00027600000a7ab9 */ /* 0x000fe20000000800 */
[----:B------:R-:W-:Y:S01]  /*d4a0*/  LEA.HI R5, R5, R8, RZ, 0x7 ;  /* 0x0000000805057211 */ /* 0x000fe200078f38ff */
[----:B------:R-:W-:Y:S01]  /*d4b0*/  ULDC UR29, c[0x0][0x9d8] ;  /* 0x00027600001d7ab9 */ /* 0x000fe20000000800 */
[----:B------:R-:W-:Y:S01]  /*d4c0*/  ULDC UR11, c[0x0][0x9d8] ;  /* 0x00027600000b7ab9 */ /* 0x000fe20000000800 */
[----:B------:R-:W-:Y:S01]  /*d4d0*/  ULDC UR6, c[0x0][0x988] ;  /* 0x0002620000067ab9 */ /* 0x000fe20000000800 */
[----:B------:R-:W-:Y:S01]  /*d4e0*/  SHF.R.S32.HI R5, RZ, 0x7, R5 ;  /* 0x00000007ff057819 */ /* 0x000fe20000011405 */
[----:B------:R-:W-:Y:S01]  /*d4f0*/  ULDC UR5, c[0x0][0x988] ;  /* 0x0002620000057ab9 */ /* 0x000fe20000000800 */
[----:B------:R-:W-:Y:S01]  /*d500*/  ULDC UR4, c[0x0][0x988] ;  /* 0x0002620000047ab9 */ /* 0x000fe20000000800 */
[----:B------:R-:W-:Y:S01]  /*d510*/  ULDC UR28, c[0x0][0x9e0] ;  /* 0x00027800001c7ab9 */ /* 0x000fe20000000800 */
[----:B------:R-:W-:Y:S01]  /*d520*/  ULDC UR9, c[0x0][0x9e0] ;  /* 0x0002780000097ab9 */ /* 0x000fe20000000800 */
        /* <DEDUP_REMOVED lines=16> */
[----:B--2---:R-:W-:-:S04]  /*d630*/  VIMNMX R9, R9, R5, !PT ;  /* 0x0000000509097248 */ /* 0x004fc80007fe0100 */
[----:B------:R-:W-:Y:S01]  /*d640*/  ISETP.GE.AND P3, PT, R0, R9, PT ;  /* 0x000000090000720c */ /* 0x000fe20003f66270 */
[----:B------:R0:W-:-:S12]  /*d650*/  STL [R1+0x1c], R9 ;  /* 0x00001c0901007387 */ /* 0x0001d80000100800 */
[----:B0-----:R-:W-:Y:S05]  /*d660*/  @!P3 BRA `(.L_x_1709) ;  /* 0x000000380004b947 */ /* 0x001fea0003800000 */
[----:B------:R-:W-:-:S07]  /*d670*/  IMAD.MOV.U32 R119, RZ, RZ, RZ ;  /* 0x000000ffff777224 */ /* 0x000fce00078e00ff */
.L_x_1729:
[----:B------:R-:W2:Y:S01]  /*d680*/  LDL R8, [R1+0x2c] ;  /* 0x00002c0001087983 */ /* 0x000ea20000100800 */
[----:B------:R-:W-:Y:S01]  /*d690*/  VIADD R5, R19, 0x1 ;  /* 0x0000000113057836 */ /* 0x000fe20000000000 */
[----:B------:R-:W-:Y:S05]  /*d6a0*/  YIELD ;  /* 0x0000000000007946 */ /* 0x000fea0003800000 */
[----:B------:R-:W-:-:S04]  /*d6b0*/  ISETP.NE.AND P4, PT, R5, 0x2, PT ;  /* 0x000000020500780c */ /* 0x000fc80003f85270 */
[----:B------:R-:W-:Y:S02]  /*d6c0*/  SEL R9, RZ, 0x1, P4 ;  /* 0x00000001ff097807 */ /* 0x000fe40002000000 */
[----:B------:R-:W-:Y:S02]  /*d6d0*/  SEL R5, R5, RZ, P4 ;  /* 0x000000ff05057207 */ /* 0x000fe40002000000 */
[----:B------:R-:W-:Y:S02]  /*d6e0*/  LOP3.LUT R20, R154, R9, RZ, 0x3c, !PT ;  /* 0x000000099a147212 */ /* 0x000fe400078e3cff */
[----:B--2---:R-:W-:-:S13]  /*d6f0*/  ISETP.NE.AND P3, PT, R8, RZ, PT ;  /* 0x000000ff0800720c */ /* 0x004fda0003f65270 */
[----:B------:R-:W-:Y:S05]  /*d700*/  @P3 BRA `(.L_x_1710) ;  /* 0x0000000000303947 */ /* 0x000fea0003800000 */
[----:B------:R-:W-:Y:S05]  /*d710*/  @!P0 BRA `(.L_x_1711) ;  /* 0x0000000000048947 */ /* 0x000fea0003800000 */
[----:B------:R-:W-:Y:S01]  /*d720*/  BPT.TRAP 0x1 ;  /* 0x000000040000795c */ /* 0x000fe20000300000 */
.L_x_1711:
[----:B------:R-:W-:Y:S01]  /*d730*/  IMAD R9, R5, 0x8, R2 ;  /* 0x0000000805097824 */ /* 0x000fe200078e0202 */
[----:B------:R-:W-:-:S04]  /*d740*/  SHF.L.U32 R8, R20, 0x1f, RZ ;  /* 0x0000001f14087819 */ /* 0x000fc800000006ff */
[----:B------:R0:W1:Y:S01]  /*d750*/  SYNCS.PHASECHK.TRANS64.TRYWAIT P4, [R9+URZ+0x16830], R8 ;  /* 0x01683008090075a7 */ /* 0x000062000808017f */
[----:B------:R-:W-:Y:S05]  /*d760*/  @!P0 BRA `(.L_x_1712) ;  /* 0x0000000000048947 */ /* 0x000fea0003800000 */
[----:B------:R-:W-:Y:S01]  /*d770*/  BPT.TRAP 0x1 ;  /* 0x000000040000795c */ /* 0x000fe20000300000 */
.L_x_1712:
[----:B------:R-:W-:Y:S04]  /*d780*/  BSSY B0, `(.L_x_1710) ;  /* 0x0000004000007945 */ /* 0x000fe80003800000 */
[----:B-1----:R-:W-:Y:S05]  /*d790*/  @P4 BRA `(.L_x_1713) ;  /* 0x0000000000084947 */ /* 0x002fea0003800000 */
[----:B------:R-:W1:Y:S02]  /*d7a0*/  SYNCS.PHASECHK.TRANS64.TRYWAIT P4, [R9+URZ+0x16830], R8 ;  /* 0x01683008090075a7 */ /* 0x000e64000808017f */
[----:B-1----:R-:W-:Y:S05]  /*d7b0*/  @!P4 BRA `(.L_x_1714) ;  /* 0x000001580074c947 */ /* 0x002fea0003800000 */
.L_x_1713:
[----:B------:R-:W-:Y:S05]  /*d7c0*/  BSYNC B0 ;  /* 0x0000000000007941 */ /* 0x000fea0003800000 */
.L_x_1710:
[----:B------:R-:W2:Y:S01]  /*d7d0*/  LDL R14, [R1+0x30] ;  /* 0x00003000010e7983 */ /* 0x000ea20000100800 */
[----:B------:R-:W-:Y:S01]  /*d7e0*/  IMAD.MOV.U32 R15, RZ, RZ, 0x40000040 ;  /* 0x40000040ff0f7424 */ /* 0x000fe200078e00ff */
[----:B------:R-:W-:Y:S05]  /*d7f0*/  WARPSYNC.ALL ;  /* 0x0000000000007948 */ /* 0x000fea0003800000 */
[----:B------:R-:W-:Y:S01]  /*d800*/  R2UR UR19, R15 ;  /* 0x000000000f1372ca */ /* 0x000fe200000e0000 */
[----:B01----:R-:W0:Y:S01]  /*d810*/  S2R R8, SR_TID.X ;  /* 0x0000000000087919 */ /* 0x003e220000002100 */
[----:B------:R-:W-:Y:S01]  /*d820*/  IMAD.MOV.U32 R25, RZ, RZ, 0x40000040 ;  /* 0x40000040ff197424 */ /* 0x000fe200078e00ff */
[----:B------:R-:W-:-:S02]  /*d830*/  R2UR UR12, R6 ;  /* 0x00000000060c72ca */ /* 0x000fc400000e0000 */
[----:B------:R-:W-:Y:S02]  /*d840*/  R2UR UR13, R7 ;  /* 0x00000000070d72ca */ /* 0x000fe400000e0000 */
[----:B0-----:R-:W-:-:S05]  /*d850*/  SHF.R.U32.HI R8, RZ, 0x7, R8 ;  /* 0x00000007ff087819 */ /* 0x001fca0000011608 */
[----:B------:R-:W-:Y:S01]  /*d860*/  VIADD R21, R8, 0x8 ;  /* 0x0000000808157836 */ /* 0x000fe20000000000 */
[C---:B------:R-:W-:Y:S02]  /*d870*/  R2UR UR15, R25.reuse ;  /* 0x00000000190f72ca */ /* 0x040fe400000e0000 */
[----:B------:R-:W-:Y:S02]  /*d880*/  R2UR UR27, R25 ;  /* 0x00000000191b72ca */ /* 0x000fe400000e0000 */
[----:B------:R0:W-:Y:S01]  /*d890*/  BAR.SYNC.DEFER_BLOCKING R21, 0x100 ;  /* 0x000400150000751d */ /* 0x0001e20000010000 */
[----:B--2---:R-:W-:-:S05]  /*d8a0*/  IMAD R24, R5, 0x400, R14 ;  /* 0x0000040005187824 */ /* 0x004fca00078e020e */
[----:B------:R-:W-:-:S04]  /*d8b0*/  IADD3 R14, R24, 0x2, RZ ;  /* 0x00000002180e7810 */ /* 0x000fc80007ffe0ff */
[----:B------:R-:W-:Y:S02]  /*d8c0*/  R2UR UR18, R14 ;  /* 0x000000000e1272ca */ /* 0x000fe400000e0000 */
[----:B------:R-:W2:Y:S01]  /*d8d0*/  LDL.64 R14, [R1+0x20] ;  /* 0x00002000010e7983 */ /* 0x000ea20000100a00 */
[C---:B------:R-:W-:Y:S01]  /*d8e0*/  R2UR UR14, R24.reuse ;  /* 0x00000000180e72ca */ /* 0x040fe200000e0000 */
[C---:B------:R-:W-:Y:S02]  /*d8f0*/  VIADD R8, R24.reuse, 0x4 ;  /* 0x0000000418087836 */ /* 0x040fe40000000000 */
[----:B------:R-:W-:-:S05]  /*d900*/  VIADD R24, R24, 0x6 ;  /* 0x0000000618187836 */ /* 0x000fca0000000000 */
[----:B------:R-:W-:Y:S02]  /*d910*/  R2UR UR26, R24 ;  /* 0x00000000181a72ca */ /* 0x000fe400000e0000 */
[----:B------:R-:W-:-:S06]  /*d920*/  WARPGROUP.ARRIVE ;  /* 0x00000000000079c5 */ /* 0x000fcc0000000000 */
[----:B------:R-:W-:Y:S01]  /*d930*/  HGMMA.64x128x16.F32 R24, gdesc[UR12], RZ, !UPT, gsb0 ;  /* 0x01e000000c1879f0 */ /* 0x000fe2000c0008ff */
[----:B------:R-:W-:Y:S01]  /*d940*/  IMAD.MOV.U32 R9, RZ, RZ, 0x40000040 ;  /* 0x40000040ff097424 */ /* 0x000fe200078e00ff */
[----:B------:R-:W-:Y:S02]  /*d950*/  R2UR UR22, R8 ;  /* 0x00000000081672ca */ /* 0x000fe400000e0000 */
[----:B------:R-:W-:Y:S02]  /*d960*/  R2UR UR20, R156 ;  /* 0x000000009c1472ca */ /* 0x000fe400000e0000 */
[----:B------:R-:W-:Y:S02]  /*d970*/  R2UR UR23, R9 ;  /* 0x00000000091772ca */ /* 0x000fe400000e0000 */
[----:B------:R-:W-:Y:S01]  /*d980*/  R2UR UR21, R157 ;  /* 0x000000009d1572ca */ /* 0x000fe200000e0000 */
[----:B------:R-:W-:Y:S02]  /*d990*/  WARPGROUP.DEPBAR.LE gsb0, 0x0 ;  /* 0x00008000000079c5 */ /* 0x000fe40000010000 */
[----:B------:R-:W-:Y:S01]  /*d9a0*/  WARPGROUP.ARRIVE ;  /* 0x00000000000079c5 */ /* 0x000fe20000000000 */
[----:B--2---:R-:W-:-:S02]  /*d9b0*/  R2UR UR16, R14 ;  /* 0x000000000e1072ca */ /* 0x004fc400000e0000 */
        /* <DEDUP_REMOVED lines=14> */
.L_x_1716:
[----:B------:R-:W-:Y:S01]  /*daa0*/  SHF.L.U32 R8, R154, 0x1f, RZ ;  /* 0x0000001f9a087819 */ /* 0x000fe200000006ff */
[----:B------:R-:W-:-:S04]  /*dab0*/  IMAD R9, R19, 0x8, R2 ;  /* 0x0000000813097824 */ /* 0x000fc800078e0202 */
[----:B------:R0:W1:Y:S01]  /*dac0*/  SYNCS.PHASECHK.TRANS64.TRYWAIT P3, [R9+URZ+0x16850], R8 ;  /* 0x01685008090075a7 */ /* 0x000062000806017f */
[----:B------:R-:W-:Y:S05]  /*dad0*/  @!P0 BRA `(.L_x_1717) ;  /* 0x0000000000048947 */ /* 0x000fea0003800000 */
[----:B------:R-:W-:Y:S01]  /*dae0*/  BPT.TRAP 0x1 ;  /* 0x000000040000795c */ /* 0x000fe20000300000 */
.L_x_1717:
[----:B-1----:R-:W-:Y:S05]  /*daf0*/  @P3 BRA `(.L_x_1715) ;  /* 0x0000000000083947 */ /* 0x002fea0003800000 */
[----:B------:R-:W1:Y:S02]  /*db00*/  SYNCS.PHASECHK.TRANS64.TRYWAIT P3, [R9+URZ+0x16850], R8 ;  /* 0x01685008090075a7 */ /* 0x000e64000806017f */
[----:B-1----:R-:W-:Y:S05]  /*db10*/  @!P3 BRA `(.L_x_1718) ;  /* 0x0000015400b0b947 */ /* 0x002fea0003800000 */
.L_x_1715:
[----:B01----:R-:W-:Y:S01]  /*db20*/  VIADD R8, R2, 0x400 ;  /* 0x0000040002087836 */ /* 0x003fe20000000000 */
[----:B------:R-:W-:Y:S05]  /*db30*/  WARPSYNC.ALL ;  /* 0x0000000000007948 */ /* 0x000fea0003800000 */
[----:B------:R-:W-:Y:S01]  /*db40*/  SHF.R.U32.HI R8, RZ, 0x4, R8 ;  /* 0x00000004ff087819 */ /* 0x000fe20000011608 */
[----:B------:R-:W-:Y:S01]  /*db50*/  IMAD.MOV.U32 R9, RZ, RZ, 0x40000040 ;  /* 0x40000040ff097424 */ /* 0x000fe200078e00ff */
[----:B------:R-:W-:Y:S01]  /*db60*/  WARPGROUP.ARRIVE ;  /* 0x00000000000079c5 */ /* 0x000fe20000000000 */
[----:B------:R-:W-:-:S05]  /*db70*/  MOV R15, 0x40000040 ;  /* 0x40000040000f7802 */ /* 0x000fca0000000f00 */
[----:B------:R-:W0:Y:S01]  /*db80*/  S2R R154, SR_TID.X ;  /* 0x00000000009a7919 */ /* 0x000e220000002100 */
[----:B------:R-:W-:Y:S02]  /*db90*/  LOP3.LUT R8, R8, 0x3fff, RZ, 0xc0, !PT ;  /* 0x00003fff08087812 */ /* 0x000fe400078ec0ff */
[----:B------:R-:W-:Y:S01]  /*dba0*/  R2UR UR15, R9 ;  /* 0x00000000090f72ca */ /* 0x000fe200000e0000 */
[----:B------:R-:W-:Y:S02]  /*dbb0*/  IMAD.MOV.U32 R9, RZ, RZ, 0x40000040 ;  /* 0x40000040ff097424 */ /* 0x000fe400078e00ff */
        /* <DEDUP_REMOVED lines=8> */
[----:B0-----:R-:W-:Y:S02]  /*dc40*/  SHF.R.U32.HI R21, RZ, 0x7, R154 ;  /* 0x00000007ff157819 */ /* 0x001fe4000001169a */
        /* <DEDUP_REMOVED lines=26> */
[C---:B------:R-:W-:Y:S01]  /*ddf0*/  VIADD R14, R8.reuse, 0x300 ;  /* 0x00000300080e7836 */ /* 0x040fe20000000000 */
[----:B------:R-:W-:Y:S01]  /*de00*/  R2UR UR15, R15 ;  /* 0x000000000f0f72ca */ /* 0x000fe200000e0000 */
[----:B------:R-:W-:Y:S01]  /*de10*/  VIADD R8, R8, 0x380 ;  /* 0x0000038008087836 */ /* 0x000fe20000000000 */
[----:B------:R-:W-:Y:S01]  /*de20*/  MOV R15, 0x40000040 ;  /* 0x40000040000f7802 */ /* 0x000fe20000000f00 */
[----:B------:R-:W-:Y:S02]  /*de30*/  WARPGROUP.DEPBAR.LE gsb0, 0x0 ;  /* 0x00008000000079c5 */ /* 0x000fe40000010000 */
[----:B------:R-:W-:-:S08]  /*de40*/  WARPGROUP.ARRIVE ;  /* 0x00000000000079c5 */ /* 0x000fd00000000000 */
        /* <DEDUP_REMOVED lines=17> */
.L_x_1719:
[----:B------:R-:W2:Y:S01]  /*df60*/  LDL R14, [R1+0x28] ;  /* 0x00002800010e7983 */ /* 0x000ea20000100800 */
[----:B------:R-:W1:Y:S03]  /*df70*/  @P1 LDC R15, c[0x0][0x44c] ;  /* 0x00011300ff0f1b82 */ /* 0x000e660000000800 */
[----:B0-----:R-:W2:Y:S04]  /*df80*/  LDL R8, [R1+0x34] ;  /* 0x0000340001087983 */ /* 0x001ea80000100800 */
[----:B------:R-:W3:Y:S01]  /*df90*/  LDL R126, [R1+0x8] ;  /* 0x00000800017e7983 */ /* 0x000ee20000100800 */
[----:B------:R-:W0:Y:S03]  /*dfa0*/  @P1 LDC R9, c[0x0][0x450] ;  /* 0x00011400ff091b82 */ /* 0x000e260000000800 */
[----:B------:R-:W3:Y:S01]  /*dfb0*/  LDL R125, [R1] ;  /* 0x00000000017d7983 */ /* 0x000ee20000100800 */
        /* <DEDUP_REMOVED lines=49> */
[----:B-1----:R-:W-:-:S04]  /*e2d0*/  @P1 IMAD.HI.U32 R14, R8, R15, RZ ;  /* 0x0000000f080e1227 */ /* 0x002fc800078e00ff */
        /* <DEDUP_REMOVED lines=13> */
[----:B0-----:R-:W-:Y:S01]  /*e3b0*/  @P1 SHF.R.U32.HI R8, RZ, R9, R14 ;  /* 0x00000009ff081219 */ /* 0x001fe2000001160e */
        /* <DEDUP_REMOVED lines=26> */
[----:B------:R-:W-:Y:S01]  /*e560*/  FMUL.FTZ R49, R53, UR29 ;  /* 0x0000001d35317c20 */ /* 0x000fe20008410000 */
[----:B------:R-:W-:Y:S01]  /*e570*/  FMUL.FTZ R52, R56, UR29 ;  /* 0x0000001d38347c20 */ /* 0x000fe20008410000 */
[----:B------:R-:W-:Y:S01]  /*e580*/  FMUL.FTZ R53, R57, UR29 ;  /* 0x0000001d39357c20 */ /* 0x000fe20008410000 */
[----:B------:R-:W-:Y:S01]  /*e590*/  IMAD R56, R5, 0x8, R2 ;  /* 0x0000000805387824 */ /* 0x000fe200078e0202 */
[----:B------:R-:W-:Y:S01]  /*e5a0*/  IADD3 R121, -R155, 0x1, -R84 ;  /* 0x000000019b797810 */ /* 0x000fe20007ffe954 */
[----:B------:R-:W1:Y:S01]  /*e5b0*/  MUFU.TANH R9, R9 ;  /* 0x0000000900097308 */ /* 0x000e620000002400 */
[----:B------:R-:W-:Y:S02]  /*e5c0*/  IMAD.U32 R57, RZ, RZ, UR38 ;  /* 0x00000026ff397e24 */ /* 0x000fe4000f8e00ff */
[----:B------:R-:W-:Y:S01]  /*e5d0*/  VIADD R56, R56, 0x16840 ;  /* 0x0001684038387836 */ /* 0x000fe20000000000 */
[----:B---3--:R-:W-:-:S04]  /*e5e0*/  IADD3 R121, -R125, R121, R126 ;  /* 0x000000797d797210 */ /* 0x008fc80007ffe17e */
[----:B------:R-:W2:Y:S01]  /*e5f0*/  MUFU.TANH R14, R14 ;  /* 0x0000000e000e7308 */ /* 0x000ea20000002400 */
[----:B------:R-:W-:Y:S01]  /*e600*/  PRMT R56, R57, 0x654, R56 ;  /* 0x0000065439387816 */ /* 0x000fe20000000038 */
[----:B------:R-:W-:-:S06]  /*e610*/  VIADD R122, R121, UR28 ;  /* 0x0000001c797a7c36 */ /* 0x000fcc0008000000 */
[----:B------:R-:W3:Y:S01]  /*e620*/  MUFU.TANH R15, R15 ;  /* 0x0000000f000f7308 */ /* 0x000ee20000002400 */
[----:B------:R-:W-:Y:S01]  /*e630*/  IADD3 R121, R121, UR31, RZ ;  /* 0x0000001f79797c10 */ /* 0x000fe2000fffe0ff */
[----:B------:R0:W-:Y:S06]  /*e640*/  SYNCS.ARRIVE.TRANS64.RED.A1T0 RZ, [R56+URZ], RZ ;  /* 0x000000ff38ff79a7 */ /* 0x0001ec000810043f */
        /* <DEDUP_REMOVED lines=35> */
[----:B------:R-:W1:Y:S08]  /*e880*/  MUFU.TANH R80, R80 ;  /* 0x0000005000507308 */ /* 0x000e700000002400 */
[----:B------:R-:W1:Y:S01]  /*e890*/  MUFU.TANH R82, R82 ;  /* 0x0000005200527308 */ /* 0x000e620000002400 */
[----:B0-----:R-:W-:-:S02]  /*e8a0*/  IMAD.IADD R120, R122, 0x1, R123 ;  /* 0x000000017a787824 */ /* 0x001fc400078e027b */
[----:B------:R-:W-:Y:S01]  /*e8b0*/  IMAD.IADD R87, R121, 0x1, R123 ;  /* 0x0000000179577824 */ /* 0x000fe200078e027b */
[----:B--234-:R-:W-:Y:S06]  /*e8c0*/  @!P2 BRA `(.L_x_1720) ;  /* 0x000000000058a947 */ /* 0x01cfec0003800000 */
[----:B------:R-:W-:Y:S01]  /*e8d0*/  IADD3 R123, -R125, R126, R123 ;  /* 0x0000007e7d7b7210 */ /* 0x000fe20007ffe17b */
[----:B------:R-:W-:Y:S03]  /*e8e0*/  BSSY B0, `(.L_x_1721) ;  /* 0x0000010000007945 */ /* 0x000fe60003800000 */
        /* <DEDUP_REMOVED lines=10> */
.L_x_1722:
[----:B------:R-:W-:-:S05]  /*e990*/  IMAD.U32 R124, RZ, RZ, UR8 ;  /* 0x00000008ff7c7e24 */ /* 0x000fca000f8e00ff */
[----:B------:R-:W-:-:S13]  /*e9a0*/  ISETP.NE.AND P3, PT, R124, 0x1, PT ;  /* 0x000000017c00780c */ /* 0x000fda0003f65270 */
[----:B------:R-:W0:Y:S02]  /*e9b0*/  @P3 LDC.64 R56, c[0x0][0x9e8] ;  /* 0x00027a00ff383b82 */ /* 0x000e240000000a00 */
[----:B0-----:R-:W-:-:S05]  /*e9c0*/  @P3 IMAD.HI.U32 R56, R123, R56, RZ ;  /* 0x000000387b383227 */ /* 0x001fca00078e00ff */
[----:B------:R-:W-:-:S07]  /*e9d0*/  @P3 SHF.R.U32.HI R123, RZ, R57, R56 ;  /* 0x00000039ff7b3219 */ /* 0x000fce0000011638 */
.L_x_1723:
[----:B------:R-:W-:Y:S05]  /*e9e0*/  BSYNC B0 ;  /* 0x0000000000007941 */ /* 0x000fea0003800000 */
.L_x_1721:
[----:B------:R-:W-:-:S04]  /*e9f0*/  IMAD R123, R123, R124, -R84 ;  /* 0x0000007c7b7b7224 */ /* 0x000fc800078e0a54 */
[----:B------:R-:W-:-:S05]  /*ea00*/  IMAD.IADD R123, R123, 0x1, -R155 ;  /* 0x000000017b7b7824 */ /* 0x000fca00078e0a9b */
[----:B------:R-:W-:Y:S02]  /*ea10*/  VIMNMX R87, R87, R123, !PT ;  /* 0x0000007b57577248 */ /* 0x000fe40007fe0100 */
[----:B------:R-:W-:-:S07]  /*ea20*/  VIADDMNMX R120, R123, R124, R120, PT ;  /* 0x0000007c7b787246 */ /* 0x000fce0003800178 */
.L_x_1720:
[----:B------:R-:W-:Y:S01]  /*ea30*/  ISETP.GT.AND P3, PT, R0, -0x1, PT ;  /* 0xffffffff0000780c */ /* 0x000fe20003f64270 */
[----:B------:R-:W0:Y:S03]  /*ea40*/  SHFL.IDX PT, R8, R8, 0x1, 0x1c1f ;  /* 0x003c1f0008087f89 */ /* 0x000e2600000e0000 */
[C---:B------:R-:W-:Y:S02]  /*ea50*/  ISETP.GT.AND P5, PT, R87.reuse, RZ, P3 ;  /* 0x000000ff5700720c */ /* 0x040fe40001fa4270 */
[----:B------:R-:W-:Y:S02]  /*ea60*/  ISETP.GT.AND P4, PT, R87, 0x1, P3 ;  /* 0x000000015700780c */ /* 0x000fe40001f84270 */
[C---:B------:R-:W-:Y:S02]  /*ea70*/  ISETP.LT.OR P5, PT, R120.reuse, 0x1, P5 ;  /* 0x000000017800780c */ /* 0x040fe40002fa1670 */
[----:B------:R-:W-:-:S02]  /*ea80*/  ISETP.LT.OR P4, PT, R120, 0x2, P4 ;  /* 0x000000027800780c */ /* 0x000fc40002781670 */
[----:B-1----:R-:W-:Y:S02]  /*ea90*/  FSEL R9, R9, -INF , !P5 ;  /* 0xff80000009097808 */ /* 0x002fe40006800000 */
[----:B------:R-:W-:Y:S02]  /*eaa0*/  FSEL R14, R14, -INF , !P4 ;  /* 0xff8000000e0e7808 */ /* 0x000fe40006000000 */
[C---:B------:R-:W-:Y:S02]  /*eab0*/  ISETP.GT.AND P5, PT, R87.reuse, 0x8, P3 ;  /* 0x000000085700780c */ /* 0x040fe40001fa4270 */
[----:B------:R-:W-:Y:S02]  /*eac0*/  ISETP.GT.AND P4, PT, R87, 0x9, P3 ;  /* 0x000000095700780c */ /* 0x000fe40001f84270 */
[C---:B------:R-:W-:Y:S02]  /*ead0*/  ISETP.LT.OR P5, PT, R120.reuse, 0x9, P5 ;  /* 0x000000097800780c */ /* 0x040fe40002fa1670 */
[----:B------:R-:W-:-:S02]  /*eae0*/  ISETP.LT.OR P4, PT, R120, 0xa, P4 ;  /* 0x0000000a7800780c */ /* 0x000fc40002781670 */
[----:B------:R-:W-:Y:S01]  /*eaf0*/  FSEL R24, R24, -INF , !P5 ;  /* 0xff80000018187808 */ /* 0x000fe20006800000 */
[--C-:B0-----:R-:W-:Y:S01]  /*eb00*/  IMAD.IADD R122, R122, 0x1, R8.reuse ;  /* 0x000000017a7a7824 */ /* 0x101fe200078e0208 */
[----:B------:R-:W-:Y:S01]  /*eb10*/  FSEL R25, R25, -INF , !P4 ;  /* 0xff80000019197808 */ /* 0x000fe20006000000 */
[----:B------:R-:W-:Y:S01]  /*eb20*/  IMAD.IADD R121, R121, 0x1, R8 ;  /* 0x0000000179797824 */ /* 0x000fe200078e0208 */
[C---:B------:R-:W-:Y:S02]  /*eb30*/  ISETP.GT.AND P5, PT, R87.reuse, 0x10, P3 ;  /* 0x000000105700780c */ /* 0x040fe40001fa4270 */
[----:B------:R-:W-:Y:S02]  /*eb40*/  ISETP.GT.AND P4, PT, R87, 0x11, P3 ;  /* 0x000000115700780c */ /* 0x000fe40001f84270 */
[C---:B------:R-:W-:Y:S02]  /*eb50*/  ISETP.LT.OR P5, PT, R120.reuse, 0x11, P5 ;  /* 0x000000117800780c */ /* 0x040fe40002fa1670 */
[----:B------:R-:W-:-:S02]  /*eb60*/  ISETP.LT.OR P4, PT, R120, 0x12, P4 ;  /* 0x000000127800780c */ /* 0x000fc40002781670 */
[----:B------:R-:W-:Y:S02]  /*eb70*/  FSEL R56, R28, -INF , !P5 ;  /* 0xff8000001c387808 */ /* 0x000fe40006800000 */
[----:B------:R-:W-:Y:S02]  /*eb80*/  FSEL R57, R29, -INF , !P4 ;  /* 0xff8000001d397808 */ /* 0x000fe40006000000 */
        /* <DEDUP_REMOVED lines=77> */
[----:B------:R-:W-:Y:S01]  /*f060*/  FSEL R83, R83, -INF , !P4 ;  /* 0xff80000053537808 */ /* 0x000fe20006000000 */
[----:B------:R-:W-:Y:S08]  /*f070*/  @!P2 BRA `(.L_x_1724) ;  /* 0x000000000058a947 */ /* 0x000ff00003800000 */
        /* <DEDUP_REMOVED lines=12> */
.L_x_1726:
[----:B------:R-:W-:-:S05]  /*f140*/  IMAD.U32 R87, RZ, RZ, UR8 ;  /* 0x00000008ff577e24 */ /* 0x000fca000f8e00ff */
[----:B------:R-:W-:-:S13]  /*f150*/  ISETP.NE.AND P4, PT, R87, 0x1, PT ;  /* 0x000000015700780c */ /* 0x000fda0003f85270 */
[----:B------:R-:W0:Y:S02]  /*f160*/  @P4 LDC.64 R28, c[0x0][0x9e8] ;  /* 0x00027a00ff1c4b82 */ /* 0x000e240000000a00 */
[----:B0-----:R-:W-:-:S05]  /*f170*/  @P4 IMAD.HI.U32 R28, R8, R28, RZ ;  /* 0x0000001c081c4227 */ /* 0x001fca00078e00ff */
[----:B------:R-:W-:-:S07]  /*f180*/  @P4 SHF.R.U32.HI R8, RZ, R29, R28 ;  /* 0x0000001dff084219 */ /* 0x000fce000001161c */
.L_x_1727:
[----:B------:R-:W-:Y:S05]  /*f190*/  BSYNC B0 ;  /* 0x0000000000007941 */ /* 0x000fea0003800000 */
.L_x_1725:
[----:B------:R-:W-:-:S05]  /*f1a0*/  IMAD R8, R8, R87, -R84 ;  /* 0x0000005708087224 */ /* 0x000fca00078e0a54 */
[----:B------:R-:W-:-:S04]  /*f1b0*/  IADD3 R8, -R155, R8, RZ ;  /* 0x000000089b087210 */ /* 0x000fc80007ffe1ff */
[----:B------:R-:W-:Y:S02]  /*f1c0*/  VIADDMNMX R122, R8, R87, R122, PT ;  /* 0x00000057087a7246 */ /* 0x000fe4000380017a */
[----:B------:R-:W-:-:S07]  /*f1d0*/  VIMNMX R121, R121, R8, !PT ;  /* 0x0000000879797248 */ /* 0x000fce0007fe0100 */
.L_x_1724:
[----:B------:R-:W-:Y:S01]  /*f1e0*/  FMNMX.FTZ R29, R9, R13, !PT ;  /* 0x0000000d091d7209 */ /* 0x000fe20007810000 */
[----:B------:R-:W-:Y:S01]  /*f1f0*/  UMOV UR30, UR5 ;  /* 0x00000005001e7c82 */ /* 0x000fe20008000000 */
        /* <DEDUP_REMOVED lines=23> */
[----:B------:R-:W-:Y:S02]  /*f370*/  ISETP.GT.AND P5, PT, R121, 0x21, P3 ;  /* 0x000000217900780c */ /* 0x000fe40001fa4270 */
[----:B------:R-:W-:Y:S02]  /*f380*/  FMNMX.FTZ R8, R44, R29, !PT ;  /* 0x0000001d2c087209 */ /* 0x000fe40007810000 */
[----:B------:R-:W-:Y:S02]  /*f390*/  ISETP.LT.OR P5, PT, R122, 0x22, P5 ;  /* 0x000000227a00780c */ /* 0x000fe40002fa1670 */
[----:B------:R-:W-:Y:S02]  /*f3a0*/  FMNMX.FTZ R29, R45, R8, !PT ;  /* 0x000000082d1d7209 */ /* 0x000fe40007810000 */
[----:B------:R-:W-:Y:S02]  /*f3b0*/  FSEL R39, R39, -INF , !P5 ;  /* 0xff80000027277808 */ /* 0x000fe40006800000 */
[----:B------:R-:W-:-:S02]  /*f3c0*/  FMNMX.FTZ R8, R48, R29, !PT ;  /* 0x0000001d30087209 */ /* 0x000fc40007810000 */
[----:B------:R-:W-:Y:S02]  /*f3d0*/  ISETP.GT.AND P5, PT, R121, 0x29, P3 ;  /* 0x000000297900780c */ /* 0x000fe40001fa4270 */
[----:B------:R-:W-:Y:S02]  /*f3e0*/  FMNMX.FTZ R29, R49, R8, !PT ;  /* 0x00000008311d7209 */ /* 0x000fe40007810000 */
[----:B------:R-:W-:Y:S02]  /*f3f0*/  ISETP.LT.OR P5, PT, R122, 0x2a, P5 ;  /* 0x0000002a7a00780c */ /* 0x000fe40002fa1670 */
[----:B------:R-:W-:Y:S02]  /*f400*/  FMNMX.FTZ R8, R52, R29, !PT ;  /* 0x0000001d34087209 */ /* 0x000fe40007810000 */
[----:B------:R-:W-:Y:S02]  /*f410*/  FSEL R43, R43, -INF , !P5 ;  /* 0xff8000002b2b7808 */ /* 0x000fe40006800000 */
[----:B------:R-:W-:-:S02]  /*f420*/  ISETP.GT.AND P5, PT, R121, 0x31, P3 ;  /* 0x000000317900780c */ /* 0x000fc40001fa4270 */
[----:B------:R-:W-:Y:S02]  /*f430*/  FMNMX.FTZ R29, R53, R8, !PT ;  /* 0x00000008351d7209 */ /* 0x000fe40007810000 */
[----:B------:R-:W-:Y:S02]  /*f440*/  ISETP.LT.OR P5, PT, R122, 0x32, P5 ;  /* 0x000000327a00780c */ /* 0x000fe40002fa1670 */
[----:B------:R-:W-:Y:S02]  /*f450*/  FMNMX.FTZ R8, R58, R29, !PT ;  /* 0x0000001d3a087209 */ /* 0x000fe40007810000 */
[----:B------:R-:W-:Y:S02]  /*f460*/  FSEL R47, R47, -INF , !P5 ;  /* 0xff8000002f2f7808 */ /* 0x000fe40006800000 */
[----:B------:R-:W-:Y:S02]  /*f470*/  ISETP.GT.AND P5, PT, R121, 0x39, P3 ;  /* 0x000000397900780c */ /* 0x000fe40001fa4270 */
[----:B------:R-:W-:-:S02]  /*f480*/  FMNMX.FTZ R8, R59, R8, !PT ;  /* 0x000000083b087209 */ /* 0x000fc40007810000 */
[----:B------:R-:W-:Y:S02]  /*f490*/  ISETP.LT.OR P5, PT, R122, 0x3a, P5 ;  /* 0x0000003a7a00780c */ /* 0x000fe40002fa1670 */
[----:B------:R-:W-:Y:S02]  /*f4a0*/  FMNMX.FTZ R8, R62, R8, !PT ;  /* 0x000000083e087209 */ /* 0x000fe40007810000 */
[----:B------:R-:W-:Y:S02]  /*f4b0*/  FSEL R51, R51, -INF , !P5 ;  /* 0xff80000033337808 */ /* 0x000fe40006800000 */
[----:B------:R-:W-:Y:S02]  /*f4c0*/  ISETP.GT.AND P5, PT, R121, 0x41, P3 ;  /* 0x000000417900780c */ /* 0x000fe40001fa4270 */
[----:B------:R-:W-:Y:S02]  /*f4d0*/  FMNMX.FTZ R29, R63, R8, !PT ;  /* 0x000000083f1d7209 */ /* 0x000fe40007810000 */
[----:B------:R-:W-:-:S02]  /*f4e0*/  ISETP.LT.OR P5, PT, R122, 0x42, P5 ;  /* 0x000000427a00780c */ /* 0x000fc40002fa1670 */
[----:B------:R-:W-:Y:S02]  /*f4f0*/  FMNMX.FTZ R8, R66, R29, !PT ;  /* 0x0000001d42087209 */ /* 0x000fe40007810000 */
[----:B------:R-:W-:Y:S02]  /*f500*/  FSEL R55, R55, -INF , !P5 ;  /* 0xff80000037377808 */ /* 0x000fe40006800000 */
[----:B------:R-:W-:Y:S02]  /*f510*/  FMNMX.FTZ R29, R67, R8, !PT ;  /* 0x00000008431d7209 */ /* 0x000fe40007810000 */
[----:B------:R-:W-:Y:S02]  /*f520*/  ISETP.GT.AND P5, PT, R121, 0x49, P3 ;  /* 0x000000497900780c */ /* 0x000fe40001fa4270 */
[----:B------:R-:W-:Y:S02]  /*f530*/  FMNMX.FTZ R8, R70, R29, !PT ;  /* 0x0000001d46087209 */ /* 0x000fe40007810000 */
[----:B------:R-:W-:-:S02]  /*f540*/  ISETP.LT.OR P5, PT, R122, 0x4a, P5 ;  /* 0x0000004a7a00780c */ /* 0x000fc40002fa1670 */
[----:B------:R-:W-:Y:S02]  /*f550*/  FMNMX.FTZ R29, R71, R8, !PT ;  /* 0x00000008471d7209 */ /* 0x000fe40007810000 */
[----:B------:R-:W-:Y:S02]  /*f560*/  FSEL R61, R61, -INF , !P5 ;  /* 0xff8000003d3d7808 */ /* 0x000fe40006800000 */
[----:B------:R-:W-:Y:S02]  /*f570*/  ISETP.GT.AND P5, PT, R121, 0x51, P3 ;  /* 0x000000517900780c */ /* 0x000fe40001fa4270 */
[----:B------:R-:W-:Y:S02]  /*f580*/  FMNMX.FTZ R8, R74, R29, !PT ;  /* 0x0000001d4a087209 */ /* 0x000fe40007810000 */
[----:B------:R-:W-:Y:S02]  /*f590*/  ISETP.LT.OR P5, PT, R122, 0x52, P5 ;  /* 0x000000527a00780c */ /* 0x000fe40002fa1670 */
[----:B------:R-:W-:-:S02]  /*f5a0*/  FMNMX.FTZ R29, R75, R8, !PT ;  /* 0x000000084b1d7209 */ /* 0x000fc40007810000 */
[----:B------:R-:W-:Y:S02]  /*f5b0*/  FSEL R65, R65, -INF , !P5 ;  /* 0xff80000041417808 */ /* 0x000fe40006800000 */
        /* <DEDUP_REMOVED lines=9> */
[----:B------:R-:W-:Y:S02]  /*f650*/  ISETP.GT.AND P4, PT, R121, 0x8, P3 ;  /* 0x000000087900780c */ /* 0x000fe40001f84270 */
[----:B------:R-:W-:Y:S01]  /*f660*/  FSEL R73, R73, -INF , !P5 ;  /* 0xff80000049497808 */ /* 0x000fe20006800000 */
[----:B------:R-:W0:Y:S01]  /*f670*/  SHFL.BFLY PT, R29, R8, 0x2, 0x1f ;  /* 0x0c401f00081d7f89 */ /* 0x000e2200000e0000 */
[----:B------:R-:W-:-:S02]  /*f680*/  ISETP.GT.AND P5, PT, R121, 0x69, P3 ;  /* 0x000000697900780c */ /* 0x000fc40001fa4270 */
[C---:B------:R-:W-:Y:S02]  /*f690*/  ISETP.LT.OR P4, PT, R122.reuse, 0x9, P4 ;  /* 0x000000097a00780c */ /* 0x040fe40002781670 */
[----:B------:R-:W-:Y:S02]  /*f6a0*/  ISETP.LT.OR P5, PT, R122, 0x6a, P5 ;  /* 0x0000006a7a00780c */ /* 0x000fe40002fa1670 */
[----:B------:R-:W-:Y:S02]  /*f6b0*/  FSEL R26, R26, -INF , !P4 ;  /* 0xff8000001a1a7808 */ /* 0x000fe40006000000 */
[----:B------:R-:W-:Y:S02]  /*f6c0*/  ISETP.GT.AND P4, PT, R121, 0x10, P3 ;  /* 0x000000107900780c */ /* 0x000fe40001f84270 */
[----:B------:R-:W-:Y:S02]  /*f6d0*/  FSEL R77, R77, -INF , !P5 ;  /* 0xff8000004d4d7808 */ /* 0x000fe40006800000 */
[----:B------:R-:W-:-:S02]  /*f6e0*/  ISETP.GT.AND P5, PT, R121, RZ, P3 ;  /* 0x000000ff7900720c */ /* 0x000fc40001fa4270 */
[C---:B------:R-:W-:Y:S02]  /*f6f0*/  ISETP.LT.OR P4, PT, R122.reuse, 0x11, P4 ;  /* 0x000000117a00780c */ /* 0x040fe40002781670 */
[----:B------:R-:W-:Y:S02]  /*f700*/  ISETP.LT.OR P5, PT, R122, 0x1, P5 ;  /* 0x000000017a00780c */ /* 0x000fe40002fa1670 */
[----:B------:R-:W-:Y:S02]  /*f710*/  FSEL R30, R30, -INF , !P4 ;  /* 0xff8000001e1e7808 */ /* 0x000fe40006000000 */
[----:B------:R-:W-:Y:S02]  /*f720*/  ISETP.GT.AND P4, PT, R121, 0x18, P3 ;  /* 0x000000187900780c */ /* 0x000fe40001f84270 */
[----:B------:R-:W-:Y:S02]  /*f730*/  FSEL R15, R15, -INF , !P5 ;  /* 0xff8000000f0f7808 */ /* 0x000fe40006800000 */
[----:B------:R-:W-:-:S02]  /*f740*/  ISETP.LT.OR P4, PT, R122, 0x19, P4 ;  /* 0x000000197a00780c */ /* 0x000fc40002781670 */
[----:B------:R-:W-:Y:S02]  /*f750*/  FMNMX.FTZ R84, R15, R12, !PT ;  /* 0x0000000c0f547209 */ /* 0x000fe40007810000 */
[----:B0-----:R-:W-:Y:S02]  /*f760*/  FMNMX.FTZ R28, R8, R29, !PT ;  /* 0x0000001d081c7209 */ /* 0x001fe40007810000 */
[----:B------:R-:W-:Y:S02]  /*f770*/  FSEL R34, R34, -INF , !P4 ;  /* 0xff80000022227808 */ /* 0x000fe40006000000 */
[----:B------:R-:W-:Y:S02]  /*f780*/  FMNMX.FTZ R29, R21, R84, !PT ;  /* 0x00000054151d7209 */ /* 0x000fe40007810000 */
        /* <DEDUP_REMOVED lines=41> */
[----:B------:R-:W-:Y:S02]  /*fa20*/  FMNMX.FTZ R29, R61, R8, !PT ;  /* 0x000000083d1d7209 */ /* 0x000fe40007810000 */
[----:B------:R-:W-:Y:S02]  /*fa30*/  ISETP.GT.AND P4, PT, R121, 0x60, P3 ;  /* 0x000000607900780c */ /* 0x000fe40001f84270 */
[----:B------:R-:W-:-:S02]  /*fa40*/  FMNMX.FTZ R8, R64, R29, !PT ;  /* 0x0000001d40087209 */ /* 0x000fc40007810000 */
[----:B------:R-:W-:Y:S01]  /*fa50*/  ISETP.LT.OR P4, PT, R122, 0x61, P4 ;  /* 0x000000617a00780c */ /* 0x000fe20002781670 */
[----:B------:R-:W0:Y:S01]  /*fa60*/  SHFL.BFLY PT, R29, R28, 0x1, 0x1f ;  /* 0x0c201f001c1d7f89 */ /* 0x000e2200000e0000 */
        /* <DEDUP_REMOVED lines=12> */
[C---:B------:R-:W-:Y:S02]  /*fb30*/  ISETP.GT.AND P4, PT, R121.reuse, 0x71, P3 ;  /* 0x000000717900780c */ /* 0x040fe40001f84270 */
[----:B------:R-:W-:Y:S02]  /*fb40*/  FMNMX.FTZ R84, R76, R87, !PT ;  /* 0x000000574c547209 */ /* 0x000fe40007810000 */
[----:B0-----:R-:W-:Y:S02]  /*fb50*/  FMNMX.FTZ R8, R28, R29, !PT ;  /* 0x0000001d1c087209 */ /* 0x001fe40007810000 */
[----:B------:R-:W-:Y:S02]  /*fb60*/  ISETP.GT.AND P5, PT, R121, 0x78, P3 ;  /* 0x000000787900780c */ /* 0x000fe40001fa4270 */
[----:B------:R-:W-:Y:S01]  /*fb70*/  ISETP.LT.OR P4, PT, R122, 0x72, P4 ;  /* 0x000000727a00780c */ /* 0x000fe20002781670 */
[----:B------:R-:W-:Y:S01]  /*fb80*/  FMUL.FTZ R28, R8, UR30 ;  /* 0x0000001e081c7c20 */ /* 0x000fe20008410000 */
[----:B------:R-:W-:-:S02]  /*fb90*/  FMNMX.FTZ R29, R77, R84, !PT ;  /* 0x000000544d1d7209 */ /* 0x000fc40007810000 */
[----:B------:R-:W-:Y:S02]  /*fba0*/  ISETP.GT.AND P3, PT, R121, 0x79, P3 ;  /* 0x000000797900780c */ /* 0x000fe40001f64270 */
[----:B------:R-:W-:Y:S02]  /*fbb0*/  ISETP.LT.OR P5, PT, R122, 0x79, P5 ;  /* 0x000000797a00780c */ /* 0x000fe40002fa1670 */
[----:B------:R-:W-:Y:S02]  /*fbc0*/  FSEL R81, R81, -INF , !P4 ;  /* 0xff80000051517808 */ /* 0x000fe40006000000 */
[----:B------:R-:W-:Y:S02]  /*fbd0*/  FMNMX.FTZ R84, R80, R29, !PT ;  /* 0x0000001d50547209 */ /* 0x000fe40007810000 */
[----:B------:R-:W-:Y:S02]  /*fbe0*/  ISETP.LT.OR P3, PT, R122, 0x7a, P3 ;  /* 0x0000007a7a00780c */ /* 0x000fe40001f61670 */
[----:B------:R-:W-:-:S02]  /*fbf0*/  FSEL R85, R85, -INF , !P5 ;  /* 0xff80000055557808 */ /* 0x000fc40006800000 */
[----:B------:R-:W-:Y:S02]  /*fc00*/  FMNMX.FTZ R84, R81, R84, !PT ;  /* 0x0000005451547209 */ /* 0x000fe40007810000 */
[----:B------:R-:W-:Y:S02]  /*fc10*/  FSETP.NEU.FTZ.AND P4, PT, R8, -INF , PT ;  /* 0xff8000000800780b */ /* 0x000fe40003f9d000 */
[----:B------:R-:W-:Y:S02]  /*fc20*/  FSEL R86, R86, -INF , !P3 ;  /* 0xff80000056567808 */ /* 0x000fe40005800000 */
[----:B------:R-:W-:Y:S02]  /*fc30*/  FMNMX.FTZ R29, R85, R84, !PT ;  /* 0x00000054551d7209 */ /* 0x000fe40007810000 */
[----:B------:R-:W-:Y:S02]  /*fc40*/  FSEL R28, R28, RZ, P4 ;  /* 0x000000ff1c1c7208 */ /* 0x000fe40002000000 */
[----:B------:R-:W-:-:S02]  /*fc50*/  FMNMX.FTZ R29, R86, R29, !PT ;  /* 0x0000001d561d7209 */ /* 0x000fc40007810000 */
[----:B------:R-:W-:Y:S01]  /*fc60*/  FSEL R84, R8, RZ, P4 ;  /* 0x000000ff08547208 */ /* 0x000fe20002000000 */
        /* <DEDUP_REMOVED lines=32> */
[----:B------:R0:W-:Y:S01]  /*fe70*/  MUFU.EX2 R148, R9 ;  /* 0x0000000900947308 */ /* 0x0001e20000000800 */
[----:B------:R-:W0:Y:S01]  /*fe80*/  SHFL.BFLY PT, R83, R29, 0x2, 0x1f ;  /* 0x0c401f001d537f89 */ /* 0x000e2200000e0000 */
[----:B------:R-:W-:-:S06]  /*fe90*/  FADD.FTZ R13, -R84, R13 ;  /* 0x0000000d540d7221 */ /* 0x000fcc0000010100 */
        /* <DEDUP_REMOVED lines=11> */
[----:B------:R-:W-:-:S03]  /*ff50*/  FMUL.FTZ R120, R9, UR30 ;  /* 0x0000001e09787c20 */ /* 0x000fc60008410000 */
[----:B------:R-:W-:Y:S02]  /*ff60*/  FSEL R87, R9, RZ, P3 ;  /* 0x000000ff09577208 */ /* 0x000fe40001800000 */
[----:B------:R-:W-:Y:S01]  /*ff70*/  FSEL R120, R120, RZ, P3 ;  /* 0x000000ff78787208 */ /* 0x000fe20001800000 */
[----:B------:R-:W-:Y:S02]  /*ff80*/  MUFU.EX2 R36, R36 ;  /* 0x0000002400247308 */ /* 0x000fe40000000800 */
[----:B------:R-:W-:Y:S01]  /*ff90*/  FADD.FTZ R87, -R87, R12 ;  /* 0x0000000c57577221 */ /* 0x000fe20000010100 */
[----:B------:R-:W-:Y:S01]  /*ffa0*/  FMUL.FTZ R12, R13, UR30 ;  /* 0x0000001e0d0c7c20 */ /* 0x000fe20008410000 */
[--C-:B------:R-:W-:Y:S01]  /*ffb0*/  FFMA.FTZ R149, R15, UR30, -R120.reuse ;  /* 0x0000001e0f957c23 */ /* 0x100fe20008010878 */
[--C-:B------:R-:W-:Y:S01]  /*ffc0*/  FFMA.FTZ R84, R21, UR30, -R120.reuse ;  /* 0x0000001e15547c23 */ /* 0x100fe20008010878 */
[----:B------:R-:W-:Y:S01]  /*ffd0*/  FMUL.FTZ R13, R87, UR30 ;  /* 0x0000001e570d7c20 */ /* 0x000fe20008410000 */
        /* <DEDUP_REMOVED lines=17> */
[----:B------:R-:W-:Y:S01]  /*100f0*/  FFMA.FTZ R42, R55, UR30, -R120 ;  /* 0x0000001e372a7c23 */ /* 0x000fe20008010878 */
[----:B------:R-:W1:Y:S01]  /*10100*/  MUFU.EX2 R13, R13 ;  /* 0x0000000d000d7308 */ /* 0x000e620000000800 */
[----:B0-----:R-:W-:Y:S01]  /*10110*/  FFMA.FTZ R47, R12, R4, R148 ;  /* 0x000000040c2f7223 */ /* 0x001fe20000010094 */
[--C-:B------:R-:W-:Y:S01]  /*10120*/  FFMA.FTZ R135, R60, UR30, -R120.reuse ;  /* 0x0000001e3c877c23 */ /* 0x100fe20008010878 */
[--C-:B------:R-:W-:Y:S01]  /*10130*/  FFMA.FTZ R46, R61, UR30, -R120.reuse ;  /* 0x0000001e3d2e7c23 */ /* 0x100fe20008010878 */
[--C-:B------:R-:W-:Y:S01]  /*10140*/  FFMA.FTZ R129, R64, UR30, -R120.reuse ;  /* 0x0000001e40817c23 */ /* 0x100fe20008010878 */
[----:B------:R-:W-:Y:S01]  /*10150*/  FADD.FTZ R47, R14, R47 ;  /* 0x0000002f0e2f7221 */ /* 0x000fe20000010000 */
[--C-:B------:R-:W-:Y:S01]  /*10160*/  FFMA.FTZ R43, R65, UR30, -R120.reuse ;  /* 0x0000001e412b7c23 */ /* 0x100fe20008010878 */
[--C-:B------:R-:W-:Y:S01]  /*10170*/  FFMA.FTZ R131, R68, UR30, -R120.reuse ;  /* 0x0000001e44837c23 */ /* 0x100fe20008010878 */
[----:B------:R-:W0:Y:S01]  /*10180*/  MUFU.EX2 R84, R84 ;  /* 0x0000005400547308 */ /* 0x000e220000000800 */
[----:B------:R-:W-:Y:S01]  /*10190*/  FADD.FTZ R50, R24, R47 ;  /* 0x0000002f18327221 */ /* 0x000fe20000010000 */
[--C-:B------:R-:W-:Y:S01]  /*101a0*/  FFMA.FTZ R39, R69, UR30, -R120.reuse ;  /* 0x0000001e45277c23 */ /* 0x100fe20008010878 */
[--C-:B------:R-:W-:Y:S01]  /*101b0*/  FFMA.FTZ R125, R72, UR30, -R120.reuse ;  /* 0x0000001e487d7c23 */ /* 0x100fe20008010878 */
[--C-:B------:R-:W-:Y:S01]  /*101c0*/  FFMA.FTZ R38, R73, UR30, -R120.reuse ;  /* 0x0000001e49267c23 */ /* 0x100fe20008010878 */
[--C-:B------:R-:W-:Y:S01]  /*101d0*/  FFMA.FTZ R127, R76, UR30, -R120.reuse ;  /* 0x0000001e4c7f7c23 */ /* 0x100fe20008010878 */
[--C-:B------:R-:W-:Y:S01]  /*101e0*/  FFMA.FTZ R35, R77, UR30, -R120.reuse ;  /* 0x0000001e4d237c23 */ /* 0x100fe20008010878 */
[--C-:B------:R-:W-:Y:S01]  /*101f0*/  FFMA.FTZ R121, R80, UR30, -R120.reuse ;  /* 0x0000001e50797c23 */ /* 0x100fe20008010878 */
[----:B------:R-:W2:Y:S01]  /*10200*/  MUFU.EX2 R151, R151 ;  /* 0x0000009700977308 */ /* 0x000ea20000000800 */
[----:B-1----:R-:W-:Y:S01]  /*10210*/  FFMA.FTZ R3, R13, R3, R149 ;  /* 0x000000030d037223 */ /* 0x002fe20000010095 */
[--C-:B------:R-:W-:Y:S01]  /*10220*/  FFMA.FTZ R34, R81, UR30, -R120.reuse ;  /* 0x0000001e51227c23 */ /* 0x100fe20008010878 */
[--C-:B------:R-:W-:Y:S01]  /*10230*/  FFMA.FTZ R123, R85, UR30, -R120.reuse ;  /* 0x0000001e557b7c23 */ /* 0x100fe20008010878 */
[----:B------:R-:W-:-:S04]  /*10240*/  FFMA.FTZ R31, R86, UR30, -R120 ;  /* 0x0000001e561f7c23 */ /* 0x000fc80008010878 */
[----:B------:R-:W1:Y:S01]  /*10250*/  MUFU.EX2 R83, R83 ;  /* 0x0000005300537308 */ /* 0x000e620000000800 */
[----:B0-----:R-:W-:Y:S01]  /*10260*/  FADD.FTZ R4, R84, R3 ;  /* 0x0000000354047221 */ /* 0x001fe20000010000 */
[----:B------:R-:W-:-:S04]  /*10270*/  FADD.FTZ R3, R25, R50 ;  /* 0x0000003219037221 */ /* 0x000fc80000010000 */
[----:B------:R-:W-:Y:S02]  /*10280*/  FADD.FTZ R50, R56, R3 ;  /* 0x0000000338327221 */ /* 0x000fe40000010000 */
[----:B------:R-:W0:Y:S01]  /*10290*/  MUFU.EX2 R145, R145 ;  /* 0x0000009100917308 */ /* 0x000e220000000800 */
[----:B--2---:R-:W-:Y:S01]  /*102a0*/  FADD.FTZ R4, R151, R4 ;  /* 0x0000000497047221 */ /* 0x004fe20000010000 */
[----:B------:R-:W-:-:S04]  /*102b0*/  FADD.FTZ R47, R57, R50 ;  /* 0x00000032392f7221 */ /* 0x000fc80000010000 */
[----:B------:R-:W-:Y:S02]  /*102c0*/  FADD.FTZ R50, R32, R47 ;  /* 0x0000002f20327221 */ /* 0x000fe40000010000 */
[----:B------:R-:W2:Y:S01]  /*102d0*/  MUFU.EX2 R30, R30 ;  /* 0x0000001e001e7308 */ /* 0x000ea20000000800 */
[----:B-1----:R-:W-:-:S07]  /*102e0*/  FADD.FTZ R4, R83, R4 ;  /* 0x0000000453047221 */ /* 0x002fce0000010000 */
[----:B------:R-:W1:Y:S01]  /*102f0*/  MUFU.EX2 R147, R147 ;  /* 0x0000009300937308 */ /* 0x000e620000000800 */
[----:B0-----:R-:W-:-:S07]  /*10300*/  FADD.FTZ R3, R145, R4 ;  /* 0x0000000491037221 */ /* 0x001fce0000010000 */
        /* <DEDUP_REMOVED lines=98> */
[----:B--2---:R-:W-:-:S03]  /*10930*/  FADD.FTZ R4, R28, R47 ;  /* 0x0000002f1c047221 */ /* 0x004fc60000010000 */
[----:B-1----:R-:W-:Y:S01]  /*10940*/  FADD.FTZ R3, R31, R50 ;  /* 0x000000321f037221 */ /* 0x002fe20000010000 */
[----:B------:R-:W-:Y:S06]  /*10950*/  @!P0 BRA `(.L_x_1728) ;  /* 0x0000000000048947 */ /* 0x000fec0003800000 */
[----:B------:R-:W-:Y:S01]  /*10960*/  BPT.TRAP 0x1 ;  /* 0x000000040000795c */ /* 0x000fe20000300000 */
.L_x_1728:
[----:B------:R-:W2:Y:S01]  /*10970*/  LDL R47, [R1+0x1c] ;  /* 0x00001c00012f7983 */ /* 0x000ea20000100800 */
[----:B------:R-:W-:Y:S02]  /*10980*/  IMAD R19, R19, 0x8, R2 ;  /* 0x0000000813137824 */ /* 0x000fe400078e0202 */
[-C--:B------:R-:W-:Y:S01]  /*10990*/  FMUL.FTZ R88, R88, R12.reuse ;  /* 0x0000000c58587220 */ /* 0x080fe20000410000 */
[----:B------:R-:W-:Y:S02]  /*109a0*/  IMAD.U32 R50, RZ, RZ, UR38 ;  /* 0x00000026ff327e24 */ /* 0x000fe4000f8e00ff */
[-C--:B------:R-:W-:Y:S01]  /*109b0*/  FMUL.FTZ R89, R89, R12.reuse ;  /* 0x0000000c59597220 */ /* 0x080fe20000410000 */
[----:B------:R-:W-:Y:S02]  /*109c0*/  VIADD R19, R19, 0x16860 ;  /* 0x0001686013137836 */ /* 0x000fe40000000000 */
[-C--:B------:R-:W-:Y:S01]  /*109d0*/  FMUL.FTZ R92, R92, R12.reuse ;  /* 0x0000000c5c5c7220 */ /* 0x080fe20000410000 */
[-C--:B------:R-:W-:Y:S01]  /*109e0*/  FMUL.FTZ R93, R93, R12.reuse ;  /* 0x0000000c5d5d7220 */ /* 0x080fe20000410000 */
[-C--:B------:R-:W-:Y:S01]  /*109f0*/  FMUL.FTZ R96, R96, R12.reuse ;  /* 0x0000000c60607220 */ /* 0x080fe20000410000 */
[-C--:B------:R-:W-:Y:S01]  /*10a00*/  FMUL.FTZ R97, R97, R12.reuse ;  /* 0x0000000c61617220 */ /* 0x080fe20000410000 */
[----:B------:R-:W-:Y:S01]  /*10a10*/  PRMT R19, R50, 0x654, R19 ;  /* 0x0000065432137816 */ /* 0x000fe20000000013 */
[-C--:B------:R-:W-:Y:S01]  /*10a20*/  FMUL.FTZ R100, R100, R12.reuse ;  /* 0x0000000c64647220 */ /* 0x080fe20000410000 */
[-C--:B------:R-:W-:Y:S01]  /*10a30*/  FMUL.FTZ R101, R101, R12.reuse ;  /* 0x0000000c65657220 */ /* 0x080fe20000410000 */
        /* <DEDUP_REMOVED lines=29> */
[----:B------:R-:W-:Y:S01]  /*10c10*/  F2FP.F16.F32.PACK_AB R150, R25, R24 ;  /* 0x000000181996723e */ /* 0x000fe200000000ff */
[----:B------:R-:W-:Y:S01]  /*10c20*/  IMAD.MOV.U32 R154, RZ, RZ, R20 ;  /* 0x000000ffff9a7224 */ /* 0x000fe200078e0014 */
[----:B------:R-:W-:Y:S01]  /*10c30*/  F2FP.F16.F32.PACK_AB R151, R83, R151 ;  /* 0x000000975397723e */ /* 0x000fe200000000ff */
[----:B0-----:R-:W-:Y:S01]  /*10c40*/  IMAD.MOV.U32 R19, RZ, RZ, R5 ;  /* 0x000000ffff137224 */ /* 0x001fe200078e0005 */
        /* <DEDUP_REMOVED lines=28> */
[C---:B--2---:R-:W-:Y:S01]  /*10e10*/  ISETP.GT.AND P3, PT, R0.reuse, R47, PT ;  /* 0x0000002f0000720c */ /* 0x044fe20003f64270 */
[----:B------:R-:W-:-:S12]  /*10e20*/  VIADD R0, R0, 0xffffffff ;  /* 0xffffffff00007836 */ /* 0x000fd80000000000 */
[----:B------:R-:W-:Y:S05]  /*10e30*/  @P3 BRA `(.L_x_1729) ;  /* 0xffffffc800103947 */ /* 0x000fea000383ffff */
[----:B------:R-:W-:Y:S01]  /*10e40*/  IMAD.MOV.U32 R12, RZ, RZ, R9 ;  /* 0x000000ffff0c7224 */ /* 0x000fe200078e0009 */
[----:B------:R-:W-:Y:S01]  /*10e50*/  MOV R13, R8 ;  /* 0x00000008000d7202 */ /* 0x000fe20000000f00 */
[----:B------:R-:W-:Y:S02]  /*10e60*/  IMAD.MOV.U32 R19, RZ, RZ, R5 ;  /* 0x000000ffff137224 */ /* 0x000fe400078e0005 */
[----:B------:R-:W-:-:S07]  /*10e70*/  IMAD.MOV.U32 R154, RZ, RZ, R20 ;  /* 0x000000ffff9a7224 */ /* 0x000fce00078e0014 */
.L_x_1709:
[----:B------:R-:W2:Y:S01]  /*10e80*/  LDL R21, [R1+0x28] ;  /* 0x0000280001157983 */ /* 0x000ea20000100800 */
[----:B------:R-:W0:Y:S01]  /*10e90*/  LDC R5, c[0x0][0x448] ;  /* 0x00011200ff057b82 */ /* 0x000e220000000800 */
[----:B------:R-:W-:Y:S02]  /*10ea0*/  ULDC UR12, c[0x0][0x9dc] ;  /* 0x00027700000c7ab9 */ /* 0x000fe40000000800 */
[----:B------:R-:W3:Y:S04]  /*10eb0*/  LDL R15, [R1] ;  /* 0x00000000010f7983 */ /* 0x000ee80000100800 */
[----:B------:R-:W3:Y:S01]  /*10ec0*/  LDL R14, [R1+0x8] ;  /* 0x00000800010e7983 */ /* 0x000ee20000100800 */
[----:B------:R-:W1:Y:S01]  /*10ed0*/  LDC R20, c[0x0][0x9e4] ;  /* 0x00027900ff147b82 */ /* 0x000e620000000800 */
[----:B0-----:R-:W-:-:S02]  /*10ee0*/  ISETP.NE.AND P4, PT, R5, 0x1, PT ;  /* 0x000000010500780c */ /* 0x001fc40003f85270 */
[----:B-1----:R-:W-:-:S11]  /*10ef0*/  ISETP.GE.AND P5, PT, R20, 0x1, PT ;  /* 0x000000011400780c */ /* 0x002fd60003fa6270 */
[----:B------:R-:W0:Y:S08]  /*10f00*/  @P4 LDC R8, c[0x0][0x44c] ;  /* 0x00011300ff084b82 */ /* 0x000e300000000800 */
[----:B------:R-:W1:Y:S01]  /*10f10*/  @P4 LDC R9, c[0x0][0x450] ;  /* 0x00011400ff094b82 */ /* 0x000e620000000800 */
[----:B--2---:R-:W-:-:S04]  /*10f20*/  VIADD R5, R21, 0xbf ;  /* 0x000000bf15057836 */ /* 0x004fc80000000000 */
[----:B0-----:R-:W-:Y:S01]  /*10f30*/  @P4 IMAD.HI.U32 R8, R5, R8, RZ ;  /* 0x0000000805084227 */ /* 0x001fe200078e00ff */
[----:B---3--:R-:W-:-:S04]  /*10f40*/  IADD3 R14, R14, 0x1, -R15 ;  /* 0x000000010e0e7810 */ /* 0x008fc80007ffe80f */
[----:B-1----:R-:W-:-:S05]  /*10f50*/  @P4 SHF.R.U32.HI R5, RZ, R9, R8 ;  /* 0x00000009ff054219 */ /* 0x002fca0000011608 */
[----:B------:R-:W-:-:S04]  /*10f60*/  IMAD.IADD R5, R14, 0x1, R5 ;  /* 0x000000010e057824 */ /* 0x000fc800078e0205 */
        /* <DEDUP_REMOVED lines=12> */
.L_x_1732:
[----:B------:R-:W-:-:S13]  /*11030*/  ISETP.NE.AND P1, PT, R20, 0x1, PT ;  /* 0x000000011400780c */ /* 0x000fda0003f25270 */
[----:B------:R-:W0:Y:S02]  /*11040*/  @P1 LDC.64 R8, c[0x0][0x9e8] ;  /* 0x00027a00ff081b82 */ /* 0x000e240000000a00 */
[----:B0-----:R-:W-:-:S05]  /*11050*/  @P1 IMAD.HI.U32 R8, R5, R8, RZ ;  /* 0x0000000805081227 */ /* 0x001fca00078e00ff */
[----:B------:R-:W-:-:S07]  /*11060*/  @P1 SHF.R.U32.HI R5, RZ, R9, R8 ;  /* 0x00000009ff051219 */ /* 0x000fce0000011608 */
.L_x_1733:
[----:B------:R-:W-:Y:S05]  /*11070*/  BSYNC B0 ;  /* 0x0000000000007941 */ /* 0x000fea0003800000 */
.L_x_1731:
[----:B------:R-:W-:-:S05]  /*11080*/  IMAD R5, R5, R20, RZ ;  /* 0x0000001405057224 */ /* 0x000fca00078e02ff */
[----:B------:R-:W-:-:S07]  /*11090*/  VIMNMX R14, R14, R5, !PT ;  /* 0x000000050e0e7248 */ /* 0x000fce0007fe0100 */
.L_x_1730:
[----:B------:R-:W2:Y:S01]  /*110a0*/  LDL R8, [R1+0x3c] ;  /* 0x00003c0001087983 */ /* 0x000ea20000100800 */
[----:B------:R-:W-:-:S05]  /*110b0*/  VIADD R14, R14, 0x7f ;  /* 0x0000007f0e0e7836 */ /* 0x000fca0000000000 */
[----:B------:R-:W-:-:S04]  /*110c0*/  SHF.R.S32.HI R5, RZ, 0x1f, R14 ;  /* 0x0000001fff057819 */ /* 0x000fc8000001140e */
[----:B------:R-:W-:-:S04]  /*110d0*/  LEA.HI R5, R5, R14, RZ, 0x7 ;  /* 0x0000000e05057211 */ /* 0x000fc800078f38ff */
[----:B------:R-:W-:-:S04]  /*110e0*/  SHF.R.S32.HI R5, RZ, 0x7, R5 ;  /* 0x00000007ff057819 */ /* 0x000fc80000011405 */
[----:B--2---:R-:W-:-:S04]  /*110f0*/  VIMNMX R8, R8, R5, !PT ;  /* 0x0000000508087248 */ /* 0x004fc80007fe0100 */
[----:B------:R-:W-:Y:S01]  /*11100*/  ISETP.GE.AND P1, PT, R0, R8, PT ;  /* 0x000000080000720c */ /* 0x000fe20003f26270 */
[----:B------:R0:W-:-:S12]  /*11110*/  STL [R1+0x1c], R8 ;  /* 0x00001c0801007387 */ /* 0x0001d80000100800 */
[----:B0-----:R-:W-:Y:S05]  /*11120*/  @!P1 BRA `(.L_x_1734) ;  /* 0x0000002400ec9947 */ /* 0x001fea0003800000 */
[----:B------:R-:W-:Y:S01]  /*11130*/  IMAD.MOV.U32 R5, RZ, RZ, R12 ;  /* 0x000000ffff057224 */ /* 0x000fe200078e000c */
[----:B------:R-:W-:Y:S01]  /*11140*/  MOV R15, R19 ;  /* 0x00000013000f7202 */ /* 0x000fe20000000f00 */
[----:B------:R-:W-:Y:S02]  /*11150*/  IMAD.MOV.U32 R14, RZ, RZ, R13 ;  /* 0x000000ffff0e7224 */ /* 0x000fe400078e000d */
[----:B------:R-:W-:-:S07]  /*11160*/  IMAD.MOV.U32 R8, RZ, RZ, R154 ;  /* 0x000000ffff087224 */ /* 0x000fce00078e009a */
.L_x_1746:
[----:B------:R-:W2:Y:S01]  /*11170*/  LDL R12, [R1+0x2c] ;  /* 0x00002c00010c7983 */ /* 0x000ea20000100800 */
[----:B------:R-:W-:Y:S01]  /*11180*/  ISETP.NE.AND P1, PT, R15, 0x1, PT ;  /* 0x000000010f00780c */ /* 0x000fe20003f25270 */
[----:B------:R-:W-:Y:S05]  /*11190*/  YIELD ;  /* 0x0000000000007946 */ /* 0x000fea0003800000 */
[----:B------:R-:W-:-:S04]  /*111a0*/  SEL R9, RZ, 0x1, P1 ;  /* 0x00000001ff097807 */ /* 0x000fc80000800000 */
[----:B------:R-:W-:Y:S02]  /*111b0*/  LOP3.LUT R154, R8, R9, RZ, 0x3c, !PT ;  /* 0x00000009089a7212 */ /* 0x000fe400078e3cff */
[----:B--2---:R-:W-:-:S13]  /*111c0*/  ISETP.NE.AND P1, PT, R12, RZ, PT ;  /* 0x000000ff0c00720c */ /* 0x004fda0003f25270 */
[----:B------:R-:W-:Y:S05]  /*111d0*/  @P1 BRA `(.L_x_1735) ;  /* 0x00000000003c1947 */ /* 0x000fea0003800000 */
[----:B------:R-:W-:Y:S05]  /*111e0*/  @!P0 BRA `(.L_x_1736) ;  /* 0x0000000000048947 */ /* 0x000fea0003800000 */
[----:B------:R-:W-:Y:S01]  /*111f0*/  BPT.TRAP 0x1 ;  /* 0x000000040000795c */ /* 0x000fe20000300000 */
.L_x_1736:
[----:B------:R-:W-:Y:S01]  /*11200*/  VIADD R9, R15, 0x1 ;  /* 0x000000010f097836 */ /* 0x000fe20000000000 */
[----:B------:R-:W-:-:S04]  /*11210*/  SHF.L.U32 R12, R154, 0x1f, RZ ;  /* 0x0000001f9a0c7819 */ /* 0x000fc800000006ff */
[----:B------:R-:W-:-:S04]  /*11220*/  ISETP.NE.AND P2, PT, R9, 0x2, PT ;  /* 0x000000020900780c */ /* 0x000fc80003f45270 */
[----:B------:R-:W-:-:S05]  /*11230*/  SEL R9, R9, RZ, P2 ;  /* 0x000000ff09097207 */ /* 0x000fca0001000000 */
[----:B------:R-:W-:-:S04]  /*11240*/  IMAD R9, R9, 0x8, R2 ;  /* 0x0000000809097824 */ /* 0x000fc800078e0202 */
[----:B------:R0:W1:Y:S01]  /*11250*/  SYNCS.PHASECHK.TRANS64.TRYWAIT P2, [R9+URZ+0x16830], R12 ;  /* 0x0168300c090075a7 */ /* 0x000062000804017f */
[----:B------:R-:W-:Y:S05]  /*11260*/  @!P0 BRA `(.L_x_1737) ;  /* 0x0000000000048947 */ /* 0x000fea0003800000 */
[----:B------:R-:W-:Y:S01]  /*11270*/  BPT.TRAP 0x1 ;  /* 0x000000040000795c */ /* 0x000fe20000300000 */
.L_x_1737:
[----:B------:R-:W-:Y:S04]  /*11280*/  BSSY B0, `(.L_x_1735) ;  /* 0x0000004000007945 */ /* 0x000fe80003800000 */
[----:B-1----:R-:W-:Y:S05]  /*11290*/  @P2 BRA `(.L_x_1738) ;  /* 0x0000000000082947 */ /* 0x002fea0003800000 */
[----:B------:R-:W1:Y:S02]  /*112a0*/  SYNCS.PHASECHK.TRANS64.TRYWAIT P2, [R9+URZ+0x16830], R12 ;  /* 0x0168300c090075a7 */ /* 0x000e64000804017f */
[----:B-1----:R-:W-:Y:S05]  /*112b0*/  @!P2 BRA `(.L_x_1739) ;  /* 0x0000011c00dca947 */ /* 0x002fea0003800000 */
.L_x_1738:
[----:B------:R-:W-:Y:S05]  /*112c0*/  BSYNC B0 ;  /* 0x0000000000007941 */ /* 0x000fea0003800000 */
.L_x_1735:
[----:B01----:R-:W2:Y:S01]  /*112d0*/  LDL R12, [R1+0x30] ;  /* 0x00003000010c7983 */ /* 0x003ea20000100800 */
[----:B------:R-:W-:Y:S01]  /*112e0*/  VIADD R19, R15, 0x1 ;  /* 0x000000010f137836 */ /* 0x000fe20000000000 */
[----:B------:R-:W0:Y:S04]  /*112f0*/  S2R R9, SR_TID.X ;  /* 0x0000000000097919 */ /* 0x000e280000002100 */
[----:B------:R-:W-:-:S04]  /*11300*/  ISETP.NE.AND P2, PT, R19, 0x2, PT ;  /* 0x000000021300780c */ /* 0x000fc80003f45270 */
[----:B------:R-:W-:Y:S02]  /*11310*/  SEL R19, R19, RZ, P2 ;  /* 0x000000ff13137207 */ /* 0x000fe40001000000 */
[----:B------:R-:W-:Y:S01]  /*11320*/  MOV R21, 0x40000040 ;  /* 0x4000004000157802 */ /* 0x000fe20000000f00 */
[----:B------:R-:W-:Y:S05]  /*11330*/  WARPSYNC.ALL ;  /* 0x0000000000007948 */ /* 0x000fea0003800000 */
[----:B------:R-:W-:Y:S02]  /*11340*/  R2UR UR19, R21 ;  /* 0x00000000151372ca */ /* 0x000fe400000e0000 */
[----:B0-----:R-:W-:-:S05]  /*11350*/  SHF.R.U32.HI R9, RZ, 0x7, R9 ;  /* 0x00000007ff097819 */ /* 0x001fca0000011609 */
[----:B------:R-:W-:Y:S02]  /*11360*/  VIADD R9, R9, 0x8 ;  /* 0x0000000809097836 */ /* 0x000fe40000000000 */
[----:B------:R-:W-:Y:S01]  /*11370*/  IMAD.MOV.U32 R25, RZ, RZ, 0x40000040 ;  /* 0x40000040ff197424 */ /* 0x000fe200078e00ff */
[----:B------:R-:W-:Y:S02]  /*11380*/  R2UR UR12, R6 ;  /* 0x00000000060c72ca */ /* 0x000fe400000e0000 */
[----:B------:R-:W-:Y:S02]  /*11390*/  R2UR UR13, R7 ;  /* 0x00000000070d72ca */ /* 0x000fe400000e0000 */
[C---:B------:R-:W-:Y:S02]  /*113a0*/  R2UR UR15, R25.reuse ;  /* 0x00000000190f72ca */ /* 0x040fe400000e0000 */
[----:B------:R-:W-:Y:S01]  /*113b0*/  R2UR UR27, R25 ;  /* 0x00000000191b72ca */ /* 0x000fe200000e0000 */
[----:B------:R0:W-:Y:S01]  /*113c0*/  BAR.SYNC.DEFER_BLOCKING R9, 0x100 ;  /* 0x000400090000751d */ /* 0x0001e20000010000 */
[----:B--2---:R-:W-:-:S04]  /*113d0*/  IMAD R24, R19, 0x400, R12 ;  /* 0x0000040013187824 */ /* 0x004fc800078e020c */
[----:B------:R-:W-:-:S05]  /*113e0*/  VIADD R20, R24, 0x2 ;  /* 0x0000000218147836 */ /* 0x000fca0000000000 */
        /* <DEDUP_REMOVED lines=30> */
.L_x_1741:
[----:B------:R-:W-:Y:S01]  /*115d0*/  SHF.L.U32 R8, R8, 0x1f, RZ ;  /* 0x0000001f08087819 */ /* 0x000fe200000006ff */
[----:B------:R-:W-:-:S04]  /*115e0*/  IMAD R9, R15, 0x8, R2 ;  /* 0x000000080f097824 */ /* 0x000fc800078e0202 */
[----:B------:R0:W1:Y:S01]  /*115f0*/  SYNCS.PHASECHK.TRANS64.TRYWAIT P1, [R9+URZ+0x16850], R8 ;  /* 0x01685008090075a7 */ /* 0x000062000802017f */
[----:B------:R-:W-:Y:S05]  /*11600*/  @!P0 BRA `(.L_x_1742) ;  /* 0x0000000000048947 */ /* 0x000fea0003800000 */
[----:B------:R-:W-:Y:S01]  /*11610*/  BPT.TRAP 0x1 ;  /* 0x000000040000795c */ /* 0x000fe20000300000 */
.L_x_1742:
[----:B-1----:R-:W-:Y:S05]  /*11620*/  @P1 BRA `(.L_x_1740) ;  /* 0x0000000000081947 */ /* 0x002fea0003800000 */
[----:B------:R-:W1:Y:S02]  /*11630*/  SYNCS.PHASECHK.TRANS64.TRYWAIT P1, [R9+URZ+0x16850], R8 ;  /* 0x01685008090075a7 */ /* 0x000e64000802017f */
[----:B-1----:R-:W-:Y:S05]  /*11640*/  @!P1 BRA `(.L_x_1743) ;  /* 0x0000011c000c9947 */ /* 0x002fea0003800000 */
.L_x_1740:
[----:B01----:R-:W-:Y:S01]  /*11650*/  VIADD R8, R2, 0x400 ;  /* 0x0000040002087836 */ /* 0x003fe20000000000 */
[----:B------:R-:W-:Y:S05]  /*11660*/  WARPSYNC.ALL ;  /* 0x0000000000007948 */ /* 0x000fea0003800000 */
[----:B------:R-:W-:Y:S01]  /*11670*/  SHF.R.U32.HI R8, RZ, 0x4, R8 ;  /* 0x00000004ff087819 */ /* 0x000fe20000011608 */
[----:B------:R-:W-:Y:S01]  /*11680*/  IMAD.MOV.U32 R9, RZ, RZ, 0x40000040 ;  /* 0x40000040ff097424 */ /* 0x000fe200078e00ff */
[----:B------:R-:W-:Y:S01]  /*11690*/  WARPGROUP.ARRIVE ;  /* 0x00000000000079c5 */ /* 0x000fe20000000000 */
[----:B------:R-:W-:Y:S01]  /*116a0*/  IMAD.MOV.U32 R13, RZ, RZ, 0x40000040 ;  /* 0x40000040ff0d7424 */ /* 0x000fe200078e00ff */
[----:B------:R-:W-:-:S04]  /*116b0*/  LOP3.LUT R8, R8, 0x3fff, RZ, 0xc0, !PT ;  /* 0x00003fff08087812 */ /* 0x000fc800078ec0ff */
[----:B------:R-:W0:Y:S01]  /*116c0*/  S2R R21, SR_TID.X ;  /* 0x0000000000157919 */ /* 0x000e220000002100 */
        /* <DEDUP_REMOVED lines=49> */
[----:B------:R-:W-:Y:S02]  /*119e0*/  R2UR UR14, R8 ;  /* 0x00000000080e72ca */ /* 0x000fe400000e0000 */
[----:B------:R-:W-:Y:S02]  /*119f0*/  R2UR UR15, R9 ;  /* 0x00000000090f72ca */ /* 0x000fe400000e0000 */
[----:B------:R-:W-:-:S04]  /*11a00*/  IADD3 R8, R20, 0x9, RZ ;  /* 0x0000000914087810 */ /* 0x000fc80007ffe0ff */
        /* <DEDUP_REMOVED lines=8> */
.L_x_1744:
[----:B0-----:R-:W-:Y:S01]  /*11a90*/  FMUL.FTZ R8, R24, UR11 ;  /* 0x0000000b18087c20 */ /* 0x001fe20008410000 */
[----:B------:R-:W-:Y:S01]  /*11aa0*/  FMUL.FTZ R9, R25, UR11 ;  /* 0x0000000b19097c20 */ /* 0x000fe20008410000 */
[----:B------:R-:W-:Y:S01]  /*11ab0*/  FMUL.FTZ R21, R28, UR11 ;  /* 0x0000000b1c157c20 */ /* 0x000fe20008410000 */
[----:B------:R-:W-:Y:S02]  /*11ac0*/  IMAD R12, R19, 0x8, R2 ;  /* 0x00000008130c7824 */ /* 0x000fe400078e0202 */
[----:B------:R-:W-:Y:S01]  /*11ad0*/  FMUL.FTZ R24, R29, UR11 ;  /* 0x0000000b1d187c20 */ /* 0x000fe20008410000 */
[----:B------:R-:W-:Y:S01]  /*11ae0*/  IMAD.U32 R13, RZ, RZ, UR38 ;  /* 0x00000026ff0d7e24 */ /* 0x000fe2000f8e00ff */
[----:B------:R-:W0:Y:S01]  /*11af0*/  MUFU.TANH R8, R8 ;  /* 0x0000000800087308 */ /* 0x000e220000002400 */
[----:B------:R-:W-:Y:S02]  /*11b00*/  VIADD R12, R12, 0x16840 ;  /* 0x000168400c0c7836 */ /* 0x000fe40000000000 */
[----:B------:R-:W-:Y:S01]  /*11b10*/  FMUL.FTZ R20, R27, UR11 ;  /* 0x0000000b1b147c20 */ /* 0x000fe20008410000 */
[----:B------:R-:W-:Y:S01]  /*11b20*/  FMUL.FTZ R27, R32, UR11 ;  /* 0x0000000b201b7c20 */ /* 0x000fe20008410000 */
[----:B------:R-:W-:Y:S01]  /*11b30*/  FMUL.FTZ R28, R33, UR11 ;  /* 0x0000000b211c7c20 */ /* 0x000fe20008410000 */
[----:B------:R-:W-:Y:S01]  /*11b40*/  FMUL.FTZ R123, R26, UR11 ;  /* 0x0000000b1a7b7c20 */ /* 0x000fe20008410000 */
[----:B------:R-:W-:Y:S01]  /*11b50*/  PRMT R12, R13, 0x654, R12 ;  /* 0x000006540d0c7816 */ /* 0x000fe2000000000c */
[----:B------:R-:W-:Y:S01]  /*11b60*/  FMUL.FTZ R26, R31, UR11 ;  /* 0x0000000b1f1a7c20 */ /* 0x000fe20008410000 */
[----:B------:R-:W1:Y:S01]  /*11b70*/  MUFU.TANH R9, R9 ;  /* 0x0000000900097308 */ /* 0x000e620000002400 */
[----:B------:R-:W-:Y:S01]  /*11b80*/  FMUL.FTZ R31, R36, UR11 ;  /* 0x0000000b241f7c20 */ /* 0x000fe20008410000 */
[----:B------:R0:W-:Y:S01]  /*11b90*/  SYNCS.ARRIVE.TRANS64.RED.A1T0 RZ, [R12+URZ], RZ ;  /* 0x000000ff0cff79a7 */ /* 0x0001e2000810043f */
[----:B------:R-:W-:Y:S01]  /*11ba0*/  FMUL.FTZ R32, R37, UR11 ;  /* 0x0000000b25207c20 */ /* 0x000fe20008410000 */
[----:B------:R-:W-:Y:S01]  /*11bb0*/  FMUL.FTZ R25, R30, UR11 ;  /* 0x0000000b1e197c20 */ /* 0x000fe20008410000 */
[----:B------:R-:W-:Y:S01]  /*11bc0*/  FMUL.FTZ R30, R35, UR11 ;  /* 0x0000000b231e7c20 */ /* 0x000fe20008410000 */
[----:B------:R-:W-:Y:S01]  /*11bd0*/  FMUL.FTZ R35, R40, UR11 ;  /* 0x0000000b28237c20 */ /* 0x000fe20008410000 */
[----:B------:R-:W-:Y:S01]  /*11be0*/  FMUL.FTZ R36, R41, UR11 ;  /* 0x0000000b29247c20 */ /* 0x000fe20008410000 */
[----:B------:R-:W2:Y:S01]  /*11bf0*/  MUFU.TANH R21, R21 ;  /* 0x0000001500157308 */ /* 0x000ea20000002400 */
[----:B------:R-:W-:Y:S01]  /*11c00*/  FMUL.FTZ R29, R34, UR11 ;  /* 0x0000000b221d7c20 */ /* 0x000fe20008410000 */
[----:B0-----:R-:W-:Y:S01]  /*11c10*/  FMNMX.FTZ R12, R8, R14, !PT ;  /* 0x0000000e080c7209 */ /* 0x001fe20007810000 */
        /* <DEDUP_REMOVED lines=49> */
[----:B------:R-:W-:-:S04]  /*11f30*/  UMOV UR30, UR4 ;  /* 0x00000004001e7c82 */ /* 0x000fc80008000000 */
        /* <DEDUP_REMOVED lines=81> */
[----:B------:R-:W-:Y:S01]  /*12450*/  FMUL.FTZ R77, R78, UR11 ;  /* 0x0000000b4e4d7c20 */ /* 0x000fe20008410000 */
[----:B------:R-:W-:-:S05]  /*12460*/  FMUL.FTZ R78, R79, UR11 ;  /* 0x0000000b4f4e7c20 */ /* 0x000fca0008410000 */
        /* <DEDUP_REMOVED lines=14> */
[----:B0-----:R-:W-:-:S05]  /*12550*/  FMNMX.FTZ R12, R76, R81, !PT ;  /* 0x000000514c0c7209 */ /* 0x001fca0007810000 */
[----:B------:R-:W0:Y:S02]  /*12560*/  SHFL.BFLY PT, R13, R12, 0x2, 0x1f ;  /* 0x0c401f000c0d7f89 */ /* 0x000e2400000e0000 */
[----:B------:R-:W3:Y:S01]  /*12570*/  MUFU.TANH R65, R65 ;  /* 0x0000004100417308 */ /* 0x000ee20000002400 */
[----:B-1----:R-:W-:Y:S01]  /*12580*/  FMNMX.FTZ R81, R61, R80, !PT ;  /* 0x000000503d517209 */ /* 0x002fe20007810000 */
[----:B------:R-:W-:-:S06]  /*12590*/  FMUL.FTZ R80, R83, UR11 ;  /* 0x0000000b53507c20 */ /* 0x000fcc0008410000 */
[----:B------:R-:W1:Y:S01]  /*125a0*/  MUFU.TANH R66, R66 ;  /* 0x0000004200427308 */ /* 0x000e620000002400 */
[----:B--2---:R-:W-:-:S07]  /*125b0*/  FMNMX.FTZ R82, R62, R81, !PT ;  /* 0x000000513e527209 */ /* 0x004fce0007810000 */
[----:B------:R-:W2:Y:S01]  /*125c0*/  MUFU.TANH R69, R69 ;  /* 0x0000004500457308 */ /* 0x000ea20000002400 */
[----:B---3--:R-:W-:Y:S02]  /*125d0*/  FMNMX.FTZ R81, R65, R82, !PT ;  /* 0x0000005241517209 */ /* 0x008fe40007810000 */
[----:B0-----:R-:W-:-:S05]  /*125e0*/  FMNMX.FTZ R12, R12, R13, !PT ;  /* 0x0000000d0c0c7209 */ /* 0x001fca0007810000 */
[----:B------:R-:W0:Y:S01]  /*125f0*/  MUFU.TANH R75, R75 ;  /* 0x0000004b004b7308 */ /* 0x000e220000002400 */
[----:B-1----:R-:W-:Y:S01]  /*12600*/  FMNMX.FTZ R82, R66, R81, !PT ;  /* 0x0000005142527209 */ /* 0x002fe20007810000 */
[----:B------:R-:W-:Y:S01]  /*12610*/  FMUL.FTZ R81, R86, UR11 ;  /* 0x0000000b56517c20 */ /* 0x000fe20008410000 */
[----:B------:R-:W1:Y:S05]  /*12620*/  SHFL.BFLY PT, R13, R12, 0x1, 0x1f ;  /* 0x0c201f000c0d7f89 */ /* 0x000e6a00000e0000 */
[----:B------:R-:W3:Y:S01]  /*12630*/  MUFU.TANH R77, R77 ;  /* 0x0000004d004d7308 */ /* 0x000ee20000002400 */
[----:B--2---:R-:W-:-:S07]  /*12640*/  FMNMX.FTZ R82, R69, R82, !PT ;  /* 0x0000005245527209 */ /* 0x004fce0007810000 */
[----:B------:R-:W2:Y:S01]  /*12650*/  MUFU.TANH R78, R78 ;  /* 0x0000004e004e7308 */ /* 0x000ea20000002400 */
[----:B0-----:R-:W-:Y:S01]  /*12660*/  FMNMX.FTZ R84, R75, R82, !PT ;  /* 0x000000524b547209 */ /* 0x001fe20007810000 */
[----:B------:R-:W-:-:S06]  /*12670*/  FMUL.FTZ R82, R87, UR11 ;  /* 0x0000000b57527c20 */ /* 0x000fcc0008410000 */
[----:B------:R-:W0:Y:S01]  /*12680*/  MUFU.TANH R79, R79 ;  /* 0x0000004f004f7308 */ /* 0x000e220000002400 */
[----:B---3--:R-:W-:Y:S02]  /*12690*/  FMNMX.FTZ R83, R77, R84, !PT ;  /* 0x000000544d537209 */ /* 0x008fe40007810000 */
[----:B-1----:R-:W-:-:S05]  /*126a0*/  FMNMX.FTZ R13, R12, R13, !PT ;  /* 0x0000000d0c0d7209 */ /* 0x002fca0007810000 */
[----:B------:R-:W1:Y:S01]  /*126b0*/  MUFU.TANH R80, R80 ;  /* 0x0000005000507308 */ /* 0x000e620000002400 */
[----:B--2---:R-:W-:Y:S01]  /*126c0*/  FMNMX.FTZ R84, R78, R83, !PT ;  /* 0x000000534e547209 */ /* 0x004fe20007810000 */
[----:B------:R-:W-:-:S04]  /*126d0*/  FADD.FTZ R14, -R13, R14 ;  /* 0x0000000e0d0e7221 */ /* 0x000fc80000010100 */
[----:B------:R-:W-:Y:S02]  /*126e0*/  FMUL.FTZ R14, R14, UR30 ;  /* 0x0000001e0e0e7c20 */ /* 0x000fe40008410000 */
[----:B------:R-:W2:Y:S01]  /*126f0*/  MUFU.TANH R81, R81 ;  /* 0x0000005100517308 */ /* 0x000ea20000002400 */
[----:B0-----:R-:W-:-:S07]  /*12700*/  FMNMX.FTZ R83, R79, R84, !PT ;  /* 0x000000544f537209 */ /* 0x001fce0007810000 */
[----:B------:R-:W0:Y:S01]  /*12710*/  MUFU.TANH R82, R82 ;  /* 0x0000005200527308 */ /* 0x000e220000002400 */
[----:B-1----:R-:W-:-:S07]  /*12720*/  FMNMX.FTZ R84, R80, R83, !PT ;  /* 0x0000005350547209 */ /* 0x002fce0007810000 */
[----:B------:R-:W-:Y:S01]  /*12730*/  MUFU.EX2 R14, R14 ;  /* 0x0000000e000e7308 */ /* 0x000fe20000000800 */
[----:B--2---:R-:W-:-:S04]  /*12740*/  FMNMX.FTZ R83, R81, R84, !PT ;  /* 0x0000005451537209 */ /* 0x004fc80007810000 */
[----:B0-----:R-:W-:-:S05]  /*12750*/  FMNMX.FTZ R83, R82, R83, !PT ;  /* 0x0000005352537209 */ /* 0x001fca0007810000 */
[----:B------:R-:W0:Y:S02]  /*12760*/  SHFL.BFLY PT, R84, R83, 0x2, 0x1f ;  /* 0x0c401f0053547f89 */ /* 0x000e2400000e0000 */
[----:B0-----:R-:W-:Y:S01]  /*12770*/  FMNMX.FTZ R84, R83, R84, !PT ;  /* 0x0000005453547209 */ /* 0x001fe20007810000 */
[----:B------:R-:W-:-:S04]  /*12780*/  FMUL.FTZ R83, R13, UR30 ;  /* 0x0000001e0d537c20 */ /* 0x000fc80008410000 */
[----:B------:R-:W0:Y:S01]  /*12790*/  SHFL.BFLY PT, R85, R84, 0x1, 0x1f ;  /* 0x0c201f0054557f89 */ /* 0x000e2200000e0000 */
        /* <DEDUP_REMOVED lines=13> */
[--C-:B------:R-:W-:Y:S01]  /*12870*/  FFMA.FTZ R132, R51, UR30, -R83.reuse ;  /* 0x0000001e33847c23 */ /* 0x100fe20008010853 */
[----:B------:R-:W2:Y:S01]  /*12880*/  MUFU.EX2 R121, R121 ;  /* 0x0000007900797308 */ /* 0x000ea20000000800 */
        /* <DEDUP_REMOVED lines=8> */
[----:B0-----:R-:W-:Y:S01]  /*12910*/  FMNMX.FTZ R12, R84, R85, !PT ;  /* 0x00000055540c7209 */ /* 0x001fe20007810000 */
[--C-:B------:R-:W-:Y:S01]  /*12920*/  FFMA.FTZ R85, R32, UR30, -R83.reuse ;  /* 0x0000001e20557c23 */ /* 0x100fe20008010853 */
[--C-:B------:R-:W-:Y:S01]  /*12930*/  FFMA.FTZ R32, R48, UR30, -R83.reuse ;  /* 0x0000001e30207c23 */ /* 0x100fe20008010853 */
[--C-:B------:R-:W-:Y:S01]  /*12940*/  FFMA.FTZ R84, R36, UR30, -R83.reuse ;  /* 0x0000001e24547c23 */ /* 0x100fe20008010853 */
[----:B------:R-:W-:Y:S01]  /*12950*/  FFMA.FTZ R36, R40, UR30, -R83 ;  /* 0x0000001e28247c23 */ /* 0x000fe20008010853 */
[C---:B------:R-:W-:Y:S01]  /*12960*/  FADD.FTZ R5, -R12.reuse, R5 ;  /* 0x000000050c057221 */ /* 0x040fe20000010100 */
[----:B------:R-:W-:Y:S01]  /*12970*/  FMUL.FTZ R48, R12, UR30 ;  /* 0x0000001e0c307c20 */ /* 0x000fe20008410000 */
[----:B------:R-:W-:Y:S01]  /*12980*/  MUFU.EX2 R87, R87 ;  /* 0x0000005700577308 */ /* 0x000fe20000000800 */
[----:B-1----:R-:W-:Y:S01]  /*12990*/  FFMA.FTZ R4, R14, R4, R148 ;  /* 0x000000040e047223 */ /* 0x002fe20000010094 */
[----:B------:R-:W-:Y:S01]  /*129a0*/  FMUL.FTZ R5, R5, UR30 ;  /* 0x0000001e05057c20 */ /* 0x000fe20008410000 */
        /* <DEDUP_REMOVED lines=8> */
[----:B------:R-:W-:Y:S01]  /*12a30*/  FFMA.FTZ R139, R49, UR30, -R48 ;  /* 0x0000001e318b7c23 */ /* 0x000fe20008010830 */
[----:B--2---:R-:W-:Y:S01]  /*12a40*/  FADD.FTZ R49, R121, R4 ;  /* 0x0000000479317221 */ /* 0x004fe20000010000 */
        /* <DEDUP_REMOVED lines=20> */
[----:B0-----:R-:W-:Y:S01]  /*12b90*/  FFMA.FTZ R3, R5, R3, R149 ;  /* 0x0000000305037223 */ /* 0x001fe20000010095 */
[--C-:B------:R-:W-:Y:S01]  /*12ba0*/  FFMA.FTZ R41, R75, UR30, -R48.reuse ;  /* 0x0000001e4b297c23 */ /* 0x100fe20008010830 */
[--C-:B------:R-:W-:Y:S01]  /*12bb0*/  FFMA.FTZ R127, R77, UR30, -R48.reuse ;  /* 0x0000001e4d7f7c23 */ /* 0x100fe20008010830 */
[--C-:B------:R-:W-:Y:S01]  /*12bc0*/  FFMA.FTZ R38, R78, UR30, -R48.reuse ;  /* 0x0000001e4e267c23 */ /* 0x100fe20008010830 */
[--C-:B------:R-:W-:Y:S01]  /*12bd0*/  FFMA.FTZ R34, R79, UR30, -R48.reuse ;  /* 0x0000001e4f227c23 */ /* 0x100fe20008010830 */
[--C-:B------:R-:W-:Y:S01]  /*12be0*/  FFMA.FTZ R37, R80, UR30, -R48.reuse ;  /* 0x0000001e50257c23 */ /* 0x100fe20008010830 */
[--C-:B------:R-:W-:Y:S01]  /*12bf0*/  FFMA.FTZ R123, R81, UR30, -R48.reuse ;  /* 0x0000001e517b7c23 */ /* 0x100fe20008010830 */
[----:B------:R-:W0:Y:S01]  /*12c00*/  MUFU.EX2 R43, R43 ;  /* 0x0000002b002b7308 */ /* 0x000e220000000800 */
[----:B-1----:R-:W-:Y:S01]  /*12c10*/  FADD.FTZ R4, R44, R3 ;  /* 0x000000032c047221 */ /* 0x002fe20000010000 */
[----:B------:R-:W-:Y:S01]  /*12c20*/  FFMA.FTZ R33, R82, UR30, -R48 ;  /* 0x0000001e52217c23 */ /* 0x000fe20008010830 */
[----:B------:R-:W-:Y:S01]  /*12c30*/  FADD.FTZ R48, R150, R49 ;  /* 0x0000003196307221 */ /* 0x000fe20000010000 */
[--C-:B------:R-:W-:Y:S01]  /*12c40*/  FFMA.FTZ R124, R67, UR30, -R83.reuse ;  /* 0x0000001e437c7c23 */ /* 0x100fe20008010853 */
[--C-:B------:R-:W-:Y:S01]  /*12c50*/  FFMA.FTZ R21, R68, UR30, -R83.reuse ;  /* 0x0000001e44157c23 */ /* 0x100fe20008010853 */
[--C-:B------:R-:W-:Y:S01]  /*12c60*/  FFMA.FTZ R126, R70, UR30, -R83.reuse ;  /* 0x0000001e467e7c23 */ /* 0x100fe20008010853 */
[----:B------:R-:W-:Y:S01]  /*12c70*/  FADD.FTZ R3, R87, R48 ;  /* 0x0000003057037221 */ /* 0x000fe20000010000 */
[----:B------:R-:W1:Y:S01]  /*12c80*/  MUFU.EX2 R144, R144 ;  /* 0x0000009000907308 */ /* 0x000e620000000800 */
[----:B--2---:R-:W-:Y:S01]  /*12c90*/  FADD.FTZ R4, R151, R4 ;  /* 0x0000000497047221 */ /* 0x004fe20000010000 */
[--C-:B------:R-:W-:Y:S01]  /*12ca0*/  FFMA.FTZ R9, R71, UR30, -R83.reuse ;  /* 0x0000001e47097c23 */ /* 0x100fe20008010853 */
[--C-:B------:R-:W-:Y:S01]  /*12cb0*/  FFMA.FTZ R120, R72, UR30, -R83.reuse ;  /* 0x0000001e48787c23 */ /* 0x100fe20008010853 */
[--C-:B------:R-:W-:Y:S01]  /*12cc0*/  FFMA.FTZ R8, R73, UR30, -R83.reuse ;  /* 0x0000001e49087c23 */ /* 0x100fe20008010853 */
[--C-:B------:R-:W-:Y:S01]  /*12cd0*/  FFMA.FTZ R122, R74, UR30, -R83.reuse ;  /* 0x0000001e4a7a7c23 */ /* 0x100fe20008010853 */
[----:B------:R-:W-:-:S02]  /*12ce0*/  FFMA.FTZ R39, R76, UR30, -R83 ;  /* 0x0000001e4c277c23 */ /* 0x000fc40008010853 */
        /* <DEDUP_REMOVED lines=114> */
.L_x_1745:
[----:B------:R-:W2:Y:S01]  /*13410*/  LDL R49, [R1+0x1c] ;  /* 0x00001c0001317983 */ /* 0x000ea20000100800 */
[----:B------:R-:W-:Y:S01]  /*13420*/  IMAD R15, R15, 0x8, R2 ;  /* 0x000000080f0f7824 */ /* 0x000fe200078e0202 */
[----:B------:R-:W-:Y:S01]  /*13430*/  F2FP.F16.F32.PACK_AB R148, R121, R148 ;  /* 0x000000947994723e */ /* 0x000fe200000000ff */
[----:B------:R-:W-:Y:S01]  /*13440*/  IMAD.U32 R48, RZ, RZ, UR38 ;  /* 0x00000026ff307e24 */ /* 0x000fe2000f8e00ff */
[----:B------:R-:W-:Y:S01]  /*13450*/  F2FP.F16.F32.PACK_AB R120, R8, R120 ;  /* 0x000000780878723e */ /* 0x000fe200000000ff */
        /* <DEDUP_REMOVED lines=68> */
[----:B------:R-:W-:Y:S02]  /*138a0*/  MOV R8, R154 ;  /* 0x0000009a00087202 */ /* 0x000fe40000000f00 */
[C---:B--2---:R-:W-:Y:S01]  /*138b0*/  ISETP.GT.AND P1, PT, R0.reuse, R49, PT ;  /* 0x000000310000720c */ /* 0x044fe20003f24270 */
[----:B------:R-:W-:-:S12]  /*138c0*/  VIADD R0, R0, 0xffffffff ;  /* 0xffffffff00007836 */ /* 0x000fd80000000000 */
[----:B------:R-:W-:Y:S05]  /*138d0*/  @P1 BRA `(.L_x_1746) ;  /* 0xffffffd800241947 */ /* 0x000fea000383ffff */
.L_x_1734:
[----:B------:R-:W2:Y:S02]  /*138e0*/  LDL R5, [R1+0x3c] ;  /* 0x00003c0001057983 */ /* 0x000ea40000100800 */
[----:B--2---:R-:W-:-:S13]  /*138f0*/  ISETP.GE.AND P1, PT, R0, R5, PT ;  /* 0x000000050000720c */ /* 0x004fda0003f26270 */
[----:B------:R-:W-:Y:S05]  /*13900*/  @!P1 BRA `(.L_x_1747) ;  /* 0x0000003800109947 */ /* 0x000fea0003800000 */
[----:B------:R-:W-:Y:S02]  /*13910*/  IMAD.MOV.U32 R5, RZ, RZ, R12 ;  /* 0x000000ffff057224 */ /* 0x000fe400078e000c */
[----:B------:R-:W-:Y:S02]  /*13920*/  IMAD.MOV.U32 R14, RZ, RZ, R13 ;  /* 0x000000ffff0e7224 */ /* 0x000fe400078e000d */
[----:B------:R-:W-:Y:S02]  /*13930*/  IMAD.MOV.U32 R8, RZ, RZ, R154 ;  /* 0x000000ffff087224 */ /* 0x000fe400078e009a */
[----:B------:R-:W-:-:S07]  /*13940*/  IMAD.MOV.U32 R15, RZ, RZ, R19 ;  /* 0x000000ffff0f7224 */ /* 0x000fce00078e0013 */
.L_x_1767:
        /* <DEDUP_REMOVED lines=9> */
.L_x_1749:
        /* <DEDUP_REMOVED lines=8> */
.L_x_1750:
[----:B------:R-:W-:Y:S04]  /*13a60*/  BSSY B0, `(.L_x_1748) ;  /* 0x0000004000007945 */ /* 0x000fe80003800000 */
[----:B-1----:R-:W-:Y:S05]  /*13a70*/  @P2 BRA `(.L_x_1751) ;  /* 0x0000000000082947 */ /* 0x002fea0003800000 */
[----:B------:R-:W1:Y:S02]  /*13a80*/  SYNCS.PHASECHK.TRANS64.TRYWAIT P2, [R9+URZ+0x16830], R12 ;  /* 0x0168300c090075a7 */ /* 0x000e64000804017f */
[----:B-1----:R-:W-:Y:S05]  /*13a90*/  @!P2 BRA `(.L_x_1752) ;  /* 0x000000f8000ca947 */ /* 0x002fea0003800000 */
.L_x_1751:
[----:B------:R-:W-:Y:S05]  /*13aa0*/  BSYNC B0 ;  /* 0x0000000000007941 */ /* 0x000fea0003800000 */
.L_x_1748:
        /* <DEDUP_REMOVED lines=48> */
.L_x_1754:
[----:B------:R-:W-:Y:S01]  /*13db0*/  SHF.L.U32 R8, R8, 0x1f, RZ ;  /* 0x0000001f08087819 */ /* 0x000fe200000006ff */
[----:B------:R-:W-:-:S04]  /*13dc0*/  IMAD R9, R15, 0x8, R2 ;  /* 0x000000080f097824 */ /* 0x000fc800078e0202 */
[----:B------:R0:W1:Y:S01]  /*13dd0*/  SYNCS.PHASECHK.TRANS64.TRYWAIT P1, [R9+URZ+0x16850], R8 ;  /* 0x01685008090075a7 */ /* 0x000062000802017f */
[----:B------:R-:W-:Y:S05]  /*13de0*/  @!P0 BRA `(.L_x_1755) ;  /* 0x0000000000048947 */ /* 0x000fea0003800000 */
[----:B------:R-:W-:Y:S01]  /*13df0*/  BPT.TRAP 0x1 ;  /* 0x000000040000795c */ /* 0x000fe20000300000 */
.L_x_1755:
[----:B-1----:R-:W-:Y:S05]  /*13e00*/  @P1 BRA `(.L_x_1753) ;  /* 0x0000000000081947 */ /* 0x002fea0003800000 */
[----:B------:R-:W1:Y:S02]  /*13e10*/  SYNCS.PHASECHK.TRANS64.TRYWAIT P1, [R9+URZ+0x16850], R8 ;  /* 0x01685008090075a7 */ /* 0x000e64000802017f */
[----:B-1----:R-:W-:Y:S05]  /*13e20*/  @!P1 BRA `(.L_x_1756) ;  /* 0x000000f4003c9947 */ /* 0x002fea0003800000 */
.L_x_1753:
[----:B01----:R-:W-:Y:S01]  /*13e30*/  VIADD R8, R2, 0x400 ;  /* 0x0000040002087836 */ /* 0x003fe20000000000 */
[----:B------:R-:W-:Y:S01]  /*13e40*/  MOV R9, 0x40000040 ;  /* 0x4000004000097802 */ /* 0x000fe20000000f00 */
[----:B------:R-:W-:Y:S05]  /*13e50*/  WARPSYNC.ALL ;  /* 0x0000000000007948 */ /* 0x000fea0003800000 */
[----:B------:R-:W-:Y:S01]  /*13e60*/  SHF.R.U32.HI R8, RZ, 0x4, R8 ;  /* 0x00000004ff087819 */ /* 0x000fe20000011608 */
[----:B------:R-:W-:Y:S01]  /*13e70*/  WARPGROUP.ARRIVE ;  /* 0x00000000000079c5 */ /* 0x000fe20000000000 */
[----:B------:R-:W-:Y:S01]  /*13e80*/  R2UR UR15, R9 ;  /* 0x00000000090f72ca */ /* 0x000fe200000e0000 */
[----:B------:R-:W-:Y:S01]  /*13e90*/  IMAD.MOV.U32 R13, RZ, RZ, 0x40000040 ;  /* 0x40000040ff0d7424 */ /* 0x000fe200078e00ff */
[----:B------:R-:W-:Y:S01]  /*13ea0*/  LOP3.LUT R8, R8, 0x3fff, RZ, 0xc0, !PT ;  /* 0x00003fff08087812 */ /* 0x000fe200078ec0ff */
[----:B------:R-:W-:-:S02]  /*13eb0*/  IMAD.MOV.U32 R9, RZ, RZ, 0x40000040 ;  /* 0x40000040ff097424 */ /* 0x000fc400078e00ff */
[----:B------:R-:W0:Y:S02]  /*13ec0*/  S2R R21, SR_TID.X ;  /* 0x0000000000157919 */ /* 0x000e240000002100 */
        /* <DEDUP_REMOVED lines=58> */
.L_x_1757:
        /* <DEDUP_REMOVED lines=15> */
[----:B------:R-:W-:-:S02]  /*14360*/  IMAD R54, R19, 0x8, R2 ;  /* 0x0000000813367824 */ /* 0x000fc400078e0202 */
[----:B------:R-:W-:Y:S01]  /*14370*/  FMUL.FTZ R39, R44, UR10 ;  /* 0x0000000a2c277c20 */ /* 0x000fe20008410000 */
[----:B------:R-:W-:Y:S01]  /*14380*/  FMUL.FTZ R44, R50, UR10 ;  /* 0x0000000a322c7c20 */ /* 0x000fe20008410000 */
[----:B------:R-:W-:Y:S01]  /*14390*/  FMUL.FTZ R50, R55, UR10 ;  /* 0x0000000a37327c20 */ /* 0x000fe20008410000 */
[----:B------:R-:W-:Y:S02]  /*143a0*/  VIADD R54, R54, 0x16840 ;  /* 0x0001684036367836 */ /* 0x000fe40000000000 */
[----:B------:R-:W-:-:S05]  /*143b0*/  IMAD.U32 R55, RZ, RZ, UR38 ;  /* 0x00000026ff377e24 */ /* 0x000fca000f8e00ff */
[----:B------:R-:W-:Y:S01]  /*143c0*/  PRMT R54, R55, 0x654, R54 ;  /* 0x0000065437367816 */ /* 0x000fe20000000036 */
[----:B------:R-:W4:Y:S03]  /*143d0*/  MUFU.TANH R20, R20 ;  /* 0x0000001400147308 */ /* 0x000f260000002400 */
[----:B------:R5:W-:Y:S05]  /*143e0*/  SYNCS.ARRIVE.TRANS64.RED.A1T0 RZ, [R54+URZ], RZ ;  /* 0x000000ff36ff79a7 */ /* 0x000bea000810043f */
        /* <DEDUP_REMOVED lines=67> */
[----:B------:R-:W-:Y:S01]  /*14820*/  SHF.L.U32 R85, R0, 0x7, RZ ;  /* 0x0000000700557819 */ /* 0x000fe200000006ff */
[----:B------:R-:W1:Y:S03]  /*14830*/  MUFU.TANH R9, R9 ;  /* 0x0000000900097308 */ /* 0x000e660000002400 */
[----:B-----5:R-:W-:-:S05]  /*14840*/  IADD3 R54, -R155, 0x1, -R85 ;  /* 0x000000019b367810 */ /* 0x020fca0007ffe955 */
[----:B------:R-:W2:Y:S01]  /*14850*/  MUFU.TANH R13, R13 ;  /* 0x0000000d000d7308 */ /* 0x000ea20000002400 */
[----:B---3--:R-:W-:-:S07]  /*14860*/  IADD3 R54, -R124, R54, R125 ;  /* 0x000000367c367210 */ /* 0x008fce0007ffe17d */
[----:B------:R-:W3:Y:S08]  /*14870*/  MUFU.TANH R12, R12 ;  /* 0x0000000c000c7308 */ /* 0x000ef00000002400 */
        /* <DEDUP_REMOVED lines=49> */
[----:B------:R-:W-:-:S02]  /*14b90*/  VIADD R121, R54, UR9 ;  /* 0x0000000936797c36 */ /* 0x000fc40008000000 */
[----:B------:R-:W-:Y:S02]  /*14ba0*/  VIADD R120, R54, UR31 ;  /* 0x0000001f36787c36 */ /* 0x000fe40008000000 */
[--C-:B0-----:R-:W-:Y:S02]  /*14bb0*/  IMAD.IADD R87, R121, 0x1, R122.reuse ;  /* 0x0000000179577824 */ /* 0x101fe400078e027a */
        /* <DEDUP_REMOVED lines=14> */
.L_x_1760:
[----:B------:R-:W-:-:S05]  /*14ca0*/  IMAD.U32 R123, RZ, RZ, UR7 ;  /* 0x00000007ff7b7e24 */ /* 0x000fca000f8e00ff */
[----:B------:R-:W-:-:S13]  /*14cb0*/  ISETP.NE.AND P1, PT, R123, 0x1, PT ;  /* 0x000000017b00780c */ /* 0x000fda0003f25270 */
[----:B------:R-:W0:Y:S02]  /*14cc0*/  @P1 LDC.64 R54, c[0x0][0x9e8] ;  /* 0x00027a00ff361b82 */ /* 0x000e240000000a00 */
[----:B0-----:R-:W-:-:S05]  /*14cd0*/  @P1 IMAD.HI.U32 R54, R122, R54, RZ ;  /* 0x000000367a361227 */ /* 0x001fca00078e00ff */
[----:B------:R-:W-:-:S07]  /*14ce0*/  @P1 SHF.R.U32.HI R122, RZ, R55, R54 ;  /* 0x00000037ff7a1219 */ /* 0x000fce0000011636 */
.L_x_1761:
[----:B------:R-:W-:Y:S05]  /*14cf0*/  BSYNC B0 ;  /* 0x0000000000007941 */ /* 0x000fea0003800000 */
.L_x_1759:
[----:B------:R-:W-:-:S04]  /*14d00*/  IMAD R122, R122, R123, -R85 ;  /* 0x0000007b7a7a7224 */ /* 0x000fc800078e0a55 */
[----:B------:R-:W-:-:S05]  /*14d10*/  IMAD.IADD R122, R122, 0x1, -R155 ;  /* 0x000000017a7a7824 */ /* 0x000fca00078e0a9b */
[----:B------:R-:W-:Y:S02]  /*14d20*/  VIMNMX R86, R86, R122, !PT ;  /* 0x0000007a56567248 */ /* 0x000fe40007fe0100 */
[----:B------:R-:W-:-:S07]  /*14d30*/  VIADDMNMX R87, R122, R123, R87, PT ;  /* 0x0000007b7a577246 */ /* 0x000fce0003800157 */
.L_x_1758:
        /* <DEDUP_REMOVED lines=105> */
[----:B------:R-:W-:Y:S02]  /*153d0*/  MOV R13, UR7 ;  /* 0x00000007000d7c02 */ /* 0x000fe40008000f00 */
[----:B------:R-:W-:Y:S02]  /*153e0*/  LOP3.LUT R8, RZ, R8, RZ, 0x33, !PT ;  /* 0x00000008ff087212 */ /* 0x000fe400078e33ff */
[----:B------:R-:W-:-:S13]  /*153f0*/  ISETP.NE.AND P2, PT, R13, 0x1, PT ;  /* 0x000000010d00780c */ /* 0x000fda0003f45270 */
[----:B------:R-:W0:Y:S02]  /*15400*/  @P2 LDC.64 R86, c[0x0][0x9e8] ;  /* 0x00027a00ff562b82 */ /* 0x000e240000000a00 */
[----:B0-----:R-:W-:-:S05]  /*15410*/  @P2 IMAD.HI.U32 R86, R8, R86, RZ ;  /* 0x0000005608562227 */ /* 0x001fca00078e00ff */
[----:B------:R-:W-:-:S04]  /*15420*/  @P2 SHF.R.U32.HI R8, RZ, R87, R86 ;  /* 0x00000057ff082219 */ /* 0x000fc80000011656 */
[----:B------:R-:W-:Y:S01]  /*15430*/  LOP3.LUT R8, RZ, R8, RZ, 0x33, !PT ;  /* 0x00000008ff087212 */ /* 0x000fe200078e33ff */
[----:B------:R-:W-:Y:S06]  /*15440*/  BRA `(.L_x_1765) ;  /* 0x0000000000147947 */ /* 0x000fec0003800000 */
.L_x_1764:
[----:B------:R-:W-:-:S05]  /*15450*/  IMAD.U32 R13, RZ, RZ, UR7 ;  /* 0x00000007ff0d7e24 */ /* 0x000fca000f8e00ff */
[----:B------:R-:W-:-:S13]  /*15460*/  ISETP.NE.AND P2, PT, R13, 0x1, PT ;  /* 0x000000010d00780c */ /* 0x000fda0003f45270 */
[----:B------:R-:W0:Y:S02]  /*15470*/  @P2 LDC.64 R86, c[0x0][0x9e8] ;  /* 0x00027a00ff562b82 */ /* 0x000e240000000a00 */
[----:B0-----:R-:W-:-:S05]  /*15480*/  @P2 IMAD.HI.U32 R86, R8, R86, RZ ;  /* 0x0000005608562227 */ /* 0x001fca00078e00ff */
[----:B------:R-:W-:-:S07]  /*15490*/  @P2 SHF.R.U32.HI R8, RZ, R87, R86 ;  /* 0x00000057ff082219 */ /* 0x000fce0000011656 */
.L_x_1765:
[----:B------:R-:W-:Y:S05]  /*154a0*/  BSYNC B0 ;  /* 0x0000000000007941 */ /* 0x000fea0003800000 */
.L_x_1763:
[----:B------:R-:W-:-:S04]  /*154b0*/  IMAD R8, R8, R13, -R85 ;  /* 0x0000000d08087224 */ /* 0x000fc800078e0a55 */
[----:B------:R-:W-:-:S05]  /*154c0*/  IMAD.IADD R8, R8, 0x1, -R155 ;  /* 0x0000000108087824 */ /* 0x000fca00078e0a9b */
[----:B------:R-:W-:Y:S02]  /*154d0*/  VIADDMNMX R121, R8, R13, R121, PT ;  /* 0x0000000d08797246 */ /* 0x000fe40003800179 */
[----:B------:R-:W-:-:S07]  /*154e0*/  VIMNMX R120, R120, R8, !PT ;  /* 0x0000000878787248 */ /* 0x000fce0007fe0100 */
.L_x_1762:
[----:B------:R-:W-:Y:S01]  /*154f0*/  FMNMX.FTZ R13, R9, R14, !PT ;  /* 0x0000000e090d7209 */ /* 0x000fe20007810000 */
[----:B------:R-:W-:Y:S01]  /*15500*/  UMOV UR30, UR6 ;  /* 0x00000006001e7c82 */ /* 0x000fe20008000000 */
        /* <DEDUP_REMOVED lines=49> */
[----:B------:R-:W-:Y:S02]  /*15820*/  FSEL R34, R34, -INF , !P2 ;  /* 0xff80000022227808 */ /* 0x000fe40005000000 */
[----:B------:R-:W-:Y:S02]  /*15830*/  ISETP.GT.AND P2, PT, R120, 0x21, P1 ;  /* 0x000000217800780c */ /* 0x000fe40000f44270 */
[----:B------:R-:W-:Y:S02]  /*15840*/  FMNMX.FTZ R8, R71, R8, !PT ;  /* 0x0000000847087209 */ /* 0x000fe40007810000 */
[----:B------:R-:W-:-:S02]  /*15850*/  FSEL R40, R40, -INF , !P3 ;  /* 0xff80000028287808 */ /* 0x000fc40005800000 */
[----:B------:R-:W-:Y:S02]  /*15860*/  ISETP.GT.AND P3, PT, R120, 0x30, P1 ;  /* 0x000000307800780c */ /* 0x000fe40000f64270 */
[----:B------:R-:W-:Y:S02]  /*15870*/  ISETP.LT.OR P2, PT, R121, 0x22, P2 ;  /* 0x000000227900780c */ /* 0x000fe40001741670 */
[----:B------:R-:W-:Y:S02]  /*15880*/  FMNMX.FTZ R8, R73, R8, !PT ;  /* 0x0000000849087209 */ /* 0x000fe40007810000 */
[----:B------:R-:W-:Y:S02]  /*15890*/  ISETP.LT.OR P3, PT, R121, 0x31, P3 ;  /* 0x000000317900780c */ /* 0x000fe40001f61670 */
[----:B------:R-:W-:Y:S02]  /*158a0*/  FSEL R38, R38, -INF , !P2 ;  /* 0xff80000026267808 */ /* 0x000fe40005000000 */
[----:B------:R-:W-:-:S02]  /*158b0*/  ISETP.GT.AND P2, PT, R120, 0x29, P1 ;  /* 0x000000297800780c */ /* 0x000fc40000f44270 */
[----:B------:R-:W-:Y:S02]  /*158c0*/  FMNMX.FTZ R8, R75, R8, !PT ;  /* 0x000000084b087209 */ /* 0x000fe40007810000 */
[----:B------:R-:W-:Y:S02]  /*158d0*/  FSEL R44, R44, -INF , !P3 ;  /* 0xff8000002c2c7808 */ /* 0x000fe40005800000 */
[----:B------:R-:W-:Y:S02]  /*158e0*/  ISETP.GT.AND P3, PT, R120, 0x38, P1 ;  /* 0x000000387800780c */ /* 0x000fe40000f64270 */
[----:B------:R-:W-:Y:S02]  /*158f0*/  ISETP.LT.OR P2, PT, R121, 0x2a, P2 ;  /* 0x0000002a7900780c */ /* 0x000fe40001741670 */
[----:B------:R-:W-:Y:S02]  /*15900*/  FMNMX.FTZ R8, R77, R8, !PT ;  /* 0x000000084d087209 */ /* 0x000fe40007810000 */
[----:B------:R-:W-:-:S02]  /*15910*/  ISETP.LT.OR P3, PT, R121, 0x39, P3 ;  /* 0x000000397900780c */ /* 0x000fc40001f61670 */
[----:B------:R-:W-:Y:S02]  /*15920*/  FSEL R42, R42, -INF , !P2 ;  /* 0xff8000002a2a7808 */ /* 0x000fe40005000000 */
[----:B------:R-:W-:Y:S02]  /*15930*/  FMNMX.FTZ R8, R79, R8, !PT ;  /* 0x000000084f087209 */ /* 0x000fe40007810000 */
[----:B------:R-:W-:Y:S02]  /*15940*/  ISETP.GT.AND P2, PT, R120, 0x31, P1 ;  /* 0x000000317800780c */ /* 0x000fe40000f44270 */
[----:B------:R-:W-:Y:S02]  /*15950*/  FSEL R48, R48, -INF , !P3 ;  /* 0xff80000030307808 */ /* 0x000fe40005800000 */
[----:B------:R-:W-:Y:S02]  /*15960*/  ISETP.GT.AND P3, PT, R120, 0x40, P1 ;  /* 0x000000407800780c */ /* 0x000fe40000f64270 */
[----:B------:R-:W-:-:S02]  /*15970*/  FMNMX.FTZ R8, R81, R8, !PT ;  /* 0x0000000851087209 */ /* 0x000fc40007810000 */
[C---:B------:R-:W-:Y:S02]  /*15980*/  ISETP.LT.OR P2, PT, R121.reuse, 0x32, P2 ;  /* 0x000000327900780c */ /* 0x040fe40001741670 */
[----:B------:R-:W-:Y:S02]  /*15990*/  ISETP.LT.OR P3, PT, R121, 0x41, P3 ;  /* 0x000000417900780c */ /* 0x000fe40001f61670 */
[----:B------:R-:W-:Y:S02]  /*159a0*/  FMNMX.FTZ R8, R83, R8, !PT ;  /* 0x0000000853087209 */ /* 0x000fe40007810000 */
[----:B------:R-:W-:Y:S02]  /*159b0*/  FSEL R46, R46, -INF , !P2 ;  /* 0xff8000002e2e7808 */ /* 0x000fe40005000000 */
[----:B------:R-:W-:Y:S01]  /*159c0*/  ISETP.GT.AND P2, PT, R120, 0x39, P1 ;  /* 0x000000397800780c */ /* 0x000fe20000f44270 */
[----:B------:R-:W0:Y:S01]  /*159d0*/  SHFL.BFLY PT, R13, R8, 0x2, 0x1f ;  /* 0x0c401f00080d7f89 */ /* 0x000e2200000e0000 */
[----:B------:R-:W-:-:S02]  /*159e0*/  FSEL R52, R52, -INF , !P3 ;  /* 0xff80000034347808 */ /* 0x000fc40005800000 */
[----:B------:R-:W-:Y:S02]  /*159f0*/  ISETP.GT.AND P3, PT, R120, 0x48, P1 ;  /* 0x000000487800780c */ /* 0x000fe40000f64270 */
[C---:B------:R-:W-:Y:S02]  /*15a00*/  ISETP.LT.OR P2, PT, R121.reuse, 0x3a, P2 ;  /* 0x0000003a7900780c */ /* 0x040fe40001741670 */
[----:B------:R-:W-:Y:S02]  /*15a10*/  ISETP.LT.OR P3, PT, R121, 0x49, P3 ;  /* 0x000000497900780c */ /* 0x000fe40001f61670 */
[----:B------:R-:W-:Y:S02]  /*15a20*/  FSEL R50, R50, -INF , !P2 ;  /* 0xff80000032327808 */ /* 0x000fe40005000000 */
[----:B------:R-:W-:Y:S02]  /*15a30*/  ISETP.GT.AND P2, PT, R120, 0x41, P1 ;  /* 0x000000417800780c */ /* 0x000fe40000f44270 */
        /* <DEDUP_REMOVED lines=12> */
[----:B0-----:R-:W-:-:S02]  /*15b00*/  FMNMX.FTZ R55, R8, R13, !PT ;  /* 0x0000000d08377209 */ /* 0x001fc40007810000 */
[----:B------:R-:W-:Y:S02]  /*15b10*/  FSEL R66, R66, -INF , !P3 ;  /* 0xff80000042427808 */ /* 0x000fe40005800000 */
[----:B------:R-:W-:Y:S01]  /*15b20*/  ISETP.GT.AND P3, PT, R120, 0x60, P1 ;  /* 0x000000607800780c */ /* 0x000fe20000f64270 */
[----:B------:R-:W0:Y:S01]  /*15b30*/  SHFL.BFLY PT, R86, R55, 0x1, 0x1f ;  /* 0x0c201f0037567f89 */ /* 0x000e2200000e0000 */
[C---:B------:R-:W-:Y:S02]  /*15b40*/  ISETP.LT.OR P2, PT, R121.reuse, 0x52, P2 ;  /* 0x000000527900780c */ /* 0x040fe40001741670 */
[----:B------:R-:W-:Y:S02]  /*15b50*/  ISETP.LT.OR P3, PT, R121, 0x61, P3 ;  /* 0x000000617900780c */ /* 0x000fe40001f61670 */
[----:B------:R-:W-:Y:S02]  /*15b60*/  FSEL R64, R64, -INF , !P2 ;  /* 0xff80000040407808 */ /* 0x000fe40005000000 */
[----:B------:R-:W-:-:S02]  /*15b70*/  ISETP.GT.AND P2, PT, R120, 0x59, P1 ;  /* 0x000000597800780c */ /* 0x000fc40000f44270 */
[----:B------:R-:W-:Y:S02]  /*15b80*/  FSEL R70, R70, -INF , !P3 ;  /* 0xff80000046467808 */ /* 0x000fe40005800000 */
[----:B------:R-:W-:Y:S02]  /*15b90*/  ISETP.GT.AND P3, PT, R120, 0x68, P1 ;  /* 0x000000687800780c */ /* 0x000fe40000f64270 */
        /* <DEDUP_REMOVED lines=11> */
[----:B0-----:R-:W-:Y:S02]  /*15c50*/  FMNMX.FTZ R13, R55, R86, !PT ;  /* 0x00000056370d7209 */ /* 0x001fe40007810000 */
[----:B------:R-:W-:Y:S02]  /*15c60*/  ISETP.GT.AND P3, PT, R120, 0x71, P1 ;  /* 0x000000717800780c */ /* 0x000fe40000f64270 */
[----:B------:R-:W-:Y:S01]  /*15c70*/  ISETP.LT.OR P2, PT, R121, 0x6a, P2 ;  /* 0x0000006a7900780c */ /* 0x000fe20001741670 */
[----:B------:R-:W-:Y:S01]  /*15c80*/  FMUL.FTZ R8, R13, UR30 ;  /* 0x0000001e0d087c20 */ /* 0x000fe20008410000 */
[----:B------:R-:W-:Y:S02]  /*15c90*/  ISETP.LT.OR P3, PT, R121, 0x72, P3 ;  /* 0x000000727900780c */ /* 0x000fe40001f61670 */
[----:B------:R-:W-:-:S02]  /*15ca0*/  FSEL R76, R76, -INF , !P2 ;  /* 0xff8000004c4c7808 */ /* 0x000fc40005000000 */
[----:B------:R-:W-:Y:S02]  /*15cb0*/  FSETP.NEU.FTZ.AND P2, PT, R13, -INF , PT ;  /* 0xff8000000d00780b */ /* 0x000fe40003f5d000 */
[----:B------:R-:W-:Y:S02]  /*15cc0*/  FSEL R80, R80, -INF , !P3 ;  /* 0xff80000050507808 */ /* 0x000fe40005800000 */
[----:B------:R-:W-:Y:S02]  /*15cd0*/  ISETP.GT.AND P3, PT, R120, RZ, P1 ;  /* 0x000000ff7800720c */ /* 0x000fe40000f64270 */
[----:B------:R-:W-:Y:S02]  /*15ce0*/  FSEL R8, R8, RZ, P2 ;  /* 0x000000ff08087208 */ /* 0x000fe40001000000 */
[----:B------:R-:W-:-:S03]  /*15cf0*/  ISETP.LT.OR P3, PT, R121, 0x1, P3 ;  /* 0x000000017900780c */ /* 0x000fc60001f61670 */
[--C-:B------:R-:W-:Y:S01]  /*15d00*/  FFMA.FTZ R148, R9, UR30, -R8.reuse ;  /* 0x0000001e09947c23 */ /* 0x100fe20008010808 */
[--C-:B------:R-:W-:Y:S01]  /*15d10*/  FFMA.FTZ R9, R54, UR30, -R8.reuse ;  /* 0x0000001e36097c23 */ /* 0x100fe20008010808 */
[----:B------:R-:W-:Y:S01]  /*15d20*/  FSEL R54, R12, -INF , !P3 ;  /* 0xff8000000c367808 */ /* 0x000fe20005800000 */
[--C-:B------:R-:W-:Y:S01]  /*15d30*/  FFMA.FTZ R144, R27, UR30, -R8.reuse ;  /* 0x0000001e1b907c23 */ /* 0x100fe20008010808 */
[--C-:B------:R-:W-:Y:S01]  /*15d40*/  FFMA.FTZ R140, R35, UR30, -R8.reuse ;  /* 0x0000001e238c7c23 */ /* 0x100fe20008010808 */
[----:B------:R-:W-:Y:S01]  /*15d50*/  ISETP.GT.AND P3, PT, R120, 0x78, P1 ;  /* 0x000000787800780c */ /* 0x000fe20000f64270 */
        /* <DEDUP_REMOVED lines=19> */
[----:B------:R-:W-:Y:S01]  /*15e90*/  FSEL R84, R84, -INF , !P1 ;  /* 0xff80000054547808 */ /* 0x000fe20004800000 */
[--C-:B------:R-:W-:Y:S01]  /*15ea0*/  FFMA.FTZ R136, R43, UR30, -R8.reuse ;  /* 0x0000001e2b887c23 */ /* 0x100fe20008010808 */
[----:B------:R-:W-:Y:S01]  /*15eb0*/  FMNMX.FTZ R27, R30, R27, !PT ;  /* 0x0000001b1e1b7209 */ /* 0x000fe20007810000 */
[--C-:B------:R-:W-:Y:S01]  /*15ec0*/  FFMA.FTZ R29, R45, UR30, -R8.reuse ;  /* 0x0000001e2d1d7c23 */ /* 0x100fe20008010808 */
[--C-:B------:R-:W-:Y:S01]  /*15ed0*/  FFMA.FTZ R132, R51, UR30, -R8.reuse ;  /* 0x0000001e33847c23 */ /* 0x100fe20008010808 */
        /* <DEDUP_REMOVED lines=37> */
[----:B------:R0:W-:Y:S02]  /*16130*/  MUFU.EX2 R27, R49 ;  /* 0x00000031001b7308 */ /* 0x0001e40000000800 */
        /* <DEDUP_REMOVED lines=12> */
[----:B------:R-:W-:-:S05]  /*16200*/  FMNMX.FTZ R12, R84, R35, !PT ;  /* 0x00000023540c7209 */ /* 0x000fca0007810000 */
[----:B------:R-:W1:Y:S01]  /*16210*/  SHFL.BFLY PT, R35, R12, 0x2, 0x1f ;  /* 0x0c401f000c237f89 */ /* 0x000e6200000e0000 */
[----:B------:R-:W-:Y:S08]  /*16220*/  MUFU.EX2 R142, R142 ;  /* 0x0000008e008e7308 */ /* 0x000ff00000000800 */
[----:B------:R-:W-:Y:S08]  /*16230*/  MUFU.EX2 R31, R31 ;  /* 0x0000001f001f7308 */ /* 0x000ff00000000800 */
[----:B------:R-:W-:Y:S01]  /*16240*/  MUFU.EX2 R136, R136 ;  /* 0x0000008800887308 */ /* 0x000fe20000000800 */
[----:B-1----:R-:W-:Y:S01]  /*16250*/  FMNMX.FTZ R12, R12, R35, !PT ;  /* 0x000000230c0c7209 */ /* 0x002fe20007810000 */
[----:B------:R-:W-:-:S06]  /*16260*/  FFMA.FTZ R35, R79, UR30, -R8 ;  /* 0x0000001e4f237c23 */ /* 0x000fcc0008010808 */
[----:B------:R-:W-:Y:S01]  /*16270*/  MUFU.EX2 R29, R29 ;  /* 0x0000001d001d7308 */ /* 0x000fe20000000800 */
[----:B------:R-:W1:Y:S07]  /*16280*/  SHFL.BFLY PT, R47, R12, 0x1, 0x1f ;  /* 0x0c201f000c2f7f89 */ /* 0x000e6e00000e0000 */
[----:B------:R-:W-:Y:S08]  /*16290*/  MUFU.EX2 R138, R138 ;  /* 0x0000008a008a7308 */ /* 0x000ff00000000800 */
[----:B------:R-:W-:Y:S08]  /*162a0*/  MUFU.EX2 R132, R132 ;  /* 0x0000008400847308 */ /* 0x000ff00000000800 */
[----:B------:R-:W-:Y:S01]  /*162b0*/  MUFU.EX2 R24, R24 ;  /* 0x0000001800187308 */ /* 0x000fe20000000800 */
[----:B-1----:R-:W-:-:S02]  /*162c0*/  FMNMX.FTZ R12, R12, R47, !PT ;  /* 0x0000002f0c0c7209 */ /* 0x002fc40007810000 */
[----:B------:R-:W-:Y:S02]  /*162d0*/  FSEL R47, R13, RZ, P2 ;  /* 0x000000ff0d2f7208 */ /* 0x000fe40001000000 */
[C---:B------:R-:W-:Y:S01]  /*162e0*/  FSETP.NEU.FTZ.AND P1, PT, R12.reuse, -INF , PT ;  /* 0xff8000000c00780b */ /* 0x040fe20003f3d000 */
[----:B0-----:R-:W-:Y:S02]  /*162f0*/  FMUL.FTZ R49, R12, UR30 ;  /* 0x0000001e0c317c20 */ /* 0x001fe40008410000 */
[----:B------:R-:W-:Y:S01]  /*16300*/  MUFU.EX2 R134, R134 ;  /* 0x0000008600867308 */ /* 0x000fe20000000800 */
[----:B------:R-:W-:-:S04]  /*16310*/  FADD.FTZ R47, -R47, R14 ;  /* 0x0000000e2f2f7221 */ /* 0x000fc80000010100 */
[----:B------:R-:W-:Y:S01]  /*16320*/  FMUL.FTZ R8, R47, UR30 ;  /* 0x0000001e2f087c20 */ /* 0x000fe20008410000 */
[----:B------:R-:W-:Y:S02]  /*16330*/  FSEL R47, R49, RZ, P1 ;  /* 0x000000ff312f7208 */ /* 0x000fe40000800000 */
[----:B------:R-:W-:Y:S03]  /*16340*/  MUFU.EX2 R45, R45 ;  /* 0x0000002d002d7308 */ /* 0x000fe60000000800 */
[--C-:B------:R-:W-:Y:S01]  /*16350*/  FFMA.FTZ R147, R32, UR30, -R47.reuse ;  /* 0x0000001e20937c23 */ /* 0x100fe2000801082f */
[----:B------:R-:W-:Y:S01]  /*16360*/  FSEL R32, R12, RZ, P1 ;  /* 0x000000ff0c207208 */ /* 0x000fe20000800000 */
[--C-:B------:R-:W-:Y:S01]  /*16370*/  FFMA.FTZ R149, R54, UR30, -R47.reuse ;  /* 0x0000001e36957c23 */ /* 0x100fe2000801082f */
[--C-:B------:R-:W-:Y:S01]  /*16380*/  FFMA.FTZ R51, R20, UR30, -R47.reuse ;  /* 0x0000001e14337c23 */ /* 0x100fe2000801082f */
[----:B------:R-:W-:Y:S01]  /*16390*/  FFMA.FTZ R151, R25, UR30, -R47 ;  /* 0x0000001e19977c23 */ /* 0x000fe2000801082f */
[----:B------:R-:W0:Y:S01]  /*163a0*/  MUFU.EX2 R8, R8 ;  /* 0x0000000800087308 */ /* 0x000e220000000800 */
[----:B------:R-:W-:Y:S01]  /*163b0*/  FADD.FTZ R5, -R32, R5 ;  /* 0x0000000520057221 */ /* 0x000fe20000010100 */
[--C-:B------:R-:W-:Y:S01]  /*163c0*/  FFMA.FTZ R49, R26, UR30, -R47.reuse ;  /* 0x0000001e1a317c23 */ /* 0x100fe2000801082f */
[--C-:B------:R-:W-:Y:S01]  /*163d0*/  FFMA.FTZ R145, R28, UR30, -R47.reuse ;  /* 0x0000001e1c917c23 */ /* 0x100fe2000801082f */
[--C-:B------:R-:W-:Y:S01]  /*163e0*/  FFMA.FTZ R30, R30, UR30, -R47.reuse ;  /* 0x0000001e1e1e7c23 */ /* 0x100fe2000801082f */
[----:B------:R-:W-:Y:S01]  /*163f0*/  FMUL.FTZ R5, R5, UR30 ;  /* 0x0000001e05057c20 */ /* 0x000fe20008410000 */
        /* <DEDUP_REMOVED lines=27> */
[----:B-1----:R-:W-:Y:S01]  /*165b0*/  FFMA.FTZ R48, R5, R3, R149 ;  /* 0x0000000305307223 */ /* 0x002fe20000010095 */
[----:B------:R-:W-:Y:S01]  /*165c0*/  FADD.FTZ R3, R9, R4 ;  /* 0x0000000409037221 */ /* 0x000fe20000010000 */
[--C-:B------:R-:W-:Y:S01]  /*165d0*/  FFMA.FTZ R36, R80, UR30, -R47.reuse ;  /* 0x0000001e50247c23 */ /* 0x100fe2000801082f */
[--C-:B------:R-:W-:Y:S01]  /*165e0*/  FFMA.FTZ R123, R82, UR30, -R47.reuse ;  /* 0x0000001e527b7c23 */ /* 0x100fe2000801082f */
[----:B------:R-:W-:Y:S01]  /*165f0*/  FFMA.FTZ R34, R84, UR30, -R47 ;  /* 0x0000001e54227c23 */ /* 0x000fe2000801082f */
[----:B------:R-:W-:-:S02]  /*16600*/  FADD.FTZ R4, R150, R3 ;  /* 0x0000000396047221 */ /* 0x000fc40000010000 */
[----:B------:R-:W1:Y:S01]  /*16610*/  MUFU.EX2 R49, R49 ;  /* 0x0000003100317308 */ /* 0x000e620000000800 */
[----:B0-----:R-:W-:Y:S01]  /*16620*/  FADD.FTZ R48, R51, R48 ;  /* 0x0000003033307221 */ /* 0x001fe20000010000 */
[----:B------:R-:W-:-:S04]  /*16630*/  FADD.FTZ R3, R21, R4 ;  /* 0x0000000415037221 */ /* 0x000fc80000010000 */
[----:B------:R-:W-:Y:S02]  /*16640*/  FADD.FTZ R4, R144, R3 ;  /* 0x0000000390047221 */ /* 0x000fe40000010000 */
[----:B------:R-:W0:Y:S01]  /*16650*/  MUFU.EX2 R145, R145 ;  /* 0x0000009100917308 */ /* 0x000e220000000800 */
[----:B--2---:R-:W-:Y:S01]  /*16660*/  FADD.FTZ R48, R151, R48 ;  /* 0x0000003097307221 */ /* 0x004fe20000010000 */
[----:B------:R-:W-:-:S06]  /*16670*/  FADD.FTZ R53, R85, R4 ;  /* 0x0000000455357221 */ /* 0x000fcc0000010000 */
[----:B------:R-:W2:Y:S01]  /*16680*/  MUFU.EX2 R30, R30 ;  /* 0x0000001e001e7308 */ /* 0x000ea20000000800 */
[----:B-1----:R-:W-:-:S07]  /*16690*/  FADD.FTZ R48, R49, R48 ;  /* 0x0000003031307221 */ /* 0x002fce0000010000 */
        /* <DEDUP_REMOVED lines=9> */
[----:B-1----:R-:W-:Y:S01]  /*16730*/  FADD.FTZ R3, R147, R4 ;  /* 0x0000000493037221 */ /* 0x002fe20000010000 */
[----:B------:R-:W-:-:S06]  /*16740*/  FADD.FTZ R48, R142, R53 ;  /* 0x000000358e307221 */ /* 0x000fcc0000010000 */
[----:B------:R-:W1:Y:S01]  /*16750*/  MUFU.EX2 R26, R26 ;  /* 0x0000001a001a7308 */ /* 0x000e620000000800 */
[----:B0-----:R-:W-:-:S07]  /*16760*/  FADD.FTZ R4, R28, R3 ;  /* 0x000000031c047221 */ /* 0x001fce0000010000 */
[----:B------:R-:W0:Y:S01]  /*16770*/  MUFU.EX2 R143, R143 ;  /* 0x0000008f008f7308 */ /* 0x000e220000000800 */
[----:B--2---:R-:W-:-:S07]  /*16780*/  FADD.FTZ R3, R141, R4 ;  /* 0x000000048d037221 */ /* 0x004fce0000010000 */
[----:B------:R-:W2:Y:S01]  /*16790*/  MUFU.EX2 R25, R25 ;  /* 0x0000001900197308 */ /* 0x000ea20000000800 */
[----:B-1----:R-:W-:Y:S01]  /*167a0*/  FADD.FTZ R4, R26, R3 ;  /* 0x000000031a047221 */ /* 0x002fe20000010000 */
[----:B------:R-:W-:-:S04]  /*167b0*/  FADD.FTZ R3, R31, R48 ;  /* 0x000000301f037221 */ /* 0x000fc80000010000 */
[----:B------:R-:W-:Y:S02]  /*167c0*/  FADD.FTZ R48, R136, R3 ;  /* 0x0000000388307221 */ /* 0x000fe40000010000 */
        /* <DEDUP_REMOVED lines=10> */
[----:B------:R-:W-:-:S04]  /*16870*/  FADD.FTZ R53, R24, R53 ;  /* 0x0000003518357221 */ /* 0x000fc80000010000 */
[----:B------:R-:W-:Y:S02]  /*16880*/  FADD.FTZ R48, R134, R53 ;  /* 0x0000003586307221 */ /* 0x000fe40000010000 */
        /* <DEDUP_REMOVED lines=10> */
[----:B------:R-:W-:-:S06]  /*16930*/  FADD.FTZ R3, R45, R48 ;  /* 0x000000302d037221 */ /* 0x000fcc0000010000 */
        /* <DEDUP_REMOVED lines=48> */
[----:B-1----:R-:W-:-:S03]  /*16c40*/  FADD.FTZ R4, R14, R53 ;  /* 0x000000350e047221 */ /* 0x002fc60000010000 */
[----:B0-----:R-:W-:Y:S01]  /*16c50*/  FADD.FTZ R3, R34, R3 ;  /* 0x0000000322037221 */ /* 0x001fe20000010000 */
[----:B------:R-:W-:Y:S06]  /*16c60*/  @!P0 BRA `(.L_x_1766) ;  /* 0x0000000000048947 */ /* 0x000fec0003800000 */
[----:B------:R-:W-:Y:S01]  /*16c70*/  BPT.TRAP 0x1 ;  /* 0x000000040000795c */ /* 0x000fe20000300000 */
.L_x_1766:
[----:B------:R-:W2:Y:S01]  /*16c80*/  LDL R50, [R1+0x3c] ;  /* 0x00003c0001327983 */ /* 0x000ea20000100800 */
[----:B------:R-:W-:Y:S01]  /*16c90*/  IMAD R15, R15, 0x8, R2 ;  /* 0x000000080f0f7824 */ /* 0x000fe200078e0202 */
[----:B------:R-:W-:Y:S01]  /*16ca0*/  F2FP.F16.F32.PACK_AB R122, R14, R122 ;  /* 0x0000007a0e7a723e */ /* 0x000fe200000000ff */
        /* <DEDUP_REMOVED lines=70> */
[----:B0-----:R-:W-:Y:S02]  /*17110*/  MOV R15, R19 ;  /* 0x00000013000f7202 */ /* 0x001fe40000000f00 */
[C---:B--2---:R-:W-:Y:S01]  /*17120*/  ISETP.GT.AND P1, PT, R0.reuse, R50, PT ;  /* 0x000000320000720c */ /* 0x044fe20003f24270 */
[----:B------:R-:W-:-:S12]  /*17130*/  VIADD R0, R0, 0xffffffff ;  /* 0xffffffff00007836 */ /* 0x000fd80000000000 */
[----:B------:R-:W-:Y:S05]  /*17140*/  @P1 BRA `(.L_x_1767) ;  /* 0xffffffc800001947 */ /* 0x000fea000383ffff */
.L_x_1747:
[----:B------:R-:W-:Y:S05]  /*17150*/  WARPSYNC.ALL ;  /* 0x0000000000007948 */ /* 0x000fea0003800000 */
[----:B------:R-:W-:Y:S06]  /*17160*/  BAR.ARV 0x8, 0x200 ;  /* 0x0208000000007b1d */ /* 0x000fec0000002000 */
[----:B------:R-:W-:Y:S05]  /*17170*/  @!P0 BRA `(.L_x_1768) ;  /* 0x0000000000048947 */ /* 0x000fea0003800000 */
[----:B------:R-:W-:Y:S01]  /*17180*/  BPT.TRAP 0x1 ;  /* 0x000000040000795c */ /* 0x000fe20000300000 */
.L_x_1768:
[----:B------:R-:W-:Y:S01]  /*17190*/  IMAD R11, R19, 0x8, R2 ;  /* 0x00000008130b7824 */ /* 0x000fe200078e0202 */
[----:B------:R-:W-:-:S04]  /*171a0*/  SHF.L.U32 R0, R154, 0x1f, RZ ;  /* 0x0000001f9a007819 */ /* 0x000fc800000006ff */
[----:B------:R0:W1:Y:S01]  /*171b0*/  SYNCS.PHASECHK.TRANS64.TRYWAIT P1, [R11+URZ+0x16850], R0 ;  /* 0x016850000b0075a7 */ /* 0x000062000802017f */
[----:B------:R-:W-:Y:S05]  /*171c0*/  @!P0 BRA `(.L_x_1769) ;  /* 0x0000000000048947 */ /* 0x000fea0003800000 */
[----:B------:R-:W-:Y:S01]  /*171d0*/  BPT.TRAP 0x1 ;  /* 0x000000040000795c */ /* 0x000fe20000300000 */
.L_x_1769:
[----:B------:R-:W-:-:S05]  /*171e0*/  VIADD R2, R2, 0x400 ;  /* 0x0000040002027836 */ /* 0x000fca0000000000 */
[----:B------:R-:W-:-:S04]  /*171f0*/  SHF.R.U32.HI R2, RZ, 0x4, R2 ;  /* 0x00000004ff027819 */ /* 0x000fc80000011602 */
[----:B------:R-:W-:Y:S01]  /*17200*/  LOP3.LUT R2, R2, 0x3fff, RZ, 0xc0, !PT ;  /* 0x00003fff02027812 */ /* 0x000fe200078ec0ff */
[----:B-1----:R-:W-:Y:S06]  /*17210*/  @P1 BRA `(.L_x_1770) ;  /* 0x0000000000081947 */ /* 0x002fec0003800000 */
[----:B------:R-:W1:Y:S02]  /*17220*/  SYNCS.PHASECHK.TRANS64.TRYWAIT P1, [R11+URZ+0x16850], R0 ;  /* 0x016850000b0075a7 */ /* 0x000e64000802017f */
[----:B-1----:R-:W-:Y:S05]  /*17230*/  @!P1 BRA `(.L_x_1771) ;  /* 0x000000c0004c9947 */ /* 0x002fea0003800000 */
.L_x_1770:
[----:B------:R-:W-:Y:S01]  /*17240*/  IMAD R6, R19, 0x400, R2 ;  /* 0x0000040013067824 */ /* 0x000fe200078e0202 */
[----:B------:R-:W-:Y:S05]  /*17250*/  WARPSYNC.ALL ;  /* 0x0000000000007948 */ /* 0x000fea0003800000 */
[----:B------:R-:W-:Y:S01]  /*17260*/  IMAD.MOV.U32 R7, RZ, RZ, 0x40000040 ;  /* 0x40000040ff077424 */ /* 0x000fe200078e00ff */
[C---:B------:R-:W-:Y:S01]  /*17270*/  R2UR UR6, R6.reuse ;  /* 0x00000000060672ca */ /* 0x040fe200000e0000 */
[----:B------:R-:W-:Y:S01]  /*17280*/  WARPGROUP.ARRIVE ;  /* 0x00000000000079c5 */ /* 0x000fe20000000000 */
[----:B------:R-:W-:Y:S01]  /*17290*/  VIADD R8, R6, 0x80 ;  /* 0x0000008006087836 */ /* 0x000fe20000000000 */
[----:B------:R-:W2:Y:S01]  /*172a0*/  SHFL.BFLY PT, R5, R4, 0x2, 0x1f ;  /* 0x0c401f0004057f89 */ /* 0x000ea200000e0000 */
[----:B------:R-:W-:Y:S01]  /*172b0*/  R2UR UR7, R7 ;  /* 0x00000000070772ca */ /* 0x000fe200000e0000 */
[----:B------:R-:W-:-:S02]  /*172c0*/  IMAD.MOV.U32 R9, RZ, RZ, 0x40000040 ;  /* 0x40000040ff097424 */ /* 0x000fc400078e00ff */
[----:B01----:R-:W0:Y:S01]  /*172d0*/  SHFL.BFLY PT, R0, R3, 0x2, 0x1f ;  /* 0x0c401f0003007f89 */ /* 0x003e2200000e0000 */
[----:B------:R-:W-:Y:S02]  /*172e0*/  IMAD.MOV.U32 R7, RZ, RZ, 0x40000040 ;  /* 0x40000040ff077424 */ /* 0x000fe400078e00ff */
[----:B------:R-:W-:-:S07]  /*172f0*/  IMAD.U32 R20, RZ, RZ, UR30 ;  /* 0x0000001eff147e24 */ /* 0x000fce000f8e00ff */
[----:B------:R-:W-:Y:S01]  /*17300*/  HGMMA.64x64x16.F32 R88, R148, gdesc[UR4].tnspB, R88, gsb0 ;  /* 0x40e0000494587df0 */ /* 0x000fe20008000858 */
[----:B------:R-:W-:Y:S01]  /*17310*/  R2UR UR6, R8 ;  /* 0x00000000080672ca */ /* 0x000fe200000e0000 */
[----:B------:R-:W-:Y:S01]  /*17320*/  VIADD R8, R6, 0x100 ;  /* 0x0000010006087836 */ /* 0x000fe20000000000 */
[----:B------:R-:W-:Y:S01]  /*17330*/  R2UR UR7, R9 ;  /* 0x00000000090772ca */ /* 0x000fe200000e0000 */
[----:B------:R-:W-:Y:S02]  /*17340*/  IMAD.MOV.U32 R9, RZ, RZ, 0x40000040 ;  /* 0x40000040ff097424 */ /* 0x000fe400078e00ff */
[----:B--2---:R-:W-:Y:S01]  /*17350*/  FADD.FTZ R5, R5, R4 ;  /* 0x0000000405057221 */ /* 0x004fe20000010000 */
[----:B------:R-:W-:Y:S02]  /*17360*/  IMAD.MOV.U32 R4, RZ, RZ, RZ ;  /* 0x000000ffff047224 */ /* 0x000fe400078e00ff */
[----:B0-----:R-:W-:Y:S01]  /*17370*/  FADD.FTZ R2, R0, R3 ;  /* 0x0000000300027221 */ /* 0x001fe20000010000 */
[----:B------:R-:W-:Y:S01]  /*17380*/  IMAD.MOV.U32 R3, RZ, RZ, -0x800000 ;  /* 0xff800000ff037424 */ /* 0x000fe200078e00ff */
[----:B------:R-:W0:Y:S02]  /*17390*/  SHFL.BFLY PT, R0, R5, 0x1, 0x1f ;  /* 0x0c201f0005007f89 */ /* 0x000e2400000e0000 */
[----:B0-----:R-:W-:Y:S01]  /*173a0*/  FADD.FTZ R10, R5, R0 ;  /* 0x00000000050a7221 */ /* 0x001fe20000010000 */
[----:B------:R-:W-:-:S04]  /*173b0*/  IMAD.MOV.U32 R0, RZ, RZ, -0x800000 ;  /* 0xff800000ff007424 */ /* 0x000fc800078e00ff */
[----:B------:R-:W-:-:S13]  /*173c0*/  FSETP.NE.FTZ.AND P1, PT, R10, RZ, PT ;  /* 0x000000ff0a00720b */ /* 0x000fda0003f35000 */
[----:B------:R-:W-:Y:S01]  /*173d0*/  @P1 MUFU.RCP R4, R10 ;  /* 0x0000000a00041308 */ /* 0x000fe20000001000 */
[----:B------:R-:W-:Y:S02]  /*173e0*/  WARPGROUP.DEPBAR.LE gsb0, 0x0 ;  /* 0x00008000000079c5 */ /* 0x000fe40000010000 */
[----:B------:R-:W-:-:S06]  /*173f0*/  WARPGROUP.ARRIVE ;  /* 0x00000000000079c5 */ /* 0x000fcc0000000000 */
        /* <DEDUP_REMOVED lines=36> */
[----:B------:R-:W-:Y:S01]  /*17640*/  R2UR UR7, R7 ;  /* 0x00000000070772ca */ /* 0x000fe200000e0000 */
[----:B------:R-:W0:Y:S01]  /*17650*/  @P1 MUFU.LG2 R6, R10 ;  /* 0x0000000a00061308 */ /* 0x000e220000000c00 */
[----:B------:R-:W1:Y:S01]  /*17660*/  SHFL.BFLY PT, R7, R2, 0x1, 0x1f ;  /* 0x0c201f0002077f89 */ /* 0x000e6200000e0000 */
[----:B0-----:R-:W-:Y:S01]  /*17670*/  @P1 FMUL.FTZ R5, R6, 0.69314718246459960938 ;  /* 0x3f31721806051820 */ /* 0x001fe20000410000 */
[----:B-1----:R-:W-:Y:S01]  /*17680*/  FADD.FTZ R14, R2, R7 ;  /* 0x00000007020e7221 */ /* 0x002fe20000010000 */
[----:B------:R-:W-:Y:S01]  /*17690*/  MOV R7, RZ ;  /* 0x000000ff00077202 */ /* 0x000fe20000000f00 */
[----:B------:R-:W-:-:S03]  /*176a0*/  IMAD.U32 R2, RZ, RZ, UR30 ;  /* 0x0000001eff027e24 */ /* 0x000fc6000f8e00ff */
[----:B------:R-:W-:Y:S01]  /*176b0*/  FSETP.NE.FTZ.AND P2, PT, R14, RZ, PT ;  /* 0x000000ff0e00720b */ /* 0x000fe20003f55000 */
[----:B------:R-:W-:-:S04]  /*176c0*/  @P1 FMUL.FTZ R2, R2, 0.69314718246459960938 ;  /* 0x3f31721802021820 */ /* 0x000fc80000410000 */
[----:B------:R-:W-:-:S08]  /*176d0*/  @P1 FFMA.FTZ R3, R2, R13, R5 ;  /* 0x0000000d02031223 */ /* 0x000fd00000010005 */
[----:B------:R-:W0:Y:S01]  /*176e0*/  @P2 MUFU.LG2 R8, R14 ;  /* 0x0000000e00082308 */ /* 0x000e220000000c00 */
[----:B------:R-:W-:-:S07]  /*176f0*/  @P2 FMUL.FTZ R20, R20, 0.69314718246459960938 ;  /* 0x3f31721814142820 */ /* 0x000fce0000410000 */
[----:B------:R1:W2:Y:S01]  /*17700*/  @P2 MUFU.RCP R7, R14 ;  /* 0x0000000e00072308 */ /* 0x0002a20000001000 */
[----:B0-----:R-:W-:-:S04]  /*17710*/  @P2 FMUL.FTZ R9, R8, 0.69314718246459960938 ;  /* 0x3f31721808092820 */ /* 0x001fc80000410000 */
[----:B------:R-:W-:Y:S01]  /*17720*/  @P2 FFMA.FTZ R0, R20, R12, R9 ;  /* 0x0000000c14002223 */ /* 0x000fe20000010009 */
[----:B------:R-:W-:Y:S02]  /*17730*/  WARPGROUP.DEPBAR.LE gsb0, 0x0 ;  /* 0x00008000000079c5 */ /* 0x000fe40000010000 */
[----:B------:R-:W-:-:S06]  /*17740*/  WARPGROUP.ARRIVE ;  /* 0x00000000000079c5 */ /* 0x000fcc0000000000 */
[----:B------:R-:W-:Y:S03]  /*17750*/  HGMMA.64x64x16.F32 R88, R120, gdesc[UR4].tnspB, R88, gsb0 ;  /* 0x40e0000478587df0 */ /* 0x000fe60008000858 */
[----:B------:R-:W-:Y:S02]  /*17760*/  WARPGROUP.DEPBAR.LE gsb0, 0x0 ;  /* 0x00008000000079c5 */ /* 0x000fe40000010000 */
[----:B-12---:R-:W-:Y:S05]  /*17770*/  @!P0 BRA `(.L_x_1772) ;  /* 0x0000000000048947 */ /* 0x006fea0003800000 */
[----:B------:R-:W-:Y:S01]  /*17780*/  BPT.TRAP 0x1 ;  /* 0x000000040000795c */ /* 0x000fe20000300000 */
.L_x_1772:
[----:B------:R-:W-:Y:S02]  /*17790*/  VIADD R2, R11, 0x16860 ;  /* 0x000168600b027836 */ /* 0x000fe40000000000 */
[-C--:B------:R-:W-:Y:S01]  /*177a0*/  FMUL.FTZ R20, R88, R4.reuse ;  /* 0x0000000458147220 */ /* 0x080fe20000410000 */
[----:B------:R-:W-:Y:S02]  /*177b0*/  IMAD.U32 R5, RZ, RZ, UR38 ;  /* 0x00000026ff057e24 */ /* 0x000fe4000f8e00ff */
[-C--:B------:R-:W-:Y:S01]  /*177c0*/  FMUL.FTZ R21, R89, R4.reuse ;  /* 0x0000000459157220 */ /* 0x080fe20000410000 */
        /* <DEDUP_REMOVED lines=9> */
[----:B------:R-:W-:Y:S01]  /*17860*/  SEL R5, RZ, 0x1, P1 ;  /* 0x00000001ff057807 */ /* 0x000fe20000800000 */
        /* <DEDUP_REMOVED lines=26> */
[----:B------:R-:W-:Y:S01]  /*17a10*/  LOP3.LUT R154, R154, R5, RZ, 0x3c, !PT ;  /* 0x000000059a9a7212 */ /* 0x000fe200078e3cff */
[----:B------:R-:W-:Y:S01]  /*17a20*/  UIADD3 UR36, UR36, 0x1, URZ ;  /* 0x0000000124247890 */ /* 0x000fe2000fffe03f */
[----:B0-----:R-:W-:-:S11]  /*17a30*/  SEL R19, R19, RZ, P1 ;  /* 0x000000ff13137207 */ /* 0x001fd60000800000 */
.L_x_1657:
[----:B------:R-:W0:Y:S01]  /*17a40*/  S2R R2, SR_TID.X ;  /* 0x0000000000027919 */ /* 0x000e220000002100 */
[----:B------:R-:W-:Y:S05]  /*17a50*/  WARPSYNC.ALL ;  /* 0x0000000000007948 */ /* 0x000fea0003800000 */
[----:B0-----:R-:W-:-:S05]  /*17a60*/  VIADD R49, R2, 0xffffff80 ;  /* 0xffffff8002317836 */ /* 0x001fca0000000000 */
[--C-:B------:R-:W-:Y:S02]  /*17a70*/  SHF.R.S32.HI R48, RZ, 0x1f, R49.reuse ;  /* 0x0000001fff307819 */ /* 0x100fe40000011431 */
[----:B------:R-:W-:Y:S02]  /*17a80*/  SHF.R.S32.HI R2, RZ, 0x1f, R49 ;  /* 0x0000001fff027819 */ /* 0x000fe40000011431 */
[-C--:B------:R-:W-:Y:S02]  /*17a90*/  LEA.HI R48, R48, R49.reuse, RZ, 0x3 ;  /* 0x0000003130307211 */ /* 0x080fe400078f18ff */
[----:B------:R-:W-:Y:S02]  /*17aa0*/  LEA.HI R2, R2, R49, RZ, 0x3 ;  /* 0x0000003102027211 */ /* 0x000fe400078f18ff */
[----:B------:R-:W-:Y:S02]  /*17ab0*/  LOP3.LUT R48, R48, 0xfffffff8, RZ, 0xc0, !PT ;  /* 0xfffffff830307812 */ /* 0x000fe400078ec0ff */
[----:B------:R-:W-:-:S03]  /*17ac0*/  SHF.R.S32.HI R42, RZ, 0x3, R2 ;  /* 0x00000003ff2a7819 */ /* 0x000fc60000011402 */
[----:B------:R-:W-:-:S05]  /*17ad0*/  IMAD.IADD R48, R49, 0x1, -R48 ;  /* 0x0000000131307824 */ /* 0x000fca00078e0a30 */
[----:B------:R-:W-:-:S04]  /*17ae0*/  SHF.L.U32 R43, R48, 0x3, RZ ;  /* 0x00000003302b7819 */ /* 0x000fc800000006ff */
[----:B------:R-:W-:Y:S01]  /*17af0*/  SHF.R.S32.HI R44, RZ, 0x1f, R43 ;  /* 0x0000001fff2c7819 */ /* 0x000fe2000001142b */
[----:B------:R-:W0:Y:S08]  /*17b00*/  S2UR UR38, SR_CgaCtaId ;  /* 0x00000000002679c3 */ /* 0x000e300000008800 */
[----:B------:R-:W-:Y:S06]  /*17b10*/  BAR.SYNC.DEFER_BLOCKING 0x5, 0x200 ;  /* 0x0148000000007b1d */ /* 0x000fec0000010000 */
[----:B------:R-:W-:Y:S01]  /*17b20*/  UMOV UR4, 0x400 ;  /* 0x0000040000047882 */ /* 0x000fe20000000000 */
[----:B------:R-:W-:Y:S01]  /*17b30*/  BSSY B0, `(.L_x_1773) ;  /* 0x0000237000007945 */ /* 0x000fe20003800000 */
[----:B0-----:R-:W-:-:S06]  /*17b40*/  ULEA UR4, UR38, UR4, 0x18 ;  /* 0x0000000426047291 */ /* 0x001fcc000f8ec03f */
[----:B------:R-:W-:-:S05]  /*17b50*/  IMAD.U32 R2, RZ, RZ, UR4 ;  /* 0x00000004ff027e24 */ /* 0x000fca000f8e00ff */
[----:B------:R0:W1:Y:S01]  /*17b60*/  LDS.128 R32, [R2+0x168d0] ;  /* 0x0168d00002207984 */ /* 0x0000620000000c00 */
[----:B------:R-:W-:Y:S06]  /*17b70*/  BAR.ARV 0x4, 0x200 ;  /* 0x0108000000007b1d */ /* 0x000fec0000002000 */
[----:B------:R-:W-:Y:S05]  /*17b80*/  @P0 BRA `(.L_x_1774) ;  /* 0x0000001800340947 */ /* 0x000fea0003800000 */
[----:B------:R-:W2:Y:S01]  /*17b90*/  LDL R4, [R1+0x60] ;  /* 0x0000600001047983 */ /* 0x000ea20000100800 */
[----:B------:R-:W-:-:S03]  /*17ba0*/  ULDC UR4, c[0x0][0xad4] ;  /* 0x0002b50000047ab9 */ /* 0x000fc60000000800 */
[----:B------:R-:W3:Y:S04]  /*17bb0*/  LDL.LU R28, [R1+0x4c] ;  /* 0x00004c00011c7983 */ /* 0x000ee80000300800 */
[----:B-----5:R-:W4:Y:S01]  /*17bc0*/  LDL R38, [R1+0x50] ;  /* 0x0000500001267983 */ /* 0x020f220000100800 */
[----:B------:R-:W0:Y:S01]  /*17bd0*/  S2R R5, SR_SWINHI ;  /* 0x0000000000057919 */ /* 0x000e220000002f00 */
[----:B------:R-:W-:Y:S02]  /*17be0*/  MOV R24, R2 ;  /* 0x0000000200187202 */ /* 0x000fe40000000f00 */
[----:B0-----:R-:W-:Y:S02]  /*17bf0*/  MOV R25, R5 ;  /* 0x0000000500197202 */ /* 0x001fe40000000f00 */
[----:B------:R-:W-:Y:S01]  /*17c00*/  F2FP.F16.F32.PACK_AB R14, R93, R92 ;  /* 0x0000005c5d0e723e */ /* 0x000fe200000000ff */
[----:B-1----:R-:W-:-:S02]  /*17c10*/  IMAD.MOV.U32 R32, RZ, RZ, RZ ;  /* 0x000000ffff207224 */ /* 0x002fc400078e00ff */
[----:B--2---:R-:W-:-:S03]  /*17c20*/  IMAD.WIDE R8, R4, 0x2, R24 ;  /* 0x0000000204087825 */ /* 0x004fc600078e0218 */
[----:B------:R-:W-:-:S05]  /*17c30*/  IADD3 R27, P0, R8, 0x60, RZ ;  /* 0x00000060081b7810 */ /* 0x000fca0007f1e0ff */
[----:B------:R-:W-:Y:S01]  /*17c40*/  IMAD.X R5, RZ, RZ, R9, P0 ;  /* 0x000000ffff057224 */ /* 0x000fe200000e0609 */
[----:B---3--:R-:W-:-:S04]  /*17c50*/  ISETP.NE.AND P0, PT, R28, RZ, PT ;  /* 0x000000ff1c00720c */ /* 0x008fc80003f05270 */
        /* <DEDUP_REMOVED lines=11> */
[----:B------:R-:W-:Y:S02]  /*17d10*/  ISETP.NE.U32.AND P0, PT, RZ, UR6, PT ;  /* 0x00000006ff007c0c */ /* 0x000fe4000bf05070 */
[----:B------:R-:W-:Y:S02]  /*17d20*/  SHF.R.U64 R11, R11, 0x3, RZ ;  /* 0x000000030b0b7819 */ /* 0x000fe400000012ff */
[----:B------:R-:W-:Y:S02]  /*17d30*/  SHF.R.U64 R4, R4, 0x3, RZ ;  /* 0x0000000304047819 */ /* 0x000fe400000012ff */
[----:B------:R-:W-:Y:S02]  /*17d40*/  SHF.R.U64 R6, R6, 0x3, RZ ;  /* 0x0000000306067819 */ /* 0x000fe400000012ff */
[----:B------:R-:W-:-:S02]  /*17d50*/  SHF.R.U64 R12, R12, 0x3, RZ ;  /* 0x000000030c0c7819 */ /* 0x000fc400000012ff */
[----:B------:R-:W-:Y:S02]  /*17d60*/  ISETP.NE.AND.EX P0, PT, RZ, UR7, PT, P0 ;  /* 0x00000007ff007c0c */ /* 0x000fe4000bf05300 */
[----:B------:R-:W-:Y:S01]  /*17d70*/  LOP3.LUT R8, R11, R8, RZ, 0x3c, !PT ;  /* 0x000000080b087212 */ /* 0x000fe200078e3cff */
[--C-:B------:R-:W-:Y:S01]  /*17d80*/  IMAD.X R7, RZ, RZ, R9.reuse, P1 ;  /* 0x000000ffff077224 */ /* 0x100fe200008e0609 */
[----:B------:R-:W-:Y:S01]  /*17d90*/  LOP3.LUT R10, R4, R13, RZ, 0x3c, !PT ;  /* 0x0000000d040a7212 */ /* 0x000fe200078e3cff */
[----:B------:R-:W-:Y:S01]  /*17da0*/  IMAD.X R11, RZ, RZ, R9, P2 ;  /* 0x000000ffff0b7224 */ /* 0x000fe200010e0609 */
[----:B------:R-:W-:Y:S02]  /*17db0*/  LOP3.LUT R6, R6, R15, RZ, 0x3c, !PT ;  /* 0x0000000f06067212 */ /* 0x000fe400078e3cff */
[----:B------:R-:W-:Y:S02]  /*17dc0*/  LOP3.LUT R4, R12, R27, RZ, 0x3c, !PT ;  /* 0x0000001b0c047212 */ /* 0x000fe400078e3cff */
[----:B------:R-:W-:Y:S01]  /*17dd0*/  MOV R9, R8 ;  /* 0x0000000800097202 */ /* 0x000fe20000000f00 */
[----:B------:R-:W4:Y:S01]  /*17de0*/  LDC.64 R26, c[0x0][0xc00] ;  /* 0x00030000ff1a7b82 */ /* 0x000f220000000a00 */
[----:B------:R-:W-:-:S02]  /*17df0*/  F2FP.F16.F32.PACK_AB R12, R21, R20 ;  /* 0x00000014150c723e */ /* 0x000fc400000000ff */
[----:B------:R-:W-:Y:S02]  /*17e00*/  F2FP.F16.F32.PACK_AB R13, R91, R90 ;  /* 0x0000005a5b0d723e */ /* 0x000fe400000000ff */
[----:B------:R-:W-:Y:S02]  /*17e10*/  F2FP.F16.F32.PACK_AB R15, R95, R94 ;  /* 0x0000005e5f0f723e */ /* 0x000fe400000000ff */
[----:B------:R-:W-:Y:S01]  /*17e20*/  MOV R31, R6 ;  /* 0x00000006001f7202 */ /* 0x000fe20000000f00 */
[----:B------:R-:W0:Y:S01]  /*17e30*/  @P0 LDC.64 R28, c[0x0][0xc08] ;  /* 0x00030200ff1c0b82 */ /* 0x000e220000000a00 */
        /* <DEDUP_REMOVED lines=10> */
[----:B-1----:R-:W-:Y:S02]  /*17ee0*/  F2FP.F16.F32.PACK_AB R9, R107, R106 ;  /* 0x0000006a6b09723e */ /* 0x002fe400000000ff */
[----:B------:R-:W-:Y:S02]  /*17ef0*/  F2FP.F16.F32.PACK_AB R12, R113, R112 ;  /* 0x00000070710c723e */ /* 0x000fe400000000ff */
[----:B------:R-:W-:Y:S02]  /*17f00*/  F2FP.F16.F32.PACK_AB R13, R115, R114 ;  /* 0x00000072730d723e */ /* 0x000fe400000000ff */
[----:B------:R-:W-:Y:S02]  /*17f10*/  F2FP.F16.F32.PACK_AB R14, R117, R116 ;  /* 0x00000074750e723e */ /* 0x000fe400000000ff */
[----:B------:R-:W-:Y:S01]  /*17f20*/  F2FP.F16.F32.PACK_AB R15, R119, R118 ;  /* 0x00000076770f723e */ /* 0x000fe200000000ff */
[----:B------:R-:W-:Y:S04]  /*17f30*/  STSM.16.M88.4 [R36], R4 ;  /* 0x0000000424007844 */ /* 0x000fe80000000200 */
[----:B------:R1:W-:Y:S04]  /*17f40*/  STSM.16.M88.4 [R31], R8 ;  /* 0x000000081f007844 */ /* 0x0003e80000000200 */
[----:B------:R2:W-:Y:S01]  /*17f50*/  STSM.16.M88.4 [R30], R12 ;  /* 0x0000000c1e007844 */ /* 0x0005e20000000200 */
[----:B------:R-:W-:Y:S01]  /*17f60*/  BAR.SYNC.DEFER_BLOCKING 0x1, 0x180 ;  /* 0x0046000000007b1d */ /* 0x000fe20000010000 */
[----:B------:R-:W-:-:S04]  /*17f70*/  ISETP.NE.U32.AND P3, PT, RZ, UR4, PT ;  /* 0x00000004ff007c0c */ /* 0x000fc8000bf65070 */
[----:B------:R-:W-:Y:S01]  /*17f80*/  ISETP.NE.AND.EX P3, PT, RZ, UR5, PT, P3 ;  /* 0x00000005ff007c0c */ /* 0x000fe2000bf65330 */
[----:B------:R-:W-:Y:S01]  /*17f90*/  ULDC UR6, c[0x0][0xa88] ;  /* 0x0002a20000067ab9 */ /* 0x000fe20000000800 */
[C---:B----4-:R-:W-:Y:S01]  /*17fa0*/  IMAD.WIDE R26, R38.reuse, 0x4, R26 ;  /* 0x00000004261a7825 */ /* 0x050fe200078e021a */
[----:B------:R-:W-:Y:S01]  /*17fb0*/  ISETP.GT.AND P1, PT, R37, 0x1, PT ;  /* 0x000000012500780c */ /* 0x000fe20003f24270 */
[----:B-1----:R-:W1:Y:S02]  /*17fc0*/  LDC R8, c[0x0][0xbe8] ;  /* 0x0002fa00ff087b82 */ /* 0x002e640000000800 */
[----:B------:R-:W-:Y:S02]  /*17fd0*/  IMAD.U32 R45, RZ, RZ, UR6 ;  /* 0x00000006ff2d7e24 */ /* 0x000fe4000f8e00ff */
[----:B0-----:R-:W-:-:S05]  /*17fe0*/  @P0 IMAD.WIDE R4, R38, 0x4, R28 ;  /* 0x0000000426040825 */ /* 0x001fca00078e021c */
[----:B------:R0:W5:Y:S04]  /*17ff0*/  @P3 LDG.E R32, desc[UR42][R26.64] ;  /* 0x0000002a1a203981 */ /* 0x000168000c1e1900 */
[----:B------:R0:W5:Y:S01]  /*18000*/  @P0 LDG.E R45, desc[UR42][R4.64] ;  /* 0x0000002a042d0981 */ /* 0x000162000c1e1900 */
[----:B------:R-:W-:-:S05]  /*18010*/  IMAD.MOV.U32 R6, RZ, RZ, 0x9b8 ;  /* 0x000009b8ff067424 */ /* 0x000fca00078e00ff */
[----:B------:R-:W-:-:S04]  /*18020*/  SEL R6, R6, 0x978, P1 ;  /* 0x0000097806067807 */ /* 0x000fc80000800000 */
[----:B--2---:R0:W2:Y:S08]  /*18030*/  LDC.64 R12, c[0x0][R6+0x220] ;  /* 0x00008800060c7b82 */ /* 0x0040b00000000a00 */
[----:B------:R0:W3:Y:S08]  /*18040*/  LDC.64 R14, c[0x0][R6+0x218] ;  /* 0x00008600060e7b82 */ /* 0x0000f00000000a00 */
[----:B------:R0:W4:Y:S01]  /*18050*/  LDC.64 R10, c[0x0][R6+0x228] ;  /* 0x00008a00060a7b82 */ /* 0x0001220000000a00 */
[----:B-1----:R-:W-:Y:S01]  /*18060*/  ISETP.NE.AND P2, PT, R8, 0x1, PT ;  /* 0x000000010800780c */ /* 0x002fe20003f45270 */
[----:B0-----:R-:W-:-:S12]  /*18070*/  @P0 BRA `(.L_x_1775) ;  /* 0x0000000000100947 */ /* 0x001fd80003800000 */
[----:B------:R-:W-:Y:S05]  /*18080*/  @!P3 BRA `(.L_x_1775) ;  /* 0x00000000000cb947 */ /* 0x000fea0003800000 */
[----:B------:R-:W2:Y:S04]  /*18090*/  LDG.E R4, desc[UR42][R26.64] ;  /* 0x0000002a1a047981 */ /* 0x000ea8000c1e1900 */
[----:B-----5:R-:W2:Y:S02]  /*180a0*/  LDG.E R45, desc[UR42][R26.64+0x4] ;  /* 0x0000042a1a2d7981 */ /* 0x020ea4000c1e1900 */
[----:B--2---:R-:W-:-:S07]  /*180b0*/  IMAD.IADD R45, R45, 0x1, -R4 ;  /* 0x000000012d2d7824 */ /* 0x004fce00078e0a04 */
.L_x_1775:
[----:B------:R-:W3:Y:S04]  /*180c0*/  LDL R50, [R1+0x4] ;  /* 0x0000040001327983 */ /* 0x000ee80000100800 */
[----:B------:R-:W4:Y:S04]  /*180d0*/  LDL R30, [R1+0x34] ;  /* 0x00003400011e7983 */ /* 0x000f280000100800 */
[----:B------:R-:W4:Y:S04]  /*180e0*/  LDL R51, [R1+0x28] ;  /* 0x0000280001337983 */ /* 0x000f280000100800 */
[----:B------:R-:W4:Y:S01]  /*180f0*/  LDL R49, [R1+0x54] ;  /* 0x0000540001317983 */ /* 0x000f220000100800 */
[----:B------:R-:W-:Y:S01]  /*18100*/  ISETP.NE.U32.AND P0, PT, RZ, UR4, PT ;  /* 0x00000004ff007c0c */ /* 0x000fe2000bf05070 */
[----:B------:R-:W0:Y:S03]  /*18110*/  LDC.64 R6, c[0x0][R6+0x210] ;  /* 0x0000840006067b82 */ /* 0x000e260000000a00 */
[----:B------:R-:W-:-:S02]  /*18120*/  ISETP.NE.AND.EX P0, PT, RZ, UR5, PT, P0 ;  /* 0x00000005ff007c0c */ /* 0x000fc4000bf05300 */
[----:B------:R-:W-:Y:S02]  /*18130*/  SHF.R.S32.HI R26, RZ, 0x1f, R38 ;  /* 0x0000001fff1a7819 */ /* 0x000fe40000011426 */
[----:B------:R-:W-:Y:S01]  /*18140*/  SEL R9, R38, RZ, !P0 ;  /* 0x000000ff26097207 */ /* 0x000fe20004000000 */
[----:B------:R-:W1:Y:S01]  /*18150*/  @P2 LDC R28, c[0x0][0xbec] ;  /* 0x0002fb00ff1c2b82 */ /* 0x000e620000000800 */
[----:B------:R-:W4:Y:S07]  /*18160*/  LDL R38, [R1+0x5c] ;  /* 0x00005c0001267983 */ /* 0x000f2e0000100800 */
[----:B------:R-:W0:Y:S01]  /*18170*/  @P2 LDC R37, c[0x0][0xbf0] ;  /* 0x0002fc00ff252b82 */ /* 0x000e220000000800 */
[----:B------:R-:W-:-:S07]  /*18180*/  SEL R27, R26, RZ, !P0 ;  /* 0x000000ff1a1b7207 */ /* 0x000fce0004000000 */
[----:B------:R-:W1:Y:S01]  /*18190*/  LDC.64 R4, c[0x0][0xba8] ;  /* 0x0002ea00ff047b82 */ /* 0x000e620000000a00 */
[----:B--2---:R-:W-:Y:S01]  /*181a0*/  IMAD R13, R13, R9, RZ ;  /* 0x000000090d0d7224 */ /* 0x004fe200078e02ff */
[----:B------:R-:W2:Y:S03]  /*181b0*/  S2R R36, SR_TID.X ;  /* 0x0000000000247919 */ /* 0x000ea60000002100 */
[C---:B------:R-:W-:Y:S02]  /*181c0*/  IMAD R31, R12.reuse, R27, R13 ;  /* 0x0000001b0c1f7224 */ /* 0x040fe400078e020d */
[----:B------:R-:W-:-:S04]  /*181d0*/  IMAD.WIDE.U32 R12, R12, R9, RZ ;  /* 0x000000090c0c7225 */ /* 0x000fc800078e00ff */
[----:B------:R-:W-:Y:S01]  /*181e0*/  IMAD.IADD R31, R13, 0x1, R31 ;  /* 0x000000010d1f7824 */ /* 0x000fe200078e021f */
[----:B-1----:R-:W1:Y:S08]  /*181f0*/  @!P1 LDC R4, c[0x0][0xb50] ;  /* 0x0002d400ff049b82 */ /* 0x002e700000000800 */
[----:B------:R-:W1:Y:S01]  /*18200*/  @!P1 LDC R5, c[0x0][0xb54] ;  /* 0x0002d500ff059b82 */ /* 0x000e620000000800 */
[----:B--2---:R-:W-:-:S05]  /*18210*/  VIADD R40, R36, 0xffffff80 ;  /* 0xffffff8024287836 */ /* 0x004fca0000000000 */
[----:B------:R-:W-:-:S04]  /*18220*/  SHF.R.S32.HI R36, RZ, 0x1f, R40 ;  /* 0x0000001fff247819 */ /* 0x000fc80000011428 */
[----:B------:R-:W-:-:S04]  /*18230*/  LEA.HI R36, R36, R40, RZ, 0x7 ;  /* 0x0000002824247211 */ /* 0x000fc800078f38ff */
[----:B------:R-:W-:Y:S01]  /*18240*/  LOP3.LUT R36, R36, 0xffffff80, RZ, 0xc0, !PT ;  /* 0xffffff8024247812 */ /* 0x000fe200078ec0ff */
[----:B-----5:R-:W-:-:S04]  /*18250*/  IMAD R45, R45, R8, RZ ;  /* 0x000000082d2d7224 */ /* 0x020fc800078e02ff */
[----:B------:R-:W-:Y:S02]  /*18260*/  IMAD.IADD R36, R40, 0x1, -R36 ;  /* 0x0000000128247824 */ /* 0x000fe400078e0a24 */
[-C--:B---3--:R-:W-:Y:S02]  /*18270*/  IMAD R29, R15, R50.reuse, RZ ;  /* 0x000000320f1d7224 */ /* 0x088fe400078e02ff */
[----:B------:R-:W-:-:S04]  /*18280*/  IMAD.WIDE.U32 R14, R14, R50, RZ ;  /* 0x000000320e0e7225 */ /* 0x000fc800078e00ff */
[----:B----4-:R-:W-:Y:S01]  /*18290*/  IMAD.IADD R39, R30, 0x1, R51 ;  /* 0x000000011e277824 */ /* 0x010fe200078e0233 */
[----:B------:R-:W-:Y:S02]  /*182a0*/  IADD3 R26, P0, P3, R12, R14, R32 ;  /* 0x0000000e0c1a7210 */ /* 0x000fe40007b1e020 */
[----:B------:R-:W-:Y:S01]  /*182b0*/  SEL R27, R49, RZ, P1 ;  /* 0x000000ff311b7207 */ /* 0x000fe20000800000 */
[----:B------:R-:W-:Y:S01]  /*182c0*/  @P2 IMAD.HI.U32 R14, R39, R28, RZ ;  /* 0x0000001c270e2227 */ /* 0x000fe200078e00ff */
[----:B------:R-:W-:-:S03]  /*182d0*/  IADD3 R30, R15, R29, RZ ;  /* 0x0000001d0f1e7210 */ /* 0x000fc60007ffe0ff */
[----:B------:R-:W-:Y:S01]  /*182e0*/  IMAD.MOV.U32 R15, RZ, RZ, R39 ;  /* 0x000000ffff0f7224 */ /* 0x000fe200078e0027 */
[----:B0-----:R-:W-:Y:S01]  /*182f0*/  @P2 SHF.R.U32.HI R15, RZ, R37, R14 ;  /* 0x00000025ff0f2219 */ /* 0x001fe2000001160e */
[-C--:B------:R-:W-:Y:S01]  /*18300*/  IMAD R29, R11, R27.reuse, RZ ;  /* 0x0000001b0b1d7224 */ /* 0x080fe200078e02ff */
[----:B------:R-:W-:Y:S01]  /*18310*/  SHF.R.S32.HI R11, RZ, 0x1f, R32 ;  /* 0x0000001fff0b7819 */ /* 0x000fe20000011420 */
[----:B------:R-:W-:-:S03]  /*18320*/  IMAD.WIDE.U32 R12, R10, R27, RZ ;  /* 0x0000001b0a0c7225 */ /* 0x000fc600078e00ff */
[----:B------:R-:W-:Y:S01]  /*18330*/  IADD3.X R27, R31, R30, R11, P0, P3 ;  /* 0x0000001e1f1b7210 */ /* 0x000fe200007e640b */
[----:B------:R-:W-:Y:S01]  /*18340*/  IMAD.MOV R31, RZ, RZ, -R15 ;  /* 0x000000ffff1f7224 */ /* 0x000fe200078e0a0f */
[----:B------:R-:W-:Y:S01]  /*18350*/  IADD3 R12, P0, P3, R15, R26, R12 ;  /* 0x0000001a0f0c7210 */ /* 0x000fe20007b1e00c */
[----:B------:R-:W-:Y:S01]  /*18360*/  IMAD.IADD R29, R13, 0x1, R29 ;  /* 0x000000010d1d7824 */ /* 0x000fe200078e021d */
        /* <DEDUP_REMOVED lines=8> */
[----:B-1----:R-:W-:-:S04]  /*183f0*/  LEA R10, P0, R6, R4, 0x2 ;  /* 0x00000004060a7211 */ /* 0x002fc800078010ff */
[----:B------:R-:W-:Y:S01]  /*18400*/  LEA.HI.X R7, R6, R5, R7, 0x2, P0 ;  /* 0x0000000506077211 */ /* 0x000fe200000f1407 */
[----:B------:R-:W-:Y:S01]  /*18410*/  SHFL.IDX PT, R4, R10, RZ, 0x1c1f ;  /* 0x001c1fff0a047589 */ /* 0x000fe200000e0000 */
[----:B------:R-:W-:-:S03]  /*18420*/  IMAD.IADD R26, R38, 0x1, R51 ;  /* 0x00000001261a7824 */ /* 0x000fc600078e0233 */
[----:B------:R-:W0:Y:S04]  /*18430*/  SHFL.IDX PT, R5, R7, RZ, 0x1c1f ;  /* 0x001c1fff07057589 */ /* 0x000e2800000e0000 */
[----:B------:R-:W-:Y:S04]  /*18440*/  SHFL.IDX PT, R12, R10, 0x1, 0x1c1f ;  /* 0x003c1f000a0c7f89 */ /* 0x000fe800000e0000 */
[----:B------:R-:W1:Y:S01]  /*18450*/  SHFL.IDX PT, R13, R7, 0x1, 0x1c1f ;  /* 0x003c1f00070d7f89 */ /* 0x000e6200000e0000 */
[----:B------:R-:W-:Y:S01]  /*18460*/  LOP3.LUT P0, RZ, R36, 0x3, RZ, 0xc0, !PT ;  /* 0x0000000324ff7812 */ /* 0x000fe2000780c0ff */
[----:B------:R-:W-:-:S03]  /*18470*/  VIADD R6, R26, 0x8 ;  /* 0x000000081a067836 */ /* 0x000fc60000000000 */
[-C--:B------:R-:W-:Y:S02]  /*18480*/  ISETP.GE.OR P3, PT, R26, R45.reuse, P0 ;  /* 0x0000002d1a00720c */ /* 0x080fe40000766670 */
[----:B------:R-:W-:-:S11]  /*18490*/  ISETP.GE.OR P0, PT, R6, R45, P0 ;  /* 0x0000002d0600720c */ /* 0x000fd60000706670 */
[----:B0-----:R0:W-:Y:S04]  /*184a0*/  @!P3 ST.E desc[UR42][R4.64], R3 ;  /* 0x000000030400b985 */ /* 0x0011e8000c10192a */
[----:B-1----:R0:W-:Y:S01]  /*184b0*/  @!P0 ST.E desc[UR42][R12.64], R0 ;  /* 0x000000000c008985 */ /* 0x0021e2000c10192a */
[----:B------:R-:W-:Y:S05]  /*184c0*/  @P1 BRA `(.L_x_1776) ;  /* 0x0000000400b81947 */ /* 0x000fea0003800000 */
[----:B0-----:R-:W-:Y:S01]  /*184d0*/  LEA R3, R42, R43, 0x6 ;  /* 0x0000002b2a037211 */ /* 0x001fe200078e30ff */
[----:B------:R-:W0:Y:S01]  /*184e0*/  @P2 LDC R13, c[0x0][0xbec] ;  /* 0x0002fb00ff0d2b82 */ /* 0x000e220000000800 */
[----:B------:R-:W-:-:S03]  /*184f0*/  ULDC.64 UR4, c[0x0][0xaa0] ;  /* 0x0002a80000047ab9 */ /* 0x000fc60000000a00 */
[----:B------:R-:W-:-:S04]  /*18500*/  IMAD.WIDE R24, R3, 0x2, R24 ;  /* 0x0000000203187825 */ /* 0x000fc800078e0218 */
[----:B------:R-:W1:Y:S01]  /*18510*/  @P2 LDC R15, c[0x0][0xbf0] ;  /* 0x0002fc00ff0f2b82 */ /* 0x000e620000000800 */
[C---:B------:R-:W-:Y:S02]  /*18520*/  IADD3 R27, P0, R24.reuse, 0x1800, RZ ;  /* 0x00001800181b7810 */ /* 0x040fe40007f1e0ff */
[C---:B------:R-:W-:Y:S02]  /*18530*/  IADD3 R29, P1, R24.reuse, 0x3000, RZ ;  /* 0x00003000181d7810 */ /* 0x040fe40007f3e0ff */
[----:B------:R-:W-:Y:S02]  /*18540*/  IADD3 R37, P3, R24, 0x4800, RZ ;  /* 0x0000480018257810 */ /* 0x000fe40007f7e0ff */
[----:B------:R-:W-:Y:S02]  /*18550*/  LOP3.LUT R26, R27, 0x380, RZ, 0xc0, !PT ;  /* 0x000003801b1a7812 */ /* 0x000fe400078ec0ff */
[----:B------:R-:W-:Y:S02]  /*18560*/  LOP3.LUT R28, R29, 0x380, RZ, 0xc0, !PT ;  /* 0x000003801d1c7812 */ /* 0x000fe400078ec0ff */
[----:B------:R-:W-:-:S02]  /*18570*/  LOP3.LUT R36, R37, 0x380, RZ, 0xc0, !PT ;  /* 0x0000038025247812 */ /* 0x000fc400078ec0ff */
[----:B------:R-:W-:Y:S01]  /*18580*/  LOP3.LUT R5, R24, 0x380, RZ, 0xc0, !PT ;  /* 0x0000038018057812 */ /* 0x000fe200078ec0ff */
[----:B------:R-:W-:Y:S01]  /*18590*/  IMAD R11, R11, UR4, RZ ;  /* 0x000000040b0b7c24 */ /* 0x000fe2000f8e02ff */
[----:B------:R-:W-:Y:S02]  /*185a0*/  SHF.R.U64 R26, R26, 0x3, RZ ;  /* 0x000000031a1a7819 */ /* 0x000fe400000012ff */
[----:B------:R-:W-:Y:S02]  /*185b0*/  SHF.R.U64 R28, R28, 0x3, RZ ;  /* 0x000000031c1c7819 */ /* 0x000fe400000012ff */
[----:B------:R-:W-:Y:S02]  /*185c0*/  SHF.R.U64 R36, R36, 0x3, RZ ;  /* 0x0000000324247819 */ /* 0x000fe400000012ff */
[----:B------:R-:W-:Y:S01]  /*185d0*/  SHF.R.U64 R5, R5, 0x3, RZ ;  /* 0x0000000305057819 */ /* 0x000fe200000012ff */
[----:B------:R-:W-:Y:S01]  /*185e0*/  IMAD R3, R32, UR5, R11 ;  /* 0x0000000520037c24 */ /* 0x000fe2000f8e020b */
[----:B------:R-:W-:Y:S01]  /*185f0*/  LOP3.LUT R26, R26, R27, RZ, 0x3c, !PT ;  /* 0x0000001b1a1a7212 */ /* 0x000fe200078e3cff */
[----:B------:R-:W-:Y:S01]  /*18600*/  IMAD.WIDE.U32 R10, R32, UR4, RZ ;  /* 0x00000004200a7c25 */ /* 0x000fe2000f8e00ff */
[----:B------:R-:W-:Y:S01]  /*18610*/  LOP3.LUT R28, R28, R29, RZ, 0x3c, !PT ;  /* 0x0000001d1c1c7212 */ /* 0x000fe200078e3cff */
[----:B------:R-:W-:Y:S01]  /*18620*/  ULDC.64 UR4, c[0x0][0xae8] ;  /* 0x0002ba0000047ab9 */ /* 0x000fe20000000a00 */
[----:B------:R-:W-:Y:S01]  /*18630*/  LOP3.LUT R36, R36, R37, RZ, 0x3c, !PT ;  /* 0x0000002524247212 */ /* 0x000fe200078e3cff */
[--C-:B------:R-:W-:Y:S01]  /*18640*/  IMAD.X R27, RZ, RZ, R25.reuse, P0 ;  /* 0x000000ffff1b7224 */ /* 0x100fe200000e0619 */
[----:B------:R-:W-:Y:S01]  /*18650*/  LOP3.LUT R4, R5, R24, RZ, 0x3c, !PT ;  /* 0x0000001805047212 */ /* 0x000fe200078e3cff */
[----:B------:R-:W-:-:S02]  /*18660*/  IMAD.X R29, RZ, RZ, R25, P1 ;  /* 0x000000ffff1d7224 */ /* 0x000fc400008e0619 */
[--C-:B------:R-:W-:Y:S02]  /*18670*/  IMAD.X R37, RZ, RZ, R25.reuse, P3 ;  /* 0x000000ffff257224 */ /* 0x100fe400018e0619 */
[----:B------:R-:W-:Y:S02]  /*18680*/  IMAD.MOV.U32 R5, RZ, RZ, R25 ;  /* 0x000000ffff057224 */ /* 0x000fe400078e0019 */
[----:B------:R-:W-:Y:S01]  /*18690*/  IMAD.IADD R11, R11, 0x1, R3 ;  /* 0x000000010b0b7824 */ /* 0x000fe200078e0203 */
[----:B------:R-:W5:Y:S01]  /*186a0*/  LD.E.128 R24, desc[UR42][R26.64] ;  /* 0x0000002a1a187980 */ /* 0x000f62000c101d00 */
[----:B------:R-:W-:Y:S02]  /*186b0*/  IMAD R0, R48, 0x30, R42 ;  /* 0x0000003030007824 */ /* 0x000fe400078e022a */
[----:B------:R-:W-:Y:S01]  /*186c0*/  IMAD.WIDE.U32 R10, R50, UR4, R10 ;  /* 0x00000004320a7c25 */ /* 0x000fe2000f8e000a */
[----:B------:R-:W5:Y:S01]  /*186d0*/  LD.E.128 R4, desc[UR42][R4.64] ;  /* 0x0000002a04047980 */ /* 0x000f62000c101d00 */
[----:B------:R-:W-:-:S03]  /*186e0*/  SHF.R.S32.HI R12, RZ, 0x1f, R9 ;  /* 0x0000001fff0c7819 */ /* 0x000fc60000011409 */
[----:B------:R-:W5:Y:S01]  /*186f0*/  LD.E.128 R28, desc[UR42][R28.64] ;  /* 0x0000002a1c1c7980 */ /* 0x000f62000c101d00 */
[----:B------:R-:W-:-:S03]  /*18700*/  IMAD.IADD R14, R51, 0x1, R0 ;  /* 0x00000001330e7824 */ /* 0x000fc600078e0200 */
        /* <DEDUP_REMOVED lines=40> */
[----:B------:R-:W-:Y:S01]  /*18990*/  IMAD.IADD R42, R42, 0x1, R51 ;  /* 0x000000012a2a7824 */ /* 0x000fe200078e0233 */
[----:B------:R-:W-:Y:S01]  /*189a0*/  ISETP.GE.AND P0, PT, R43, UR4, PT ;  /* 0x000000042b007c0c */ /* 0x000fe2000bf06270 */
[----:B------:R-:W1:Y:S02]  /*189b0*/  SHFL.IDX PT, R9, R40, 0x1, 0x181f ;  /* 0x00381f0028097f89 */ /* 0x000e6400000e0000 */
[C---:B------:R-:W-:Y:S01]  /*189c0*/  VIADD R12, R42.reuse, 0x30 ;  /* 0x000000302a0c7836 */ /* 0x040fe20000000000 */
[CC--:B------:R-:W-:Y:S01]  /*189d0*/  ISETP.GE.OR P2, PT, R42.reuse, R45.reuse, P0 ;  /* 0x0000002d2a00720c */ /* 0x0c0fe20000746670 */
[----:B------:R-:W2:Y:S01]  /*189e0*/  SHFL.IDX PT, R0, R41, RZ, 0x181f ;  /* 0x00181fff29007589 */ /* 0x000ea200000e0000 */
[----:B------:R-:W-:Y:S02]  /*189f0*/  VIADD R20, R42, 0x60 ;  /* 0x000000602a147836 */ /* 0x000fe40000000000 */
[-C--:B------:R-:W-:Y:S01]  /*18a00*/  ISETP.GE.OR P3, PT, R12, R45.reuse, P0 ;  /* 0x0000002d0c00720c */ /* 0x080fe20000766670 */
[----:B------:R-:W3:Y:S02]  /*18a10*/  SHFL.IDX PT, R14, R40, 0x2, 0x181f ;  /* 0x00581f00280e7f89 */ /* 0x000ee400000e0000 */
[----:B------:R-:W-:-:S02]  /*18a20*/  ISETP.GE.OR P4, PT, R20, R45, P0 ;  /* 0x0000002d1400720c */ /* 0x000fc40000786670 */
        /* <DEDUP_REMOVED lines=14> */
[----:B--2---:R-:W-:Y:S02]  /*18b10*/  @!P4 IMAD.MOV.U32 R4, RZ, RZ, R46 ;  /* 0x000000ffff04c224 */ /* 0x004fe400078e002e */
[----:B------:R-:W-:-:S05]  /*18b20*/  @!P4 IMAD.MOV.U32 R5, RZ, RZ, R47 ;  /* 0x000000ffff05c224 */ /* 0x000fca00078e002f */
[----:B01----:R3:W-:Y:S02]  /*18b30*/  @!P4 ST.E.128 desc[UR42][R4.64], R28 ;  /* 0x0000001c0400c985 */ /* 0x0037e4000c101d2a */
.L_x_1985:
[----:B------:R-:W-:-:S04]  /*18b40*/  IADD3 R42, R42, 0x90, RZ ;  /* 0x000000902a2a7810 */ /* 0x000fc80007ffe0ff */
[----:B------:R-:W-:-:S13]  /*18b50*/  ISETP.GE.OR P0, PT, R42, R45, P0 ;  /* 0x0000002d2a00720c */ /* 0x000fda0000706670 */
[----:B------:R-:W-:Y:S05]  /*18b60*/  @P0 BRA `(.L_x_1778) ;  /* 0x0000001000cc0947 */ /* 0x000fea0003800000 */
[----:B------:R-:W-:-:S04]  /*18b70*/  LEA R14, P0, R43, R14, 0x1 ;  /* 0x0000000e2b0e7211 */ /* 0x000fc800078008ff */
[----:B------:R-:W-:-:S05]  /*18b80*/  LEA.HI.X R15, R43, R0, R44, 0x1, P0 ;  /* 0x000000002b0f7211 */ /* 0x000fca00000f0c2c */
[----:B------:R0:W-:Y:S01]  /*18b90*/  ST.E.128 desc[UR42][R14.64], R36 ;  /* 0x000000240e007985 */ /* 0x0001e2000c101d2a */
[----:B------:R-:W-:Y:S05]  /*18ba0*/  BRA `(.L_x_1778) ;  /* 0x0000001000bc7947 */ /* 0x000fea0003800000 */
.L_x_1776:
[----:B------:R-:W1:Y:S01]  /*18bb0*/  @P2 LDC R10, c[0x0][0xbec] ;  /* 0x0002fb00ff0a2b82 */ /* 0x000e620000000800 */
[----:B------:R-:W-:Y:S01]  /*18bc0*/  ULDC.64 UR4, c[0x0][0xb08] ;  /* 0x0002c20000047ab9 */ /* 0x000fe20000000a00 */
[----:B0-----:R-:W-:Y:S01]  /*18bd0*/  SHF.R.S32.HI R0, RZ, 0x1f, R9 ;  /* 0x0000001fff007819 */ /* 0x001fe20000011409 */
[----:B------:R-:W-:Y:S01]  /*18be0*/  IMAD R11, R11, UR4, RZ ;  /* 0x000000040b0b7c24 */ /* 0x000fe2000f8e02ff */
[----:B------:R-:W-:Y:S01]  /*18bf0*/  ULDC.64 UR6, c[0x0][0xb30] ;  /* 0x0002cc0000067ab9 */ /* 0x000fe20000000a00 */
[C---:B------:R-:W-:Y:S01]  /*18c00*/  IMAD.WIDE.U32 R4, R32.reuse, UR4, RZ ;  /* 0x0000000420047c25 */ /* 0x040fe2000f8e00ff */
[----:B------:R-:W-:Y:S02]  /*18c10*/  IADD3 R31, R155, 0x18, RZ ;  /* 0x000000189b1f7810 */ /* 0x000fe40007ffe0ff */
[----:B------:R-:W0:Y:S01]  /*18c20*/  @P2 LDC R13, c[0x0][0xbf0] ;  /* 0x0002fc00ff0d2b82 */ /* 0x000e220000000800 */
[----:B------:R-:W-:Y:S01]  /*18c30*/  IMAD R11, R32, UR5, R11 ;  /* 0x00000005200b7c24 */ /* 0x000fe2000f8e020b */
[----:B------:R-:W-:Y:S01]  /*18c40*/  ULDC.64 UR4, c[0x0][0xb38] ;  /* 0x0002ce0000047ab9 */ /* 0x000fe20000000a00 */
[----:B------:R-:W-:Y:S01]  /*18c50*/  IMAD.MOV.U32 R3, RZ, RZ, R39 ;  /* 0x000000ffff037224 */ /* 0x000fe200078e0027 */
[----:B------:R-:W-:Y:S01]  /*18c60*/  SHF.R.S32.HI R32, RZ, 0x1f, R31 ;  /* 0x0000001fff207819 */ /* 0x000fe2000001141f */
[----:B------:R-:W-:-:S02]  /*18c70*/  IMAD.IADD R5, R5, 0x1, R11 ;  /* 0x0000000105057824 */ /* 0x000fc400078e020b */
[----:B------:R-:W-:Y:S02]  /*18c80*/  VIADD R29, R155, 0x10 ;  /* 0x000000109b1d7836 */ /* 0x000fe40000000000 */
[----:B------:R-:W-:-:S03]  /*18c90*/  IMAD.WIDE.U32 R4, R50, UR4, R4 ;  /* 0x0000000432047c25 */ /* 0x000fc6000f8e0004 */
[----:B------:R-:W-:Y:S01]  /*18ca0*/  SHF.R.S32.HI R30, RZ, 0x1f, R29 ;  /* 0x0000001fff1e7819 */ /* 0x000fe2000001141d */
[----:B------:R-:W-:Y:S01]  /*18cb0*/  IMAD R5, R50, UR5, R5 ;  /* 0x0000000532057c24 */ /* 0x000fe2000f8e0205 */
[----:B------:R-:W-:Y:S01]  /*18cc0*/  ULDC.64 UR4, c[0x0][0xb40] ;  /* 0x0002d00000047ab9 */ /* 0x000fe20000000a00 */
[----:B------:R-:W-:Y:S02]  /*18cd0*/  VIADD R37, R155, 0x20 ;  /* 0x000000209b257836 */ /* 0x000fe40000000000 */
[----:B------:R-:W-:Y:S02]  /*18ce0*/  IMAD R0, R0, UR4, RZ ;  /* 0x0000000400007c24 */ /* 0x000fe4000f8e02ff */
[----:B-1----:R-:W-:Y:S01]  /*18cf0*/  @P2 IMAD.HI.U32 R10, R39, R10, RZ ;  /* 0x0000000a270a2227 */ /* 0x002fe200078e00ff */
[----:B------:R-:W-:-:S03]  /*18d00*/  SHF.R.S32.HI R36, RZ, 0x1f, R37 ;  /* 0x0000001fff247819 */ /* 0x000fc60000011425 */
[C---:B------:R-:W-:Y:S01]  /*18d10*/  IMAD R7, R9.reuse, UR5, R0 ;  /* 0x0000000509077c24 */ /* 0x040fe2000f8e0200 */
[----:B0-----:R-:W-:Y:S01]  /*18d20*/  @P2 SHF.R.U32.HI R3, RZ, R13, R10 ;  /* 0x0000000dff032219 */ /* 0x001fe2000001160a */
[----:B------:R-:W-:Y:S01]  /*18d30*/  IMAD.WIDE.U32 R4, R9, UR4, R4 ;  /* 0x0000000409047c25 */ /* 0x000fe2000f8e0004 */
[----:B------:R-:W-:Y:S02]  /*18d40*/  ULDC.64 UR4, c[0x0][0xb48] ;  /* 0x0002d20000047ab9 */ /* 0x000fe40000000a00 */
[----:B------:R-:W-:Y:S01]  /*18d50*/  SHF.R.S32.HI R0, RZ, 0x1f, R3 ;  /* 0x0000001fff007819 */ /* 0x000fe20000011403 */
        /* <DEDUP_REMOVED lines=12> */
[----:B------:R-:W-:Y:S02]  /*18e20*/  VIADD R8, R2, 0x16820 ;  /* 0x0001682002087836 */ /* 0x000fe40000000000 */
[C---:B------:R-:W-:Y:S02]  /*18e30*/  IMAD R3, R7.reuse, UR5, R0 ;  /* 0x0000000507037c24 */ /* 0x040fe4000f8e0200 */
[----:B------:R-:W-:Y:S01]  /*18e40*/  IMAD.WIDE.U32 R4, R7, UR4, R4 ;  /* 0x0000000407047c25 */ /* 0x000fe2000f8e0004 */
[----:B------:R-:W-:Y:S01]  /*18e50*/  ULDC.64 UR4, c[0x0][0xb00] ;  /* 0x0002c00000047ab9 */ /* 0x000fe20000000a00 */
[----:B------:R-:W-:-:S02]  /*18e60*/  PRMT R8, RZ, 0x654, R8 ;  /* 0x00000654ff087816 */ /* 0x000fc40000000008 */
[----:B------:R-:W-:Y:S01]  /*18e70*/  IMAD.IADD R5, R5, 0x1, R3 ;  /* 0x0000000105057824 */ /* 0x000fe200078e0203 */
[C---:B------:R-:W-:Y:S01]  /*18e80*/  LEA R3, P0, R4.reuse, UR4, 0x2 ;  /* 0x0000000404037c11 */ /* 0x040fe2000f8010ff */
[C---:B------:R-:W-:Y:S01]  /*18e90*/  VIADD R7, R155.reuse, 0x8 ;  /* 0x000000089b077836 */ /* 0x040fe20000000000 */
[----:B------:R-:W-:Y:S01]  /*18ea0*/  UMOV UR4, 0xffffffff ;  /* 0xffffffff00047882 */ /* 0x000fe20000000000 */
[C---:B------:R-:W-:Y:S01]  /*18eb0*/  VIADD R39, R155.reuse, 0x28 ;  /* 0x000000289b277836 */ /* 0x040fe20000000000 */
[----:B------:R0:W-:Y:S01]  /*18ec0*/  SYNCS.ARRIVE.TRANS64.RED.A1T0 RZ, [R8+URZ], RZ ;  /* 0x000000ff08ff79a7 */ /* 0x0001e2000810043f */
[C---:B------:R-:W-:Y:S01]  /*18ed0*/  VIADD R41, R155.reuse, 0x30 ;  /* 0x000000309b297836 */ /* 0x040fe20000000000 */
[----:B------:R-:W-:Y:S01]  /*18ee0*/  LEA.HI.X R4, R4, UR5, R5, 0x2, P0 ;  /* 0x0000000504047c11 */ /* 0x000fe200080f1405 */
[----:B------:R-:W-:Y:S01]  /*18ef0*/  VIADD R43, R155, 0x38 ;  /* 0x000000389b2b7836 */ /* 0x000fe20000000000 */
[----:B------:R-:W-:Y:S02]  /*18f00*/  SHF.R.S32.HI R5, RZ, 0x1f, R155 ;  /* 0x0000001fff057819 */ /* 0x000fe4000001149b */
[----:B------:R-:W-:-:S02]  /*18f10*/  SHF.R.S32.HI R28, RZ, 0x1f, R7 ;  /* 0x0000001fff1c7819 */ /* 0x000fc40000011407 */
[----:B------:R-:W-:Y:S02]  /*18f20*/  SHF.R.S32.HI R38, RZ, 0x1f, R39 ;  /* 0x0000001fff267819 */ /* 0x000fe40000011427 */
[----:B------:R-:W-:Y:S02]  /*18f30*/  SHF.R.S32.HI R40, RZ, 0x1f, R41 ;  /* 0x0000001fff287819 */ /* 0x000fe40000011429 */
[----:B------:R-:W-:Y:S01]  /*18f40*/  SHF.R.S32.HI R42, RZ, 0x1f, R43 ;  /* 0x0000001fff2a7819 */ /* 0x000fe2000001142b */
[----:B0-----:R-:W-:Y:S06]  /*18f50*/  BRA.DIV UR4, `(.L_x_1779) ;  /* 0x000000aa04207947 */ /* 0x001fec000b800000 */
[----:B------:R0:W1:Y:S04]  /*18f60*/  SHFL.IDX PT, R0, R4, RZ, 0x1c1f ;  /* 0x001c1fff04007589 */ /* 0x00006800000e0000 */
[----:B------:R0:W2:Y:S02]  /*18f70*/  SHFL.IDX PT, R14, R3, RZ, 0x1c1f ;  /* 0x001c1fff030e7589 */ /* 0x0000a400000e0000 */
.L_x_1988:
        /* <DEDUP_REMOVED lines=8> */
[-C--:B--2---:R-:W-:Y:S02]  /*19000*/  @!P1 LEA R8, P3, R155, R14.reuse, 0x2 ;  /* 0x0000000e9b089211 */ /* 0x084fe400078610ff */
[----:B------:R-:W-:Y:S02]  /*19010*/  @!P2 LEA R10, P4, R7, R14, 0x2 ;  /* 0x0000000e070aa211 */ /* 0x000fe400078810ff */
[-C--:B-1----:R-:W-:Y:S02]  /*19020*/  @!P1 LEA.HI.X R9, R155, R0.reuse, R5, 0x2, P3 ;  /* 0x000000009b099211 */ /* 0x082fe400018f1405 */
[----:B------:R-:W-:Y:S02]  /*19030*/  @!P2 LEA.HI.X R11, R7, R0, R28, 0x2, P4 ;  /* 0x00000000070ba211 */ /* 0x000fe400020f141c */
[----:B------:R-:W-:Y:S01]  /*19040*/  @!P5 LEA R12, P3, R29, R14, 0x2 ;  /* 0x0000000e1d0cd211 */ /* 0x000fe200078610ff */
[----:B------:R1:W-:Y:S01]  /*19050*/  @!P1 ST.E.64 desc[UR42][R8.64], R20 ;  /* 0x0000001408009985 */ /* 0x0003e2000c101b2a */
[----:B------:R-:W-:-:S02]  /*19060*/  ISETP.GE.AND P1, PT, R37, UR4, PT ;  /* 0x0000000425007c0c */ /* 0x000fc4000bf26270 */
[----:B------:R-:W-:Y:S01]  /*19070*/  @!P5 LEA.HI.X R13, R29, R0, R30, 0x2, P3 ;  /* 0x000000001d0dd211 */ /* 0x000fe200018f141e */
[----:B------:R2:W-:Y:S01]  /*19080*/  @!P2 ST.E.64 desc[UR42][R10.64], R92 ;  /* 0x0000005c0a00a985 */ /* 0x0005e2000c101b2a */
[----:B------:R-:W-:Y:S02]  /*19090*/  ISETP.GE.AND P2, PT, R39, UR4, PT ;  /* 0x0000000427007c0c */ /* 0x000fe4000bf46270 */
[----:B------:R-:W-:Y:S01]  /*190a0*/  @!P0 LEA R24, P4, R31, R14, 0x2 ;  /* 0x0000000e1f188211 */ /* 0x000fe200078810ff */
[----:B------:R3:W-:Y:S01]  /*190b0*/  @!P5 ST.E.64 desc[UR42][R12.64], R96 ;  /* 0x000000600c00d985 */ /* 0x0007e2000c101b2a */
[----:B------:R-:W-:Y:S02]  /*190c0*/  ISETP.GE.AND P3, PT, R41, UR4, PT ;  /* 0x0000000429007c0c */ /* 0x000fe4000bf66270 */
[----:B------:R-:W-:Y:S02]  /*190d0*/  ISETP.GE.AND P5, PT, R43, UR4, PT ;  /* 0x000000042b007c0c */ /* 0x000fe4000bfa6270 */
[----:B------:R-:W-:-:S02]  /*190e0*/  @!P0 LEA.HI.X R25, R31, R0, R32, 0x2, P4 ;  /* 0x000000001f198211 */ /* 0x000fc400020f1420 */
[----:B------:R-:W-:-:S03]  /*190f0*/  @!P1 LEA R26, P4, R37, R14, 0x2 ;  /* 0x0000000e251a9211 */ /* 0x000fc600078810ff */
[----:B------:R3:W-:Y:S01]  /*19100*/  @!P0 ST.E.64 desc[UR42][R24.64], R100 ;  /* 0x0000006418008985 */ /* 0x0007e2000c101b2a */
[----:B-1----:R-:W-:Y:S02]  /*19110*/  @!P2 LEA R8, P0, R39, R14, 0x2 ;  /* 0x0000000e2708a211 */ /* 0x002fe400078010ff */
[----:B------:R-:W-:Y:S02]  /*19120*/  @!P1 LEA.HI.X R27, R37, R0, R36, 0x2, P4 ;  /* 0x00000000251b9211 */ /* 0x000fe400020f1424 */
[----:B--2---:R-:W-:Y:S02]  /*19130*/  @!P3 LEA R10, P4, R41, R14, 0x2 ;  /* 0x0000000e290ab211 */ /* 0x004fe400078810ff */
[----:B------:R-:W-:Y:S01]  /*19140*/  @!P2 LEA.HI.X R9, R39, R0, R38, 0x2, P0 ;  /* 0x000000002709a211 */ /* 0x000fe200000f1426 */
[----:B------:R3:W-:Y:S01]  /*19150*/  @!P1 ST.E.64 desc[UR42][R26.64], R104 ;  /* 0x000000681a009985 */ /* 0x0007e2000c101b2a */
[----:B------:R-:W-:Y:S02]  /*19160*/  @!P5 LEA R14, P0, R43, R14, 0x2 ;  /* 0x0000000e2b0ed211 */ /* 0x000fe400078010ff */
[-C--:B------:R-:W-:Y:S01]  /*19170*/  @!P3 LEA.HI.X R11, R41, R0.reuse, R40, 0x2, P4 ;  /* 0x00000000290bb211 */ /* 0x080fe200020f1428 */
[----:B------:R3:W-:Y:S01]  /*19180*/  @!P2 ST.E.64 desc[UR42][R8.64], R108 ;  /* 0x0000006c0800a985 */ /* 0x0007e2000c101b2a */
[----:B------:R-:W-:-:S03]  /*19190*/  @!P5 LEA.HI.X R15, R43, R0, R42, 0x2, P0 ;  /* 0x000000002b0fd211 */ /* 0x000fc600000f142a */
[----:B------:R3:W-:Y:S04]  /*191a0*/  @!P3 ST.E.64 desc[UR42][R10.64], R112 ;  /* 0x000000700a00b985 */ /* 0x0007e8000c101b2a */
[----:B------:R3:W-:Y:S02]  /*191b0*/  @!P5 ST.E.64 desc[UR42][R14.64], R116 ;  /* 0x000000740e00d985 */ /* 0x0007e4000c101b2a */
.L_x_1781:
[----:B------:R-:W-:Y:S05]  /*191c0*/  BSYNC B1 ;  /* 0x0000000000017941 */ /* 0x000fea0003800000 */
.L_x_1780:
[----:B------:R-:W-:-:S03]  /*191d0*/  UMOV UR4, 0xffffffff ;  /* 0xffffffff00047882 */ /* 0x000fc60000000000 */
[----:B------:R-:W-:Y:S05]  /*191e0*/  BRA.DIV UR4, `(.L_x_1782) ;  /* 0x000000a604b07947 */ /* 0x000fea000b800000 */
[----:B-1----:R1:W4:Y:S04]  /*191f0*/  SHFL.IDX PT, R0, R4, 0x1, 0x1c1f ;  /* 0x003c1f0004007f89 */ /* 0x00232800000e0000 */
[----:B--23--:R1:W2:Y:S02]  /*19200*/  SHFL.IDX PT, R14, R3, 0x1, 0x1c1f ;  /* 0x003c1f00030e7f89 */ /* 0x00c2a400000e0000 */
.L_x_1992:
[----:B------:R-:W-:-:S13]  /*19210*/  ISETP.GE.AND P0, PT, R6, R45, PT ;  /* 0x0000002d0600720c */ /* 0x000fda0003f06270 */
[----:B------:R-:W-:Y:S05]  /*19220*/  @P0 BRA `(.L_x_1778) ;  /* 0x0000000c001c0947 */ /* 0x000fea0003800000 */
[----:B------:R-:W-:Y:S02]  /*19230*/  ULDC UR4, c[0x0][0xac8] ;  /* 0x0002b20000047ab9 */ /* 0x000fe40000000800 */
[----:B------:R-:W-:Y:S02]  /*19240*/  ISETP.GE.AND P0, PT, R155, UR4, PT ;  /* 0x000000049b007c0c */ /* 0x000fe4000bf06270 */
[----:B------:R-:W-:Y:S02]  /*19250*/  ISETP.GE.AND P5, PT, R7, UR4, PT ;  /* 0x0000000407007c0c */ /* 0x000fe4000bfa6270 */
[----:B------:R-:W-:Y:S02]  /*19260*/  ISETP.GE.AND P3, PT, R29, UR4, PT ;  /* 0x000000041d007c0c */ /* 0x000fe4000bf66270 */
[----:B------:R-:W-:-:S07]  /*19270*/  ISETP.GE.AND P2, PT, R31, UR4, PT ;  /* 0x000000041f007c0c */ /* 0x000fce000bf46270 */
[-C--:B012---:R-:W-:Y:S02]  /*19280*/  @!P0 LEA R4, P1, R155, R14.reuse, 0x2 ;  /* 0x0000000e9b048211 */ /* 0x087fe400078210ff */
[----:B------:R-:W-:Y:S02]  /*19290*/  @!P5 LEA R6, P4, R7, R14, 0x2 ;  /* 0x0000000e0706d211 */ /* 0x000fe400078810ff */
[-C--:B----4-:R-:W-:Y:S02]  /*192a0*/  @!P0 LEA.HI.X R5, R155, R0.reuse, R5, 0x2, P1 ;  /* 0x000000009b058211 */ /* 0x090fe400008f1405 */
[----:B------:R-:W-:Y:S02]  /*192b0*/  ISETP.GE.AND P1, PT, R37, UR4, PT ;  /* 0x0000000425007c0c */ /* 0x000fe4000bf26270 */
[----:B------:R-:W-:Y:S01]  /*192c0*/  @!P5 LEA.HI.X R7, R7, R0, R28, 0x2, P4 ;  /* 0x000000000707d211 */ /* 0x000fe200020f141c */
[----:B------:R0:W-:Y:S01]  /*192d0*/  @!P0 ST.E.64 desc[UR42][R4.64], R90 ;  /* 0x0000005a04008985 */ /* 0x0001e2000c101b2a */
[----:B------:R-:W-:-:S02]  /*192e0*/  ISETP.GE.AND P0, PT, R39, UR4, PT ;  /* 0x0000000427007c0c */ /* 0x000fc4000bf06270 */
[-C--:B------:R-:W-:Y:S01]  /*192f0*/  @!P3 LEA R8, P4, R29, R14.reuse, 0x2 ;  /* 0x0000000e1d08b211 */ /* 0x080fe200078810ff */
[----:B------:R3:W-:Y:S01]  /*19300*/  @!P5 ST.E.64 desc[UR42][R6.64], R94 ;  /* 0x0000005e0600d985 */ /* 0x0007e2000c101b2a */
[----:B------:R-:W-:Y:S02]  /*19310*/  @!P2 LEA R10, P5, R31, R14, 0x2 ;  /* 0x0000000e1f0aa211 */ /* 0x000fe400078a10ff */
[-C--:B------:R-:W-:Y:S02]  /*19320*/  @!P3 LEA.HI.X R9, R29, R0.reuse, R30, 0x2, P4 ;  /* 0x000000001d09b211 */ /* 0x080fe400020f141e */
[----:B------:R-:W-:Y:S02]  /*19330*/  ISETP.GE.AND P4, PT, R41, UR4, PT ;  /* 0x0000000429007c0c */ /* 0x000fe4000bf86270 */
[----:B------:R-:W-:Y:S01]  /*19340*/  @!P2 LEA.HI.X R11, R31, R0, R32, 0x2, P5 ;  /* 0x000000001f0ba211 */ /* 0x000fe200028f1420 */
[----:B------:R3:W-:Y:S01]  /*19350*/  @!P3 ST.E.64 desc[UR42][R8.64], R98 ;  /* 0x000000620800b985 */ /* 0x0007e2000c101b2a */
[----:B------:R-:W-:-:S03]  /*19360*/  @!P1 LEA R12, P5, R37, R14, 0x2 ;  /* 0x0000000e250c9211 */ /* 0x000fc600078a10ff */
[----:B------:R3:W-:Y:S01]  /*19370*/  @!P2 ST.E.64 desc[UR42][R10.64], R102 ;  /* 0x000000660a00a985 */ /* 0x0007e2000c101b2a */
[----:B------:R-:W-:Y:S02]  /*19380*/  @!P1 LEA.HI.X R13, R37, R0, R36, 0x2, P5 ;  /* 0x00000000250d9211 */ /* 0x000fe400028f1424 */
[----:B------:R-:W-:-:S03]  /*19390*/  @!P0 LEA R20, P5, R39, R14, 0x2 ;  /* 0x0000000e27148211 */ /* 0x000fc600078a10ff */
[----:B------:R3:W-:Y:S01]  /*193a0*/  @!P1 ST.E.64 desc[UR42][R12.64], R106 ;  /* 0x0000006a0c009985 */ /* 0x0007e2000c101b2a */
[----:B------:R-:W-:Y:S02]  /*193b0*/  @!P0 LEA.HI.X R21, R39, R0, R38, 0x2, P5 ;  /* 0x0000000027158211 */ /* 0x000fe400028f1426 */
[----:B0-----:R-:W-:-:S03]  /*193c0*/  @!P4 LEA R4, P5, R41, R14, 0x2 ;  /* 0x0000000e2904c211 */ /* 0x001fc600078a10ff */
[----:B------:R3:W-:Y:S01]  /*193d0*/  @!P0 ST.E.64 desc[UR42][R20.64], R110 ;  /* 0x0000006e14008985 */ /* 0x0007e2000c101b2a */
[----:B------:R-:W-:Y:S02]  /*193e0*/  @!P4 LEA.HI.X R5, R41, R0, R40, 0x2, P5 ;  /* 0x000000002905c211 */ /* 0x000fe400028f1428 */
[----:B------:R-:W-:-:S03]  /*193f0*/  ISETP.GE.AND P0, PT, R43, UR4, PT ;  /* 0x000000042b007c0c */ /* 0x000fc6000bf06270 */
[----:B------:R3:W-:Y:S10]  /*19400*/  @!P4 ST.E.64 desc[UR42][R4.64], R114 ;  /* 0x000000720400c985 */ /* 0x0007f4000c101b2a */
[----:B------:R-:W-:Y:S05]  /*19410*/  @P0 BRA `(.L_x_1778) ;  /* 0x0000000800a00947 */ /* 0x000fea0003800000 */
[----:B------:R-:W-:-:S04]  /*19420*/  LEA R14, P0, R43, R14, 0x2 ;  /* 0x0000000e2b0e7211 */ /* 0x000fc800078010ff */
[----:B------:R-:W-:-:S05]  /*19430*/  LEA.HI.X R15, R43, R0, R42, 0x2, P0 ;  /* 0x000000002b0f7211 */ /* 0x000fca00000f142a */
[----:B------:R0:W-:Y:S01]  /*19440*/  ST.E.64 desc[UR42][R14.64], R118 ;  /* 0x000000760e007985 */ /* 0x0001e2000c101b2a */
[----:B------:R-:W-:Y:S05]  /*19450*/  BRA `(.L_x_1778) ;  /* 0x0000000800907947 */ /* 0x000fea0003800000 */
.L_x_1774:
[----:B------:R-:W2:Y:S01]  /*19460*/  LDL R0, [R1+0x50] ;  /* 0x0000500001007983 */ /* 0x000ea20000100800 */
[----:B------:R-:W-:Y:S01]  /*19470*/  ULDC.64 UR4, c[0x0][0xc08] ;  /* 0x0003020000047ab9 */ /* 0x000fe20000000a00 */
[----:B------:R-:W2:Y:S01]  /*19480*/  LDC.64 R4, c[0x0][0xc00] ;  /* 0x00030000ff047b82 */ /* 0x000ea20000000a00 */
[----:B------:R-:W-:Y:S01]  /*19490*/  ISETP.NE.U32.AND P0, PT, RZ, UR4, PT ;  /* 0x00000004ff007c0c */ /* 0x000fe2000bf05070 */
[----:B------:R-:W3:Y:S01]  /*194a0*/  LDL R8, [R1+0x4c] ;  /* 0x00004c0001087983 */ /* 0x000ee20000100800 */
[----:B------:R-:W-:Y:S02]  /*194b0*/  IMAD.MOV.U32 R3, RZ, RZ, RZ ;  /* 0x000000ffff037224 */ /* 0x000fe400078e00ff */
[----:B------:R-:W-:Y:S01]  /*194c0*/  ISETP.NE.AND.EX P1, PT, RZ, UR5, PT, P0 ;  /* 0x00000005ff007c0c */ /* 0x000fe2000bf25300 */
[----:B------:R-:W-:Y:S02]  /*194d0*/  ULDC.64 UR4, c[0x0][0xc00] ;  /* 0x0003000000047ab9 */ /* 0x000fe40000000a00 */
[----:B------:R-:W-:-:S04]  /*194e0*/  ISETP.NE.U32.AND P0, PT, RZ, UR4, PT ;  /* 0x00000004ff007c0c */ /* 0x000fc8000bf05070 */
[----:B------:R-:W-:-:S06]  /*194f0*/  ISETP.NE.AND.EX P0, PT, RZ, UR5, PT, P0 ;  /* 0x00000005ff007c0c */ /* 0x000fcc000bf05300 */
[----:B------:R-:W4:Y:S01]  /*19500*/  @P1 LDC.64 R6, c[0x0][0xc08] ;  /* 0x00030200ff061b82 */ /* 0x000f220000000a00 */
[----:B------:R-:W-:Y:S02]  /*19510*/  ULDC UR4, c[0x0][0xa88] ;  /* 0x0002a20000047ab9 */ /* 0x000fe40000000800 */
[----:B-----5:R-:W-:Y:S02]  /*19520*/  IMAD.U32 R24, RZ, RZ, UR4 ;  /* 0x00000004ff187e24 */ /* 0x020fe4000f8e00ff */
[----:B--2---:R-:W-:-:S04]  /*19530*/  IMAD.WIDE R4, R0, 0x4, R4 ;  /* 0x0000000400047825 */ /* 0x004fc800078e0204 */
[----:B----4-:R-:W-:Y:S01]  /*19540*/  @P1 IMAD.WIDE R6, R0, 0x4, R6 ;  /* 0x0000000400061825 */ /* 0x010fe200078e0206 */
[----:B------:R2:W5:Y:S04]  /*19550*/  @P0 LDG.E R3, desc[UR42][R4.64] ;  /* 0x0000002a04030981 */ /* 0x000568000c1e1900 */
[----:B------:R2:W5:Y:S01]  /*19560*/  @P1 LDG.E R24, desc[UR42][R6.64] ;  /* 0x0000002a06181981 */ /* 0x000562000c1e1900 */
[----:B---3--:R-:W-:Y:S02]  /*19570*/  ISETP.NE.AND P2, PT, R8, RZ, PT ;  /* 0x000000ff0800720c */ /* 0x008fe40003f45270 */
[----:B------:R-:W-:Y:S02]  /*19580*/  ISETP.GT.AND P3, PT, R49, 0xbf, PT ;  /* 0x000000bf3100780c */ /* 0x000fe40003f64270 */
[----:B------:R-:W-:-:S09]  /*19590*/  SHF.R.S32.HI R26, RZ, 0x1f, R0 ;  /* 0x0000001fff1a7819 */ /* 0x000fd20000011400 */
[----:B------:R-:W3:Y:S02]  /*195a0*/  @!P2 LDC R8, c[0x0][0xad4] ;  /* 0x0002b500ff08ab82 */ /* 0x000ee40000000800 */
[----:B---3--:R2:W-:Y:S01]  /*195b0*/  @!P2 STL [R1+0x4c], R8 ;  /* 0x00004c080100a387 */ /* 0x0085e20000100800 */
[----:B------:R-:W-:Y:S01]  /*195c0*/  ISETP.GT.AND P2, PT, R8, 0x1, PT ;  /* 0x000000010800780c */ /* 0x000fe20003f44270 */
[----:B------:R-:W-:-:S12]  /*195d0*/  @P1 BRA `(.L_x_1783) ;  /* 0x0000000000101947 */ /* 0x000fd80003800000 */
[----:B------:R-:W-:Y:S05]  /*195e0*/  @!P0 BRA `(.L_x_1783) ;  /* 0x00000000000c8947 */ /* 0x000fea0003800000 */
[----:B--2---:R-:W2:Y:S04]  /*195f0*/  LDG.E R7, desc[UR42][R4.64] ;  /* 0x0000002a04077981 */ /* 0x004ea8000c1e1900 */
[----:B-----5:R-:W2:Y:S02]  /*19600*/  LDG.E R24, desc[UR42][R4.64+0x4] ;  /* 0x0000042a04187981 */ /* 0x020ea4000c1e1900 */
[----:B--2---:R-:W-:-:S07]  /*19610*/  IMAD.IADD R24, R24, 0x1, -R7 ;  /* 0x0000000118187824 */ /* 0x004fce00078e0a07 */
.L_x_1783:
[----:B------:R-:W-:Y:S01]  /*19620*/  BSSY B1, `(.L_x_1784) ;  /* 0x000003a000017945 */ /* 0x000fe20003800000 */
[----:B------:R-:W-:Y:S02]  /*19630*/  SEL R27, R0, RZ, !P0 ;  /* 0x000000ff001b7207 */ /* 0x000fe40004000000 */
[----:B------:R-:W-:Y:S02]  /*19640*/  SEL R26, R26, RZ, !P0 ;  /* 0x000000ff1a1a7207 */ /* 0x000fe40004000000 */
[----:B-----5:R-:W-:Y:S01]  /*19650*/  SHF.R.S32.HI R20, RZ, 0x1f, R3 ;  /* 0x0000001fff147819 */ /* 0x020fe20000011403 */
[----:B------:R-:W-:Y:S06]  /*19660*/  @P3 BRA `(.L_x_1785) ;  /* 0x0000000000d43947 */ /* 0x000fec0003800000 */
[----:B------:R-:W3:Y:S01]  /*19670*/  LDL R0, [R1+0x28] ;  /* 0x0000280001007983 */ /* 0x000ee20000100800 */
[----:B------:R-:W4:Y:S01]  /*19680*/  LDC R37, c[0x0][0xbe8] ;  /* 0x0002fa00ff257b82 */ /* 0x000f220000000800 */
[----:B--2---:R-:W2:Y:S01]  /*19690*/  S2R R5, SR_TID.X ;  /* 0x0000000000057919 */ /* 0x004ea20000002100 */
[----:B---3--:R-:W-:Y:S02]  /*196a0*/  IMAD.MOV.U32 R4, RZ, RZ, R0 ;  /* 0x000000ffff047224 */ /* 0x008fe400078e0000 */
[----:B----4-:R-:W-:-:S03]  /*196b0*/  IMAD R0, R24, R37, RZ ;  /* 0x0000002518007224 */ /* 0x010fc600078e02ff */
[----:B--2---:R-:W-:-:S04]  /*196c0*/  IADD3 R29, R4, -0x80, R5 ;  /* 0xffffff80041d7810 */ /* 0x004fc80007ffe005 */
[----:B------:R-:W-:-:S13]  /*196d0*/  ISETP.GE.AND P0, PT, R29, R0, PT ;  /* 0x000000001d00720c */ /* 0x000fda0003f06270 */
[----:B------:R-:W-:Y:S05]  /*196e0*/  @P0 BRA `(.L_x_1785) ;  /* 0x0000000000b40947 */ /* 0x000fea0003800000 */
[----:B------:R-:W2:Y:S01]  /*196f0*/  LDL R12, [R1+0x4] ;  /* 0x00000400010c7983 */ /* 0x000ea20000100800 */
[----:B------:R-:W-:Y:S01]  /*19700*/  IMAD.MOV.U32 R14, RZ, RZ, 0x9b8 ;  /* 0x000009b8ff0e7424 */ /* 0x000fe200078e00ff */
[----:B------:R-:W-:Y:S01]  /*19710*/  ISETP.GT.AND P0, PT, R8, 0x1, PT ;  /* 0x000000010800780c */ /* 0x000fe20003f04270 */
[----:B------:R-:W3:Y:S01]  /*19720*/  LDC.64 R30, c[0x0][0xba8] ;  /* 0x0002ea00ff1e7b82 */ /* 0x000ee20000000a00 */
[----:B------:R-:W4:Y:S01]  /*19730*/  LDL.LU R28, [R1+0x54] ;  /* 0x00005400011c7983 */ /* 0x000f220000300800 */
[----:B------:R-:W-:Y:S02]  /*19740*/  ISETP.NE.AND P1, PT, R37, 0x1, PT ;  /* 0x000000012500780c */ /* 0x000fe40003f25270 */
[----:B------:R-:W-:Y:S02]  /*19750*/  SEL R14, R14, 0x978, P0 ;  /* 0x000009780e0e7807 */ /* 0x000fe40000000000 */
[----:B------:R-:W-:Y:S02]  /*19760*/  MOV R15, R29 ;  /* 0x0000001d000f7202 */ /* 0x000fe40000000f00 */
[----:B------:R-:W5:Y:S08]  /*19770*/  LDC.64 R6, c[0x0][R14+0x220] ;  /* 0x000088000e067b82 */ /* 0x000f700000000a00 */
[----:B------:R-:W2:Y:S08]  /*19780*/  LDC.64 R4, c[0x0][R14+0x218] ;  /* 0x000086000e047b82 */ /* 0x000eb00000000a00 */
[----:B------:R-:W0:Y:S08]  /*19790*/  LDC.64 R8, c[0x0][R14+0x228] ;  /* 0x00008a000e087b82 */ /* 0x000e300000000a00 */
[----:B------:R-:W1:Y:S08]  /*197a0*/  @P1 LDC R0, c[0x0][0xbec] ;  /* 0x0002fb00ff001b82 */ /* 0x000e700000000800 */
[----:B------:R-:W0:Y:S08]  /*197b0*/  LDC.64 R10, c[0x0][R14+0x210] ;  /* 0x000084000e0a7b82 */ /* 0x000e300000000a00 */
[----:B------:R-:W0:Y:S01]  /*197c0*/  @P1 LDC R25, c[0x0][0xbf0] ;  /* 0x0002fc00ff191b82 */ /* 0x000e220000000800 */
[----:B-1----:R-:W-:-:S07]  /*197d0*/  @P1 IMAD.HI.U32 R0, R29, R0, RZ ;  /* 0x000000001d001227 */ /* 0x002fce00078e00ff */
[----:B---3--:R-:W1:Y:S01]  /*197e0*/  @!P0 LDC R30, c[0x0][0xb50] ;  /* 0x0002d400ff1e8b82 */ /* 0x008e620000000800 */
[----:B-----5:R-:W-:-:S07]  /*197f0*/  IMAD R7, R7, R27, RZ ;  /* 0x0000001b07077224 */ /* 0x020fce00078e02ff */
[----:B------:R-:W3:Y:S01]  /*19800*/  @!P0 LDC R31, c[0x0][0xb54] ;  /* 0x0002d500ff1f8b82 */ /* 0x000ee20000000800 */
[----:B0-----:R-:W-:Y:S01]  /*19810*/  @P1 SHF.R.U32.HI R15, RZ, R25, R0 ;  /* 0x00000019ff0f1219 */ /* 0x001fe20000011600 */
[----:B------:R-:W-:Y:S02]  /*19820*/  IMAD R25, R6, R26, R7 ;  /* 0x0000001a06197224 */ /* 0x000fe400078e0207 */
[-C--:B--2---:R-:W-:Y:S02]  /*19830*/  IMAD R21, R5, R12.reuse, RZ ;  /* 0x0000000c05157224 */ /* 0x084fe400078e02ff */
[----:B------:R-:W-:Y:S01]  /*19840*/  IMAD.WIDE.U32 R4, R4, R12, RZ ;  /* 0x0000000c04047225 */ /* 0x000fe200078e00ff */
[----:B----4-:R-:W-:-:S03]  /*19850*/  SEL R7, R28, RZ, P0 ;  /* 0x000000ff1c077207 */ /* 0x010fc60000000000 */
[----:B------:R-:W-:-:S04]  /*19860*/  IMAD.WIDE.U32 R12, R6, R27, RZ ;  /* 0x0000001b060c7225 */ /* 0x000fc800078e00ff */
[----:B------:R-:W-:Y:S01]  /*19870*/  IMAD.IADD R21, R5, 0x1, R21 ;  /* 0x0000000105157824 */ /* 0x000fe200078e0215 */
[----:B------:R-:W-:Y:S01]  /*19880*/  IADD3 R0, P1, P3, R12, R4, R3 ;  /* 0x000000040c007210 */ /* 0x000fe20007b3e003 */
[----:B------:R-:W-:Y:S02]  /*19890*/  IMAD.MOV R6, RZ, RZ, -R15 ;  /* 0x000000ffff067224 */ /* 0x000fe400078e0a0f */
[----:B------:R-:W-:Y:S02]  /*198a0*/  IMAD.IADD R25, R13, 0x1, R25 ;  /* 0x000000010d197824 */ /* 0x000fe400078e0219 */
[----:B------:R-:W-:-:S04]  /*198b0*/  IMAD.WIDE.U32 R4, R8, R7, RZ ;  /* 0x0000000708047225 */ /* 0x000fc800078e00ff */
[----:B------:R-:W-:Y:S02]  /*198c0*/  IMAD R9, R9, R7, RZ ;  /* 0x0000000709097224 */ /* 0x000fe400078e02ff */
[----:B------:R-:W-:Y:S01]  /*198d0*/  IMAD R7, R37, R6, R29 ;  /* 0x0000000625077224 */ /* 0x000fe200078e021d */
[----:B------:R-:W-:Y:S01]  /*198e0*/  IADD3.X R6, R25, R21, R20, P1, P3 ;  /* 0x0000001519067210 */ /* 0x000fe20000fe6414 */
[----:B------:R-:W-:Y:S01]  /*198f0*/  IMAD.IADD R9, R5, 0x1, R9 ;  /* 0x0000000105097824 */ /* 0x000fe200078e0209 */
[----:B------:R-:W-:Y:S01]  /*19900*/  IADD3 R4, P0, P1, R15, R0, R4 ;  /* 0x000000000f047210 */ /* 0x000fe2000791e004 */
[----:B------:R-:W-:Y:S01]  /*19910*/  IMAD R0, R11, R7, RZ ;  /* 0x000000070b007224 */ /* 0x000fe200078e02ff */
[----:B------:R-:W-:-:S04]  /*19920*/  SHF.R.S32.HI R15, RZ, 0x1f, R15 ;  /* 0x0000001fff0f7819 */ /* 0x000fc8000001140f */
[----:B------:R-:W-:Y:S02]  /*19930*/  IADD3.X R5, R15, R6, R9, P0, P1 ;  /* 0x000000060f057210 */ /* 0x000fe400007e2409 */
[----:B------:R-:W-:Y:S01]  /*19940*/  SHF.R.S32.HI R9, RZ, 0x1f, R7 ;  /* 0x0000001fff097819 */ /* 0x000fe20000011407 */
[----:B------:R-:W-:-:S04]  /*19950*/  IMAD.WIDE.U32 R4, R10, R7, R4 ;  /* 0x000000070a047225 */ /* 0x000fc800078e0004 */
[----:B------:R-:W-:Y:S01]  /*19960*/  IMAD R9, R10, R9, R0 ;  /* 0x000000090a097224 */ /* 0x000fe200078e0200 */
[----:B-1----:R-:W-:-:S03]  /*19970*/  LEA R6, P0, R4, R30, 0x2 ;  /* 0x0000001e04067211 */ /* 0x002fc600078010ff */
[----:B------:R-:W-:Y:S02]  /*19980*/  IMAD.IADD R0, R5, 0x1, R9 ;  /* 0x0000000105007824 */ /* 0x000fe400078e0209 */
[----:B------:R-:W-:-:S03]  /*19990*/  IMAD.MOV.U32 R5, RZ, RZ, -0x800000 ;  /* 0xff800000ff057424 */ /* 0x000fc600078e00ff */
[----:B---3--:R-:W-:-:S05]  /*199a0*/  LEA.HI.X R7, R4, R31, R0, 0x2, P0 ;  /* 0x0000001f04077211 */ /* 0x008fca00000f1400 */
[----:B------:R3:W-:Y:S02]  /*199b0*/  STG.E desc[UR42][R6.64], R5 ;  /* 0x0000000506007986 */ /* 0x0007e4000c10192a */
.L_x_1785:
[----:B------:R-:W-:Y:S05]  /*199c0*/  BSYNC B1 ;  /* 0x0000000000017941 */ /* 0x000fea0003800000 */
.L_x_1784:
[----:B------:R-:W-:Y:S05]  /*199d0*/  @P2 BRA `(.L_x_1778) ;  /* 0x0000000400302947 */ /* 0x000fea0003800000 */
[----:B--2---:R-:W2:Y:S01]  /*199e0*/  LDL.LU R8, [R1+0x4] ;  /* 0x0000040001087983 */ /* 0x004ea20000300800 */
[----:B------:R-:W4:Y:S01]  /*199f0*/  LDC R25, c[0x0][0xbe8] ;  /* 0x0002fa00ff197b82 */ /* 0x000f220000000800 */
[----:B------:R-:W-:Y:S01]  /*19a00*/  ULDC.64 UR4, c[0x0][0xaa0] ;  /* 0x0002a80000047ab9 */ /* 0x000fe20000000a00 */
[----:B------:R-:W-:Y:S01]  /*19a10*/  ULDC.64 UR6, c[0x0][0xaf0] ;  /* 0x0002bc0000067ab9 */ /* 0x000fe20000000a00 */
[----:B------:R-:W5:Y:S01]  /*19a20*/  LDL R28, [R1+0x28] ;  /* 0x00002800011c7983 */ /* 0x000f620000100800 */
[----:B------:R-:W-:Y:S02]  /*19a30*/  IMAD R0, R20, UR4, RZ ;  /* 0x0000000414007c24 */ /* 0x000fe4000f8e02ff */
[----:B---3--:R-:W-:-:S04]  /*19a40*/  IMAD.WIDE.U32 R4, R3, UR4, RZ ;  /* 0x0000000403047c25 */ /* 0x008fc8000f8e00ff */
[----:B------:R-:W-:Y:S01]  /*19a50*/  IMAD R7, R3, UR5, R0 ;  /* 0x0000000503077c24 */ /* 0x000fe2000f8e0200 */
[----:B------:R-:W-:Y:S01]  /*19a60*/  ULDC.64 UR4, c[0x0][0xae8] ;  /* 0x0002ba0000047ab9 */ /* 0x000fe20000000a00 */
[----:B------:R-:W-:Y:S02]  /*19a70*/  IMAD R0, R48, 0x30, R42 ;  /* 0x0000003030007824 */ /* 0x000fe400078e022a */
[----:B------:R-:W-:Y:S01]  /*19a80*/  IMAD.IADD R5, R5, 0x1, R7 ;  /* 0x0000000105057824 */ /* 0x000fe200078e0207 */
[----:B----4-:R-:W-:-:S13]  /*19a90*/  ISETP.NE.AND P0, PT, R25, 0x1, PT ;  /* 0x000000011900780c */ /* 0x010fda0003f05270 */
[----:B------:R-:W3:Y:S08]  /*19aa0*/  @P0 LDC R6, c[0x0][0xbec] ;  /* 0x0002fb00ff060b82 */ /* 0x000ef00000000800 */
[----:B------:R-:W4:Y:S01]  /*19ab0*/  @P0 LDC R11, c[0x0][0xbf0] ;  /* 0x0002fc00ff0b0b82 */ /* 0x000f220000000800 */
[----:B--2---:R-:W-:-:S04]  /*19ac0*/  IMAD.WIDE.U32 R4, R8, UR4, R4 ;  /* 0x0000000408047c25 */ /* 0x004fc8000f8e0004 */
[----:B-----5:R-:W-:Y:S02]  /*19ad0*/  IMAD.IADD R9, R28, 0x1, R0 ;  /* 0x000000011c097824 */ /* 0x020fe400078e0200 */
[----:B------:R-:W-:Y:S01]  /*19ae0*/  IMAD R5, R8, UR5, R5 ;  /* 0x0000000508057c24 */ /* 0x000fe2000f8e0205 */
[----:B------:R-:W-:Y:S01]  /*19af0*/  ULDC.64 UR4, c[0x0][0xae0] ;  /* 0x0002b80000047ab9 */ /* 0x000fe20000000a00 */
[----:B---3--:R-:W-:-:S04]  /*19b00*/  @P0 IMAD.HI.U32 R0, R9, R6, RZ ;  /* 0x0000000609000227 */ /* 0x008fc800078e00ff */
[----:B------:R-:W-:Y:S01]  /*19b10*/  IMAD.MOV.U32 R3, RZ, RZ, R9 ;  /* 0x000000ffff037224 */ /* 0x000fe200078e0009 */
[----:B----4-:R-:W-:Y:S01]  /*19b20*/  @P0 SHF.R.U32.HI R3, RZ, R11, R0 ;  /* 0x0000000bff030219 */ /* 0x010fe20000011600 */
[----:B------:R-:W-:Y:S02]  /*19b30*/  IMAD R6, R26, UR6, RZ ;  /* 0x000000061a067c24 */ /* 0x000fe4000f8e02ff */
[----:B------:R-:W-:Y:S01]  /*19b40*/  IMAD.WIDE.U32 R4, R27, UR6, R4 ;  /* 0x000000061b047c25 */ /* 0x000fe2000f8e0004 */
[----:B------:R-:W-:-:S03]  /*19b50*/  SHF.R.S32.HI R0, RZ, 0x1f, R3 ;  /* 0x0000001fff007819 */ /* 0x000fc60000011403 */
[----:B------:R-:W-:Y:S01]  /*19b60*/  IMAD R7, R27, UR7, R6 ;  /* 0x000000071b077c24 */ /* 0x000fe2000f8e0206 */
[----:B------:R-:W-:Y:S01]  /*19b70*/  IADD3 R6, -R3, RZ, RZ ;  /* 0x000000ff03067210 */ /* 0x000fe20007ffe1ff */
[----:B------:R-:W-:Y:S01]  /*19b80*/  IMAD R0, R0, UR4, RZ ;  /* 0x0000000400007c24 */ /* 0x000fe2000f8e02ff */
[----:B------:R-:W-:Y:S01]  /*19b90*/  ULDC.64 UR6, c[0x0][0xa80] ;  /* 0x0002a00000067ab9 */ /* 0x000fe20000000a00 */
[----:B------:R-:W-:Y:S02]  /*19ba0*/  IMAD.IADD R5, R5, 0x1, R7 ;  /* 0x0000000105057824 */ /* 0x000fe400078e0207 */
[----:B------:R-:W-:Y:S02]  /*19bb0*/  IMAD R7, R25, R6, R9 ;  /* 0x0000000619077224 */ /* 0x000fe400078e0209 */
[C---:B------:R-:W-:Y:S02]  /*19bc0*/  IMAD R9, R3.reuse, UR5, R0 ;  /* 0x0000000503097c24 */ /* 0x040fe4000f8e0200 */
[----:B------:R-:W-:Y:S01]  /*19bd0*/  IMAD.WIDE.U32 R4, R3, UR4, R4 ;  /* 0x0000000403047c25 */ /* 0x000fe2000f8e0004 */
[----:B------:R-:W-:Y:S01]  /*19be0*/  SHF.R.S32.HI R0, RZ, 0x1f, R7 ;  /* 0x0000001fff007819 */ /* 0x000fe20000011407 */
[----:B------:R-:W-:-:S02]  /*19bf0*/  ULDC.64 UR4, c[0x0][0xad8] ;  /* 0x0002b60000047ab9 */ /* 0x000fc40000000a00 */
[----:B------:R-:W-:Y:S02]  /*19c00*/  IMAD.IADD R5, R5, 0x1, R9 ;  /* 0x0000000105057824 */ /* 0x000fe400078e0209 */
[----:B------:R-:W-:Y:S02]  /*19c10*/  IMAD R0, R0, UR4, RZ ;  /* 0x0000000400007c24 */ /* 0x000fe4000f8e02ff */
[----:B------:R-:W-:Y:S01]  /*19c20*/  IMAD.WIDE.U32 R20, R7, UR4, R4 ;  /* 0x0000000407147c25 */ /* 0x000fe2000f8e0004 */
[----:B------:R-:W-:Y:S02]  /*19c30*/  ULDC UR4, c[0x0][0xac8] ;  /* 0x0002b20000047ab9 */ /* 0x000fe40000000800 */
[----:B------:R-:W-:Y:S01]  /*19c40*/  ISETP.GE.AND P0, PT, R43, UR4, PT ;  /* 0x000000042b007c0c */ /* 0x000fe2000bf06270 */
[----:B------:R-:W-:Y:S01]  /*19c50*/  IMAD R3, R7, UR5, R0 ;  /* 0x0000000507037c24 */ /* 0x000fe2000f8e0200 */
[----:B------:R-:W-:Y:S01]  /*19c60*/  LEA R7, P1, R20, UR6, 0x1 ;  /* 0x0000000614077c11 */ /* 0x000fe2000f8208ff */
[----:B------:R-:W-:-:S02]  /*19c70*/  UMOV UR4, 0xffffffff ;  /* 0xffffffff00047882 */ /* 0x000fc40000000000 */
[----:B------:R-:W-:-:S05]  /*19c80*/  IMAD.IADD R3, R21, 0x1, R3 ;  /* 0x0000000115037824 */ /* 0x000fca00078e0203 */
[----:B------:R-:W-:Y:S01]  /*19c90*/  LEA.HI.X R20, R20, UR7, R3, 0x1, P1 ;  /* 0x0000000714147c11 */ /* 0x000fe200088f0c03 */
[----:B------:R-:W-:Y:S06]  /*19ca0*/  BRA.DIV UR4, `(.L_x_1786) ;  /* 0x0000009e04487947 */ /* 0x000fec000b800000 */
[----:B------:R-:W2:Y:S01]  /*19cb0*/  SHFL.IDX PT, R3, R7, RZ, 0x181f ;  /* 0x00181fff07037589 */ /* 0x000ea200000e0000 */
[----:B------:R-:W-:Y:S02]  /*19cc0*/  IMAD R21, R24, R25, RZ ;  /* 0x0000001918157224 */ /* 0x000fe400078e02ff */
[----:B------:R-:W-:Y:S01]  /*19cd0*/  IMAD.IADD R24, R42, 0x1, R28 ;  /* 0x000000012a187824 */ /* 0x000fe200078e021c */
[----:B------:R-:W3:Y:S03]  /*19ce0*/  SHFL.IDX PT, R0, R20, RZ, 0x181f ;  /* 0x00181fff14007589 */ /* 0x000ee600000e0000 */
[C---:B------:R-:W-:Y:S01]  /*19cf0*/  VIADD R8, R24.reuse, 0x30 ;  /* 0x0000003018087836 */ /* 0x040fe20000000000 */
[----:B------:R-:W4:Y:S01]  /*19d00*/  SHFL.IDX PT, R5, R7, 0x1, 0x181f ;  /* 0x00381f0007057f89 */ /* 0x000f2200000e0000 */
[C---:B------:R-:W-:Y:S01]  /*19d10*/  ISETP.GE.OR P2, PT, R24.reuse, R21, P0 ;  /* 0x000000151800720c */ /* 0x040fe20000746670 */
[----:B------:R-:W-:-:S02]  /*19d20*/  VIADD R10, R24, 0x60 ;  /* 0x00000060180a7836 */ /* 0x000fc40000000000 */
[----:B------:R-:W5:Y:S01]  /*19d30*/  SHFL.IDX PT, R14, R7, 0x2, 0x181f ;  /* 0x00581f00070e7f89 */ /* 0x000f6200000e0000 */
[-C--:B------:R-:W-:Y:S02]  /*19d40*/  ISETP.GE.OR P3, PT, R8, R21.reuse, P0 ;  /* 0x000000150800720c */ /* 0x080fe40000766670 */
[----:B------:R-:W-:Y:S01]  /*19d50*/  ISETP.GE.OR P4, PT, R10, R21, P0 ;  /* 0x000000150a00720c */ /* 0x000fe20000786670 */
[----:B------:R-:W0:Y:S04]  /*19d60*/  SHFL.IDX PT, R4, R20, 0x1, 0x181f ;  /* 0x00381f0014047f89 */ /* 0x000e2800000e0000 */
[----:B------:R-:W1:Y:S02]  /*19d70*/  SHFL.IDX PT, R6, R20, 0x2, 0x181f ;  /* 0x00581f0014067f89 */ /* 0x000e6400000e0000 */
[----:B--2---:R-:W-:-:S04]  /*19d80*/  @!P2 LEA R10, P5, R43, R3, 0x1 ;  /* 0x000000032b0aa211 */ /* 0x004fc800078a08ff */
[C---:B---3--:R-:W-:Y:S02]  /*19d90*/  @!P2 LEA.HI.X R3, R43.reuse, R0, R44, 0x1, P5 ;  /* 0x000000002b03a211 */ /* 0x048fe400028f0c2c */
[----:B------:R2:W3:Y:S01]  /*19da0*/  SHFL.IDX PT, R0, R20, 0x3, 0x181f ;  /* 0x00781f0014007f89 */ /* 0x0004e200000e0000 */
[C---:B----4-:R-:W-:Y:S02]  /*19db0*/  @!P3 LEA R8, P1, R43.reuse, R5, 0x1 ;  /* 0x000000052b08b211 */ /* 0x050fe400078208ff */
[----:B------:R-:W-:Y:S01]  /*19dc0*/  @!P2 IMAD.MOV.U32 R11, RZ, RZ, R3 ;  /* 0x000000ffff0ba224 */ /* 0x000fe200078e0003 */
[----:B-----5:R-:W-:-:S04]  /*19dd0*/  @!P4 LEA R25, P5, R43, R14, 0x1 ;  /* 0x0000000e2b19c211 */ /* 0x020fc800078a08ff */
[----:B------:R2:W-:Y:S01]  /*19de0*/  @!P2 ST.E.128 desc[UR42][R10.64], RZ ;  /* 0x000000ff0a00a985 */ /* 0x0005e2000c101d2a */
[C-C-:B0-----:R-:W-:Y:S01]  /*19df0*/  @!P3 LEA.HI.X R9, R43.reuse, R4, R44.reuse, 0x1, P1 ;  /* 0x000000042b09b211 */ /* 0x141fe200008f0c2c */
[----:B------:R-:W-:Y:S02]  /*19e00*/  @!P4 IMAD.MOV.U32 R4, RZ, RZ, R25 ;  /* 0x000000ffff04c224 */ /* 0x000fe400078e0019 */
[----:B------:R2:W0:Y:S01]  /*19e10*/  SHFL.IDX PT, R14, R7, 0x3, 0x181f ;  /* 0x00781f00070e7f89 */ /* 0x00042200000e0000 */
[----:B-1----:R-:W-:-:S03]  /*19e20*/  @!P4 LEA.HI.X R5, R43, R6, R44, 0x1, P5 ;  /* 0x000000062b05c211 */ /* 0x002fc600028f0c2c */
[----:B------:R2:W-:Y:S04]  /*19e30*/  @!P3 ST.E.128 desc[UR42][R8.64], RZ ;  /* 0x000000ff0800b985 */ /* 0x0005e8000c101d2a */
[----:B------:R2:W-:Y:S02]  /*19e40*/  @!P4 ST.E.128 desc[UR42][R4.64], RZ ;  /* 0x000000ff0400c985 */ /* 0x0005e4000c101d2a */
.L_x_2001:
[----:B------:R-:W-:-:S05]  /*19e50*/  VIADD R24, R24, 0x90 ;  /* 0x0000009018187836 */ /* 0x000fca0000000000 */
[----:B------:R-:W-:-:S13]  /*19e60*/  ISETP.GE.OR P0, PT, R24, R21, P0 ;  /* 0x000000151800720c */ /* 0x000fda0000706670 */
[----:B0-----:R-:W-:-:S04]  /*19e70*/  @!P0 LEA R14, P1, R43, R14, 0x1 ;  /* 0x0000000e2b0e8211 */ /* 0x001fc800078208ff */
[----:B---3--:R-:W-:-:S05]  /*19e80*/  @!P0 LEA.HI.X R15, R43, R0, R44, 0x1, P1 ;  /* 0x000000002b0f8211 */ /* 0x008fca00008f0c2c */
[----:B------:R0:W-:Y:S04]  /*19e90*/  @!P0 ST.E.128 desc[UR42][R14.64], RZ ;  /* 0x000000ff0e008985 */ /* 0x0001e8000c101d2a */
.L_x_1778:
[----:B------:R-:W-:Y:S05]  /*19ea0*/  BSYNC B0 ;  /* 0x0000000000007941 */ /* 0x000fea0003800000 */
.L_x_1773:
[----:B------:R-:W-:Y:S02]  /*19eb0*/  ULDC UR4, c[0x0][0xc3c] ;  /* 0x00030f0000047ab9 */ /* 0x000fe40000000800 */
[----:B-1----:R-:W-:-:S13]  /*19ec0*/  ISETP.GE.AND P0, PT, R35, UR4, PT ;  /* 0x0000000423007c0c */ /* 0x002fda000bf06270 */
[----:B------:R-:W-:Y:S05]  /*19ed0*/  @!P0 BRA `(.L_x_1787) ;  /* 0xfffffe70004c8947 */ /* 0x000fea000383ffff */
[----:B------:R-:W-:Y:S05]  /*19ee0*/  BRA `(.L_x_1571) ;  /* 0x0000007c00c87947 */ /* 0x000fea0003800000 */
.L_x_1569:
[----:B------:R-:W-:-:S08]  /*19ef0*/  NOP ;  /* 0x0000000000007918 */ /* 0x000fd00000000000 */
[----:B------:R-:W0:-:S00]  /*19f00*/  USETMAXREG.DEALLOC.CTAPOOL 0x20 ;  /* 0x00000020000079c8 */ /* 0x000e0000080e0500 */
[----:B0-----:R-:W-:Y:S02]  /*19f10*/  LOP3.LUT R0, R0, 0x3, RZ, 0xc0, !PT ;  /* 0x0000000300007812 */ /* 0x001fe400078ec0ff */
[----:B------:R-:W-:Y:S02]  /*19f20*/  LOP3.LUT R22, R22, 0xfffffffb, RZ, 0xc0, !PT ;  /* 0xfffffffb16167812 */ /* 0x000fe400078ec0ff */
[----:B------:R-:W-:Y:S02]  /*19f30*/  MOV R25, RZ ;  /* 0x000000ff00197202 */ /* 0x000fe40000000f00 */
        /* <DEDUP_REMOVED lines=8> */
[----:B------:R-:W0:Y:S01]  /*19fc0*/  LDS.128 R24, [UR4+0x168d0] ;  /* 0x0168d004ff187984 */ /* 0x000e220008000c00 */
[----:B------:R-:W-:Y:S06]  /*19fd0*/  BAR.ARV 0x4, 0x200 ;  /* 0x0108000000007b1d */ /* 0x000fec0000002000 */
[----:B------:R-:W-:Y:S05]  /*19fe0*/  BRA `(.L_x_1789) ;  /* 0x0000000c00987947 */ /* 0x000fea0003800000 */
.L_x_1788:
        /* <DEDUP_REMOVED lines=44> */
.L_x_1792:
[----:B------:R-:W0:Y:S01]  /*1a2b0*/  LDC R2, c[0x0][0xc3c] ;  /* 0x00030f00ff027b82 */ /* 0x000e220000000800 */
[----:B------:R-:W-:Y:S01]  /*1a2c0*/  UIADD3 UR4, UR4, 0x1f, URZ ;  /* 0x0000001f04047890 */ /* 0x000fe2000fffe03f */
[----:B------:R-:W-:Y:S02]  /*1a2d0*/  ULDC UR7, c[0x0][0xc3c] ;  /* 0x00030f0000077ab9 */ /* 0x000fe40000000800 */
[----:B------:R-:W-:-:S03]  /*1a2e0*/  IMAD.U32 R27, RZ, RZ, UR7 ;  /* 0x00000007ff1b7e24 */ /* 0x000fc6000f8e00ff */
[----:B0-----:R-:W-:-:S13]  /*1a2f0*/  ISETP.LE.AND P6, PT, R2, UR4, PT ;  /* 0x0000000402007c0c */ /* 0x001fda000bfc3270 */
[----:B------:R-:W-:Y:S05]  /*1a300*/  @P6 BRA `(.L_x_1791) ;  /* 0x0000000800ac6947 */ /* 0x000fea0003800000 */
[----:B------:R-:W-:Y:S01]  /*1a310*/  IADD3 R9, R0, UR4, RZ ;  /* 0x0000000400097c10 */ /* 0x000fe2000fffe0ff */
[----:B------:R-:W-:Y:S02]  /*1a320*/  IMAD.MOV.U32 R25, RZ, RZ, RZ ;  /* 0x000000ffff197224 */ /* 0x000fe400078e00ff */
[----:B------:R-:W-:Y:S01]  /*1a330*/  IMAD.MOV.U32 R6, RZ, RZ, RZ ;  /* 0x000000ffff067224 */ /* 0x000fe200078e00ff */
[----:B------:R-:W-:-:S13]  /*1a340*/  ISETP.GE.OR P6, PT, R9, R2, !P0 ;  /* 0x000000020900720c */ /* 0x000fda00047c6670 */
[----:B------:R-:W0:Y:S08]  /*1a350*/  @!P6 LDC.64 R4, c[0x0][0xc80] ;  /* 0x00032000ff04eb82 */ /* 0x000e300000000a00 */
[----:B------:R-:W1:Y:S01]  /*1a360*/  @!P6 LDC.64 R2, c[0x0][0xc78] ;  /* 0x00031e00ff02eb82 */ /* 0x000e620000000a00 */
[----:B0-----:R-:W-:-:S05]  /*1a370*/  @!P6 IMAD.WIDE R4, R9, 0x4, R4 ;  /* 0x000000040904e825 */ /* 0x001fca00078e0204 */
[----:B------:R-:W2:Y:S01]  /*1a380*/  @!P6 LDG.E R25, desc[UR42][R4.64] ;  /* 0x0000002a0419e981 */ /* 0x000ea2000c1e1900 */
[----:B-1----:R-:W-:-:S05]  /*1a390*/  @!P6 IMAD.WIDE R2, R9, 0x4, R2 ;  /* 0x000000040902e825 */ /* 0x002fca00078e0202 */
        /* <DEDUP_REMOVED lines=22> */
.L_x_1790:
        /* <DEDUP_REMOVED lines=11> */
[----:B------:R-:W-:-:S05]  /*1a5b0*/  VIADD R3, R27, 0xffffffff ;  /* 0xffffffff1b037836 */ /* 0x000fca0000000000 */
[----:B------:R0:W1:Y:S02]  /*1a5c0*/  SHFL.IDX PT, R24, R2, R3, 0x1f ;  /* 0x00001f0302187589 */ /* 0x00006400000e0000 */
.L_x_1793:
[----:B-1----:R-:W-:Y:S02]  /*1a5d0*/  IMAD R24, R24, UR5, R5 ;  /* 0x0000000518187c24 */ /* 0x002fe4000f8e0205 */
[----:B------:R-:W-:-:S03]  /*1a5e0*/  VIADD R27, R27, UR4 ;  /* 0x000000041b1b7c36 */ /* 0x000fc60008000000 */
[----:B------:R-:W-:Y:S01]  /*1a5f0*/  IADD3 R4, -R24, UR6, RZ ;  /* 0x0000000618047c10 */ /* 0x000fe2000fffe1ff */
[----:B------:R-:W-:Y:S06]  /*1a600*/  @!P1 BRA `(.L_x_1794) ;  /* 0x0000000000e89947 */ /* 0x000fec0003800000 */
[----:B--2---:R-:W-:Y:S02]  /*1a610*/  IABS R7, R25 ;  /* 0x0000001900077213 */ /* 0x004fe40000000000 */
[----:B------:R-:W-:Y:S02]  /*1a620*/  IABS R5, R6 ;  /* 0x0000000600057213 */ /* 0x000fe40000000000 */
[----:B------:R-:W1:Y:S08]  /*1a630*/  I2F.RP R8, R7 ;  /* 0x0000000700087306 */ /* 0x000e700000209400 */
[----:B-1----:R-:W0:Y:S02]  /*1a640*/  MUFU.RCP R8, R8 ;  /* 0x0000000800087308 */ /* 0x002e240000001000 */
[----:B0-----:R-:W-:Y:S01]  /*1a650*/  VIADD R2, R8, 0xffffffe ;  /* 0x0ffffffe08027836 */ /* 0x001fe20000000000 */
[----:B------:R-:W-:-:S05]  /*1a660*/  IABS R8, R4 ;  /* 0x0000000400087213 */ /* 0x000fca0000000000 */
[----:B------:R0:W1:Y:S02]  /*1a670*/  F2I.FTZ.U32.TRUNC.NTZ R3, R2 ;  /* 0x0000000200037305 */ /* 0x000064000021f000 */
[----:B0-----:R-:W-:Y:S02]  /*1a680*/  IMAD.MOV.U32 R2, RZ, RZ, RZ ;  /* 0x000000ffff027224 */ /* 0x001fe400078e00ff */
[----:B-1----:R-:W-:-:S04]  /*1a690*/  IMAD.MOV R10, RZ, RZ, -R3 ;  /* 0x000000ffff0a7224 */ /* 0x002fc800078e0a03 */
[----:B------:R-:W-:Y:S01]  /*1a6a0*/  IMAD R9, R10, R7, RZ ;  /* 0x000000070a097224 */ /* 0x000fe200078e02ff */
[----:B------:R-:W-:-:S03]  /*1a6b0*/  IABS R10, R25 ;  /* 0x00000019000a7213 */ /* 0x000fc60000000000 */
[----:B------:R-:W-:Y:S02]  /*1a6c0*/  IMAD.HI.U32 R3, R3, R9, R2 ;  /* 0x0000000903037227 */ /* 0x000fe400078e0002 */
[----:B------:R-:W0:Y:S02]  /*1a6d0*/  I2F.RP R9, R5 ;  /* 0x0000000500097306 */ /* 0x000e240000209400 */
[----:B------:R-:W-:Y:S01]  /*1a6e0*/  IMAD.MOV R11, RZ, RZ, -R10 ;  /* 0x000000ffff0b7224 */ /* 0x000fe200078e0a0a */
[----:B------:R-:W-:Y:S01]  /*1a6f0*/  IABS R10, R6 ;  /* 0x00000006000a7213 */ /* 0x000fe20000000000 */
[----:B------:R-:W-:-:S04]  /*1a700*/  IMAD.HI.U32 R2, R3, R8, RZ ;  /* 0x0000000803027227 */ /* 0x000fc800078e00ff */
[----:B------:R-:W-:Y:S02]  /*1a710*/  IMAD R8, R2, R11, R8 ;  /* 0x0000000b02087224 */ /* 0x000fe400078e0208 */
[----:B------:R-:W-:-:S03]  /*1a720*/  IMAD.MOV R10, RZ, RZ, -R10 ;  /* 0x000000ffff0a7224 */ /* 0x000fc600078e0a0a */
[----:B------:R-:W-:Y:S01]  /*1a730*/  ISETP.GT.U32.AND P1, PT, R7, R8, PT ;  /* 0x000000080700720c */ /* 0x000fe20003f24070 */
[----:B0-----:R-:W0:-:S12]  /*1a740*/  MUFU.RCP R9, R9 ;  /* 0x0000000900097308 */ /* 0x001e180000001000 */
[----:B------:R-:W-:Y:S02]  /*1a750*/  @!P1 IMAD.IADD R8, R8, 0x1, -R7 ;  /* 0x0000000108089824 */ /* 0x000fe400078e0a07 */
[----:B------:R-:W-:Y:S01]  /*1a760*/  @!P1 VIADD R2, R2, 0x1 ;  /* 0x0000000102029836 */ /* 0x000fe20000000000 */
[----:B------:R-:W-:Y:S02]  /*1a770*/  ISETP.NE.AND P1, PT, R25, RZ, PT ;  /* 0x000000ff1900720c */ /* 0x000fe40003f25270 */
[----:B------:R-:W-:Y:S01]  /*1a780*/  ISETP.GE.U32.AND P0, PT, R8, R7, PT ;  /* 0x000000070800720c */ /* 0x000fe20003f06070 */
[----:B0-----:R-:W-:Y:S01]  /*1a790*/  VIADD R3, R9, 0xffffffe ;  /* 0x0ffffffe09037836 */ /* 0x001fe20000000000 */
[----:B------:R-:W-:-:S04]  /*1a7a0*/  LOP3.LUT R7, R4, R25, RZ, 0x3c, !PT ;  /* 0x0000001904077212 */ /* 0x000fc800078e3cff */
[----:B------:R-:W-:Y:S01]  /*1a7b0*/  ISETP.GE.AND P2, PT, R7, RZ, PT ;  /* 0x000000ff0700720c */ /* 0x000fe20003f46270 */
[----:B------:R-:W0:Y:S06]  /*1a7c0*/  F2I.FTZ.U32.TRUNC.NTZ R3, R3 ;  /* 0x0000000300037305 */ /* 0x000e2c000021f000 */
[----:B------:R-:W-:-:S05]  /*1a7d0*/  @P0 IADD3 R2, R2, 0x1, RZ ;  /* 0x0000000102020810 */ /* 0x000fca0007ffe0ff */
[----:B------:R-:W-:Y:S02]  /*1a7e0*/  IMAD.MOV.U32 R9, RZ, RZ, R2 ;  /* 0x000000ffff097224 */ /* 0x000fe400078e0002 */
[----:B0-----:R-:W-:Y:S02]  /*1a7f0*/  IMAD.MOV R2, RZ, RZ, -R3 ;  /* 0x000000ffff027224 */ /* 0x001fe400078e0a03 */
[----:B------:R-:W-:Y:S01]  /*1a800*/  @!P2 IMAD.MOV R9, RZ, RZ, -R9 ;  /* 0x000000ffff09a224 */ /* 0x000fe200078e0a09 */
[----:B------:R-:W-:Y:S01]  /*1a810*/  @!P1 LOP3.LUT R9, RZ, R25, RZ, 0x33, !PT ;  /* 0x00000019ff099212 */ /* 0x000fe200078e33ff */
[----:B------:R-:W-:Y:S02]  /*1a820*/  IMAD R7, R2, R5, RZ ;  /* 0x0000000502077224 */ /* 0x000fe400078e02ff */
[----:B------:R-:W-:Y:S01]  /*1a830*/  IMAD.MOV.U32 R2, RZ, RZ, RZ ;  /* 0x000000ffff027224 */ /* 0x000fe200078e00ff */
[----:B------:R-:W-:-:S03]  /*1a840*/  IABS R8, R9 ;  /* 0x0000000900087213 */ /* 0x000fc60000000000 */
[----:B------:R-:W-:-:S04]  /*1a850*/  IMAD.HI.U32 R2, R3, R7, R2 ;  /* 0x0000000703027227 */ /* 0x000fc800078e0002 */
[----:B------:R-:W-:Y:S02]  /*1a860*/  IMAD.MOV.U32 R3, RZ, RZ, R8 ;  /* 0x000000ffff037224 */ /* 0x000fe400078e0008 */
[----:B------:R-:W-:Y:S02]  /*1a870*/  IMAD.MOV.U32 R8, RZ, RZ, R10 ;  /* 0x000000ffff087224 */ /* 0x000fe400078e000a */
        /* <DEDUP_REMOVED lines=9> */
[----:B------:R-:W-:-:S12]  /*1a910*/  IMAD.MOV R5, RZ, RZ, -R9 ;  /* 0x000000ffff057224 */ /* 0x000fd800078e0a09 */
[----:B------:R-:W-:-:S05]  /*1a920*/  @P0 IADD3 R2, R2, 0x1, RZ ;  /* 0x0000000102020810 */ /* 0x000fca0007ffe0ff */
        /* <DEDUP_REMOVED lines=8> */
.L_x_1794:
[----:B0-----:R-:W0:Y:S02]  /*1a9b0*/  LDC.64 R2, c[0x0][0xc90] ;  /* 0x00032400ff027b82 */ /* 0x001e240000000a00 */
        /* <DEDUP_REMOVED lines=13> */
[----:B------:R-:W-:Y:S01]  /*1aa90*/  IMAD.HI.U32 R2, R3, R9, R2 ;  /* 0x0000000903027227 */ /* 0x000fe200078e0002 */
[----:B------:R-:W-:-:S03]  /*1aaa0*/  IADD3 R3, RZ, -R12, RZ ;  /* 0x8000000cff037210 */ /* 0x000fc60007ffe0ff */
[----:B------:R-:W-:-:S04]  /*1aab0*/  IMAD.MOV.U32 R9, RZ, RZ, R11 ;  /* 0x000000ffff097224 */ /* 0x000fc800078e000b */
        /* <DEDUP_REMOVED lines=15> */
[----:B------:R-:W-:Y:S02]  /*1abb0*/  IMAD R4, R5, R2, R4 ;  /* 0x0000000205047224 */ /* 0x000fe400078e0204 */
[----:B------:R-:W-:Y:S01]  /*1abc0*/  IMAD.MOV.U32 R2, RZ, RZ, RZ ;  /* 0x000000ffff027224 */ /* 0x000fe200078e00ff */
[----:B------:R-:W-:Y:S02]  /*1abd0*/  VIADDMNMX R6, R3, UR5, R6, PT ;  /* 0x0000000503067c46 */ /* 0x000fe4000b800106 */
[----:B------:R-:W-:-:S02]  /*1abe0*/  IABS R10, R4 ;  /* 0x00000004000a7213 */ /* 0x000fc40000000000 */
[----:B------:R-:W-:Y:S01]  /*1abf0*/  IABS R8, R6 ;  /* 0x0000000600087213 */ /* 0x000fe20000000000 */
[----:B------:R-:W-:Y:S01]  /*1ac00*/  IMAD.MOV R26, RZ, RZ, -R6 ;  /* 0x000000ffff1a7224 */ /* 0x000fe200078e0a06 */
[----:B------:R-:W-:Y:S02]  /*1ac10*/  IADD3 R7, R7, 0x1000000, R4 ;  /* 0x0100000007077810 */ /* 0x000fe40007ffe004 */
        /* <DEDUP_REMOVED lines=8> */
[----:B------:R-:W-:-:S03]  /*1aca0*/  MOV R5, R10 ;  /* 0x0000000a00057202 */ /* 0x000fc60000000f00 */
        /* <DEDUP_REMOVED lines=13> */
[----:B------:R-:W-:-:S07]  /*1ad80*/  IMAD R26, R2, R26, R7 ;  /* 0x0000001a021a7224 */ /* 0x000fce00078e0207 */
.L_x_1795:
[----:B------:R-:W-:-:S05]  /*1ad90*/  LOP3.LUT R2, RZ, R2, RZ, 0x33, !PT ;  /* 0x00000002ff027212 */ /* 0x000fca00078e33ff */
[----:B------:R-:W-:Y:S01]  /*1ada0*/  IMAD.IADD R25, R25, 0x1, R2 ;  /* 0x0000000119197824 */ /* 0x000fe200078e0202 */
[----:B------:R-:W-:Y:S06]  /*1adb0*/  BRA `(.L_x_1796) ;  /* 0x00000000000c7947 */ /* 0x000fec0003800000 */
.L_x_1791:
[----:B------:R-:W-:Y:S01]  /*1adc0*/  IMAD.MOV.U32 R25, RZ, RZ, RZ ;  /* 0x000000ffff197224 */ /* 0x000fe200078e00ff */
[----:B------:R-:W-:Y:S01]  /*1add0*/  MOV R26, RZ ;  /* 0x000000ff001a7202 */ /* 0x000fe20000000f00 */
[----:B------:R-:W-:-:S07]  /*1ade0*/  IMAD.U32 R24, RZ, RZ, UR6 ;  /* 0x00000006ff187e24 */ /* 0x000fce000f8e00ff */
.L_x_1796:
[----:B------:R-:W-:-:S13]  /*1adf0*/  ISETP.NE.AND P0, PT, R0, RZ, PT ;  /* 0x000000ff0000720c */ /* 0x000fda0003f05270 */
[----:B------:R-:W0:Y:S01]  /*1ae00*/  @!P0 S2R R3, SR_CgaCtaId ;  /* 0x0000000000038919 */ /* 0x000e220000008800 */
[----:B------:R-:W-:-:S04]  /*1ae10*/  @!P0 MOV R0, 0x400 ;  /* 0x0000040000008802 */ /* 0x000fc80000000f00 */
[----:B0-----:R-:W-:-:S05]  /*1ae20*/  @!P0 LEA R0, R3, R0, 0x18 ;  /* 0x0000000003008211 */ /* 0x001fca00078ec0ff */
[----:B------:R1:W-:Y:S01]  /*1ae30*/  @!P0 STS.128 [R0+0x168d0], R24 ;  /* 0x0168d01800008388 */ /* 0x0003e20000000c00 */
[----:B------:R-:W-:Y:S06]  /*1ae40*/  BAR.ARV 0x5, 0x200 ;  /* 0x0148000000007b1d */ /* 0x000fec0000002000 */
.L_x_1789:
[----:B-1----:R-:W-:Y:S01]  /*1ae50*/  IMAD.MOV.U32 R0, RZ, RZ, 0x1 ;  /* 0x00000001ff007424 */ /* 0x002fe200078e00ff */
[----:B------:R-:W-:Y:S01]  /*1ae60*/  ULDC UR4, c[0x0][0xc3c] ;  /* 0x00030f0000047ab9 */ /* 0x000fe20000000800 */
[----:B------:R-:W-:Y:S01]  /*1ae70*/  IMAD.MOV.U32 R28, RZ, RZ, RZ ;  /* 0x000000ffff1c7224 */ /* 0x000fe200078e00ff */
[----:B0-----:R-:W-:Y:S02]  /*1ae80*/  ISETP.GE.AND P0, PT, R27, UR4, PT ;  /* 0x000000041b007c0c */ /* 0x001fe4000bf06270 */
[----:B------:R0:W-:Y:S04]  /*1ae90*/  STL [R1], R0 ;  /* 0x0000000001007387 */ /* 0x0001e80000100800 */
[----:B------:R0:W-:Y:S07]  /*1aea0*/  STL [R1+0x40], RZ ;  /* 0x000040ff01007387 */ /* 0x0001ee0000100800 */
[----:B------:R-:W-:Y:S05]  /*1aeb0*/  @P0 BRA `(.L_x_1797) ;  /* 0x0000006800f00947 */ /* 0x000fea0003800000 */
[----:B------:R-:W1:Y:S01]  /*1aec0*/  S2R R6, SR_TID.X ;  /* 0x0000000000067919 */ /* 0x000e620000002100 */
[----:B------:R-:W2:Y:S01]  /*1aed0*/  S2UR UR5, SR_CgaCtaId ;  /* 0x00000000000579c3 */ /* 0x000ea20000008800 */
[----:B------:R-:W-:Y:S01]  /*1aee0*/  UMOV UR4, 0x400 ;  /* 0x0000040000047882 */ /* 0x000fe20000000000 */
[----:B------:R-:W-:Y:S01]  /*1aef0*/  BSSY B8, `(.L_x_1797) ;  /* 0x00006b8000087945 */ /* 0x000fe20003800000 */
[----:B------:R-:W-:Y:S01]  /*1af00*/  STL [R1+0x40], RZ ;  /* 0x000040ff01007387 */ /* 0x000fe20000100800 */
[----:B------:R-:W-:Y:S01]  /*1af10*/  CS2R R28, SRZ ;  /* 0x00000000001c7805 */ /* 0x000fe2000001ff00 */
[----:B------:R-:W-:Y:S01]  /*1af20*/  ULDC.64 UR40, c[0x0][0x198] ;  /* 0x0000660000287ab9 */ /* 0x000fe20000000a00 */
[----:B------:R-:W-:Y:S01]  /*1af30*/  ULOP3.LUT UR38, UR37, 0x2, URZ, 0xfc, !UPT ;  /* 0x0000000225267892 */ /* 0x000fe2000f8efc3f */
[----:B------:R-:W-:Y:S01]  /*1af40*/  ULDC UR36, c[0x0][0xc] ;  /* 0x0000030000247ab9 */ /* 0x000fe20000000800 */
[----:B--2---:R-:W-:-:S06]  /*1af50*/  ULEA UR4, UR5, UR4, 0x18 ;  /* 0x0000000405047291 */ /* 0x004fcc000f8ec03f */
[----:B------:R-:W-:Y:S01]  /*1af60*/  IMAD.U32 R16, RZ, RZ, UR4 ;  /* 0x00000004ff107e24 */ /* 0x000fe2000f8e00ff */
[C---:B-1----:R-:W-:Y:S01]  /*1af70*/  LOP3.LUT R5, R6.reuse, 0x7f, RZ, 0xc0, !PT ;  /* 0x0000007f06057812 */ /* 0x042fe200078ec0ff */
[----:B0-----:R-:W-:-:S04]  /*1af80*/  IMAD.SHL.U32 R0, R6, 0x8, RZ ;  /* 0x0000000806007824 */ /* 0x001fc800078e00ff */
[----:B------:R-:W-:Y:S01]  /*1af90*/  IMAD.SHL.U32 R3, R5, 0x8, RZ ;  /* 0x0000000805037824 */ /* 0x000fe200078e00ff */
[----:B------:R-:W-:Y:S01]  /*1afa0*/  LOP3.LUT R2, R0, 0x1f8, RZ, 0xc0, !PT ;  /* 0x000001f800027812 */ /* 0x000fe200078ec0ff */
[----:B------:R-:W-:-:S03]  /*1afb0*/  IMAD.MOV.U32 R0, RZ, RZ, 0x1 ;  /* 0x00000001ff007424 */ /* 0x000fc600078e00ff */
[----:B------:R-:W-:Y:S02]  /*1afc0*/  LOP3.LUT R2, R2, 0x38, R6, 0x78, !PT ;  /* 0x0000003802027812 */ /* 0x000fe400078e7806 */
[----:B------:R0:W-:Y:S02]  /*1afd0*/  STL [R1+0x4], R0 ;  /* 0x0000040001007387 */ /* 0x0001e40000100800 */
[----:B------:R-:W-:Y:S01]  /*1afe0*/  LOP3.LUT R4, R2, 0x200, R3, 0xf8, !PT ;  /* 0x0000020002047812 */ /* 0x000fe200078ef803 */
[----:B------:R-:W-:Y:S01]  /*1aff0*/  IMAD.SHL.U32 R2, R6, 0x10, RZ ;  /* 0x0000001006027824 */ /* 0x000fe200078e00ff */
[----:B------:R-:W-:Y:S01]  /*1b000*/  SHF.R.U32.HI R3, RZ, 0x3, R5 ;  /* 0x00000003ff037819 */ /* 0x000fe20000011605 */
[----:B------:R-:W-:-:S03]  /*1b010*/  IMAD.MOV.U32 R5, RZ, RZ, 0x1 ;  /* 0x00000001ff057424 */ /* 0x000fc600078e00ff */
[----:B------:R-:W-:Y:S01]  /*1b020*/  LOP3.LUT R2, R2, 0x70, RZ, 0xc0, !PT ;  /* 0x0000007002027812 */ /* 0x000fe200078ec0ff */
[----:B0-----:R-:W-:Y:S01]  /*1b030*/  IMAD R0, R4, 0x2, R16 ;  /* 0x0000000204007824 */ /* 0x001fe200078e0210 */
[----:B------:R0:W-:Y:S02]  /*1b040*/  STL [R1], R5 ;  /* 0x0000000501007387 */ /* 0x0001e40000100800 */
[----:B------:R-:W-:Y:S02]  /*1b050*/  LOP3.LUT R2, R3, R2, RZ, 0xfc, !PT ;  /* 0x0000000203027212 */ /* 0x000fe400078efcff */
[----:B------:R0:W-:Y:S05]  /*1b060*/  STL [R1+0x24], R0 ;  /* 0x0000240001007387 */ /* 0x0001ea0000100800 */
.L_x_1910:
[----:B------:R-:W-:Y:S05]  /*1b070*/  YIELD ;  /* 0x0000000000007946 */ /* 0x000fea0003800000 */
[----:B------:R-:W-:Y:S01]  /*1b080*/  ULDC.64 UR4, c[0x0][0xa28] ;  /* 0x00028a0000047ab9 */ /* 0x000fe20000000a00 */
[----:B------:R-:W-:Y:S01]  /*1b090*/  MOV R10, RZ ;  /* 0x000000ff000a7202 */ /* 0x000fe20000000f00 */
[----:B0-----:R-:W0:Y:S01]  /*1b0a0*/  LDC.64 R4, c[0x0][0xa00] ;  /* 0x00028000ff047b82 */ /* 0x001e220000000a00 */
[----:B------:R-:W-:Y:S01]  /*1b0b0*/  ISETP.NE.U32.AND P0, PT, RZ, UR4, PT ;  /* 0x00000004ff007c0c */ /* 0x000fe2000bf05070 */
[----:B------:R-:W-:Y:S01]  /*1b0c0*/  IMAD.MOV.U32 R0, RZ, RZ, RZ ;  /* 0x000000ffff007224 */ /* 0x000fe200078e00ff */
[----:B------:R-:W-:-:S02]  /*1b0d0*/  ULDC.64 UR6, c[0x0][0xa10] ;  /* 0x0002840000067ab9 */ /* 0x000fc40000000a00 */
[----:B------:R-:W-:Y:S01]  /*1b0e0*/  ISETP.NE.AND.EX P0, PT, RZ, UR5, PT, P0 ;  /* 0x00000005ff007c0c */ /* 0x000fe2000bf05300 */
[----:B------:R-:W-:-:S12]  /*1b0f0*/  ULDC.64 UR4, c[0x0][0xa18] ;  /* 0x0002860000047ab9 */ /* 0x000fd80000000a00 */
[----:B-1----:R-:W1:Y:S02]  /*1b100*/  @P0 LDC.64 R2, c[0x0][0xa28] ;  /* 0x00028a00ff020b82 */ /* 0x002e640000000a00 */
[----:B-1----:R-:W-:-:S05]  /*1b110*/  @P0 IMAD.WIDE R2, R27, 0x4, R2 ;  /* 0x000000041b020825 */ /* 0x002fca00078e0202 */
[----:B--2---:R1:W2:Y:S01]  /*1b120*/  @P0 LDG.E R10, desc[UR42][R2.64] ;  /* 0x0000002a020a0981 */ /* 0x0042a2000c1e1900 */
[----:B------:R-:W-:Y:S01]  /*1b130*/  ISETP.NE.U32.AND P0, PT, RZ, UR4, PT ;  /* 0x00000004ff007c0c */ /* 0x000fe2000bf05070 */
[----:B0-----:R-:W-:Y:S01]  /*1b140*/  IMAD.WIDE R4, R27, 0x4, R4 ;  /* 0x000000041b047825 */ /* 0x001fe200078e0204 */
[----:B------:R-:W-:Y:S02]  /*1b150*/  ISETP.NE.U32.AND P1, PT, RZ, UR6, PT ;  /* 0x00000006ff007c0c */ /* 0x000fe4000bf25070 */
[----:B------:R-:W-:Y:S01]  /*1b160*/  ISETP.NE.AND.EX P2, PT, RZ, UR5, PT, P0 ;  /* 0x00000005ff007c0c */ /* 0x000fe2000bf45300 */
[----:B------:R-:W-:Y:S01]  /*1b170*/  ULDC.64 UR4, c[0x0][0xa00] ;  /* 0x0002800000047ab9 */ /* 0x000fe20000000a00 */
[----:B------:R-:W-:Y:S01]  /*1b180*/  ISETP.NE.AND.EX P1, PT, RZ, UR7, PT, P1 ;  /* 0x00000007ff007c0c */ /* 0x000fe2000bf25310 */
[----:B------:R-:W-:Y:S01]  /*1b190*/  IMAD.MOV.U32 R6, RZ, RZ, RZ ;  /* 0x000000ffff067224 */ /* 0x000fe200078e00ff */
[----:B------:R-:W-:Y:S01]  /*1b1a0*/  ISETP.NE.U32.AND P0, PT, RZ, UR4, PT ;  /* 0x00000004ff007c0c */ /* 0x000fe2000bf05070 */
[----:B-1----:R-:W0:Y:S03]  /*1b1b0*/  LDC.64 R2, c[0x0][0xa10] ;  /* 0x00028400ff027b82 */ /* 0x002e260000000a00 */
[----:B------:R-:W-:-:S05]  /*1b1c0*/  ISETP.NE.AND.EX P0, PT, RZ, UR5, PT, P0 ;  /* 0x00000005ff007c0c */ /* 0x000fca000bf05300 */
[----:B------:R-:W1:Y:S08]  /*1b1d0*/  @P2 LDC.64 R8, c[0x0][0xa18] ;  /* 0x00028600ff082b82 */ /* 0x000e700000000a00 */
[----:B---3--:R-:W3:Y:S01]  /*1b1e0*/  @P0 LDG.E R0, desc[UR42][R4.64] ;  /* 0x0000002a04000981 */ /* 0x008ee2000c1e1900 */
[----:B------:R-:W-:Y:S01]  /*1b1f0*/  ULDC UR4, c[0x0][0x288] ;  /* 0x0000a20000047ab9 */ /* 0x000fe20000000800 */
[----:B0-----:R-:W-:-:S05]  /*1b200*/  IMAD.WIDE R2, R27, 0x4, R2 ;  /* 0x000000041b027825 */ /* 0x001fca00078e0202 */
[----:B-----5:R-:W5:Y:S01]  /*1b210*/  @P1 LDG.E R6, desc[UR42][R2.64] ;  /* 0x0000002a02061981 */ /* 0x020f62000c1e1900 */
[----:B-1----:R-:W-:-:S03]  /*1b220*/  @P2 IMAD.WIDE R8, R27, 0x4, R8 ;  /* 0x000000041b082825 */ /* 0x002fc600078e0208 */
[----:B---3--:R0:W-:Y:S02]  /*1b230*/  STL [R1+0x2c], R0 ;  /* 0x00002c0001007387 */ /* 0x0081e40000100800 */
[----:B0-----:R-:W-:Y:S01]  /*1b240*/  IMAD.U32 R0, RZ, RZ, UR4 ;  /* 0x00000004ff007e24 */ /* 0x001fe2000f8e00ff */
[----:B------:R-:W-:-:S05]  /*1b250*/  ULDC.64 UR4, c[0x0][0x418] ;  /* 0x0001060000047ab9 */ /* 0x000fca0000000a00 */
[----:B------:R0:W3:Y:S01]  /*1b260*/  @P2 LDG.E R0, desc[UR42][R8.64] ;  /* 0x0000002a08002981 */ /* 0x0000e2000c1e1900 */
[----:B------:R-:W-:-:S03]  /*1b270*/  UISETP.NE.U32.AND UP0, UPT, UR4, URZ, UPT ;  /* 0x0000003f0400728c */ /* 0x000fc6000bf05070 */
[----:B------:R-:W-:Y:S01]  /*1b280*/  ULDC UR4, c[0x0][0x424] ;  /* 0x0001090000047ab9 */ /* 0x000fe20000000800 */
[----:B------:R-:W-:-:S03]  /*1b290*/  UISETP.NE.AND.EX UP0, UPT, UR5, URZ, UPT, UP0 ;  /* 0x0000003f0500728c */ /* 0x000fc6000bf05300 */
[----:B------:R-:W-:Y:S01]  /*1b2a0*/  ULDC UR5, c[0x0][0x2f0] ;  /* 0x0000bc0000057ab9 */ /* 0x000fe20000000800 */
[----:B------:R-:W-:-:S04]  /*1b2b0*/  USEL UR4, UR4, 0x1, UP0 ;  /* 0x0000000104047887 */ /* 0x000fc80008000000 */
[----:B------:R-:W-:-:S03]  /*1b2c0*/  UIMAD UR4, UR4, UR5, URZ ;  /* 0x00000005040472a4 */ /* 0x000fc6000f8e023f */
[----:B------:R-:W-:Y:S02]  /*1b2d0*/  ULDC UR5, c[0x0][0x348] ;  /* 0x0000d20000057ab9 */ /* 0x000fe40000000800 */
[----:B0-----:R-:W-:Y:S02]  /*1b2e0*/  IMAD.U32 R8, RZ, RZ, UR5 ;  /* 0x00000005ff087e24 */ /* 0x001fe4000f8e00ff */
[----:B------:R-:W-:Y:S01]  /*1b2f0*/  IMAD.U32 R7, RZ, RZ, UR4 ;  /* 0x00000004ff077e24 */ /* 0x000fe2000f8e00ff */
[----:B---3--:R0:W-:Y:S04]  /*1b300*/  STL [R1+0x28], R0 ;  /* 0x0000280001007387 */ /* 0x0081e80000100800 */
[----:B--2---:R0:W-:Y:S01]  /*1b310*/  STL [R1+0x1c], R10 ;  /* 0x00001c0a01007387 */ /* 0x0041e20000100800 */
[----:B------:R-:W-:Y:S01]  /*1b320*/  IMAD.MOV.U32 R13, RZ, RZ, R0 ;  /* 0x000000ffff0d7224 */ /* 0x000fe200078e0000 */
[----:B------:R-:W-:Y:S06]  /*1b330*/  @P2 BRA `(.L_x_1798) ;  /* 0x0000000000142947 */ /* 0x000fec0003800000 */
[----:B------:R-:W-:Y:S05]  /*1b340*/  @!P0 BRA `(.L_x_1798) ;  /* 0x0000000000108947 */ /* 0x000fea0003800000 */
[----:B0-----:R-:W2:Y:S04]  /*1b350*/  LDG.E R0, desc[UR42][R4.64] ;  /* 0x0000002a04007981 */ /* 0x001ea8000c1e1900 */
[----:B------:R-:W2:Y:S02]  /*1b360*/  LDG.E R9, desc[UR42][R4.64+0x4] ;  /* 0x0000042a04097981 */ /* 0x000ea4000c1e1900 */
[----:B--2---:R-:W-:-:S05]  /*1b370*/  IMAD.IADD R13, R9, 0x1, -R0 ;  /* 0x00000001090d7824 */ /* 0x004fca00078e0a00 */
[----:B------:R1:W-:Y:S02]  /*1b380*/  STL [R1+0x28], R13 ;  /* 0x0000280d01007387 */ /* 0x0003e40000100800 */
.L_x_1798:
[----:B------:R-:W-:Y:S01]  /*1b390*/  ULDC.64 UR4, c[0x0][0xa20] ;  /* 0x0002880000047ab9 */ /* 0x000fe20000000a00 */
[C---:B0-----:R-:W-:Y:S02]  /*1b3a0*/  LOP3.LUT R0, R26.reuse, 0xff000000, RZ, 0xc0, !PT ;  /* 0xff0000001a007812 */ /* 0x041fe400078ec0ff */
[----:B------:R-:W-:Y:S02]  /*1b3b0*/  ISETP.NE.U32.AND P0, PT, RZ, UR4, PT ;  /* 0x00000004ff007c0c */ /* 0x000fe4000bf05070 */
[----:B------:R-:W-:Y:S02]  /*1b3c0*/  SHF.R.U32.HI R0, RZ, 0x8, R0 ;  /* 0x00000008ff007819 */ /* 0x000fe40000011600 */
[----:B------:R-:W-:Y:S02]  /*1b3d0*/  ISETP.NE.AND.EX P0, PT, RZ, UR5, PT, P0 ;  /* 0x00000005ff007c0c */ /* 0x000fe4000bf05300 */
[C---:B------:R-:W-:Y:S02]  /*1b3e0*/  LOP3.LUT R4, R26.reuse, 0xff0000, RZ, 0xc0, !PT ;  /* 0x00ff00001a047812 */ /* 0x040fe400078ec0ff */
[----:B------:R-:W-:-:S02]  /*1b3f0*/  LOP3.LUT R17, R26, 0xffff, RZ, 0xc0, !PT ;  /* 0x0000ffff1a117812 */ /* 0x000fc400078ec0ff */
[----:B------:R-:W-:-:S07]  /*1b400*/  LEA.HI R0, R4, R0, RZ, 0x10 ;  /* 0x0000000004007211 */ /* 0x000fce00078f80ff */
[----:B------:R-:W-:Y:S05]  /*1b410*/  @!P0 BRA `(.L_x_1799) ;  /* 0x0000000000108947 */ /* 0x000fea0003800000 */
[----:B------:R-:W0:Y:S02]  /*1b420*/  LDC.64 R4, c[0x0][0xa20] ;  /* 0x00028800ff047b82 */ /* 0x000e240000000a00 */
[----:B0-----:R-:W-:-:S05]  /*1b430*/  IMAD.WIDE R4, R27, 0x4, R4 ;  /* 0x000000041b047825 */ /* 0x001fca00078e0204 */
[----:B------:R0:W5:Y:S01]  /*1b440*/  LDG.E R7, desc[UR42][R4.64] ;  /* 0x0000002a04077981 */ /* 0x000162000c1e1900 */
[----:B------:R-:W-:Y:S05]  /*1b450*/  BRA `(.L_x_1800) ;  /* 0x0000000000247947 */ /* 0x000fea0003800000 */
.L_x_1799:
        /* <DEDUP_REMOVED lines=8> */
[----:B--2---:R-:W-:-:S07]  /*1b4e0*/  IMAD.IADD R7, R4, 0x1, -R7 ;  /* 0x0000000104077824 */ /* 0x004fce00078e0a07 */
.L_x_1800:
[----:B0-----:R-:W2:Y:S04]  /*1b4f0*/  @P1 LDG.E R4, desc[UR42][R2.64] ;  /* 0x0000002a02041981 */ /* 0x001ea8000c1e1900 */
[----:B------:R0:W2:Y:S01]  /*1b500*/  @P1 LDG.E R5, desc[UR42][R2.64+0x4] ;  /* 0x0000042a02051981 */ /* 0x0000a2000c1e1900 */
[----:B------:R-:W-:Y:S02]  /*1b510*/  IMAD R25, R25, 0xc0, RZ ;  /* 0x000000c019197824 */ /* 0x000fe400078e02ff */
[----:B-----5:R-:W-:-:S03]  /*1b520*/  IMAD.IADD R7, R7, 0x1, -R10 ;  /* 0x0000000107077824 */ /* 0x020fc600078e0a0a */
[----:B------:R-:W-:Y:S01]  /*1b530*/  IADD3 R9, R25, 0xbf, RZ ;  /* 0x000000bf19097810 */ /* 0x000fe20007ffe0ff */
[----:B0-----:R-:W0:Y:S02]  /*1b540*/  LDC R2, c[0x0][0x448] ;  /* 0x00011200ff027b82 */ /* 0x001e240000000800 */
[----:B0-----:R-:W-:-:S13]  /*1b550*/  ISETP.NE.AND P2, PT, R2, 0x1, PT ;  /* 0x000000010200780c */ /* 0x001fda0003f45270 */
[----:B------:R-:W0:Y:S08]  /*1b560*/  @P2 LDC R3, c[0x0][0x44c] ;  /* 0x00011300ff032b82 */ /* 0x000e300000000800 */
[----:B------:R-:W3:Y:S01]  /*1b570*/  @P2 LDC R2, c[0x0][0x450] ;  /* 0x00011400ff022b82 */ /* 0x000ee20000000800 */
[----:B0-----:R-:W-:-:S05]  /*1b580*/  @P2 IMAD.HI.U32 R3, R9, R3, RZ ;  /* 0x0000000309032227 */ /* 0x001fca00078e00ff */
[----:B---3--:R-:W-:Y:S01]  /*1b590*/  @P2 SHF.R.U32.HI R9, RZ, R2, R3 ;  /* 0x00000002ff092219 */ /* 0x008fe20000011603 */
[----:B--2---:R-:W-:-:S04]  /*1b5a0*/  @P1 IMAD.IADD R8, R5, 0x1, -R4 ;  /* 0x0000000105081824 */ /* 0x004fc800078e0a04 */
[----:B------:R-:W-:-:S04]  /*1b5b0*/  IMAD.IADD R12, R7, 0x1, R8 ;  /* 0x00000001070c7824 */ /* 0x000fc800078e0208 */
[C---:B------:R-:W-:Y:S01]  /*1b5c0*/  VIADD R20, R12.reuse, 0x7f ;  /* 0x0000007f0c147836 */ /* 0x040fe20000000000 */
[----:B------:R0:W-:Y:S01]  /*1b5d0*/  STL [R1+0x14], R12 ;  /* 0x0000140c01007387 */ /* 0x0001e20000100800 */
[----:B------:R-:W-:-:S03]  /*1b5e0*/  IADD3 R10, R12, 0x1, -R13 ;  /* 0x000000010c0a7810 */ /* 0x000fc60007ffe80d */
[----:B------:R-:W-:Y:S02]  /*1b5f0*/  SHF.R.S32.HI R2, RZ, 0x1f, R20 ;  /* 0x0000001fff027819 */ /* 0x000fe40000011414 */
[----:B------:R-:W-:Y:S02]  /*1b600*/  IMAD.IADD R9, R10, 0x1, R9 ;  /* 0x000000010a097824 */ /* 0x000fe400078e0209 */
[----:B------:R-:W-:Y:S02]  /*1b610*/  LEA.HI R20, R2, R20, RZ, 0x7 ;  /* 0x0000001402147211 */ /* 0x000fe400078f38ff */
[----:B------:R-:W2:Y:S02]  /*1b620*/  LDC.64 R2, c[0x0][0x9e0] ;  /* 0x00027800ff027b82 */ /* 0x000ea40000000a00 */
[----:B------:R-:W-:Y:S02]  /*1b630*/  SHF.R.S32.HI R20, RZ, 0x7, R20 ;  /* 0x00000007ff147819 */ /* 0x000fe40000011414 */
[----:B--2---:R-:W-:Y:S01]  /*1b640*/  ISETP.GE.AND P3, PT, R3, 0x1, PT ;  /* 0x000000010300780c */ /* 0x004fe20003f66270 */
[----:B------:R-:W-:-:S12]  /*1b650*/  IMAD.IADD R2, R9, 0x1, R2 ;  /* 0x0000000109027824 */ /* 0x000fd800078e0202 */
[----:B0-----:R-:W-:Y:S05]  /*1b660*/  @!P3 BRA `(.L_x_1801) ;  /* 0x000000000048b947 */ /* 0x001fea0003800000 */
        /* <DEDUP_REMOVED lines=11> */
.L_x_1803:
[----:B------:R-:W-:-:S13]  /*1b720*/  ISETP.NE.AND P0, PT, R3, 0x1, PT ;  /* 0x000000010300780c */ /* 0x000fda0003f05270 */
[----:B------:R-:W0:Y:S02]  /*1b730*/  @P0 LDC.64 R4, c[0x0][0x9e8] ;  /* 0x00027a00ff040b82 */ /* 0x000e240000000a00 */
[----:B0-----:R-:W-:-:S05]  /*1b740*/  @P0 IMAD.HI.U32 R4, R11, R4, RZ ;  /* 0x000000040b040227 */ /* 0x001fca00078e00ff */
[----:B------:R-:W-:-:S07]  /*1b750*/  @P0 SHF.R.U32.HI R11, RZ, R5, R4 ;  /* 0x00000005ff0b0219 */ /* 0x000fce0000011604 */
.L_x_1804:
[----:B------:R-:W-:Y:S05]  /*1b760*/  BSYNC B0 ;  /* 0x0000000000007941 */ /* 0x000fea0003800000 */
.L_x_1802:
[----:B------:R-:W-:-:S05]  /*1b770*/  IMAD R11, R11, R3, R3 ;  /* 0x000000030b0b7224 */ /* 0x000fca00078e0203 */
[----:B------:R-:W-:-:S07]  /*1b780*/  VIMNMX R2, R2, R11, PT ;  /* 0x0000000b02027248 */ /* 0x000fce0003fe0100 */
.L_x_1801:
[----:B------:R-:W0:Y:S01]  /*1b790*/  @P2 LDC R9, c[0x0][0x44c] ;  /* 0x00011300ff092b82 */ /* 0x000e220000000800 */
[----:B------:R-:W-:Y:S01]  /*1b7a0*/  VIADD R2, R2, 0x7f ;  /* 0x0000007f02027836 */ /* 0x000fe20000000000 */
[----:B------:R-:W-:Y:S01]  /*1b7b0*/  IADD3 R19, R12, -R13, RZ ;  /* 0x8000000d0c137210 */ /* 0x000fe20007ffe0ff */
[----:B------:R-:W-:Y:S01]  /*1b7c0*/  IMAD.MOV.U32 R4, RZ, RZ, R25 ;  /* 0x000000ffff047224 */ /* 0x000fe200078e0019 */
[----:B------:R-:W-:-:S04]  /*1b7d0*/  ULDC UR4, c[0x0][0x9dc] ;  /* 0x0002770000047ab9 */ /* 0x000fc80000000800 */
[----:B------:R-:W2:Y:S01]  /*1b7e0*/  @P2 LDC R5, c[0x0][0x450] ;  /* 0x00011400ff052b82 */ /* 0x000ea20000000800 */
[----:B0-----:R-:W-:-:S05]  /*1b7f0*/  @P2 IMAD.HI.U32 R9, R25, R9, RZ ;  /* 0x0000000919092227 */ /* 0x001fca00078e00ff */
[----:B--2---:R-:W-:Y:S02]  /*1b800*/  @P2 SHF.R.U32.HI R4, RZ, R5, R9 ;  /* 0x00000005ff042219 */ /* 0x004fe40000011609 */
[----:B------:R-:W-:-:S03]  /*1b810*/  SHF.R.S32.HI R5, RZ, 0x1f, R2 ;  /* 0x0000001fff057819 */ /* 0x000fc60000011402 */
[----:B------:R-:W-:Y:S01]  /*1b820*/  IMAD.IADD R11, R19, 0x1, R4 ;  /* 0x00000001130b7824 */ /* 0x000fe200078e0204 */
[----:B------:R-:W-:-:S03]  /*1b830*/  LEA.HI R5, R5, R2, RZ, 0x7 ;  /* 0x0000000205057211 */ /* 0x000fc600078f38ff */
[----:B------:R-:W-:Y:S01]  /*1b840*/  VIADD R2, R11, -UR4 ;  /* 0x800000040b027c36 */ /* 0x000fe20008000000 */
        /* <DEDUP_REMOVED lines=13> */
.L_x_1807:
[----:B------:R-:W-:-:S13]  /*1b920*/  ISETP.NE.AND P0, PT, R3, 0x1, PT ;  /* 0x000000010300780c */ /* 0x000fda0003f05270 */
[----:B------:R-:W0:Y:S02]  /*1b930*/  @P0 LDC.64 R4, c[0x0][0x9e8] ;  /* 0x00027a00ff040b82 */ /* 0x000e240000000a00 */
[----:B0-----:R-:W-:-:S05]  /*1b940*/  @P0 IMAD.HI.U32 R4, R11, R4, RZ ;  /* 0x000000040b040227 */ /* 0x001fca00078e00ff */
[----:B------:R-:W-:-:S07]  /*1b950*/  @P0 SHF.R.U32.HI R11, RZ, R5, R4 ;  /* 0x00000005ff0b0219 */ /* 0x000fce0000011604 */
.L_x_1808:
[----:B------:R-:W-:Y:S05]  /*1b960*/  BSYNC B0 ;  /* 0x0000000000007941 */ /* 0x000fea0003800000 */
.L_x_1806:
[----:B------:R-:W-:-:S05]  /*1b970*/  IMAD R3, R11, R3, RZ ;  /* 0x000000030b037224 */ /* 0x000fca00078e02ff */
[----:B------:R-:W-:-:S07]  /*1b980*/  VIMNMX R2, R2, R3, !PT ;  /* 0x0000000302027248 */ /* 0x000fce0007fe0100 */
.L_x_1805:
[----:B------:R-:W-:Y:S01]  /*1b990*/  SHF.R.S32.HI R3, RZ, 0x1f, R2 ;  /* 0x0000001fff037819 */ /* 0x000fe20000011402 */
[----:B------:R-:W-:Y:S01]  /*1b9a0*/  BSSY B0, `(.L_x_1809) ;  /* 0x0000027000007945 */ /* 0x000fe20003800000 */
[----:B------:R-:W-:Y:S02]  /*1b9b0*/  LOP3.LUT R18, R0, 0xff, RZ, 0xc0, !PT ;  /* 0x000000ff00127812 */ /* 0x000fe400078ec0ff */
[----:B------:R-:W-:Y:S01]  /*1b9c0*/  LEA.HI R3, R3, R2, RZ, 0x7 ;  /* 0x0000000203037211 */ /* 0x000fe200078f38ff */
[----:B------:R-:W-:Y:S01]  /*1b9d0*/  IMAD.MOV.U32 R2, RZ, RZ, RZ ;  /* 0x000000ffff027224 */ /* 0x000fe200078e00ff */
[----:B------:R-:W-:Y:S02]  /*1b9e0*/  SHF.R.U32.HI R0, RZ, 0x10, R0 ;  /* 0x00000010ff007819 */ /* 0x000fe40000011600 */
[----:B------:R-:W-:-:S04]  /*1b9f0*/  SHF.R.S32.HI R3, RZ, 0x7, R3 ;  /* 0x00000007ff037819 */ /* 0x000fc80000011403 */
[----:B------:R-:W-:-:S04]  /*1ba00*/  VIMNMX R4, RZ, R3, !PT ;  /* 0x00000003ff047248 */ /* 0x000fc80007fe0100 */
[----:B------:R-:W-:-:S13]  /*1ba10*/  ISETP.GT.AND P0, PT, R9, R4, PT ;  /* 0x000000040900720c */ /* 0x000fda0003f04270 */
[----:B------:R-:W-:Y:S05]  /*1ba20*/  @!P0 BRA `(.L_x_1810) ;  /* 0x0000000000788947 */ /* 0x000fea0003800000 */
[----:B------:R-:W-:Y:S01]  /*1ba30*/  ISETP.NE.AND P0, PT, R0, RZ, PT ;  /* 0x000000ff0000720c */ /* 0x000fe20003f05270 */
[----:B------:R-:W-:-:S03]  /*1ba40*/  ULDC UR4, c[0x0][0x9f0] ;  /* 0x00027c0000047ab9 */ /* 0x000fc60000000800 */
[----:B------:R-:W-:-:S04]  /*1ba50*/  SEL R5, R0, UR4, P0 ;  /* 0x0000000400057c07 */ /* 0x000fc80008000000 */
[----:B------:R-:W-:Y:S02]  /*1ba60*/  IABS R11, R5 ;  /* 0x00000005000b7213 */ /* 0x000fe40000000000 */
[----:B------:R-:W-:Y:S02]  /*1ba70*/  IADD3 R12, R5, -0x1, R9 ;  /* 0xffffffff050c7810 */ /* 0x000fe40007ffe009 */
[----:B------:R-:W0:Y:S03]  /*1ba80*/  I2F.RP R2, R11 ;  /* 0x0000000b00027306 */ /* 0x000e260000209400 */
[----:B------:R-:W-:-:S05]  /*1ba90*/  IMAD.IADD R12, R12, 0x1, -R4 ;  /* 0x000000010c0c7824 */ /* 0x000fca00078e0a04 */
[----:B0-----:R-:W0:Y:S02]  /*1baa0*/  MUFU.RCP R2, R2 ;  /* 0x0000000200027308 */ /* 0x001e240000001000 */
[----:B0-----:R-:W-:-:S06]  /*1bab0*/  VIADD R2, R2, 0xffffffe ;  /* 0x0ffffffe02027836 */ /* 0x001fcc0000000000 */
[----:B------:R0:W2:Y:S02]  /*1bac0*/  F2I.FTZ.U32.TRUNC.NTZ R3, R2 ;  /* 0x0000000200037305 */ /* 0x0000a4000021f000 */
[----:B0-----:R-:W-:-:S04]  /*1bad0*/  LOP3.LUT R2, R12, R5, RZ, 0x3c, !PT ;  /* 0x000000050c027212 */ /* 0x001fc800078e3cff */
[----:B------:R-:W-:Y:S01]  /*1bae0*/  ISETP.GE.AND P3, PT, R2, RZ, PT ;  /* 0x000000ff0200720c */ /* 0x000fe20003f66270 */
[----:B--2---:R-:W-:-:S04]  /*1baf0*/  IMAD.MOV R2, RZ, RZ, -R3 ;  /* 0x000000ffff027224 */ /* 0x004fc800078e0a03 */
[----:B-1----:R-:W-:Y:S02]  /*1bb00*/  IMAD R13, R2, R11, RZ ;  /* 0x0000000b020d7224 */ /* 0x002fe400078e02ff */
[----:B------:R-:W-:-:S04]  /*1bb10*/  IMAD.MOV.U32 R2, RZ, RZ, RZ ;  /* 0x000000ffff027224 */ /* 0x000fc800078e00ff */
        /* <DEDUP_REMOVED lines=8> */
[-C--:B------:R-:W-:Y:S01]  /*1bba0*/  @!P2 IADD3 R3, R3, -R11.reuse, RZ ;  /* 0x8000000b0303a210 */ /* 0x080fe20007ffe0ff */
[----:B------:R-:W-:Y:S01]  /*1bbb0*/  @!P2 VIADD R2, R2, 0x1 ;  /* 0x000000010202a836 */ /* 0x000fe20000000000 */
[----:B------:R-:W-:Y:S02]  /*1bbc0*/  ISETP.NE.AND P2, PT, R5, RZ, PT ;  /* 0x000000ff0500720c */ /* 0x000fe40003f45270 */
[----:B------:R-:W-:-:S13]  /*1bbd0*/  ISETP.GE.U32.AND P0, PT, R3, R11, PT ;  /* 0x0000000b0300720c */ /* 0x000fda0003f06070 */
[----:B------:R-:W-:-:S04]  /*1bbe0*/  @P0 VIADD R2, R2, 0x1 ;  /* 0x0000000102020836 */ /* 0x000fc80000000000 */
[----:B------:R-:W-:Y:S01]  /*1bbf0*/  @!P3 IMAD.MOV R2, RZ, RZ, -R2 ;  /* 0x000000ffff02b224 */ /* 0x000fe200078e0a02 */
[----:B------:R-:W-:-:S07]  /*1bc00*/  @!P2 LOP3.LUT R2, RZ, R5, RZ, 0x33, !PT ;  /* 0x00000005ff02a212 */ /* 0x000fce00078e33ff */
.L_x_1810:
[----:B------:R-:W-:Y:S05]  /*1bc10*/  BSYNC B0 ;  /* 0x0000000000007941 */ /* 0x000fea0003800000 */
.L_x_1809:
[-C--:B------:R-:W-:Y:S01]  /*1bc20*/  IMAD R4, R18, R2.reuse, R4 ;  /* 0x0000000212047224 */ /* 0x080fe200078e0204 */
[----:B------:R-:W-:Y:S04]  /*1bc30*/  BSSY B0, `(.L_x_1811) ;  /* 0x00000dc000007945 */ /* 0x000fe80003800000 */
[C---:B------:R-:W-:Y:S01]  /*1bc40*/  VIADDMNMX R2, R4.reuse, R2, R9, PT ;  /* 0x0000000204027246 */ /* 0x040fe20003800109 */
[----:B------:R-:W-:-:S04]  /*1bc50*/  IMAD R4, R4, 0x80, -R7 ;  /* 0x0000008004047824 */ /* 0x000fc800078e0a07 */
[----:B------:R-:W-:Y:S01]  /*1bc60*/  IMAD R2, R2, 0x80, -R7 ;  /* 0x0000008002027824 */ /* 0x000fe200078e0a07 */
[----:B------:R-:W-:-:S04]  /*1bc70*/  VIMNMX R4, RZ, R4, !PT ;  /* 0x00000004ff047248 */ /* 0x000fc80007fe0100 */
[----:B------:R-:W-:Y:S02]  /*1bc80*/  VIMNMX R2, R2, R8, PT ;  /* 0x0000000802027248 */ /* 0x000fe40003fe0100 */
[----:B------:R-:W-:Y:S02]  /*1bc90*/  SHF.R.U32.HI R3, RZ, 0x7, R4 ;  /* 0x00000007ff037819 */ /* 0x000fe40000011604 */
[----:B------:R-:W-:-:S13]  /*1bca0*/  ISETP.GT.AND P0, PT, R2, R4, PT ;  /* 0x000000040200720c */ /* 0x000fda0003f04270 */
[----:B------:R-:W-:-:S05]  /*1bcb0*/  @P0 VIADD R2, R2, 0x7f ;  /* 0x0000007f02020836 */ /* 0x000fca0000000000 */
        /* <DEDUP_REMOVED lines=13> */
[----:B------:R0:W2:Y:S02]  /*1bd90*/  SHFL.IDX PT, R14, R5, RZ, 0x1f ;  /* 0x00001fff050e7589 */ /* 0x0000a400000e0000 */
.L_x_2004:
[----:B--2---:R-:W-:Y:S02]  /*1bda0*/  ISETP.NE.AND P0, PT, R14, RZ, PT ;  /* 0x000000ff0e00720c */ /* 0x004fe40003f05270 */
[----:B------:R-:W-:-:S11]  /*1bdb0*/  PLOP3.LUT P6, PT, PT, PT, PT, 0x8, 0x0 ;  /* 0x000000000000781c */ /* 0x000fd60003fce170 */
[----:B------:R-:W-:Y:S05]  /*1bdc0*/  @P0 BRA `(.L_x_1814) ;  /* 0x00000000000c0947 */ /* 0x000fea0003800000 */
[----:B------:R-:W-:-:S03]  /*1bdd0*/  UMOV UR4, 0xffffffff ;  /* 0xffffffff00047882 */ /* 0x000fc60000000000 */
[----:B------:R-:W-:Y:S05]  /*1bde0*/  BRA.DIV UR4, `(.L_x_1815) ;  /* 0x00000082042c7947 */ /* 0x000fea000b800000 */
[----:B------:R-:W-:-:S13]  /*1bdf0*/  ELECT P6, URZ, PT ;  /* 0x00000000003f782f */ /* 0x000fda00038c0000 */
.L_x_1814:
[----:B0-----:R-:W2:Y:S01]  /*1be00*/  LDL R5, [R1+0x40] ;  /* 0x0000400001057983 */ /* 0x001ea20000100800 */
[----:B------:R-:W-:Y:S01]  /*1be10*/  BSSY B1, `(.L_x_1816) ;  /* 0x0000008000017945 */ /* 0x000fe20003800000 */
[----:B--2---:R-:W-:-:S05]  /*1be20*/  VIADD R5, R5, 0x1 ;  /* 0x0000000105057836 */ /* 0x004fca0000000000 */
[----:B------:R-:W-:-:S04]  /*1be30*/  LEA.HI R7, R5, R5, RZ, 0x1 ;  /* 0x0000000505077211 */ /* 0x000fc800078f08ff */
[----:B------:R-:W-:-:S05]  /*1be40*/  LOP3.LUT R7, R7, 0xfffffffe, RZ, 0xc0, !PT ;  /* 0xfffffffe07077812 */ /* 0x000fca00078ec0ff */
[----:B------:R-:W-:-:S05]  /*1be50*/  IMAD.IADD R5, R5, 0x1, -R7 ;  /* 0x0000000105057824 */ /* 0x000fca00078e0a07 */
[----:B------:R-:W-:-:S04]  /*1be60*/  SHF.L.U32 R5, R5, 0x1f, RZ ;  /* 0x0000001f05057819 */ /* 0x000fc800000006ff */
[----:B------:R-:W0:Y:S02]  /*1be70*/  SYNCS.PHASECHK.TRANS64.TRYWAIT P0, [R16+URZ+0x16820], R5 ;  /* 0x01682005100075a7 */ /* 0x000e24000800017f */
[----:B0-----:R-:W-:Y:S05]  /*1be80*/  @!P0 BRA `(.L_x_1817) ;  /* 0x0000008000248947 */ /* 0x001fea0003800000 */
.L_x_2007:
[----:B------:R-:W-:Y:S05]  /*1be90*/  BSYNC B1 ;  /* 0x0000000000017941 */ /* 0x000fea0003800000 */
.L_x_1816:
[----:B------:R-:W-:Y:S04]  /*1bea0*/  BSSY B1, `(.L_x_1818) ;  /* 0x0000050000017945 */ /* 0x000fe80003800000 */
[----:B------:R-:W-:Y:S05]  /*1beb0*/  @!P6 BRA `(.L_x_1819) ;  /* 0x000000040038e947 */ /* 0x000fea0003800000 */
[----:B------:R-:W2:Y:S01]  /*1bec0*/  LDL R7, [R1+0x4] ;  /* 0x0000040001077983 */ /* 0x000ea20000100800 */
[----:B0-----:R-:W-:Y:S01]  /*1bed0*/  LEA R5, R29, R16, 0x3 ;  /* 0x000000101d057211 */ /* 0x001fe200078e18ff */
[----:B------:R-:W0:Y:S01]  /*1bee0*/  S2R R8, SR_TID.X ;  /* 0x0000000000087919 */ /* 0x000e220000002100 */
[----:B------:R-:W-:Y:S01]  /*1bef0*/  BSSY B2, `(.L_x_1820) ;  /* 0x0000006000027945 */ /* 0x000fe20003800000 */
[----:B0-----:R-:W-:-:S04]  /*1bf00*/  LOP3.LUT R8, R8, 0x7f, RZ, 0xc0, !PT ;  /* 0x0000007f08087812 */ /* 0x001fc800078ec0ff */
[----:B------:R-:W-:Y:S02]  /*1bf10*/  ISETP.NE.AND P1, PT, R8, RZ, PT ;  /* 0x000000ff0800720c */ /* 0x000fe40003f25270 */
[----:B--2---:R-:W-:-:S04]  /*1bf20*/  SHF.L.U32 R7, R7, 0x1f, RZ ;  /* 0x0000001f07077819 */ /* 0x004fc800000006ff */
[----:B------:R-:W0:Y:S02]  /*1bf30*/  SYNCS.PHASECHK.TRANS64.TRYWAIT P0, [R5+URZ+0x168a0], R7 ;  /* 0x0168a007050075a7 */ /* 0x000e24000800017f */
[----:B0-----:R-:W-:Y:S05]  /*1bf40*/  @!P0 BRA `(.L_x_1821) ;  /* 0x0000008000088947 */ /* 0x001fea0003800000 */
.L_x_2008:
[----:B------:R-:W-:Y:S05]  /*1bf50*/  BSYNC B2 ;  /* 0x0000000000027941 */ /* 0x000fea0003800000 */
.L_x_1820:
[----:B------:R-:W-:Y:S04]  /*1bf60*/  BSSY B2, `(.L_x_1822) ;  /* 0x0000009000027945 */ /* 0x000fe80003800000 */
[----:B------:R-:W-:Y:S05]  /*1bf70*/  @P1 BRA `(.L_x_1823) ;  /* 0x00000000001c1947 */ /* 0x000fea0003800000 */
[----:B------:R-:W2:Y:S02]  /*1bf80*/  S2R R8, SR_TID.X ;  /* 0x0000000000087919 */ /* 0x000ea40000002100 */
[----:B--2---:R-:W-:Y:S01]  /*1bf90*/  LOP3.LUT R9, R8, 0x1f, RZ, 0xc0, !PT ;  /* 0x0000001f08097812 */ /* 0x004fe200078ec0ff */
[----:B------:R-:W-:-:S03]  /*1bfa0*/  IMAD.MOV.U32 R8, RZ, RZ, 0x4000 ;  /* 0x00004000ff087424 */ /* 0x000fc600078e00ff */
[----:B------:R-:W-:Y:S01]  /*1bfb0*/  ISETP.NE.AND P0, PT, R9, RZ, PT ;  /* 0x000000ff0900720c */ /* 0x000fe20003f05270 */
[----:B------:R2:W-:-:S12]  /*1bfc0*/  SYNCS.ARRIVE.TRANS64 RZ, [R5+URZ+0x16890], R8 ;  /* 0x0168900805ff79a7 */ /* 0x0005d8000800003f */
[----:B--2---:R-:W-:Y:S05]  /*1bfd0*/  @!P0 BRA `(.L_x_1823) ;  /* 0x0000000000048947 */ /* 0x004fea0003800000 */
[----:B------:R-:W-:Y:S01]  /*1bfe0*/  BPT.TRAP 0x1 ;  /* 0x000000040000795c */ /* 0x000fe20000300000 */
.L_x_1823:
[----:B------:R-:W-:Y:S05]  /*1bff0*/  BSYNC B2 ;  /* 0x0000000000027941 */ /* 0x000fea0003800000 */
.L_x_1822:
[----:B-1----:R-:W-:Y:S01]  /*1c000*/  IMAD.MOV.U32 R13, RZ, RZ, RZ ;  /* 0x000000ffff0d7224 */ /* 0x002fe200078e00ff */
[----:B------:R-:W-:Y:S01]  /*1c010*/  UIADD3 UR4, UP0, UR40, 0x570, URZ ;  /* 0x0000057028047890 */ /* 0x000fe2000ff1e03f */
[----:B------:R-:W-:Y:S01]  /*1c020*/  IMAD R8, R4, 0x80, R6 ;  /* 0x0000008004087824 */ /* 0x000fe200078e0206 */
[----:B------:R-:W-:Y:S01]  /*1c030*/  PLOP3.LUT P0, PT, PT, PT, PT, 0x80, 0x0 ;  /* 0x000000000000781c */ /* 0x000fe20003f0f070 */
[----:B------:R-:W-:Y:S01]  /*1c040*/  IMAD R9, R29, 0x4000, R16 ;  /* 0x000040001d097824 */ /* 0x000fe200078e0210 */
[----:B------:R-:W-:Y:S01]  /*1c050*/  R2UR UR10, R13 ;  /* 0x000000000d0a72ca */ /* 0x000fe200000e0000 */
[----:B------:R-:W-:Y:S01]  /*1c060*/  VIADD R8, R8, 0xffffff80 ;  /* 0xffffff8008087836 */ /* 0x000fe20000000000 */
[----:B------:R-:W-:Y:S01]  /*1c070*/  UIADD3.X UR5, URZ, UR41, URZ, UP0, !UPT ;  /* 0x000000293f057290 */ /* 0x000fe200087fe43f */
[----:B------:R-:W-:Y:S01]  /*1c080*/  VIADD R9, R9, 0xe400 ;  /* 0x0000e40009097836 */ /* 0x000fe20000000000 */
[----:B------:R-:W-:Y:S01]  /*1c090*/  UMOV UR6, 0x0 ;  /* 0x0000000000067882 */ /* 0x000fe20000000000 */
[----:B------:R-:W-:Y:S01]  /*1c0a0*/  IMAD.SHL.U32 R12, R29, 0x2000, RZ ;  /* 0x000020001d0c7824 */ /* 0x000fe200078e00ff */
[----:B------:R-:W-:Y:S01]  /*1c0b0*/  UMOV UR7, 0x12f00000 ;  /* 0x12f0000000077882 */ /* 0x000fe20000000000 */
[----:B------:R-:W-:-:S08]  /*1c0c0*/  VIADD R11, R5, 0x16890 ;  /* 0x00016890050b7836 */ /* 0x000fd00000000000 */
.L_x_1824:
        /* <DEDUP_REMOVED lines=13> */
.L_x_2009:
[----:B------:R-:W-:Y:S05]  /*1c1a0*/  BSYNC B2 ;  /* 0x0000000000027941 */ /* 0x000fea0003800000 */
.L_x_1825:
        /* <DEDUP_REMOVED lines=11> */
.L_x_1828:
[----:B------:R-:W-:Y:S05]  /*1c260*/  BSYNC B2 ;  /* 0x0000000000027941 */ /* 0x000fea0003800000 */
.L_x_1827:
[----:B------:R-:W-:Y:S01]  /*1c270*/  R2UR UR10, R13 ;  /* 0x000000000d0a72ca */ /* 0x000fe200000e0000 */
[----:B------:R-:W-:Y:S01]  /*1c280*/  IMAD R12, R12, 0x2, R16 ;  /* 0x000000020c0c7824 */ /* 0x000fe200078e0210 */
[----:B------:R-:W-:Y:S01]  /*1c290*/  R2UR UR6, R14 ;  /* 0x000000000e0672ca */ /* 0x000fe200000e0000 */
[----:B------:R-:W-:Y:S01]  /*1c2a0*/  UIADD3 UR4, UP0, UR40, 0x670, URZ ;  /* 0x0000067028047890 */ /* 0x000fe2000ff1e03f */
[----:B------:R-:W-:Y:S01]  /*1c2b0*/  R2UR UR7, R15 ;  /* 0x000000000f0772ca */ /* 0x000fe200000e0000 */
[----:B01----:R-:W-:Y:S01]  /*1c2c0*/  VIADD R5, R5, 0x168b0 ;  /* 0x000168b005057836 */ /* 0x003fe20000000000 */
[----:B------:R-:W-:Y:S01]  /*1c2d0*/  PLOP3.LUT P0, PT, PT, PT, PT, 0x80, 0x0 ;  /* 0x000000000000781c */ /* 0x000fe20003f0f070 */
[----:B------:R-:W-:Y:S01]  /*1c2e0*/  VIADD R12, R12, 0x400 ;  /* 0x000004000c0c7836 */ /* 0x000fe20000000000 */
[----:B------:R-:W-:-:S12]  /*1c2f0*/  UIADD3.X UR5, URZ, UR41, URZ, UP0, !UPT ;  /* 0x000000293f057290 */ /* 0x000fd800087fe43f */
.L_x_1829:
        /* <DEDUP_REMOVED lines=9> */
[----:B--2---:R-:W-:Y:S05]  /*1c390*/  @P0 BRA.U.ANY `(.L_x_1829) ;  /* 0xfffffffd00d80947 */ /* 0x004fea000393ffff */
.L_x_1819:
[----:B------:R-:W-:Y:S05]  /*1c3a0*/  BSYNC B1 ;  /* 0x0000000000017941 */ /* 0x000fea0003800000 */
.L_x_1818:
        /* <DEDUP_REMOVED lines=11> */
.L_x_1842:
[----:B------:R-:W-:Y:S05]  /*1c460*/  YIELD ;  /* 0x0000000000007946 */ /* 0x000fea0003800000 */
[----:B------:R-:W-:Y:S04]  /*1c470*/  BSSY B1, `(.L_x_1830) ;  /* 0x000004d000017945 */ /* 0x000fe80003800000 */
[----:B--2---:R-:W-:Y:S05]  /*1c480*/  @!P6 BRA `(.L_x_1831) ;  /* 0x00000004002ce947 */ /* 0x004fea0003800000 */
[----:B0-----:R-:W2:Y:S01]  /*1c490*/  LDL R7, [R1+0x4] ;  /* 0x0000040001077983 */ /* 0x001ea20000100800 */
[----:B------:R-:W0:Y:S02]  /*1c4a0*/  S2R R5, SR_TID.X ;  /* 0x0000000000057919 */ /* 0x000e240000002100 */
[----:B0-----:R-:W-:Y:S01]  /*1c4b0*/  LOP3.LUT R8, R5, 0x7f, RZ, 0xc0, !PT ;  /* 0x0000007f05087812 */ /* 0x001fe200078ec0ff */
[----:B------:R-:W-:Y:S01]  /*1c4c0*/  IMAD R5, R29, 0x8, R16 ;  /* 0x000000081d057824 */ /* 0x000fe200078e0210 */
[----:B------:R-:W-:Y:S02]  /*1c4d0*/  BSSY B2, `(.L_x_1832) ;  /* 0x0000005000027945 */ /* 0x000fe40003800000 */
[----:B------:R-:W-:Y:S02]  /*1c4e0*/  ISETP.NE.AND P2, PT, R8, RZ, PT ;  /* 0x000000ff0800720c */ /* 0x000fe40003f45270 */
[----:B--2---:R-:W-:-:S04]  /*1c4f0*/  SHF.L.U32 R7, R7, 0x1f, RZ ;  /* 0x0000001f07077819 */ /* 0x004fc800000006ff */
[----:B------:R-:W0:Y:S02]  /*1c500*/  SYNCS.PHASECHK.TRANS64.TRYWAIT P1, [R5+URZ+0x168a0], R7 ;  /* 0x0168a007050075a7 */ /* 0x000e24000802017f */
[----:B0-----:R-:W-:Y:S05]  /*1c510*/  @!P1 BRA `(.L_x_1833) ;  /* 0x0000007800bc9947 */ /* 0x001fea0003800000 */
.L_x_2010:
[----:B------:R-:W-:Y:S05]  /*1c520*/  BSYNC B2 ;  /* 0x0000000000027941 */ /* 0x000fea0003800000 */
.L_x_1832:
        /* <DEDUP_REMOVED lines=9> */
.L_x_1835:
[----:B------:R-:W-:Y:S05]  /*1c5c0*/  BSYNC B2 ;  /* 0x0000000000027941 */ /* 0x000fea0003800000 */
.L_x_1834:
[----:B-1----:R-:W-:Y:S01]  /*1c5d0*/  IMAD.MOV.U32 R13, RZ, RZ, RZ ;  /* 0x000000ffff0d7224 */ /* 0x002fe200078e00ff */
[----:B------:R-:W-:Y:S01]  /*1c5e0*/  LEA R8, R29, R16, 0xe ;  /* 0x000000101d087211 */ /* 0x000fe200078e70ff */
[----:B------:R-:W-:Y:S01]  /*1c5f0*/  UIADD3 UR4, UP0, UR40, 0x570, URZ ;  /* 0x0000057028047890 */ /* 0x000fe2000ff1e03f */
[----:B------:R-:W-:Y:S01]  /*1c600*/  PLOP3.LUT P1, PT, PT, PT, PT, 0x80, 0x0 ;  /* 0x000000000000781c */ /* 0x000fe20003f2f070 */
[----:B------:R-:W-:Y:S01]  /*1c610*/  IMAD R9, R4, 0x80, R6 ;  /* 0x0000008004097824 */ /* 0x000fe200078e0206 */
[----:B------:R-:W-:Y:S01]  /*1c620*/  R2UR UR10, R13 ;  /* 0x000000000d0a72ca */ /* 0x000fe200000e0000 */
[----:B------:R-:W-:Y:S01]  /*1c630*/  VIADD R11, R5, 0x16890 ;  /* 0x00016890050b7836 */ /* 0x000fe20000000000 */
[----:B------:R-:W-:Y:S01]  /*1c640*/  UIADD3.X UR5, URZ, UR41, URZ, UP0, !UPT ;  /* 0x000000293f057290 */ /* 0x000fe200087fe43f */
[----:B------:R-:W-:Y:S01]  /*1c650*/  VIADD R12, R8, 0xe400 ;  /* 0x0000e400080c7836 */ /* 0x000fe20000000000 */
[----:B------:R-:W-:Y:S01]  /*1c660*/  UMOV UR6, 0x0 ;  /* 0x0000000000067882 */ /* 0x000fe20000000000 */
[----:B------:R-:W-:-:S10]  /*1c670*/  UMOV UR7, 0x12f00000 ;  /* 0x12f0000000077882 */ /* 0x000fd40000000000 */
.L_x_1836:
        /* <DEDUP_REMOVED lines=13> */
.L_x_2011:
[----:B------:R-:W-:Y:S05]  /*1c750*/  BSYNC B2 ;  /* 0x0000000000027941 */ /* 0x000fea0003800000 */
.L_x_1837:
[----:B------:R-:W-:Y:S01]  /*1c760*/  BSSY B2, `(.L_x_1839) ;  /* 0x000000b000027945 */ /* 0x000fe20003800000 */
[----:B------:R-:W-:Y:S02]  /*1c770*/  IMAD.MOV.U32 R14, RZ, RZ, 0x0 ;  /* 0x00000000ff0e7424 */ /* 0x000fe400078e00ff */
[----:B------:R-:W-:Y:S01]  /*1c780*/  IMAD.MOV.U32 R15, RZ, RZ, 0x12f00000 ;  /* 0x12f00000ff0f7424 */ /* 0x000fe200078e00ff */
[----:B------:R-:W-:Y:S06]  /*1c790*/  @P2 BRA `(.L_x_1840) ;  /* 0x00000000001c2947 */ /* 0x000fec0003800000 */
[----:B------:R-:W2:Y:S01]  /*1c7a0*/  S2R R11, SR_TID.X ;  /* 0x00000000000b7919 */ /* 0x000ea20000002100 */
[----:B01----:R-:W-:-:S04]  /*1c7b0*/  IMAD.MOV.U32 R7, RZ, RZ, 0x4000 ;  /* 0x00004000ff077424 */ /* 0x003fc800078e00ff */
[----:B------:R3:W-:Y:S01]  /*1c7c0*/  SYNCS.ARRIVE.TRANS64 RZ, [R5+URZ+0x168b0], R7 ;  /* 0x0168b00705ff79a7 */ /* 0x0007e2000800003f */
[----:B--2---:R-:W-:-:S04]  /*1c7d0*/  LOP3.LUT R11, R11, 0x1f, RZ, 0xc0, !PT ;  /* 0x0000001f0b0b7812 */ /* 0x004fc800078ec0ff */
[----:B------:R-:W-:-:S13]  /*1c7e0*/  ISETP.NE.AND P1, PT, R11, RZ, PT ;  /* 0x000000ff0b00720c */ /* 0x000fda0003f25270 */
[----:B---3--:R-:W-:Y:S05]  /*1c7f0*/  @!P1 BRA `(.L_x_1840) ;  /* 0x0000000000049947 */ /* 0x008fea0003800000 */
[----:B------:R-:W-:Y:S01]  /*1c800*/  BPT.TRAP 0x1 ;  /* 0x000000040000795c */ /* 0x000fe20000300000 */
.L_x_1840:
[----:B------:R-:W-:Y:S05]  /*1c810*/  BSYNC B2 ;  /* 0x0000000000027941 */ /* 0x000fea0003800000 */
.L_x_1839:
        /* <DEDUP_REMOVED lines=8> */
.L_x_1841:
        /* <DEDUP_REMOVED lines=10> */
.L_x_1831:
[----:B------:R-:W-:Y:S05]  /*1c940*/  BSYNC B1 ;  /* 0x0000000000017941 */ /* 0x000fea0003800000 */
.L_x_1830:
[----:B0-----:R-:W2:Y:S01]  /*1c950*/  LDL.LU R7, [R1+0x4] ;  /* 0x0000040001077983 */ /* 0x001ea20000300800 */
        /* <DEDUP_REMOVED lines=9> */
.L_x_1812:
[----:B------:R-:W-:Y:S05]  /*1c9f0*/  BSYNC B0 ;  /* 0x0000000000007941 */ /* 0x000fea0003800000 */
.L_x_1811:
[----:B------:R-:W3:Y:S01]  /*1ca00*/  LDC R2, c[0x0][0x448] ;  /* 0x00011200ff027b82 */ /* 0x000ee20000000800 */
[----:B------:R-:W-:Y:S01]  /*1ca10*/  VIADD R3, R25, 0xbf ;  /* 0x000000bf19037836 */ /* 0x000fe20000000000 */
[----:B------:R-:W-:Y:S06]  /*1ca20*/  @!P0 WARPSYNC.ALL ;  /* 0x0000000000008948 */ /* 0x000fec0003800000 */
[----:B------:R-:W-:Y:S01]  /*1ca30*/  @!P0 BAR.SYNC.DEFER_BLOCKING 0xc, 0x200 ;  /* 0x0308000000008b1d */ /* 0x000fe20000010000 */
[----:B---3--:R-:W-:-:S13]  /*1ca40*/  ISETP.NE.AND P1, PT, R2, 0x1, PT ;  /* 0x000000010200780c */ /* 0x008fda0003f25270 */
[----:B------:R-:W3:Y:S08]  /*1ca50*/  @P1 LDC R4, c[0x0][0x44c] ;  /* 0x00011300ff041b82 */ /* 0x000ef00000000800 */
[----:B------:R-:W4:Y:S01]  /*1ca60*/  @P1 LDC R2, c[0x0][0x450] ;  /* 0x00011400ff021b82 */ /* 0x000f220000000800 */
[----:B---3--:R-:W-:-:S05]  /*1ca70*/  @P1 IMAD.HI.U32 R4, R3, R4, RZ ;  /* 0x0000000403041227 */ /* 0x008fca00078e00ff */
[----:B----4-:R-:W-:-:S05]  /*1ca80*/  @P1 SHF.R.U32.HI R3, RZ, R2, R4 ;  /* 0x00000002ff031219 */ /* 0x010fca0000011604 */
[----:B------:R-:W-:Y:S02]  /*1ca90*/  IMAD.IADD R10, R10, 0x1, R3 ;  /* 0x000000010a0a7824 */ /* 0x000fe400078e0203 */
[----:B------:R-:W3:Y:S02]  /*1caa0*/  LDC.64 R2, c[0x0][0x9e0] ;  /* 0x00027800ff027b82 */ /* 0x000ee40000000a00 */
[----:B---3--:R-:W-:Y:S01]  /*1cab0*/  ISETP.GE.AND P2, PT, R3, 0x1, PT ;  /* 0x000000010300780c */ /* 0x008fe20003f46270 */
[----:B------:R-:W-:-:S12]  /*1cac0*/  IMAD.IADD R2, R10, 0x1, R2 ;  /* 0x000000010a027824 */ /* 0x000fd800078e0202 */
[----:B------:R-:W-:Y:S05]  /*1cad0*/  @!P2 BRA `(.L_x_1843) ;  /* 0x000000000048a947 */ /* 0x000fea0003800000 */
[C---:B------:R-:W-:Y:S01]  /*1cae0*/  ISETP.GT.AND P0, PT, R10.reuse, RZ, PT ;  /* 0x000000ff0a00720c */ /* 0x040fe20003f04270 */
[----:B------:R-:W-:Y:S01]  /*1caf0*/  BSSY B0, `(.L_x_1844) ;  /* 0x000000e000007945 */ /* 0x000fe20003800000 */
[----:B------:R-:W-:-:S11]  /*1cb00*/  VIADD R6, R10, 0xffffffff ;  /* 0xffffffff0a067836 */ /* 0x000fd60000000000 */
[----:B------:R-:W-:Y:S05]  /*1cb10*/  @P0 BRA `(.L_x_1845) ;  /* 0x00000000001c0947 */ /* 0x000fea0003800000 */
[----:B------:R-:W-:Y:S01]  /*1cb20*/  ISETP.NE.AND P0, PT, R3, 0x1, PT ;  /* 0x000000010300780c */ /* 0x000fe20003f05270 */
[----:B------:R-:W-:-:S12]  /*1cb30*/  IMAD.MOV R6, RZ, RZ, -R10 ;  /* 0x000000ffff067224 */ /* 0x000fd800078e0a0a */
[----:B------:R-:W3:Y:S02]  /*1cb40*/  @P0 LDC.64 R4, c[0x0][0x9e8] ;  /* 0x00027a00ff040b82 */ /* 0x000ee40000000a00 */
[----:B---3--:R-:W-:-:S05]  /*1cb50*/  @P0 IMAD.HI.U32 R4, R6, R4, RZ ;  /* 0x0000000406040227 */ /* 0x008fca00078e00ff */
[----:B------:R-:W-:-:S04]  /*1cb60*/  @P0 SHF.R.U32.HI R6, RZ, R5, R4 ;  /* 0x00000005ff060219 */ /* 0x000fc80000011604 */
[----:B------:R-:W-:Y:S01]  /*1cb70*/  LOP3.LUT R6, RZ, R6, RZ, 0x33, !PT ;  /* 0x00000006ff067212 */ /* 0x000fe200078e33ff */
[----:B------:R-:W-:Y:S06]  /*1cb80*/  BRA `(.L_x_1846) ;  /* 0x0000000000107947 */ /* 0x000fec0003800000 */
.L_x_1845:
[----:B------:R-:W-:-:S13]  /*1cb90*/  ISETP.NE.AND P0, PT, R3, 0x1, PT ;  /* 0x000000010300780c */ /* 0x000fda0003f05270 */
[----:B------:R-:W3:Y:S02]  /*1cba0*/  @P0 LDC.64 R4, c[0x0][0x9e8] ;  /* 0x00027a00ff040b82 */ /* 0x000ee40000000a00 */
[----:B---3--:R-:W-:-:S05]  /*1cbb0*/  @P0 IMAD.HI.U32 R4, R6, R4, RZ ;  /* 0x0000000406040227 */ /* 0x008fca00078e00ff */
[----:B------:R-:W-:-:S07]  /*1cbc0*/  @P0 SHF.R.U32.HI R6, RZ, R5, R4 ;  /* 0x00000005ff060219 */ /* 0x000fce0000011604 */
.L_x_1846:
[----:B------:R-:W-:Y:S05]  /*1cbd0*/  BSYNC B0 ;  /* 0x0000000000007941 */ /* 0x000fea0003800000 */
.L_x_1844:
[----:B------:R-:W-:-:S05]  /*1cbe0*/  IMAD R6, R6, R3, R3 ;  /* 0x0000000306067224 */ /* 0x000fca00078e0203 */
[----:B------:R-:W-:-:S07]  /*1cbf0*/  VIMNMX R2, R2, R6, PT ;  /* 0x0000000602027248 */ /* 0x000fce0003fe0100 */
.L_x_1843:
[----:B------:R-:W-:Y:S01]  /*1cc00*/  VIADD R2, R2, 0x7f ;  /* 0x0000007f02027836 */ /* 0x000fe20000000000 */
[----:B------:R-:W-:Y:S01]  /*1cc10*/  ULDC UR4, c[0x0][0x9dc] ;  /* 0x0002770000047ab9 */ /* 0x000fe20000000800 */
[----:B------:R-:W-:-:S03]  /*1cc20*/  IMAD.MOV.U32 R5, RZ, RZ, R25 ;  /* 0x000000ffff057224 */ /* 0x000fc600078e0019 */
[----:B------:R-:W-:-:S04]  /*1cc30*/  SHF.R.S32.HI R4, RZ, 0x1f, R2 ;  /* 0x0000001fff047819 */ /* 0x000fc80000011402 */
[----:B------:R-:W-:Y:S02]  /*1cc40*/  LEA.HI R4, R4, R2, RZ, 0x7 ;  /* 0x0000000204047211 */ /* 0x000fe400078f38ff */
[----:B------:R-:W3:Y:S02]  /*1cc50*/  @P1 LDC R2, c[0x0][0x450] ;  /* 0x00011400ff021b82 */ /* 0x000ee40000000800 */
[----:B------:R-:W-:-:S04]  /*1cc60*/  SHF.R.S32.HI R4, RZ, 0x7, R4 ;  /* 0x00000007ff047819 */ /* 0x000fc80000011404 */
[----:B------:R-:W-:Y:S02]  /*1cc70*/  VIMNMX R20, R20, R4, PT ;  /* 0x0000000414147248 */ /* 0x000fe40003fe0100 */
[----:B------:R-:W4:Y:S02]  /*1cc80*/  @P1 LDC R4, c[0x0][0x44c] ;  /* 0x00011300ff041b82 */ /* 0x000f240000000800 */
[----:B----4-:R-:W-:-:S05]  /*1cc90*/  @P1 IMAD.HI.U32 R4, R25, R4, RZ ;  /* 0x0000000419041227 */ /* 0x010fca00078e00ff */
[----:B---3--:R-:W-:-:S05]  /*1cca0*/  @P1 SHF.R.U32.HI R5, RZ, R2, R4 ;  /* 0x00000002ff051219 */ /* 0x008fca0000011604 */
[----:B------:R-:W-:-:S05]  /*1ccb0*/  IMAD.IADD R6, R19, 0x1, R5 ;  /* 0x0000000113067824 */ /* 0x000fca00078e0205 */
[----:B------:R-:W-:Y:S01]  /*1ccc0*/  IADD3 R2, R6, -UR4, RZ ;  /* 0x8000000406027c10 */ /* 0x000fe2000fffe0ff */
[----:B------:R-:W-:Y:S06]  /*1ccd0*/  @!P2 BRA `(.L_x_1847) ;  /* 0x000000000044a947 */ /* 0x000fec0003800000 */
[----:B------:R-:W-:Y:S01]  /*1cce0*/  ISETP.GT.AND P0, PT, R6, -0x1, PT ;  /* 0xffffffff0600780c */ /* 0x000fe20003f04270 */
[----:B------:R-:W-:-:S12]  /*1ccf0*/  BSSY B0, `(.L_x_1848) ;  /* 0x000000d000007945 */ /* 0x000fd80003800000 */
[----:B------:R-:W-:Y:S05]  /*1cd00*/  @P0 BRA `(.L_x_1849) ;  /* 0x00000000001c0947 */ /* 0x000fea0003800000 */
[----:B------:R-:W-:Y:S02]  /*1cd10*/  ISETP.NE.AND P0, PT, R3, 0x1, PT ;  /* 0x000000010300780c */ /* 0x000fe40003f05270 */
[----:B------:R-:W-:-:S11]  /*1cd20*/  LOP3.LUT R6, RZ, R6, RZ, 0x33, !PT ;  /* 0x00000006ff067212 */ /* 0x000fd600078e33ff */
[----:B------:R-:W3:Y:S02]  /*1cd30*/  @P0 LDC.64 R4, c[0x0][0x9e8] ;  /* 0x00027a00ff040b82 */ /* 0x000ee40000000a00 */
[----:B---3--:R-:W-:-:S05]  /*1cd40*/  @P0 IMAD.HI.U32 R4, R6, R4, RZ ;  /* 0x0000000406040227 */ /* 0x008fca00078e00ff */
[----:B------:R-:W-:-:S04]  /*1cd50*/  @P0 SHF.R.U32.HI R6, RZ, R5, R4 ;  /* 0x00000005ff060219 */ /* 0x000fc80000011604 */
[----:B------:R-:W-:Y:S01]  /*1cd60*/  LOP3.LUT R6, RZ, R6, RZ, 0x33, !PT ;  /* 0x00000006ff067212 */ /* 0x000fe200078e33ff */
[----:B------:R-:W-:Y:S06]  /*1cd70*/  BRA `(.L_x_1850) ;  /* 0x0000000000107947 */ /* 0x000fec0003800000 */
.L_x_1849:
[----:B------:R-:W-:-:S13]  /*1cd80*/  ISETP.NE.AND P0, PT, R3, 0x1, PT ;  /* 0x000000010300780c */ /* 0x000fda0003f05270 */
[----:B------:R-:W3:Y:S02]  /*1cd90*/  @P0 LDC.64 R4, c[0x0][0x9e8] ;  /* 0x00027a00ff040b82 */ /* 0x000ee40000000a00 */
[----:B---3--:R-:W-:-:S05]  /*1cda0*/  @P0 IMAD.HI.U32 R4, R6, R4, RZ ;  /* 0x0000000406040227 */ /* 0x008fca00078e00ff */
[----:B------:R-:W-:-:S07]  /*1cdb0*/  @P0 SHF.R.U32.HI R6, RZ, R5, R4 ;  /* 0x00000005ff060219 */ /* 0x000fce0000011604 */
.L_x_1850:
[----:B------:R-:W-:Y:S05]  /*1cdc0*/  BSYNC B0 ;  /* 0x0000000000007941 */ /* 0x000fea0003800000 */
.L_x_1848:
[----:B------:R-:W-:-:S05]  /*1cdd0*/  IMAD R3, R6, R3, RZ ;  /* 0x0000000306037224 */ /* 0x000fca00078e02ff */
[----:B------:R-:W-:-:S07]  /*1cde0*/  VIMNMX R2, R2, R3, !PT ;  /* 0x0000000302027248 */ /* 0x000fce0007fe0100 */
.L_x_1847:
[----:B------:R-:W-:Y:S01]  /*1cdf0*/  ISETP.NE.AND P1, PT, R0, RZ, PT ;  /* 0x000000ff0000720c */ /* 0x000fe20003f25270 */
[----:B------:R-:W-:Y:S01]  /*1ce00*/  BSSY B0, `(.L_x_1851) ;  /* 0x0000024000007945 */ /* 0x000fe20003800000 */
[----:B------:R-:W-:-:S04]  /*1ce10*/  SHF.R.S32.HI R3, RZ, 0x1f, R2 ;  /* 0x0000001fff037819 */ /* 0x000fc80000011402 */
[----:B------:R-:W-:Y:S01]  /*1ce20*/  LEA.HI R3, R3, R2, RZ, 0x7 ;  /* 0x0000000203037211 */ /* 0x000fe200078f38ff */
[----:B------:R-:W-:-:S03]  /*1ce30*/  IMAD.MOV.U32 R2, RZ, RZ, RZ ;  /* 0x000000ffff027224 */ /* 0x000fc600078e00ff */
[----:B------:R-:W-:-:S03]  /*1ce40*/  SHF.R.S32.HI R3, RZ, 0x7, R3 ;  /* 0x00000007ff037819 */ /* 0x000fc60000011403 */
[----:B------:R-:W3:Y:S01]  /*1ce50*/  @!P1 LDC R0, c[0x0][0x9f0] ;  /* 0x00027c00ff009b82 */ /* 0x000ee20000000800 */
[----:B------:R-:W-:-:S04]  /*1ce60*/  VIMNMX R4, RZ, R3, !PT ;  /* 0x00000003ff047248 */ /* 0x000fc80007fe0100 */
[----:B------:R-:W-:-:S13]  /*1ce70*/  ISETP.GT.AND P0, PT, R20, R4, PT ;  /* 0x000000041400720c */ /* 0x000fda0003f04270 */
[----:B------:R-:W-:Y:S05]  /*1ce80*/  @!P0 BRA `(.L_x_1852) ;  /* 0x00000000006c8947 */ /* 0x000fea0003800000 */
[-C--:B---3--:R-:W-:Y:S02]  /*1ce90*/  IABS R5, R0.reuse ;  /* 0x0000000000057213 */ /* 0x088fe40000000000 */
[----:B0-2---:R-:W-:Y:S02]  /*1cea0*/  IABS R7, R0 ;  /* 0x0000000000077213 */ /* 0x005fe40000000000 */
[----:B------:R-:W0:Y:S03]  /*1ceb0*/  I2F.RP R2, R5 ;  /* 0x0000000500027306 */ /* 0x000e260000209400 */
[----:B------:R-:W-:-:S05]  /*1cec0*/  IMAD.MOV R7, RZ, RZ, -R7 ;  /* 0x000000ffff077224 */ /* 0x000fca00078e0a07 */
[----:B0-----:R-:W0:Y:S02]  /*1ced0*/  MUFU.RCP R2, R2 ;  /* 0x0000000200027308 */ /* 0x001e240000001000 */
[----:B0-----:R-:W-:-:S06]  /*1cee0*/  VIADD R2, R2, 0xffffffe ;  /* 0x0ffffffe02027836 */ /* 0x001fcc0000000000 */
[----:B------:R-:W0:Y:S02]  /*1cef0*/  F2I.FTZ.U32.TRUNC.NTZ R3, R2 ;  /* 0x0000000200037305 */ /* 0x000e24000021f000 */
[----:B0-----:R-:W-:-:S04]  /*1cf00*/  IMAD.MOV R2, RZ, RZ, -R3 ;  /* 0x000000ffff027224 */ /* 0x001fc800078e0a03 */
[----:B------:R-:W-:Y:S02]  /*1cf10*/  IMAD R6, R2, R5, RZ ;  /* 0x0000000502067224 */ /* 0x000fe400078e02ff */
[----:B------:R-:W-:-:S04]  /*1cf20*/  IMAD.MOV.U32 R2, RZ, RZ, RZ ;  /* 0x000000ffff027224 */ /* 0x000fc800078e00ff */
[----:B------:R-:W-:Y:S01]  /*1cf30*/  IMAD.HI.U32 R6, R3, R6, R2 ;  /* 0x0000000603067227 */ /* 0x000fe200078e0002 */
[----:B------:R-:W-:-:S05]  /*1cf40*/  IADD3 R3, R0, -0x1, R20 ;  /* 0xffffffff00037810 */ /* 0x000fca0007ffe014 */
[----:B------:R-:W-:-:S05]  /*1cf50*/  IMAD.IADD R3, R3, 0x1, -R4 ;  /* 0x0000000103037824 */ /* 0x000fca00078e0a04 */
        /* <DEDUP_REMOVED lines=14> */
.L_x_1852:
[----:B------:R-:W-:Y:S05]  /*1d040*/  BSYNC B0 ;  /* 0x0000000000007941 */ /* 0x000fea0003800000 */
.L_x_1851:
[-C--:B---3--:R-:W-:Y:S01]  /*1d050*/  IMAD R0, R18, R2.reuse, R4 ;  /* 0x0000000212007224 */ /* 0x088fe200078e0204 */
[----:B------:R-:W-:Y:S04]  /*1d060*/  BSSY B7, `(.L_x_1853) ;  /* 0x000039c000077945 */ /* 0x000fe80003800000 */
[----:B------:R-:W-:Y:S01]  /*1d070*/  VIADDMNMX R23, R0, R2, R20, PT ;  /* 0x0000000200177246 */ /* 0x000fe20003800114 */
[----:B------:R3:W-:Y:S03]  /*1d080*/  STL [R1+0x18], R0 ;  /* 0x0000180001007387 */ /* 0x0007e60000100800 */
[----:B------:R-:W-:Y:S01]  /*1d090*/  ISETP.GT.AND P0, PT, R23, R0, PT ;  /* 0x000000001700720c */ /* 0x000fe20003f04270 */
[----:B------:R3:W-:-:S12]  /*1d0a0*/  STL [R1+0x38], R23 ;  /* 0x0000381701007387 */ /* 0x0007d80000100800 */
[----:B---3--:R-:W-:Y:S05]  /*1d0b0*/  @P0 BRA `(.L_x_1854) ;  /* 0x0000000000440947 */ /* 0x008fea0003800000 */
[----:B------:R-:W3:Y:S02]  /*1d0c0*/  S2R R0, SR_TID.X ;  /* 0x0000000000007919 */ /* 0x000ee40000002100 */
[----:B---3--:R-:W-:-:S04]  /*1d0d0*/  LOP3.LUT R0, R0, 0x7f, RZ, 0xc0, !PT ;  /* 0x0000007f00007812 */ /* 0x008fc800078ec0ff */
[----:B------:R-:W-:-:S13]  /*1d0e0*/  ISETP.NE.AND P0, PT, R0, RZ, PT ;  /* 0x000000ff0000720c */ /* 0x000fda0003f05270 */
[----:B------:R-:W-:Y:S05]  /*1d0f0*/  @P0 BRA `(.L_x_1855) ;  /* 0x0000003800480947 */ /* 0x000fea0003800000 */
[----:B------:R-:W3:Y:S01]  /*1d100*/  S2R R5, SR_LANEID ;  /* 0x0000000000057919 */ /* 0x000ee20000000000 */
[----:B------:R-:W-:Y:S01]  /*1d110*/  VOTEU.ANY UR4, UPT, PT ;  /* 0x0000000000047886 */ /* 0x000fe200038e0100 */
[----:B------:R-:W4:Y:S01]  /*1d120*/  LDC.64 R2, c[0x0][0xc60] ;  /* 0x00031800ff027b82 */ /* 0x000f220000000a00 */
[----:B------:R-:W3:Y:S02]  /*1d130*/  FLO.U32 R0, UR4 ;  /* 0x0000000400007d00 */ /* 0x000ee400080e0000 */
[----:B---3--:R-:W-:-:S06]  /*1d140*/  ISETP.EQ.U32.AND P0, PT, R0, R5, PT ;  /* 0x000000050000720c */ /* 0x008fcc0003f02070 */
[----:B------:R-:W4:Y:S07]  /*1d150*/  POPC R5, UR4 ;  /* 0x0000000400057d09 */ /* 0x000f2e0008000000 */
[----:B----4-:R-:W3:Y:S01]  /*1d160*/  @P0 ATOMG.E.ADD.STRONG.GPU PT, R3, desc[UR42][R2.64], R5 ;  /* 0x00000005020309a8 */ /* 0x010ee200081ee1ea */
[----:B------:R-:W4:Y:S02]  /*1d170*/  S2R R4, SR_LTMASK ;  /* 0x0000000000047919 */ /* 0x000f240000003900 */
[----:B----4-:R-:W-:-:S04]  /*1d180*/  LOP3.LUT R4, R4, UR4, RZ, 0xc0, !PT ;  /* 0x0000000404047c12 */ /* 0x010fc8000f8ec0ff */
[----:B0-2---:R-:W0:Y:S01]  /*1d190*/  POPC R7, R4 ;  /* 0x0000000400077309 */ /* 0x005e220000000000 */
[----:B---3--:R-:W0:Y:S02]  /*1d1a0*/  SHFL.IDX PT, R0, R3, R0, 0x1f ;  /* 0x00001f0003007589 */ /* 0x008e2400000e0000 */
[----:B0-----:R-:W-:Y:S01]  /*1d1b0*/  IADD3 R24, R0, UR36, R7 ;  /* 0x0000002400187c10 */ /* 0x001fe2000fffe007 */
[----:B------:R-:W-:Y:S06]  /*1d1c0*/  BRA `(.L_x_1855) ;  /* 0x0000003800147947 */ /* 0x000fec0003800000 */
.L_x_1854:
        /* <DEDUP_REMOVED lines=10> */
[----:B------:R-:W3:Y:S01]  /*1d270*/  LDC.64 R2, c[0x4][R2] ;  /* 0x0100000002027b82 */ /* 0x000ee20000000a00 */
[----:B------:R-:W-:Y:S02]  /*1d280*/  IMAD.U32 R5, RZ, RZ, UR7 ;  /* 0x00000007ff057e24 */ /* 0x000fe4000f8e00ff */
[----:B------:R-:W-:Y:S02]  /*1d290*/  IMAD.U32 R6, RZ, RZ, UR8 ;  /* 0x00000008ff067e24 */ /* 0x000fe4000f8e00ff */
[----:B0-2---:R-:W-:-:S02]  /*1d2a0*/  IMAD.U32 R7, RZ, RZ, UR9 ;  /* 0x00000009ff077e24 */ /* 0x005fc4000f8e00ff */
[----:B------:R-:W-:Y:S02]  /*1d2b0*/  IMAD.U32 R10, RZ, RZ, UR4 ;  /* 0x00000004ff0a7e24 */ /* 0x000fe4000f8e00ff */
[----:B------:R-:W-:Y:S02]  /*1d2c0*/  IMAD.MOV.U32 R8, RZ, RZ, 0x70 ;  /* 0x00000070ff087424 */ /* 0x000fe400078e00ff */
[----:B------:R-:W-:Y:S02]  /*1d2d0*/  IMAD.MOV.U32 R12, RZ, RZ, 0x1 ;  /* 0x00000001ff0c7424 */ /* 0x000fe400078e00ff */
[----:B-1----:R-:W-:-:S07]  /*1d2e0*/  IMAD.MOV.U32 R13, RZ, RZ, RZ ;  /* 0x000000ffff0d7224 */ /* 0x002fce00078e00ff */
[----:B------:R-:W-:-:S07]  /*1d2f0*/  LEPC R20, `(.L_x_1857) ;  /* 0x000000001014794e */ /* 0x000fce0000000000 */
[----:B---3--:R-:W-:Y:S05]  /*1d300*/  CALL.ABS.NOINC R2 ;  /* 0x0000000002007343 */ /* 0x008fea0003c00000 */
.L_x_1857:
[----:B------:R-:W-:Y:S05]  /*1d310*/  BSYNC B6 ;  /* 0x0000000000067941 */ /* 0x000fea0003800000 */
.L_x_1856:
        /* <DEDUP_REMOVED lines=8> */
[----:B------:R3:W4:Y:S01]  /*1d3a0*/  LDC.64 R2, c[0x4][R18] ;  /* 0x0100000012027b82 */ /* 0x0007220000000a00 */
[----:B------:R-:W-:Y:S01]  /*1d3b0*/  IMAD.U32 R4, RZ, RZ, UR6 ;  /* 0x00000006ff047e24 */ /* 0x000fe2000f8e00ff */
[----:B------:R-:W-:Y:S01]  /*1d3c0*/  MOV R10, UR4 ;  /* 0x00000004000a7c02 */ /* 0x000fe20008000f00 */
[----:B------:R-:W-:Y:S02]  /*1d3d0*/  IMAD.U32 R5, RZ, RZ, UR7 ;  /* 0x00000007ff057e24 */ /* 0x000fe4000f8e00ff */
[----:B------:R-:W-:Y:S02]  /*1d3e0*/  IMAD.U32 R6, RZ, RZ, UR8 ;  /* 0x00000008ff067e24 */ /* 0x000fe4000f8e00ff */
[----:B0-2---:R-:W-:-:S02]  /*1d3f0*/  IMAD.U32 R7, RZ, RZ, UR9 ;  /* 0x00000009ff077e24 */ /* 0x005fc4000f8e00ff */
[----:B------:R-:W-:Y:S02]  /*1d400*/  IMAD.U32 R11, RZ, RZ, UR5 ;  /* 0x00000005ff0b7e24 */ /* 0x000fe4000f8e00ff */
[----:B------:R-:W-:Y:S02]  /*1d410*/  IMAD.MOV.U32 R8, RZ, RZ, 0x70 ;  /* 0x00000070ff087424 */ /* 0x000fe400078e00ff */
[----:B------:R-:W-:Y:S02]  /*1d420*/  IMAD.MOV.U32 R12, RZ, RZ, 0x1 ;  /* 0x00000001ff0c7424 */ /* 0x000fe400078e00ff */
[----:B-1-3--:R-:W-:-:S07]  /*1d430*/  IMAD.MOV.U32 R13, RZ, RZ, RZ ;  /* 0x000000ffff0d7224 */ /* 0x00afce00078e00ff */
[----:B------:R-:W-:-:S07]  /*1d440*/  LEPC R20, `(.L_x_1860) ;  /* 0x000000001014794e */ /* 0x000fce0000000000 */
[----:B----4-:R-:W-:Y:S05]  /*1d450*/  CALL.ABS.NOINC R2 ;  /* 0x0000000002007343 */ /* 0x010fea0003c00000 */
.L_x_1860:
[----:B------:R0:W1:Y:S01]  /*1d460*/  LDC.64 R2, c[0x4][R18] ;  /* 0x0100000012027b82 */ /* 0x0000620000000a00 */
[----:B------:R-:W-:Y:S01]  /*1d470*/  ULDC.64 UR4, c[0x4][0x88] ;  /* 0x0100220000047ab9 */ /* 0x000fe20000000a00 */
[----:B------:R-:W-:Y:S01]  /*1d480*/  ULDC.64 UR6, c[0x4][0x90] ;  /* 0x0100240000067ab9 */ /* 0x000fe20000000a00 */
[----:B------:R-:W-:Y:S01]  /*1d490*/  ULDC.64 UR8, c[0x4][0x18] ;  /* 0x0100060000087ab9 */ /* 0x000fe20000000a00 */
        /* <DEDUP_REMOVED lines=11> */
.L_x_1859:
[----:B------:R-:W-:Y:S05]  /*1d550*/  BSYNC B6 ;  /* 0x0000000000067941 */ /* 0x000fea0003800000 */
.L_x_1858:
[----:B------:R-:W-:Y:S01]  /*1d560*/  ULDC.64 UR4, c[0x0][0x9f8] ;  /* 0x00027e0000047ab9 */ /* 0x000fe20000000a00 */
[----:B------:R-:W3:Y:S01]  /*1d570*/  LDL R19, [R1+0x14] ;  /* 0x0000140001137983 */ /* 0x000ee20000100800 */
[----:B------:R-:W-:-:S03]  /*1d580*/  ISETP.NE.U32.AND P0, PT, RZ, UR4, PT ;  /* 0x00000004ff007c0c */ /* 0x000fc6000bf05070 */
[----:B------:R-:W4:Y:S01]  /*1d590*/  LDL R18, [R1+0x1c] ;  /* 0x00001c0001127983 */ /* 0x000f220000100800 */
[----:B------:R-:W-:Y:S01]  /*1d5a0*/  ISETP.NE.AND.EX P0, PT, RZ, UR5, PT, P0 ;  /* 0x00000005ff007c0c */ /* 0x000fe2000bf05300 */
[----:B0-2---:R-:W-:Y:S01]  /*1d5b0*/  IMAD.MOV.U32 R7, RZ, RZ, R27 ;  /* 0x000000ffff077224 */ /* 0x005fe200078e001b */
[----:B------:R-:W0:Y:S01]  /*1d5c0*/  LDC R6, c[0x0][0x430] ;  /* 0x00010c00ff067b82 */ /* 0x000e220000000800 */
[----:B------:R-:W2:Y:S10]  /*1d5d0*/  S2R R20, SR_TID.X ;  /* 0x0000000000147919 */ /* 0x000eb40000002100 */
[----:B------:R-:W1:Y:S02]  /*1d5e0*/  @P0 LDC.64 R2, c[0x0][0x9f8] ;  /* 0x00027e00ff020b82 */ /* 0x000e640000000a00 */
[----:B-1----:R-:W-:-:S05]  /*1d5f0*/  @P0 IMAD.WIDE R2, R27, 0x4, R2 ;  /* 0x000000041b020825 */ /* 0x002fca00078e0202 */
[----:B------:R1:W4:Y:S01]  /*1d600*/  @P0 LDG.E R7, desc[UR42][R2.64] ;  /* 0x0000002a02070981 */ /* 0x000322000c1e1900 */
[----:B0-----:R-:W-:Y:S01]  /*1d610*/  ISETP.NE.AND P1, PT, R6, 0x1, PT ;  /* 0x000000010600780c */ /* 0x001fe20003f25270 */
[----:B------:R-:W-:Y:S01]  /*1d620*/  VIADD R23, R23, 0xffffffff ;  /* 0xffffffff17177836 */ /* 0x000fe20000000000 */
[----:B--2---:R-:W-:Y:S01]  /*1d630*/  LOP3.LUT R20, R20, 0x7f, RZ, 0xc0, !PT ;  /* 0x0000007f14147812 */ /* 0x004fe200078ec0ff */
[----:B------:R-:W0:Y:S02]  /*1d640*/  S2R R21, SR_TID.X ;  /* 0x0000000000157919 */ /* 0x000e240000002100 */
[----:B------:R-:W-:Y:S01]  /*1d650*/  IMAD.SHL.U32 R8, R23, 0x80, RZ ;  /* 0x0000008017087824 */ /* 0x000fe200078e00ff */
[----:B------:R-:W-:-:S07]  /*1d660*/  SHF.R.U32.HI R20, RZ, 0x3, R20 ;  /* 0x00000003ff147819 */ /* 0x000fce0000011614 */
[----:B-1----:R-:W1:Y:S08]  /*1d670*/  @P1 LDC R3, c[0x0][0x434] ;  /* 0x00010d00ff031b82 */ /* 0x002e700000000800 */
[----:B------:R-:W2:Y:S01]  /*1d680*/  @P1 LDC R2, c[0x0][0x438] ;  /* 0x00010e00ff021b82 */ /* 0x000ea20000000800 */
[----:B0-----:R-:W-:-:S05]  /*1d690*/  IMAD.SHL.U32 R21, R21, 0x10, RZ ;  /* 0x0000001015157824 */ /* 0x001fca00078e00ff */
[----:B------:R-:W-:-:S04]  /*1d6a0*/  LOP3.LUT R21, R21, 0x70, RZ, 0xc0, !PT ;  /* 0x0000007015157812 */ /* 0x000fc800078ec0ff */
[----:B------:R-:W-:-:S04]  /*1d6b0*/  LOP3.LUT R0, R8, R20, R21, 0xfe, !PT ;  /* 0x0000001408007212 */ /* 0x000fc800078efe15 */
[C---:B---3--:R-:W-:Y:S02]  /*1d6c0*/  ISETP.GE.AND P0, PT, R0.reuse, R19, PT ;  /* 0x000000130000720c */ /* 0x048fe40003f06270 */
[----:B----4-:R-:W-:-:S05]  /*1d6d0*/  IADD3 R0, R0, R18, RZ ;  /* 0x0000001200007210 */ /* 0x010fca0007ffe0ff */
[----:B-1----:R-:W-:-:S04]  /*1d6e0*/  @P1 IMAD.HI.U32 R3, R0, R3, RZ ;  /* 0x0000000300031227 */ /* 0x002fc800078e00ff */
[----:B------:R-:W-:Y:S01]  /*1d6f0*/  IMAD.MOV.U32 R4, RZ, RZ, R0 ;  /* 0x000000ffff047224 */ /* 0x000fe200078e0000 */
[----:B--2---:R-:W-:Y:S02]  /*1d700*/  @P1 SHF.R.U32.HI R4, RZ, R2, R3 ;  /* 0x00000002ff041219 */ /* 0x004fe40000011603 */
[----:B------:R-:W0:Y:S03]  /*1d710*/  @!P0 LDC.64 R2, c[0x0][0x428] ;  /* 0x00010a00ff028b82 */ /* 0x000e260000000a00 */
[----:B------:R-:W-:-:S04]  /*1d720*/  IMAD.MOV R5, RZ, RZ, -R4 ;  /* 0x000000ffff057224 */ /* 0x000fc800078e0a04 */
[----:B------:R-:W-:Y:S01]  /*1d730*/  IMAD R0, R6, R5, R0 ;  /* 0x0000000506007224 */ /* 0x000fe200078e0200 */
[--C-:B------:R-:W-:Y:S02]  /*1d740*/  @!P0 SHF.R.S32.HI R5, RZ, 0x1f, R4.reuse ;  /* 0x0000001fff058819 */ /* 0x100fe40000011404 */
[----:B------:R-:W-:Y:S01]  /*1d750*/  SHF.R.S32.HI R9, RZ, 0x1f, R7 ;  /* 0x0000001fff097819 */ /* 0x000fe20000011407 */
[-C--:B0-----:R-:W-:Y:S01]  /*1d760*/  @!P0 IMAD.WIDE.U32 R4, R7, R2.reuse, R4 ;  /* 0x0000000207048225 */ /* 0x081fe200078e0004 */
[----:B------:R0:W-:Y:S03]  /*1d770*/  STL [R1+0xc], R7 ;  /* 0x00000c0701007387 */ /* 0x0001e60000100800 */
[----:B------:R-:W-:Y:S01]  /*1d780*/  @!P0 IMAD R6, R9, R2, RZ ;  /* 0x0000000209068224 */ /* 0x000fe200078e02ff */
[----:B------:R1:W-:Y:S03]  /*1d790*/  STL [R1+0x20], R9 ;  /* 0x0000200901007387 */ /* 0x0003e60000100800 */
[----:B------:R-:W-:-:S02]  /*1d7a0*/  @!P0 IMAD R6, R7, R3, R6 ;  /* 0x0000000307068224 */ /* 0x000fc400078e0206 */
[----:B------:R-:W2:Y:S02]  /*1d7b0*/  @!P0 LDC.64 R2, c[0x0][0x418] ;  /* 0x00010600ff028b82 */ /* 0x000ea40000000a00 */
[----:B------:R-:W-:Y:S01]  /*1d7c0*/  @!P0 IMAD.IADD R5, R5, 0x1, R6 ;  /* 0x0000000105058824 */ /* 0x000fe200078e0206 */
[----:B--2---:R-:W-:Y:S01]  /*1d7d0*/  @!P0 LEA R6, P1, R4, R2, 0x2 ;  /* 0x0000000204068211 */ /* 0x004fe200078210ff */
[----:B------:R-:W-:-:S03]  /*1d7e0*/  IMAD.MOV.U32 R2, RZ, RZ, RZ ;  /* 0x000000ffff027224 */ /* 0x000fc600078e00ff */
[----:B0-----:R-:W-:-:S05]  /*1d7f0*/  @!P0 LEA.HI.X R7, R4, R3, R5, 0x2, P1 ;  /* 0x0000000304078211 */ /* 0x001fca00008f1405 */
[----:B------:R0:W5:Y:S01]  /*1d800*/  @!P0 LDG.E R2, desc[UR42][R6.64] ;  /* 0x0000002a06028981 */ /* 0x000162000c1e1900 */
[----:B-1----:R-:W-:Y:S01]  /*1d810*/  IMAD.U32 R9, RZ, RZ, UR38 ;  /* 0x00000026ff097e24 */ /* 0x002fe2000f8e00ff */
[----:B------:R-:W-:Y:S01]  /*1d820*/  UMOV UR4, 0xffffffff ;  /* 0xffffffff00047882 */ /* 0x000fe20000000000 */
[----:B------:R-:W-:-:S03]  /*1d830*/  LOP3.LUT R22, R22, 0xfffffffd, RZ, 0xc0, !PT ;  /* 0xfffffffd16167812 */ /* 0x000fc600078ec0ff */
[----:B------:R-:W-:-:S13]  /*1d840*/  ISETP.NE.AND P2, PT, R9, 0x3, PT ;  /* 0x000000030900780c */ /* 0x000fda0003f45270 */
[----:B------:R-:W-:Y:S01]  /*1d850*/  @P2 LOP3.LUT R22, R22, 0x2, RZ, 0xfc, !PT ;  /* 0x0000000216162812 */ /* 0x000fe200078efcff */
[----:B0-----:R-:W-:Y:S06]  /*1d860*/  BRA.DIV UR4, `(.L_x_1861) ;  /* 0x0000006a04107947 */ /* 0x001fec000b800000 */
.L_x_2014:
[----:B------:R-:W-:Y:S05]  /*1d870*/  @!P2 BRA `(.L_x_1862) ;  /* 0x000000000004a947 */ /* 0x000fea0003800000 */
[----:B------:R-:W-:Y:S01]  /*1d880*/  BPT.TRAP 0x1 ;  /* 0x000000040000795c */ /* 0x000fe20000300000 */
.L_x_1862:
[----:B------:R-:W2:Y:S01]  /*1d890*/  LDL R9, [R1] ;  /* 0x0000000001097983 */ /* 0x000ea20000100800 */
        /* <DEDUP_REMOVED lines=20> */
[----:B--2---:R-:W-:-:S06]  /*1d9e0*/  SHF.L.U32 R4, R9, 0x1f, RZ ;  /* 0x0000001f09047819 */ /* 0x004fcc00000006ff */
[----:B------:R-:W0:Y:S02]  /*1d9f0*/  SYNCS.PHASECHK.TRANS64.TRYWAIT P0, [R3+URZ+0x16840], R4 ;  /* 0x01684004030075a7 */ /* 0x000e24000800017f */
[----:B0-----:R-:W-:Y:S05]  /*1da00*/  @!P0 BRA `(.L_x_1864) ;  /* 0x0000006400dc8947 */ /* 0x001fea0003800000 */
.L_x_2015:
[----:B------:R-:W-:Y:S05]  /*1da10*/  BSYNC B0 ;  /* 0x0000000000007941 */ /* 0x000fea0003800000 */
.L_x_1863:
[----:B------:R-:W2:Y:S01]  /*1da20*/  LDL R13, [R1+0x14] ;  /* 0x00001400010d7983 */ /* 0x000ea20000100800 */
[----:B------:R-:W-:Y:S01]  /*1da30*/  ULDC.64 UR4, c[0x0][0x300] ;  /* 0x0000c00000047ab9 */ /* 0x000fe20000000a00 */
[----:B------:R-:W-:Y:S01]  /*1da40*/  ULDC.64 UR6, c[0x0][0x2e8] ;  /* 0x0000ba0000067ab9 */ /* 0x000fe20000000a00 */
[----:B------:R-:W-:Y:S01]  /*1da50*/  IMAD R6, R6, UR4, RZ ;  /* 0x0000000406067c24 */ /* 0x000fe2000f8e02ff */
[----:B------:R-:W1:Y:S01]  /*1da60*/  S2R R9, SR_TID.X ;  /* 0x0000000000097919 */ /* 0x000e620000002100 */
[----:B0-----:R-:W-:Y:S01]  /*1da70*/  IMAD.WIDE.U32 R4, R0, UR4, RZ ;  /* 0x0000000400047c25 */ /* 0x001fe2000f8e00ff */
[----:B------:R-:W-:Y:S01]  /*1da80*/  LOP3.LUT R22, R22, 0xfffffffe, RZ, 0xc0, !PT ;  /* 0xfffffffe16167812 */ /* 0x000fe200078ec0ff */
[----:B------:R-:W0:Y:S02]  /*1da90*/  S2R R12, SR_TID.X ;  /* 0x00000000000c7919 */ /* 0x000e240000002100 */
[----:B------:R-:W-:Y:S01]  /*1daa0*/  IMAD R6, R0, UR5, R6 ;  /* 0x0000000500067c24 */ /* 0x000fe2000f8e0206 */
[----:B------:R-:W-:-:S02]  /*1dab0*/  ULDC.64 UR4, c[0x0][0x310] ;  /* 0x0000c40000047ab9 */ /* 0x000fc40000000a00 */
[----:B------:R-:W-:Y:S02]  /*1dac0*/  IMAD R7, R7, UR4, RZ ;  /* 0x0000000407077c24 */ /* 0x000fe4000f8e02ff */
[----:B------:R-:W-:Y:S02]  /*1dad0*/  IADD3 R5, R5, R6, RZ ;  /* 0x0000000605057210 */ /* 0x000fe40007ffe0ff */
[C---:B------:R-:W-:Y:S02]  /*1dae0*/  IMAD R7, R2.reuse, UR5, R7 ;  /* 0x0000000502077c24 */ /* 0x040fe4000f8e0207 */
[----:B------:R-:W-:Y:S01]  /*1daf0*/  IMAD.WIDE.U32 R4, R2, UR4, R4 ;  /* 0x0000000402047c25 */ /* 0x000fe2000f8e0004 */
[----:B------:R-:W-:-:S03]  /*1db00*/  ULDC.64 UR4, c[0x0][0x308] ;  /* 0x0000c20000047ab9 */ /* 0x000fc60000000a00 */
[----:B------:R-:W-:Y:S02]  /*1db10*/  IMAD.IADD R5, R5, 0x1, R7 ;  /* 0x0000000105057824 */ /* 0x000fe400078e0207 */
[----:B------:R-:W-:Y:S01]  /*1db20*/  IMAD.WIDE.U32 R4, R17, UR4, R4 ;  /* 0x0000000411047c25 */ /* 0x000fe2000f8e0004 */
[----:B------:R-:W-:-:S03]  /*1db30*/  ULDC UR4, c[0x0][0x2f4] ;  /* 0x0000bd0000047ab9 */ /* 0x000fc60000000800 */
[----:B------:R-:W-:Y:S01]  /*1db40*/  IMAD R2, R17, UR5, R5 ;  /* 0x0000000511027c24 */ /* 0x000fe2000f8e0205 */
[C---:B------:R-:W-:Y:S02]  /*1db50*/  LEA R0, P0, R4.reuse, UR6, 0x1 ;  /* 0x0000000604007c11 */ /* 0x040fe4000f8008ff */
[----:B-1----:R-:W-:Y:S02]  /*1db60*/  LOP3.LUT R10, R9, 0x7f, RZ, 0xc0, !PT ;  /* 0x0000007f090a7812 */ /* 0x002fe400078ec0ff */
[----:B------:R-:W-:Y:S02]  /*1db70*/  LEA.HI.X R2, R4, UR7, R2, 0x1, P0 ;  /* 0x0000000704027c11 */ /* 0x000fe400080f0c02 */
[----:B------:R-:W-:Y:S01]  /*1db80*/  SHF.R.U32.HI R11, RZ, 0x3, R10 ;  /* 0x00000003ff0b7819 */ /* 0x000fe2000001160a */
[----:B0-----:R-:W-:-:S05]  /*1db90*/  IMAD.SHL.U32 R9, R12, 0x8, RZ ;  /* 0x000000080c097824 */ /* 0x001fca00078e00ff */
[----:B------:R-:W-:-:S04]  /*1dba0*/  LOP3.LUT R9, R9, 0x38, RZ, 0xc0, !PT ;  /* 0x0000003809097812 */ /* 0x000fc800078ec0ff */
[----:B------:R-:W-:Y:S01]  /*1dbb0*/  ISETP.GE.AND P2, PT, R9, UR4, PT ;  /* 0x0000000409007c0c */ /* 0x000fe2000bf46270 */
[----:B------:R-:W-:-:S12]  /*1dbc0*/  UMOV UR4, 0xffffffff ;  /* 0xffffffff00047882 */ /* 0x000fd80000000000 */
[----:B------:R-:W-:Y:S02]  /*1dbd0*/  @P2 LOP3.LUT R22, R22, 0x1, RZ, 0xfc, !PT ;  /* 0x0000000116162812 */ /* 0x000fe400078efcff */
[----:B--2---:R-:W-:Y:S01]  /*1dbe0*/  IADD3 R4, -R11, R13, -R8 ;  /* 0x0000000d0b047210 */ /* 0x004fe20007ffe908 */
[----:B------:R-:W-:Y:S02]  /*1dbf0*/  IMAD.SHL.U32 R11, R10, 0x8, RZ ;  /* 0x000000080a0b7824 */ /* 0x000fe400078e00ff */
[----:B------:R-:W-:Y:S01]  /*1dc00*/  IMAD.SHL.U32 R10, R12, 0x8, RZ ;  /* 0x000000080c0a7824 */ /* 0x000fe200078e00ff */
[----:B------:R-:W-:-:S04]  /*1dc10*/  ISETP.GE.AND P0, PT, R4, 0x1, PT ;  /* 0x000000010400780c */ /* 0x000fc80003f06270 */
        /* <DEDUP_REMOVED lines=71> */
[----:B0-----:R-:W-:-:S04]  /*1e090*/  @P0 LEA R7, P1, R9, R7, 0x1 ;  /* 0x0000000709070211 */ /* 0x001fc800078208ff */
[----:B-1----:R-:W-:-:S04]  /*1e0a0*/  @P0 IADD3.X R6, RZ, R6, RZ, P1, !PT ;  /* 0x00000006ff060210 */ /* 0x002fc80000ffe4ff */
[----:B------:R-:W-:-:S04]  /*1e0b0*/  @P0 LOP3.LUT R7, R7, R6, RZ, 0x3c, !PT ;  /* 0x0000000607070212 */ /* 0x000fc800078e3cff */
[----:B------:R-:W-:-:S04]  /*1e0c0*/  @P0 LOP3.LUT R6, R7, R6, RZ, 0x3c, !PT ;  /* 0x0000000607060212 */ /* 0x000fc800078e3cff */
[----:B------:R-:W-:-:S05]  /*1e0d0*/  @P0 LOP3.LUT R7, R7, R6, RZ, 0x3c, !PT ;  /* 0x0000000607070212 */ /* 0x000fca00078e3cff */
[----:B--23--:R1:W-:Y:S02]  /*1e0e0*/  @P0 LDGSTS.E.BYPASS.LTC128B.128 [R8+0x11400], desc[UR42][R6.64], !P2 ;  /* 0x1140000006080fae */ /* 0x00c3e4000d101d6a */
.L_x_2033:
        /* <DEDUP_REMOVED lines=10> */
.L_x_1866:
        /* <DEDUP_REMOVED lines=11> */
.L_x_1867:
[----:B------:R1:W5:Y:S01]  /*1e240*/  LDL.LU R4, [R1+0x2c] ;  /* 0x00002c0001047983 */ /* 0x0003620000300800 */
[----:B------:R1:W-:Y:S02]  /*1e250*/  SYNCS.ARRIVE.TRANS64.A1T0 RZ, [R3+URZ+0x16830], RZ ;  /* 0x016830ff03ff79a7 */ /* 0x0003e4000810003f */
[----:B------:R-:W-:Y:S05]  /*1e260*/  WARPSYNC.ALL ;  /* 0x0000000000007948 */ /* 0x000fea0003800000 */
[----:B------:R-:W-:Y:S01]  /*1e270*/  ULDC.64 UR4, c[0x0][0x298] ;  /* 0x0000a60000047ab9 */ /* 0x000fe20000000a00 */
[----:B------:R-:W-:Y:S01]  /*1e280*/  VIADD R0, R16, 0x8400 ;  /* 0x0000840010007836 */ /* 0x000fe20000000000 */
[----:B------:R-:W-:Y:S01]  /*1e290*/  ULDC.64 UR6, c[0x0][0xa00] ;  /* 0x0002800000067ab9 */ /* 0x000fe20000000a00 */
[----:B------:R-:W-:Y:S01]  /*1e2a0*/  BSSY B6, `(.L_x_1868) ;  /* 0x0000021000067945 */ /* 0x000fe20003800000 */
[----:B------:R-:W-:Y:S01]  /*1e2b0*/  BAR.SYNC.DEFER_BLOCKING 0x8, 0x200 ;  /* 0x0208000000007b1d */ /* 0x000fe20000010000 */
[----:B------:R-:W-:-:S02]  /*1e2c0*/  ISETP.NE.U32.AND P0, PT, RZ, UR6, PT ;  /* 0x00000006ff007c0c */ /* 0x000fc4000bf05070 */
[----:B------:R-:W-:Y:S02]  /*1e2d0*/  LOP3.LUT P1, RZ, R0, 0x3ff, RZ, 0xc0, !PT ;  /* 0x000003ff00ff7812 */ /* 0x000fe4000782c0ff */
[----:B------:R-:W-:-:S04]  /*1e2e0*/  ISETP.NE.AND.EX P0, PT, RZ, UR7, PT, P0 ;  /* 0x00000007ff007c0c */ /* 0x000fc8000bf05300 */
[----:B------:R-:W-:Y:S02]  /*1e2f0*/  SEL R26, R27, RZ, !P0 ;  /* 0x000000ff1b1a7207 */ /* 0x000fe40004000000 */
[----:B-----5:R-:W-:-:S05]  /*1e300*/  SHF.R.S32.HI R2, RZ, 0x1f, R4 ;  /* 0x0000001fff027819 */ /* 0x020fca0000011404 */
[----:B------:R-:W-:-:S04]  /*1e310*/  IMAD R2, R2, UR4, RZ ;  /* 0x0000000402027c24 */ /* 0x000fc8000f8e02ff */
[C---:B------:R-:W-:Y:S01]  /*1e320*/  IMAD R0, R4.reuse, UR5, R2 ;  /* 0x0000000504007c24 */ /* 0x040fe2000f8e0202 */
[----:B------:R-:W-:Y:S01]  /*1e330*/  SHF.R.S32.HI R2, RZ, 0x1f, R27 ;  /* 0x0000001fff027819 */ /* 0x000fe2000001141b */
[----:B0-----:R-:W-:-:S04]  /*1e340*/  IMAD.WIDE.U32 R4, R4, UR4, RZ ;  /* 0x0000000404047c25 */ /* 0x001fc8000f8e00ff */
[----:B-1----:R-:W-:Y:S01]  /*1e350*/  IMAD.IADD R3, R5, 0x1, R0 ;  /* 0x0000000105037824 */ /* 0x002fe200078e0200 */
[----:B------:R-:W-:Y:S01]  /*1e360*/  SEL R0, R2, RZ, !P0 ;  /* 0x000000ff02007207 */ /* 0x000fe20004000000 */
[----:B------:R0:W-:Y:S04]  /*1e370*/  STL.64 [R1+0x30], R4 ;  /* 0x0000300401007387 */ /* 0x0001e80000100a00 */
[----:B------:R0:W-:Y:S04]  /*1e380*/  STL [R1+0x2c], R3 ;  /* 0x00002c0301007387 */ /* 0x0001e80000100800 */
[----:B------:R0:W-:Y:S01]  /*1e390*/  STL [R1+0x3c], R0 ;  /* 0x00003c0001007387 */ /* 0x0001e20000100800 */
[----:B------:R-:W-:Y:S05]  /*1e3a0*/  @!P1 BRA `(.L_x_1869) ;  /* 0x0000000000409947 */ /* 0x000fea0003800000 */
[----:B------:R-:W-:Y:S01]  /*1e3b0*/  MOV R2, 0x0 ;  /* 0x0000000000027802 */ /* 0x000fe20000000f00 */
[----:B------:R-:W-:Y:S01]  /*1e3c0*/  ULDC.64 UR4, c[0x4][0x88] ;  /* 0x0100220000047ab9 */ /* 0x000fe20000000a00 */
[----:B------:R-:W-:Y:S01]  /*1e3d0*/  ULDC.64 UR6, c[0x4][0x90] ;  /* 0x0100240000067ab9 */ /* 0x000fe20000000a00 */
[----:B------:R-:W-:Y:S01]  /*1e3e0*/  ULDC.64 UR8, c[0x4][0x20] ;  /* 0x0100080000087ab9 */ /* 0x000fe20000000a00 */
[----:B0-----:R-:W-:Y:S01]  /*1e3f0*/  IMAD.U32 R4, RZ, RZ, UR4 ;  /* 0x00000004ff047e24 */ /* 0x001fe2000f8e00ff */
[----:B------:R-:W-:Y:S01]  /*1e400*/  MOV R6, UR6 ;  /* 0x0000000600067c02 */ /* 0x000fe20008000f00 */
[----:B------:R-:W0:Y:S01]  /*1e410*/  LDC.64 R2, c[0x4][R2] ;  /* 0x0100000002027b82 */ /* 0x000e220000000a00 */
        /* <DEDUP_REMOVED lines=8> */
[----:B0-----:R-:W-:Y:S05]  /*1e4a0*/  CALL.ABS.NOINC R2 ;  /* 0x0000000002007343 */ /* 0x001fea0003c00000 */
.L_x_1869:
[----:B------:R-:W-:Y:S05]  /*1e4b0*/  BSYNC B6 ;  /* 0x0000000000067941 */ /* 0x000fea0003800000 */
.L_x_1868:
[----:B------:R-:W2:Y:S01]  /*1e4c0*/  LDL.LU R2, [R1+0x2c] ;  /* 0x00002c0001027983 */ /* 0x000ea20000300800 */
[----:B------:R-:W-:Y:S01]  /*1e4d0*/  ULDC.64 UR4, c[0x0][0x2d8] ;  /* 0x0000b60000047ab9 */ /* 0x000fe20000000a00 */
[----:B------:R-:W-:Y:S01]  /*1e4e0*/  ULDC.64 UR6, c[0x0][0x2e0] ;  /* 0x0000b80000067ab9 */ /* 0x000fe20000000a00 */
[----:B------:R-:W1:Y:S01]  /*1e4f0*/  LDC R9, c[0x0][0x448] ;  /* 0x00011200ff097b82 */ /* 0x000e620000000800 */
[----:B------:R-:W3:Y:S01]  /*1e500*/  LDL.LU.64 R20, [R1+0x30] ;  /* 0x0000300001147983 */ /* 0x000ee20000300a00 */
[----:B------:R-:W-:-:S03]  /*1e510*/  ULDC.64 UR8, c[0x0][0x280] ;  /* 0x0000a00000087ab9 */ /* 0x000fc60000000a00 */
[----:B0-----:R-:W4:Y:S04]  /*1e520*/  LDL.LU R0, [R1+0x3c] ;  /* 0x00003c0001007983 */ /* 0x001f280000300800 */
[----:B------:R0:W5:Y:S01]  /*1e530*/  LDL R10, [R1+0x24] ;  /* 0x00002400010a7983 */ /* 0x0001620000100800 */
[----:B-1----:R-:W-:-:S13]  /*1e540*/  ISETP.NE.AND P1, PT, R9, 0x1, PT ;  /* 0x000000010900780c */ /* 0x002fda0003f25270 */
[----:B------:R-:W1:Y:S08]  /*1e550*/  @P1 LDC R4, c[0x0][0x44c] ;  /* 0x00011300ff041b82 */ /* 0x000e700000000800 */
[----:B------:R-:W0:Y:S08]  /*1e560*/  @P1 LDC R5, c[0x0][0x450] ;  /* 0x00011400ff051b82 */ /* 0x000e300000000800 */
[----:B------:R-:W0:Y:S01]  /*1e570*/  @P1 LDC R8, c[0x0][0x450] ;  /* 0x00011400ff081b82 */ /* 0x000e220000000800 */
        /* <DEDUP_REMOVED lines=10> */
[----:B------:R-:W-:Y:S01]  /*1e620*/  ULDC.64 UR6, c[0x0][0x2c8] ;  /* 0x0000b20000067ab9 */ /* 0x000fe20000000a00 */
[----:B------:R4:W5:Y:S02]  /*1e630*/  LDL R26, [R1+0x28] ;  /* 0x00002800011a7983 */ /* 0x0009640000100800 */
[----:B------:R-:W-:Y:S01]  /*1e640*/  IMAD.IADD R3, R3, 0x1, R0 ;  /* 0x0000000103037824 */ /* 0x000fe200078e0200 */
[----:B--2---:R-:W-:Y:S02]  /*1e650*/  SHF.L.U32 R21, R21, 0x4, RZ ;  /* 0x0000000415157819 */ /* 0x004fe400000006ff */
[----:B---3--:R-:W-:Y:S02]  /*1e660*/  LOP3.LUT R20, R20, 0x7f, RZ, 0xc0, !PT ;  /* 0x0000007f14147812 */ /* 0x008fe400078ec0ff */
[----:B------:R-:W-:Y:S02]  /*1e670*/  LOP3.LUT R21, R21, 0x70, RZ, 0xc0, !PT ;  /* 0x0000007015157812 */ /* 0x000fe400078ec0ff */
[----:B------:R-:W-:-:S04]  /*1e680*/  SHF.R.U32.HI R20, RZ, 0x3, R20 ;  /* 0x00000003ff147819 */ /* 0x000fc80000011614 */
[----:B------:R-:W-:-:S05]  /*1e690*/  LOP3.LUT R20, R20, R21, RZ, 0xfc, !PT ;  /* 0x0000001514147212 */ /* 0x000fca00078efcff */
[----:B------:R-:W-:-:S04]  /*1e6a0*/  IMAD.IADD R6, R20, 0x1, R25 ;  /* 0x0000000114067824 */ /* 0x000fc800078e0219 */
[----:B-1----:R-:W-:-:S04]  /*1e6b0*/  @P1 IMAD.HI.U32 R0, R6, R4, RZ ;  /* 0x0000000406001227 */ /* 0x002fc800078e00ff */
[----:B------:R-:W-:Y:S01]  /*1e6c0*/  IMAD.MOV.U32 R4, RZ, RZ, R6 ;  /* 0x000000ffff047224 */ /* 0x000fe200078e0006 */
[----:B0-----:R-:W-:-:S04]  /*1e6d0*/  @P1 SHF.R.U32.HI R4, RZ, R5, R0 ;  /* 0x00000005ff041219 */ /* 0x001fc80000011600 */
        /* <DEDUP_REMOVED lines=14> */
[----:B------:R-:W-:Y:S01]  /*1e7c0*/  LEA.HI.X R4, R4, UR9, R5, 0x1, P0 ;  /* 0x0000000904047c11 */ /* 0x000fe200080f0c05 */
[----:B------:R-:W-:Y:S01]  /*1e7d0*/  VIADD R5, R6, 0x80 ;  /* 0x0000008006057836 */ /* 0x000fe20000000000 */
[----:B------:R-:W1:Y:S03]  /*1e7e0*/  S2R R11, SR_TID.X ;  /* 0x00000000000b7919 */ /* 0x000e660000002100 */
[----:B------:R-:W-:Y:S02]  /*1e7f0*/  IMAD.MOV.U32 R6, RZ, RZ, R5 ;  /* 0x000000ffff067224 */ /* 0x000fe400078e0005 */
[----:B0-----:R-:W-:-:S05]  /*1e800*/  @P1 IMAD.HI.U32 R7, R5, R7, RZ ;  /* 0x0000000705071227 */ /* 0x001fca00078e00ff */
[----:B------:R-:W-:-:S04]  /*1e810*/  @P1 SHF.R.U32.HI R6, RZ, R8, R7 ;  /* 0x00000008ff061219 */ /* 0x000fc80000011607 */
[----:B------:R-:W-:-:S05]  /*1e820*/  IADD3 R7, -R6, RZ, RZ ;  /* 0x000000ff06077210 */ /* 0x000fca0007ffe1ff */
[----:B------:R-:W-:Y:S01]  /*1e830*/  IMAD R5, R9, R7, R5 ;  /* 0x0000000709057224 */ /* 0x000fe200078e0205 */
[----:B------:R-:W-:Y:S01]  /*1e840*/  SHF.R.S32.HI R7, RZ, 0x1f, R6 ;  /* 0x0000001fff077819 */ /* 0x000fe20000011406 */
[----:B------:R-:W-:-:S04]  /*1e850*/  IMAD.WIDE.U32 R2, R6, UR4, R2 ;  /* 0x0000000406027c25 */ /* 0x000fc8000f8e0002 */
[----:B------:R-:W-:Y:S01]  /*1e860*/  IMAD R7, R7, UR4, RZ ;  /* 0x0000000407077c24 */ /* 0x000fe2000f8e02ff */
[----:B------:R-:W-:-:S03]  /*1e870*/  ULDC UR4, c[0x0][0x2b8] ;  /* 0x0000ae0000047ab9 */ /* 0x000fc60000000800 */
[----:B------:R-:W-:Y:S01]  /*1e880*/  IMAD R7, R6, UR5, R7 ;  /* 0x0000000506077c24 */ /* 0x000fe2000f8e0207 */
[----:B------:R-:W-:Y:S01]  /*1e890*/  SHF.R.S32.HI R6, RZ, 0x1f, R5 ;  /* 0x0000001fff067819 */ /* 0x000fe20000011405 */
[----:B-1----:R-:W-:Y:S02]  /*1e8a0*/  IMAD.SHL.U32 R20, R11, 0x8, RZ ;  /* 0x000000080b147824 */ /* 0x002fe400078e00ff */
[----:B------:R-:W-:Y:S02]  /*1e8b0*/  IMAD.IADD R3, R3, 0x1, R7 ;  /* 0x0000000103037824 */ /* 0x000fe400078e0207 */
[----:B------:R-:W-:Y:S02]  /*1e8c0*/  IMAD R6, R6, UR6, RZ ;  /* 0x0000000606067c24 */ /* 0x000fe4000f8e02ff */
[----:B------:R-:W-:Y:S01]  /*1e8d0*/  IMAD.WIDE.U32 R2, R5, UR6, R2 ;  /* 0x0000000605027c25 */ /* 0x000fe2000f8e0002 */
[----:B------:R-:W-:-:S03]  /*1e8e0*/  LOP3.LUT R20, R20, 0x38, RZ, 0xc0, !PT ;  /* 0x0000003814147812 */ /* 0x000fc600078ec0ff */
[----:B------:R-:W-:Y:S01]  /*1e8f0*/  IMAD R6, R5, UR7, R6 ;  /* 0x0000000705067c24 */ /* 0x000fe2000f8e0206 */
[----:B------:R-:W-:-:S03]  /*1e900*/  LEA R5, P1, R2, UR8, 0x1 ;  /* 0x0000000802057c11 */ /* 0x000fc6000f8208ff */
[----:B------:R-:W-:Y:S01]  /*1e910*/  IMAD.IADD R3, R3, 0x1, R6 ;  /* 0x0000000103037824 */ /* 0x000fe200078e0206 */
[----:B------:R-:W-:Y:S01]  /*1e920*/  ISETP.GE.AND P0, PT, R20, UR4, PT ;  /* 0x0000000414007c0c */ /* 0x000fe2000bf06270 */
[----:B------:R-:W-:Y:S01]  /*1e930*/  UMOV UR4, 0xffffffff ;  /* 0xffffffff00047882 */ /* 0x000fe20000000000 */
[----:B------:R-:W-:Y:S02]  /*1e940*/  LOP3.LUT R21, R11, 0x7f, RZ, 0xc0, !PT ;  /* 0x0000007f0b157812 */ /* 0x000fe400078ec0ff */
[----:B------:R-:W-:Y:S02]  /*1e950*/  LEA.HI.X R3, R2, UR9, R3, 0x1, P1 ;  /* 0x0000000902037c11 */ /* 0x000fe400088f0c03 */
[----:B------:R-:W-:Y:S01]  /*1e960*/  SHF.R.U32.HI R21, RZ, 0x3, R21 ;  /* 0x00000003ff157819 */ /* 0x000fe20000011615 */
[----:B----4-:R-:W-:Y:S06]  /*1e970*/  BRA.DIV UR4, `(.L_x_1870) ;  /* 0x0000006204c47947 */ /* 0x010fec000b800000 */
[----:B------:R-:W0:Y:S01]  /*1e980*/  SHFL.IDX PT, R7, R0, RZ, 0x181f ;  /* 0x00181fff00077589 */ /* 0x000e2200000e0000 */
[----:B-----5:R-:W-:Y:S02]  /*1e990*/  IMAD R2, R26, R9, RZ ;  /* 0x000000091a027224 */ /* 0x020fe400078e02ff */
[----:B------:R-:W-:Y:S01]  /*1e9a0*/  IMAD.IADD R25, R21, 0x1, R25 ;  /* 0x0000000115197824 */ /* 0x000fe200078e0219 */
        /* <DEDUP_REMOVED lines=75> */
[----:B------:R-:W0:Y:S11]  /*1ee60*/  SHFL.IDX PT, R0, R3, RZ, 0x181f ;  /* 0x00181fff03007589 */ /* 0x000e3600000e0000 */
[----:B-1----:R-:W-:-:S05]  /*1ee70*/  @!P3 LEA R6, P2, R20, R6, 0x1 ;  /* 0x000000061406b211 */ /* 0x002fca00078408ff */
[----:B------:R-:W-:-:S04]  /*1ee80*/  @!P3 IMAD.X R4, RZ, RZ, R4, P2 ;  /* 0x000000ffff04b224 */ /* 0x000fc800010e0604 */
[----:B------:R-:W-:-:S05]  /*1ee90*/  @!P3 IMAD.MOV.U32 R7, RZ, RZ, R4 ;  /* 0x000000ffff07b224 */ /* 0x000fca00078e0004 */
[----:B------:R1:W-:Y:S02]  /*1eea0*/  @!P3 LDGSTS.E.BYPASS.LTC128B.128 [R10+0xbc00], desc[UR42][R6.64], !P0 ;  /* 0x0bc00000060abfae */ /* 0x0003e4000c101d6a */
[----:B-1----:R-:W-:-:S05]  /*1eeb0*/  @!P1 LEA R6, P2, R20, R8, 0x1 ;  /* 0x0000000814069211 */ /* 0x002fca00078408ff */
[----:B0-----:R-:W-:-:S04]  /*1eec0*/  @!P1 IMAD.X R0, RZ, RZ, R0, P2 ;  /* 0x000000ffff009224 */ /* 0x001fc800010e0600 */
        /* <DEDUP_REMOVED lines=14> */
[----:B0-----:R-:W0:Y:S04]  /*1efb0*/  SHFL.IDX PT, R6, R5, 0x2, 0x181f ;  /* 0x00581f0005067f89 */ /* 0x001e2800000e0000 */
[----:B------:R-:W1:Y:S01]  /*1efc0*/  SHFL.IDX PT, R5, R5, 0x3, 0x181f ;  /* 0x00781f0005057f89 */ /* 0x000e6200000e0000 */
[----:B0-----:R-:W-:-:S05]  /*1efd0*/  @!P1 LEA R6, P2, R20, R6, 0x1 ;  /* 0x0000000614069211 */ /* 0x001fca00078408ff */
[----:B------:R-:W-:-:S04]  /*1efe0*/  @!P1 IMAD.X R0, RZ, RZ, R0, P2 ;  /* 0x000000ffff009224 */ /* 0x000fc800010e0600 */
[----:B------:R-:W-:-:S05]  /*1eff0*/  @!P1 IMAD.MOV.U32 R7, RZ, RZ, R0 ;  /* 0x000000ffff079224 */ /* 0x000fca00078e0000 */
[----:B-1----:R0:W-:Y:S02]  /*1f000*/  @!P1 LDGSTS.E.BYPASS.LTC128B.128 [R10+0xd400], desc[UR42][R6.64], !P0 ;  /* 0x0d400000060a9fae */ /* 0x0021e4000c101d6a */
.L_x_2058:
[----:B------:R-:W-:-:S05]  /*1f010*/  VIADD R25, R25, 0xb0 ;  /* 0x000000b019197836 */ /* 0x000fca0000000000 */
[----:B------:R-:W-:-:S13]  /*1f020*/  ISETP.GE.AND P1, PT, R25, R2, PT ;  /* 0x000000021900720c */ /* 0x000fda0003f26270 */
[----:B------:R-:W-:-:S05]  /*1f030*/  @!P1 LEA R2, P2, R20, R5, 0x1 ;  /* 0x0000000514029211 */ /* 0x000fca00078408ff */
[----:B------:R-:W-:-:S05]  /*1f040*/  @!P1 IMAD.X R3, RZ, RZ, R3, P2 ;  /* 0x000000ffff039224 */ /* 0x000fca00010e0603 */
[----:B------:R-:W-:Y:S01]  /*1f050*/  @!PT LDS RZ, [RZ] ;  /* 0x00000000fffff984 */ /* 0x000fe20000000800 */
[----:B------:R-:W-:Y:S01]  /*1f060*/  @!PT LDS RZ, [RZ] ;  /* 0x00000000fffff984 */ /* 0x000fe20000000800 */
[----:B------:R-:W-:Y:S01]  /*1f070*/  @!PT LDS RZ, [RZ] ;  /* 0x00000000fffff984 */ /* 0x000fe20000000800 */
[----:B------:R1:W-:Y:S01]  /*1f080*/  @!P1 LDGSTS.E.BYPASS.LTC128B.128 [R10+0xdc00], desc[UR42][R2.64], !P0 ;  /* 0x0dc00000020a9fae */ /* 0x0003e2000c101d6a */
[----:B------:R-:W-:Y:S01]  /*1f090*/  PLOP3.LUT P0, PT, PT, PT, PT, 0x80, 0x0 ;  /* 0x000000000000781c */ /* 0x000fe20003f0f070 */
[----:B------:R-:W-:-:S12]  /*1f0a0*/  NOP ;  /* 0x0000000000007918 */ /* 0x000fd80000000000 */
.L_x_1871:
        /* <DEDUP_REMOVED lines=18> */
.L_x_2059:
[----:B------:R-:W-:Y:S05]  /*1f1d0*/  BSYNC B0 ;  /* 0x0000000000007941 */ /* 0x000fea0003800000 */
.L_x_1872:
[----:B------:R-:W0:Y:S04]  /*1f1e0*/  LDL.LU R3, [R1+0x38] ;  /* 0x0000380001037983 */ /* 0x000e280000300800 */
[----:B------:R-:W2:Y:S01]  /*1f1f0*/  LDL R2, [R1+0x18] ;  /* 0x0000180001027983 */ /* 0x000ea20000100800 */
[----:B------:R-:W-:Y:S01]  /*1f200*/  BSSY B0, `(.L_x_1874) ;  /* 0x0000108000007945 */ /* 0x000fe20003800000 */
[----:B0-----:R-:W-:-:S05]  /*1f210*/  VIADD R7, R3, 0xfffffffe ;  /* 0xfffffffe03077836 */ /* 0x001fca0000000000 */
[----:B--2---:R-:W-:-:S13]  /*1f220*/  ISETP.GE.AND P0, PT, R7, R2, PT ;  /* 0x000000020700720c */ /* 0x004fda0003f06270 */
[----:B------:R-:W-:Y:S05]  /*1f230*/  @!P0 BRA `(.L_x_1875) ;  /* 0x0000001000108947 */ /* 0x000fea0003800000 */
[----:B------:R0:W5:Y:S01]  /*1f240*/  LDL.LU R20, [R1] ;  /* 0x0000000001147983 */ /* 0x0001620000300800 */
[----:B------:R-:W-:Y:S01]  /*1f250*/  ULDC UR4, c[0x0][0x2f4] ;  /* 0x0000bd0000047ab9 */ /* 0x000fe20000000800 */
[----:B------:R-:W-:Y:S01]  /*1f260*/  MOV R6, R28 ;  /* 0x0000001c00067202 */ /* 0x000fe20000000f00 */
[----:B------:R-:W2:Y:S01]  /*1f270*/  S2R R2, SR_TID.X ;  /* 0x0000000000027919 */ /* 0x000ea20000002100 */
[----:B------:R-:W-:Y:S02]  /*1f280*/  IMAD.MOV.U32 R26, RZ, RZ, R23 ;  /* 0x000000ffff1a7224 */ /* 0x000fe400078e0017 */
[----:B--2---:R-:W-:-:S05]  /*1f290*/  IMAD.SHL.U32 R2, R2, 0x8, RZ ;  /* 0x0000000802027824 */ /* 0x004fca00078e00ff */
[----:B------:R-:W-:-:S04]  /*1f2a0*/  LOP3.LUT R2, R2, 0x38, RZ, 0xc0, !PT ;  /* 0x0000003802027812 */ /* 0x000fc800078ec0ff */
[----:B0-----:R-:W-:-:S13]  /*1f2b0*/  ISETP.GE.AND P1, PT, R2, UR4, PT ;  /* 0x0000000402007c0c */ /* 0x001fda000bf26270 */
.L_x_1888:
        /* <DEDUP_REMOVED lines=10> */
[----:B------:R-:W-:Y:S02]  /*1f360*/  IMAD.SHL.U32 R2, R2, 0x10, RZ ;  /* 0x0000001002027824 */ /* 0x000fe400078e00ff */
        /* <DEDUP_REMOVED lines=19> */
[----:B------:R-:W-:-:S05]  /*1f4a0*/  VIADD R28, R6, 0x1 ;  /* 0x00000001061c7836 */ /* 0x000fca0000000000 */
[----:B------:R-:W-:-:S04]  /*1f4b0*/  ISETP.NE.AND P0, PT, R28, 0x2, PT ;  /* 0x000000021c00780c */ /* 0x000fc80003f05270 */
[----:B------:R-:W-:-:S04]  /*1f4c0*/  SEL R2, RZ, 0x1, P0 ;  /* 0x00000001ff027807 */ /* 0x000fc80000000000 */
[----:B-----5:R-:W-:Y:S01]  /*1f4d0*/  LOP3.LUT R2, R20, R2, RZ, 0x3c, !PT ;  /* 0x0000000214027212 */ /* 0x020fe200078e3cff */
[----:B------:R-:W-:-:S04]  /*1f4e0*/  IMAD.U32 R8, RZ, RZ, UR38 ;  /* 0x00000026ff087e24 */ /* 0x000fc8000f8e00ff */
[----:B------:R0:W-:Y:S01]  /*1f4f0*/  STL [R1], R2 ;  /* 0x0000000201007387 */ /* 0x0001e20000100800 */
[----:B------:R-:W-:Y:S02]  /*1f500*/  ISETP.NE.AND P2, PT, R8, 0x3, PT ;  /* 0x000000030800780c */ /* 0x000fe40003f45270 */
[----:B------:R-:W-:Y:S02]  /*1f510*/  MOV R23, R7 ;  /* 0x0000000700177202 */ /* 0x000fe40000000f00 */
[----:B------:R-:W-:Y:S02]  /*1f520*/  SEL R28, R28, RZ, P0 ;  /* 0x000000ff1c1c7207 */ /* 0x000fe40000000000 */
[----:B--2---:R-:W-:-:S07]  /*1f530*/  SHF.R.S32.HI R25, RZ, 0x1f, R4 ;  /* 0x0000001fff197819 */ /* 0x004fce0000011404 */
[----:B0-----:R-:W-:Y:S05]  /*1f540*/  @!P2 BRA `(.L_x_1876) ;  /* 0x000000000004a947 */ /* 0x001fea0003800000 */
[----:B------:R-:W-:Y:S01]  /*1f550*/  BPT.TRAP 0x1 ;  /* 0x000000040000795c */ /* 0x000fe20000300000 */
.L_x_1876:
[----:B------:R-:W-:Y:S01]  /*1f560*/  IMAD R5, R28, 0x8, R16 ;  /* 0x000000081c057824 */ /* 0x000fe200078e0210 */
[----:B------:R-:W-:Y:S01]  /*1f570*/  SHF.L.U32 R2, R2, 0x1f, RZ ;  /* 0x0000001f02027819 */ /* 0x000fe200000006ff */
[----:B------:R-:W-:Y:S03]  /*1f580*/  BSSY B1, `(.L_x_1877) ;  /* 0x0000003000017945 */ /* 0x000fe60003800000 */
[----:B------:R-:W0:Y:S02]  /*1f590*/  SYNCS.PHASECHK.TRANS64.TRYWAIT P0, [R5+URZ+0x16840], R2 ;  /* 0x01684002050075a7 */ /* 0x000e24000800017f */
[----:B0-----:R-:W-:Y:S05]  /*1f5a0*/  @!P0 BRA `(.L_x_1878) ;  /* 0x0000006400b08947 */ /* 0x001fea0003800000 */
.L_x_2060:
[----:B------:R-:W-:Y:S05]  /*1f5b0*/  BSYNC B1 ;  /* 0x0000000000017941 */ /* 0x000fea0003800000 */
.L_x_1877:
        /* <DEDUP_REMOVED lines=15> */
[----:B-1----:R-:W-:Y:S01]  /*1f6b0*/  LOP3.LUT R9, R8, 0x7f, RZ, 0xc0, !PT ;  /* 0x0000007f08097812 */ /* 0x002fe200078ec0ff */
[----:B------:R-:W-:Y:S01]  /*1f6c0*/  IMAD.WIDE.U32 R2, R17, UR4, R2 ;  /* 0x0000000411027c25 */ /* 0x000fe2000f8e0002 */
[----:B------:R-:W-:-:S03]  /*1f6d0*/  UMOV UR4, 0xffffffff ;  /* 0xffffffff00047882 */ /* 0x000fc60000000000 */
[----:B------:R-:W-:Y:S02]  /*1f6e0*/  IMAD.SHL.U32 R11, R9, 0x8, RZ ;  /* 0x00000008090b7824 */ /* 0x000fe400078e00ff */
[----:B------:R-:W-:Y:S02]  /*1f6f0*/  IMAD.SHL.U32 R9, R8, 0x8, RZ ;  /* 0x0000000808097824 */ /* 0x000fe400078e00ff */
[----:B------:R-:W-:-:S03]  /*1f700*/  IMAD R10, R17, UR5, R3 ;  /* 0x00000005110a7c24 */ /* 0x000fc6000f8e0203 */
[----:B------:R-:W-:-:S04]  /*1f710*/  LOP3.LUT R9, R9, 0x1f8, RZ, 0xc0, !PT ;  /* 0x000001f809097812 */ /* 0x000fc800078ec0ff */
[----:B------:R-:W-:Y:S02]  /*1f720*/  LOP3.LUT R9, R9, 0x38, R8, 0x78, !PT ;  /* 0x0000003809097812 */ /* 0x000fe400078e7808 */
[C---:B------:R-:W-:Y:S02]  /*1f730*/  LEA R8, P0, R2.reuse, UR6, 0x1 ;  /* 0x0000000602087c11 */ /* 0x040fe4000f8008ff */
[----:B------:R-:W-:Y:S02]  /*1f740*/  LOP3.LUT R9, R9, 0x200, R11, 0xf8, !PT ;  /* 0x0000020009097812 */ /* 0x000fe400078ef80b */
[----:B------:R-:W-:-:S03]  /*1f750*/  LEA.HI.X R10, R2, UR7, R10, 0x1, P0 ;  /* 0x00000007020a7c11 */ /* 0x000fc600080f0c0a */
[----:B------:R-:W-:Y:S01]  /*1f760*/  IMAD R9, R28, 0x2000, R9 ;  /* 0x000020001c097824 */ /* 0x000fe200078e0209 */
[----:B------:R-:W-:Y:S06]  /*1f770*/  BRA.DIV UR4, `(.L_x_1879) ;  /* 0x0000006604507947 */ /* 0x000fec000b800000 */
        /* <DEDUP_REMOVED lines=43> */
.L_x_2078:
        /* <DEDUP_REMOVED lines=8> */
.L_x_1880:
[----:B------:R-:W-:Y:S02]  /*1fab0*/  PLOP3.LUT P2, PT, P2, P0, PT, 0xa2, 0x0 ;  /* 0x000000000000781c */ /* 0x000fe40001741472 */
[----:B------:R-:W-:-:S08]  /*1fac0*/  @P0 R2UR P2, UR4, R5 ;  /* 0x00000000050402ca */ /* 0x000fd00000040000 */
[----:B------:R-:W-:-:S05]  /*1fad0*/  @P0 PLOP3.LUT P0, PT, P2, PT, PT, 0x80, 0x0 ;  /* 0x000000000000081c */ /* 0x000fca000170f070 */
[----:B------:R-:W-:Y:S01]  /*1fae0*/  @!P2 SYNCS.ARRIVE.TRANS64.RED.A0T1 RZ, [UR4+0x16830], RZ ;  /* 0x016830ffffffa9a7 */ /* 0x000fe20008200404 */
[----:B------:R-:W-:Y:S07]  /*1faf0*/  @!P2 ARRIVES.LDGSTSBAR.64.TRANSCNT [UR4+0x16830] ;  /* 0x01683000ff00a9b0 */ /* 0x000fee0008000a84 */
[----:B------:R-:W-:Y:S05]  /*1fb00*/  @P0 BRA.U.ANY `(.L_x_1880) ;  /* 0xfffffffd00e80947 */ /* 0x000fea000393ffff */
[----:B------:R-:W-:Y:S01]  /*1fb10*/  NOP ;  /* 0x0000000000007918 */ /* 0x000fe20000000000 */
[----:B-1----:R-:W-:-:S04]  /*1fb20*/  MOV R2, UR38 ;  /* 0x0000002600027c02 */ /* 0x002fc80008000f00 */
[----:B------:R-:W-:-:S13]  /*1fb30*/  ISETP.NE.AND P3, PT, R2, 0x3, PT ;  /* 0x000000030200780c */ /* 0x000fda0003f65270 */
[----:B------:R-:W-:Y:S05]  /*1fb40*/  @!P3 BRA `(.L_x_1881) ;  /* 0x000000000004b947 */ /* 0x000fea0003800000 */
[----:B------:R-:W-:Y:S01]  /*1fb50*/  BPT.TRAP 0x1 ;  /* 0x000000040000795c */ /* 0x000fe20000300000 */
.L_x_1881:
[----:B------:R1:W-:Y:S01]  /*1fb60*/  SYNCS.ARRIVE.TRANS64.A1T0 RZ, [R5+URZ+0x16830], RZ ;  /* 0x016830ff05ff79a7 */ /* 0x0003e2000810003f */
[----:B------:R-:W-:Y:S05]  /*1fb70*/  @!P3 BRA `(.L_x_1882) ;  /* 0x000000000004b947 */ /* 0x000fea0003800000 */
[----:B------:R-:W-:Y:S01]  /*1fb80*/  BPT.TRAP 0x1 ;  /* 0x000000040000795c */ /* 0x000fe20000300000 */
.L_x_1882:
[----:B------:R-:W-:Y:S01]  /*1fb90*/  SHF.L.U32 R2, R20, 0x1f, RZ ;  /* 0x0000001f14027819 */ /* 0x000fe200000006ff */
[----:B-1----:R-:W-:Y:S01]  /*1fba0*/  IMAD R5, R6, 0x8, R16 ;  /* 0x0000000806057824 */ /* 0x002fe200078e0210 */
[----:B------:R-:W-:Y:S03]  /*1fbb0*/  BSSY B1, `(.L_x_1883) ;  /* 0x0000003000017945 */ /* 0x000fe60003800000 */
[----:B------:R-:W1:Y:S02]  /*1fbc0*/  SYNCS.PHASECHK.TRANS64.TRYWAIT P0, [R5+URZ+0x16860], R2 ;  /* 0x01686002050075a7 */ /* 0x000e64000800017f */
[----:B-1----:R-:W-:Y:S05]  /*1fbd0*/  @!P0 BRA `(.L_x_1884) ;  /* 0x0000006800748947 */ /* 0x002fea0003800000 */
.L_x_2079:
[----:B------:R-:W-:Y:S05]  /*1fbe0*/  BSYNC B1 ;  /* 0x0000000000017941 */ /* 0x000fea0003800000 */
.L_x_1883:
[----:B0-----:R-:W2:Y:S01]  /*1fbf0*/  LDL R8, [R1+0x14] ;  /* 0x0000140001087983 */ /* 0x001ea20000100800 */
[----:B------:R-:W0:Y:S01]  /*1fc00*/  S2R R11, SR_TID.X ;  /* 0x00000000000b7919 */ /* 0x000e220000002100 */
[----:B------:R-:W-:Y:S01]  /*1fc10*/  UMOV UR4, 0xffffffff ;  /* 0xffffffff00047882 */ /* 0x000fe20000000000 */
[C---:B0-----:R-:W-:Y:S01]  /*1fc20*/  IMAD.SHL.U32 R9, R11.reuse, 0x8, RZ ;  /* 0x000000080b097824 */ /* 0x041fe200078e00ff */
[----:B------:R-:W-:-:S04]  /*1fc30*/  LOP3.LUT R3, R11, 0x7f, RZ, 0xc0, !PT ;  /* 0x0000007f0b037812 */ /* 0x000fc800078ec0ff */
[----:B------:R-:W-:Y:S01]  /*1fc40*/  LOP3.LUT R9, R9, 0x1f8, RZ, 0xc0, !PT ;  /* 0x000001f809097812 */ /* 0x000fe200078ec0ff */
[----:B------:R-:W-:-:S03]  /*1fc50*/  IMAD.SHL.U32 R10, R3, 0x8, RZ ;  /* 0x00000008030a7824 */ /* 0x000fc600078e00ff */
        /* <DEDUP_REMOVED lines=53> */
.L_x_2097:
        /* <DEDUP_REMOVED lines=25> */
.L_x_1886:
[----:B------:R-:W-:Y:S02]  /*20140*/  PLOP3.LUT P2, PT, P2, P0, PT, 0xa2, 0x0 ;  /* 0x000000000000781c */ /* 0x000fe40001741472 */
[----:B------:R-:W-:-:S08]  /*20150*/  @P0 R2UR P2, UR4, R5 ;  /* 0x00000000050402ca */ /* 0x000fd00000040000 */
[----:B------:R-:W-:-:S05]  /*20160*/  @P0 PLOP3.LUT P0, PT, P2, PT, PT, 0x80, 0x0 ;  /* 0x000000000000081c */ /* 0x000fca000170f070 */
[----:B------:R-:W-:Y:S01]  /*20170*/  @!P2 SYNCS.ARRIVE.TRANS64.RED.A0T1 RZ, [UR4+0x16850], RZ ;  /* 0x016850ffffffa9a7 */ /* 0x000fe20008200404 */
[----:B------:R-:W-:Y:S07]  /*20180*/  @!P2 ARRIVES.LDGSTSBAR.64.TRANSCNT [UR4+0x16850] ;  /* 0x01685000ff00a9b0 */ /* 0x000fee0008000a84 */
[----:B------:R-:W-:Y:S05]  /*20190*/  @P0 BRA.U.ANY `(.L_x_1886) ;  /* 0xfffffffd00e80947 */ /* 0x000fea000393ffff */
[----:B------:R-:W-:Y:S01]  /*201a0*/  NOP ;  /* 0x0000000000007918 */ /* 0x000fe20000000000 */
[----:B------:R-:W-:Y:S01]  /*201b0*/  IMAD.U32 R2, RZ, RZ, UR38 ;  /* 0x00000026ff027e24 */ /* 0x000fe2000f8e00ff */
[----:B------:R-:W-:-:S04]  /*201c0*/  MOV R19, R0 ;  /* 0x0000000000137202 */ /* 0x000fc80000000f00 */
[----:B------:R-:W-:-:S13]  /*201d0*/  ISETP.NE.AND P3, PT, R2, 0x3, PT ;  /* 0x000000030200780c */ /* 0x000fda0003f65270 */
[----:B------:R-:W-:Y:S05]  /*201e0*/  @!P3 BRA `(.L_x_1887) ;  /* 0x000000000004b947 */ /* 0x000fea0003800000 */
[----:B------:R-:W-:Y:S01]  /*201f0*/  BPT.TRAP 0x1 ;  /* 0x000000040000795c */ /* 0x000fe20000300000 */
.L_x_1887:
[----:B------:R-:W2:Y:S01]  /*20200*/  LDL R0, [R1+0x18] ;  /* 0x0000180001007983 */ /* 0x000ea20000100800 */
[----:B------:R0:W-:Y:S01]  /*20210*/  SYNCS.ARRIVE.TRANS64.A1T0 RZ, [R5+URZ+0x16850], RZ ;  /* 0x016850ff05ff79a7 */ /* 0x0001e2000810003f */
[C---:B------:R-:W-:Y:S02]  /*20220*/  VIADD R7, R23.reuse, 0xffffffff ;  /* 0xffffffff17077836 */ /* 0x040fe40000000000 */
[----:B------:R0:W5:Y:S01]  /*20230*/  LDL R20, [R1] ;  /* 0x0000000001147983 */ /* 0x0001620000100800 */
[----:B------:R-:W-:Y:S02]  /*20240*/  IMAD.MOV.U32 R6, RZ, RZ, R28 ;  /* 0x000000ffff067224 */ /* 0x000fe400078e001c */
[----:B------:R-:W-:Y:S01]  /*20250*/  IMAD.MOV.U32 R26, RZ, RZ, R23 ;  /* 0x000000ffff1a7224 */ /* 0x000fe200078e0017 */
[----:B--2---:R-:W-:-:S13]  /*20260*/  ISETP.GT.AND P0, PT, R23, R0, PT ;  /* 0x000000001700720c */ /* 0x004fda0003f04270 */
[----:B0-----:R-:W-:Y:S05]  /*20270*/  @P0 BRA `(.L_x_1888) ;  /* 0xfffffff000100947 */ /* 0x001fea000383ffff */
.L_x_1875:
[----:B------:R-:W-:Y:S05]  /*20280*/  BSYNC B0 ;  /* 0x0000000000007941 */ /* 0x000fea0003800000 */
.L_x_1874:
        /* <DEDUP_REMOVED lines=17> */
.L_x_1890:
[----:B------:R-:W-:Y:S05]  /*203a0*/  BSYNC B0 ;  /* 0x0000000000007941 */ /* 0x000fea0003800000 */
.L_x_1889:
[----:B------:R-:W-:-:S05]  /*203b0*/  IMAD.U32 R0, RZ, RZ, UR38 ;  /* 0x00000026ff007e24 */ /* 0x000fca000f8e00ff */
[----:B------:R-:W-:-:S13]  /*203c0*/  ISETP.NE.AND P0, PT, R0, 0x3, PT ;  /* 0x000000030000780c */ /* 0x000fda0003f05270 */
[----:B------:R-:W-:Y:S05]  /*203d0*/  @!P0 BRA `(.L_x_1891) ;  /* 0x0000000000048947 */ /* 0x000fea0003800000 */
[----:B------:R-:W-:Y:S01]  /*203e0*/  BPT.TRAP 0x1 ;  /* 0x000000040000795c */ /* 0x000fe20000300000 */
.L_x_1891:
[----:B------:R-:W2:Y:S04]  /*203f0*/  LDL R3, [R1] ;  /* 0x0000000001037983 */ /* 0x000ea80000100800 */
[----:B------:R-:W3:Y:S01]  /*20400*/  LDL.LU R2, [R1+0x14] ;  /* 0x0000140001027983 */ /* 0x000ee20000300800 */
[----:B------:R-:W-:Y:S01]  /*20410*/  IMAD R0, R28, 0x8, R16 ;  /* 0x000000081c007824 */ /* 0x000fe200078e0210 */
[----:B------:R-:W-:Y:S01]  /*20420*/  BSSY B0, `(.L_x_1892) ;  /* 0x0000005000007945 */ /* 0x000fe20003800000 */
[----:B--2---:R-:W-:-:S04]  /*20430*/  SHF.L.U32 R3, R3, 0x1f, RZ ;  /* 0x0000001f03037819 */ /* 0x004fc800000006ff */
[----:B------:R-:W0:Y:S01]  /*20440*/  SYNCS.PHASECHK.TRANS64.TRYWAIT P0, [R0+URZ+0x16860], R3 ;  /* 0x01686003000075a7 */ /* 0x000e22000800017f */
[----:B---3--:R-:W-:Y:S01]  /*20450*/  IMAD R6, R23, -0x80, R2 ;  /* 0xffffff8017067824 */ /* 0x008fe200078e0202 */
[----:B0-----:R-:W-:Y:S06]  /*20460*/  @!P0 BRA `(.L_x_1893) ;  /* 0x0000006800ac8947 */ /* 0x001fec0003800000 */
.L_x_2098:
[----:B------:R-:W-:Y:S05]  /*20470*/  BSYNC B0 ;  /* 0x0000000000007941 */ /* 0x000fea0003800000 */
.L_x_1892:
[----:B------:R-:W1:Y:S01]  /*20480*/  S2R R8, SR_TID.X ;  /* 0x0000000000087919 */ /* 0x000e620000002100 */
[----:B------:R-:W-:Y:S01]  /*20490*/  ULDC UR4, c[0x0][0x2f4] ;  /* 0x0000bd0000047ab9 */ /* 0x000fe20000000800 */
[C---:B-1----:R-:W-:Y:S01]  /*204a0*/  IMAD.SHL.U32 R2, R8.reuse, 0x8, RZ ;  /* 0x0000000808027824 */ /* 0x042fe200078e00ff */
[C---:B------:R-:W-:Y:S01]  /*204b0*/  LOP3.LUT R5, R8.reuse, 0x7f, RZ, 0xc0, !PT ;  /* 0x0000007f08057812 */ /* 0x040fe200078ec0ff */
[----:B------:R-:W-:-:S03]  /*204c0*/  IMAD.SHL.U32 R7, R8, 0x8, RZ ;  /* 0x0000000808077824 */ /* 0x000fc600078e00ff */
[----:B------:R-:W-:Y:S01]  /*204d0*/  LOP3.LUT R2, R2, 0x1f8, RZ, 0xc0, !PT ;  /* 0x000001f802027812 */ /* 0x000fe200078ec0ff */
[----:B------:R-:W-:Y:S01]  /*204e0*/  IMAD.SHL.U32 R4, R5, 0x8, RZ ;  /* 0x0000000805047824 */ /* 0x000fe200078e00ff */
[----:B------:R-:W-:Y:S02]  /*204f0*/  LOP3.LUT R7, R7, 0x38, RZ, 0xc0, !PT ;  /* 0x0000003807077812 */ /* 0x000fe400078ec0ff */
[----:B------:R-:W-:Y:S02]  /*20500*/  LOP3.LUT R2, R2, 0x38, R8, 0x78, !PT ;  /* 0x0000003802027812 */ /* 0x000fe400078e7808 */
[----:B------:R-:W-:Y:S01]  /*20510*/  ISETP.GE.AND P0, PT, R7, UR4, PT ;  /* 0x0000000407007c0c */ /* 0x000fe2000bf06270 */
[----:B------:R-:W-:Y:S01]  /*20520*/  UMOV UR4, 0xffffffff ;  /* 0xffffffff00047882 */ /* 0x000fe20000000000 */
[----:B------:R-:W-:Y:S02]  /*20530*/  LOP3.LUT R2, R2, 0x200, R4, 0xf8, !PT ;  /* 0x0000020002027812 */ /* 0x000fe400078ef804 */
[----:B------:R-:W-:-:S03]  /*20540*/  SHF.R.U32.HI R5, RZ, 0x3, R5 ;  /* 0x00000003ff057819 */ /* 0x000fc60000011605 */
[----:B------:R-:W-:Y:S01]  /*20550*/  IMAD R4, R28, 0x2000, R2 ;  /* 0x000020001c047824 */ /* 0x000fe200078e0202 */
[----:B------:R-:W-:Y:S01]  /*20560*/  IADD3 R6, -R5, R6, RZ ;  /* 0x0000000605067210 */ /* 0x000fe20007ffe1ff */
        /* <DEDUP_REMOVED lines=47> */
.L_x_2116:
[----:B------:R-:W-:Y:S02]  /*20860*/  ISETP.LT.OR P0, PT, R6, 0x71, P0 ;  /* 0x000000710600780c */ /* 0x000fe40000701670 */
[----:B--23--:R-:W-:-:S05]  /*20870*/  IADD3 R2, P1, R14, R5, RZ ;  /* 0x000000050e027210 */ /* 0x00cfca0007f3e0ff */
[----:B------:R-:W-:-:S06]  /*20880*/  IMAD.X R3, RZ, RZ, R19, P1 ;  /* 0x000000ffff037224 */ /* 0x000fcc00008e0613 */
[----:B------:R-:W-:Y:S01]  /*20890*/  @!PT LDS RZ, [RZ] ;  /* 0x00000000fffff984 */ /* 0x000fe20000000800 */
[----:B------:R-:W-:Y:S01]  /*208a0*/  @!PT LDS RZ, [RZ] ;  /* 0x00000000fffff984 */ /* 0x000fe20000000800 */
[----:B------:R-:W-:Y:S01]  /*208b0*/  @!PT LDS RZ, [RZ] ;  /* 0x00000000fffff984 */ /* 0x000fe20000000800 */
[----:B------:R0:W-:Y:S01]  /*208c0*/  LDGSTS.E.BYPASS.LTC128B.128 [R4+0x3c00], desc[UR42][R2.64], !P0 ;  /* 0x03c0000002047fae */ /* 0x0001e2000c101d6a */
[----:B------:R-:W-:Y:S01]  /*208d0*/  PLOP3.LUT P0, PT, PT, PT, PT, 0x80, 0x0 ;  /* 0x000000000000781c */ /* 0x000fe20003f0f070 */
[----:B------:R-:W-:-:S12]  /*208e0*/  NOP ;  /* 0x0000000000007918 */ /* 0x000fd80000000000 */
.L_x_1895:
        /* <DEDUP_REMOVED lines=11> */
.L_x_1896:
[----:B------:R-:W2:Y:S01]  /*209a0*/  LDL.LU R2, [R1] ;  /* 0x0000000001027983 */ /* 0x000ea20000300800 */
[----:B------:R-:W-:Y:S01]  /*209b0*/  VIADD R28, R28, 0x1 ;  /* 0x000000011c1c7836 */ /* 0x000fe20000000000 */
[----:B------:R0:W-:Y:S04]  /*209c0*/  SYNCS.ARRIVE.TRANS64.A1T0 RZ, [R0+URZ+0x16850], RZ ;  /* 0x016850ff00ff79a7 */ /* 0x0001e8000810003f */
[----:B------:R-:W-:-:S04]  /*209d0*/  ISETP.NE.AND P0, PT, R28, 0x2, PT ;  /* 0x000000021c00780c */ /* 0x000fc80003f05270 */
[----:B0-----:R-:W-:Y:S02]  /*209e0*/  SEL R0, RZ, 0x1, P0 ;  /* 0x00000001ff007807 */ /* 0x001fe40000000000 */
[----:B------:R-:W-:Y:S02]  /*209f0*/  SEL R28, R28, RZ, P0 ;  /* 0x000000ff1c1c7207 */ /* 0x000fe40000000000 */
[----:B--2---:R-:W-:-:S05]  /*20a00*/  LOP3.LUT R2, R2, R0, RZ, 0x3c, !PT ;  /* 0x0000000002027212 */ /* 0x004fca00078e3cff */
[----:B------:R0:W-:Y:S02]  /*20a10*/  STL [R1], R2 ;  /* 0x0000000201007387 */ /* 0x0001e40000100800 */
.L_x_1855:
[----:B------:R-:W-:Y:S05]  /*20a20*/  BSYNC B7 ;  /* 0x0000000000077941 */ /* 0x000fea0003800000 */
.L_x_1853:
[----:B------:R-:W-:-:S13]  /*20a30*/  LOP3.LUT P0, RZ, R22, 0x4, RZ, 0xc0, !PT ;  /* 0x0000000416ff7812 */ /* 0x000fda000780c0ff */
[----:B------:R-:W-:Y:S05]  /*20a40*/  @!P0 BRA `(.L_x_1897) ;  /* 0x0000000000248947 */ /* 0x000fea0003800000 */
[----:B------:R-:W-:Y:S05]  /*20a50*/  WARPSYNC.ALL ;  /* 0x0000000000007948 */ /* 0x000fea0003800000 */
[----:B------:R-:W3:Y:S08]  /*20a60*/  S2UR UR5, SR_CgaCtaId ;  /* 0x00000000000579c3 */ /* 0x000ef00000008800 */
[----:B------:R-:W-:Y:S06]  /*20a70*/  BAR.SYNC.DEFER_BLOCKING 0x5, 0x200 ;  /* 0x0148000000007b1d */ /* 0x000fec0000010000 */
[----:B------:R-:W-:-:S02]  /*20a80*/  UMOV UR4, 0x400 ;  /* 0x0000040000047882 */ /* 0x000fc40000000000 */
[----:B---3--:R-:W-:-:S06]  /*20a90*/  ULEA UR4, UR5, UR4, 0x18 ;  /* 0x0000000405047291 */ /* 0x008fcc000f8ec03f */
[----:B------:R-:W-:-:S05]  /*20aa0*/  IMAD.U32 R16, RZ, RZ, UR4 ;  /* 0x00000004ff107e24 */ /* 0x000fca000f8e00ff */
[----:B------:R3:W4:Y:S01]  /*20ab0*/  LDS.128 R24, [R16+0x168d0] ;  /* 0x0168d00010187984 */ /* 0x0007220000000c00 */
[----:B------:R-:W-:Y:S06]  /*20ac0*/  BAR.ARV 0x4, 0x200 ;  /* 0x0108000000007b1d */ /* 0x000fec0000002000 */
[----:B------:R-:W-:Y:S05]  /*20ad0*/  BRA `(.L_x_1898) ;  /* 0x0000000c00d87947 */ /* 0x000fea0003800000 */
.L_x_1897:
[----:B------:R-:W3:Y:S01]  /*20ae0*/  S2R R0, SR_TID.X ;  /* 0x0000000000007919 */ /* 0x000ee20000002100 */
[----:B------:R-:W-:Y:S01]  /*20af0*/  UMOV UR4, 0xffffffff ;  /* 0xffffffff00047882 */ /* 0x000fe20000000000 */
[----:B---3--:R-:W-:-:S04]  /*20b00*/  LOP3.LUT R8, R0, 0x1f, RZ, 0xc0, !PT ;  /* 0x0000001f00087812 */ /* 0x008fc800078ec0ff */
[----:B------:R-:W-:Y:S01]  /*20b10*/  ISETP.NE.AND P0, PT, R8, 0x1f, PT ;  /* 0x0000001f0800780c */ /* 0x000fe20003f05270 */
[----:B------:R-:W-:-:S12]  /*20b20*/  BRA.DIV UR4, `(.L_x_1899) ;  /* 0x0000006e043c7947 */ /* 0x000fd8000b800000 */
[----:B------:R-:W-:Y:S01]  /*20b30*/  IMAD.IADD R9, R27, 0x1, R8 ;  /* 0x000000011b097824 */ /* 0x000fe200078e0208 */
[----:B------:R-:W-:-:S04]  /*20b40*/  ULDC UR4, c[0x0][0xc3c] ;  /* 0x00030f0000047ab9 */ /* 0x000fc80000000800 */
[----:B------:R-:W-:-:S13]  /*20b50*/  ISETP.GE.OR P1, PT, R9, UR4, !P0 ;  /* 0x0000000409007c0c */ /* 0x000fda000c726670 */
[----:B0-----:R-:W0:Y:S08]  /*20b60*/  @!P1 LDC.64 R2, c[0x0][0xc80] ;  /* 0x00032000ff029b82 */ /* 0x001e300000000a00 */
[----:B------:R-:W3:Y:S01]  /*20b70*/  @!P1 LDC.64 R4, c[0x0][0xc78] ;  /* 0x00031e00ff049b82 */ /* 0x000ee20000000a00 */
[----:B0-----:R-:W-:-:S05]  /*20b80*/  @!P1 IMAD.WIDE R2, R9, 0x4, R2 ;  /* 0x0000000409029825 */ /* 0x001fca00078e0202 */
[----:B--2---:R3:W2:Y:S02]  /*20b90*/  @!P1 LDG.E R7, desc[UR42][R2.64] ;  /* 0x0000002a02079981 */ /* 0x0046a4000c1e1900 */
[----:B---3--:R-:W-:-:S05]  /*20ba0*/  @!P1 IMAD.WIDE R2, R9, 0x4, R4 ;  /* 0x0000000409029825 */ /* 0x008fca00078e0204 */
        /* <DEDUP_REMOVED lines=13> */
[----:B-1----:R-:W-:-:S05]  /*20c80*/  IMAD R13, R5, R25, RZ ;  /* 0x00000019050d7224 */ /* 0x002fca00078e02ff */
        /* <DEDUP_REMOVED lines=16> */
.L_x_2126:
[----:B------:R-:W-:Y:S02]  /*20d90*/  ULDC UR4, c[0x0][0xc38] ;  /* 0x00030e0000047ab9 */ /* 0x000fe40000000800 */
[----:B------:R-:W-:-:S04]  /*20da0*/  IMAD.U32 R4, RZ, RZ, UR4 ;  /* 0x00000004ff047e24 */ /* 0x000fc8000f8e00ff */
[----:B-1----:R-:W-:-:S05]  /*20db0*/  IMAD R3, R14, R4, RZ ;  /* 0x000000040e037224 */ /* 0x002fca00078e02ff */
[----:B------:R-:W-:-:S04]  /*20dc0*/  IADD3 R6, R6, R3, RZ ;  /* 0x0000000306067210 */ /* 0x000fc80007ffe0ff */
[----:B------:R-:W-:-:S13]  /*20dd0*/  ISETP.GT.AND P6, PT, R6, R0, PT ;  /* 0x000000000600720c */ /* 0x000fda0003fc4270 */
[----:B------:R-:W-:Y:S05]  /*20de0*/  @P6 BRA `(.L_x_1900) ;  /* 0x0000000000a46947 */ /* 0x000fea0003800000 */
.L_x_1903:
        /* <DEDUP_REMOVED lines=35> */
.L_x_2134:
[----:B------:R-:W-:Y:S02]  /*21020*/  ULDC UR4, c[0x0][0xc38] ;  /* 0x00030e0000047ab9 */ /* 0x000fe40000000800 */
[----:B------:R-:W-:-:S04]  /*21030*/  IMAD.U32 R4, RZ, RZ, UR4 ;  /* 0x00000004ff047e24 */ /* 0x000fc8000f8e00ff */
[----:B-1----:R-:W-:-:S04]  /*21040*/  IMAD R3, R14, R4, RZ ;  /* 0x000000040e037224 */ /* 0x002fc800078e02ff */
[----:B------:R-:W-:-:S05]  /*21050*/  IMAD.IADD R6, R3, 0x1, R6 ;  /* 0x0000000103067824 */ /* 0x000fca00078e0206 */
[----:B------:R-:W-:-:S13]  /*21060*/  ISETP.GT.AND P6, PT, R6, R0, PT ;  /* 0x000000000600720c */ /* 0x000fda0003fc4270 */
[----:B------:R-:W-:Y:S05]  /*21070*/  @!P6 BRA `(.L_x_1903) ;  /* 0xfffffffc005ce947 */ /* 0x000fea000383ffff */
.L_x_1900:
        /* <DEDUP_REMOVED lines=10> */
.L_x_2139:
[----:B------:R-:W-:-:S13]  /*21120*/  ISETP.NE.AND P0, PT, R3, RZ, PT ;  /* 0x000000ff0300720c */ /* 0x000fda0003f05270 */
[----:B------:R-:W-:Y:S05]  /*21130*/  @!P0 BRA `(.L_x_1905) ;  /* 0x0000000000108947 */ /* 0x000fea0003800000 */
[----:B------:R-:W-:Y:S01]  /*21140*/  UMOV UR4, 0xffffffff ;  /* 0xffffffff00047882 */ /* 0x000fe20000000000 */
[----:B------:R-:W-:Y:S02]  /*21150*/  VIADD R12, R7, 0xffffffff ;  /* 0xffffffff070c7836 */ /* 0x000fe40000000000 */
[----:B------:R-:W-:Y:S05]  /*21160*/  BRA.DIV UR4, `(.L_x_1906) ;  /* 0x0000006e04fc7947 */ /* 0x000fea000b800000 */
[----:B------:R4:W0:Y:S02]  /*21170*/  SHFL.IDX PT, R24, R2, R12, 0x1f ;  /* 0x00001f0c02187589 */ /* 0x00082400000e0000 */
.L_x_1905:
[----:B---3--:R-:W-:Y:S01]  /*21180*/  ISETP.NE.AND P0, PT, R5, 0x1, PT ;  /* 0x000000010500780c */ /* 0x008fe20003f05270 */
[----:B0-----:R-:W-:-:S04]  /*21190*/  IMAD R24, R24, R4, R6 ;  /* 0x0000000418187224 */ /* 0x001fc800078e0206 */
[----:B------:R-:W-:-:S08]  /*211a0*/  IMAD.IADD R0, R0, 0x1, -R24 ;  /* 0x0000000100007824 */ /* 0x000fd000078e0a18 */
[----:B------:R-:W-:Y:S05]  /*211b0*/  @!P0 BRA `(.L_x_1907) ;  /* 0x0000000000dc8947 */ /* 0x000fea0003800000 */
[----:B--2---:R-:W-:Y:S02]  /*211c0*/  IABS R4, R25 ;  /* 0x0000001900047213 */ /* 0x004fe40000000000 */
[----:B------:R-:W-:Y:S02]  /*211d0*/  IABS R6, R5 ;  /* 0x0000000500067213 */ /* 0x000fe40000000000 */
[----:B-1----:R-:W0:Y:S01]  /*211e0*/  I2F.RP R7, R4 ;  /* 0x0000000400077306 */ /* 0x002e220000209400 */
[----:B----4-:R-:W-:-:S07]  /*211f0*/  MOV R2, RZ ;  /* 0x000000ff00027202 */ /* 0x010fce0000000f00 */
[----:B------:R-:W-:Y:S08]  /*21200*/  I2F.RP R10, R6 ;  /* 0x00000006000a7306 */ /* 0x000ff00000209400 */
[----:B0-----:R-:W0:Y:S02]  /*21210*/  MUFU.RCP R7, R7 ;  /* 0x0000000700077308 */ /* 0x001e240000001000 */
[----:B0-----:R-:W-:Y:S01]  /*21220*/  VIADD R8, R7, 0xffffffe ;  /* 0x0ffffffe07087836 */ /* 0x001fe20000000000 */
[----:B------:R-:W-:-:S05]  /*21230*/  IABS R7, R25 ;  /* 0x0000001900077213 */ /* 0x000fca0000000000 */
[----:B------:R0:W1:Y:S02]  /*21240*/  F2I.FTZ.U32.TRUNC.NTZ R3, R8 ;  /* 0x0000000800037305 */ /* 0x000064000021f000 */
[----:B0-----:R-:W-:Y:S01]  /*21250*/  IABS R8, R0 ;  /* 0x0000000000087213 */ /* 0x001fe20000000000 */
[----:B-1----:R-:W-:-:S04]  /*21260*/  IMAD.MOV R9, RZ, RZ, -R3 ;  /* 0x000000ffff097224 */ /* 0x002fc800078e0a03 */
[----:B------:R-:W-:-:S04]  /*21270*/  IMAD R9, R9, R4, RZ ;  /* 0x0000000409097224 */ /* 0x000fc800078e02ff */
[----:B------:R-:W-:Y:S02]  /*21280*/  IMAD.HI.U32 R3, R3, R9, R2 ;  /* 0x0000000903037227 */ /* 0x000fe400078e0002 */
[----:B------:R-:W0:Y:S02]  /*21290*/  MUFU.RCP R2, R10 ;  /* 0x0000000a00027308 */ /* 0x000e240000001000 */
[----:B------:R-:W-:Y:S02]  /*212a0*/  IMAD.MOV R9, RZ, RZ, -R7 ;  /* 0x000000ffff097224 */ /* 0x000fe400078e0a07 */
[----:B------:R-:W-:-:S04]  /*212b0*/  IMAD.HI.U32 R7, R3, R8, RZ ;  /* 0x0000000803077227 */ /* 0x000fc800078e00ff */
[----:B------:R-:W-:-:S05]  /*212c0*/  IMAD R9, R7, R9, R8 ;  /* 0x0000000907097224 */ /* 0x000fca00078e0208 */
[----:B------:R-:W-:Y:S01]  /*212d0*/  ISETP.GT.U32.AND P1, PT, R4, R9, PT ;  /* 0x000000090400720c */ /* 0x000fe20003f24070 */
[----:B0-----:R-:W-:Y:S02]  /*212e0*/  VIADD R8, R2, 0xffffffe ;  /* 0x0ffffffe02087836 */ /* 0x001fe40000000000 */
[----:B------:R-:W-:Y:S02]  /*212f0*/  IMAD.MOV.U32 R2, RZ, RZ, RZ ;  /* 0x000000ffff027224 */ /* 0x000fe400078e00ff */
[----:B------:R-:W0:Y:S08]  /*21300*/  F2I.FTZ.U32.TRUNC.NTZ R3, R8 ;  /* 0x0000000800037305 */ /* 0x000e30000021f000 */
[----:B------:R-:W-:-:S02]  /*21310*/  @!P1 IMAD.IADD R9, R9, 0x1, -R4 ;  /* 0x0000000109099824 */ /* 0x000fc400078e0a04 */
[----:B------:R-:W-:Y:S01]  /*21320*/  @!P1 VIADD R7, R7, 0x1 ;  /* 0x0000000107079836 */ /* 0x000fe20000000000 */
[----:B------:R-:W-:Y:S02]  /*21330*/  ISETP.NE.AND P1, PT, R25, RZ, PT ;  /* 0x000000ff1900720c */ /* 0x000fe40003f25270 */
[----:B------:R-:W-:Y:S02]  /*21340*/  ISETP.GE.U32.AND P0, PT, R9, R4, PT ;  /* 0x000000040900720c */ /* 0x000fe40003f06070 */
[----:B------:R-:W-:Y:S01]  /*21350*/  IABS R4, R5 ;  /* 0x0000000500047213 */ /* 0x000fe20000000000 */
[----:B0-----:R-:W-:-:S03]  /*21360*/  IMAD.MOV R9, RZ, RZ, -R3 ;  /* 0x000000ffff097224 */ /* 0x001fc600078e0a03 */
[----:B------:R-:W-:Y:S01]  /*21370*/  IADD3 R4, RZ, -R4, RZ ;  /* 0x80000004ff047210 */ /* 0x000fe20007ffe0ff */
[----:B------:R-:W-:-:S04]  /*21380*/  IMAD R9, R9, R6, RZ ;  /* 0x0000000609097224 */ /* 0x000fc800078e02ff */
[----:B------:R-:W-:Y:S01]  /*21390*/  IMAD.HI.U32 R2, R3, R9, R2 ;  /* 0x0000000903027227 */ /* 0x000fe200078e0002 */
[----:B------:R-:W-:-:S03]  /*213a0*/  LOP3.LUT R3, R0, R25, RZ, 0x3c, !PT ;  /* 0x0000001900037212 */ /* 0x000fc600078e3cff */
[----:B------:R-:W-:Y:S01]  /*213b0*/  @P0 VIADD R7, R7, 0x1 ;  /* 0x0000000107070836 */ /* 0x000fe20000000000 */
[----:B------:R-:W-:-:S13]  /*213c0*/  ISETP.GE.AND P2, PT, R3, RZ, PT ;  /* 0x000000ff0300720c */ /* 0x000fda0003f46270 */
[----:B------:R-:W-:Y:S01]  /*213d0*/  @!P2 IMAD.MOV R7, RZ, RZ, -R7 ;  /* 0x000000ffff07a224 */ /* 0x000fe200078e0a07 */
[----:B------:R-:W-:-:S04]  /*213e0*/  @!P1 LOP3.LUT R7, RZ, R25, RZ, 0x33, !PT ;  /* 0x00000019ff079212 */ /* 0x000fc800078e33ff */
[----:B------:R-:W-:-:S05]  /*213f0*/  IABS R3, R7 ;  /* 0x0000000700037213 */ /* 0x000fca0000000000 */
        /* <DEDUP_REMOVED lines=14> */
[--C-:B------:R-:W-:Y:S02]  /*214e0*/  IMAD R5, R5, R4, R7.reuse ;  /* 0x0000000405057224 */ /* 0x100fe400078e0207 */
[----:B------:R-:W-:Y:S02]  /*214f0*/  IMAD.MOV R2, RZ, RZ, -R7 ;  /* 0x000000ffff027224 */ /* 0x000fe400078e0a07 */
[----:B------:R-:W-:Y:S02]  /*21500*/  IMAD R26, R5, 0x10000, R26 ;  /* 0x00010000051a7824 */ /* 0x000fe400078e021a */
[----:B------:R-:W-:Y:S01]  /*21510*/  IMAD R2, R25, R2, R0 ;  /* 0x0000000219027224 */ /* 0x000fe200078e0200 */
[----:B------:R-:W-:Y:S06]  /*21520*/  BRA `(.L_x_1908) ;  /* 0x0000000000f47947 */ /* 0x000fec0003800000 */
.L_x_1907:
[----:B----4-:R-:W0:Y:S02]  /*21530*/  LDC.64 R2, c[0x0][0xc90] ;  /* 0x00032400ff027b82 */ /* 0x010e240000000a00 */
[----:B0-----:R-:W-:-:S05]  /*21540*/  IMAD.WIDE R2, R27, 0x4, R2 ;  /* 0x000000041b027825 */ /* 0x001fca00078e0202 */
[----:B-1----:R0:W2:Y:S02]  /*21550*/  LDG.E R7, desc[UR42][R2.64] ;  /* 0x0000002a02077981 */ /* 0x0020a4000c1e1900 */
[----:B0-----:R-:W-:Y:S02]  /*21560*/  IMAD.MOV.U32 R2, RZ, RZ, RZ ;  /* 0x000000ffff027224 */ /* 0x001fe400078e00ff */
[----:B--2---:R-:W-:-:S05]  /*21570*/  IMAD R5, R25, R7, RZ ;  /* 0x0000000719057224 */ /* 0x004fca00078e02ff */
[-C--:B------:R-:W-:Y:S02]  /*21580*/  IABS R6, R5.reuse ;  /* 0x0000000500067213 */ /* 0x080fe40000000000 */
[----:B------:R-:W-:Y:S02]  /*21590*/  IABS R10, R5 ;  /* 0x00000005000a7213 */ /* 0x000fe40000000000 */
[----:B------:R-:W0:Y:S08]  /*215a0*/  I2F.RP R8, R6 ;  /* 0x0000000600087306 */ /* 0x000e300000209400 */
[----:B0-----:R-:W0:Y:S02]  /*215b0*/  MUFU.RCP R8, R8 ;  /* 0x0000000800087308 */ /* 0x001e240000001000 */
[----:B0-----:R-:W-:Y:S01]  /*215c0*/  IADD3 R9, R8, 0xffffffe, RZ ;  /* 0x0ffffffe08097810 */ /* 0x001fe20007ffe0ff */
[----:B------:R-:W-:-:S05]  /*215d0*/  IMAD.MOV R8, RZ, RZ, -R10 ;  /* 0x000000ffff087224 */ /* 0x000fca00078e0a0a */
[----:B------:R-:W0:Y:S02]  /*215e0*/  F2I.FTZ.U32.TRUNC.NTZ R3, R9 ;  /* 0x0000000900037305 */ /* 0x000e24000021f000 */
[----:B0-----:R-:W-:-:S04]  /*215f0*/  IMAD.MOV R11, RZ, RZ, -R3 ;  /* 0x000000ffff0b7224 */ /* 0x001fc800078e0a03 */
[----:B------:R-:W-:-:S04]  /*21600*/  IMAD R11, R11, R6, RZ ;  /* 0x000000060b0b7224 */ /* 0x000fc800078e02ff */
[----:B------:R-:W-:Y:S01]  /*21610*/  IMAD.HI.U32 R3, R3, R11, R2 ;  /* 0x0000000b03037227 */ /* 0x000fe200078e0002 */
        /* <DEDUP_REMOVED lines=9> */
[----:B------:R-:W-:-:S13]  /*216b0*/  ISETP.GE.U32.AND P0, PT, R9, R6, PT ;  /* 0x000000060900720c */ /* 0x000fda0003f06070 */
[----:B------:R-:W-:-:S04]  /*216c0*/  @P0 VIADD R3, R3, 0x1 ;  /* 0x0000000103030836 */ /* 0x000fc80000000000 */
[----:B------:R-:W-:-:S04]  /*216d0*/  IMAD.MOV.U32 R2, RZ, RZ, R3 ;  /* 0x000000ffff027224 */ /* 0x000fc800078e0003 */
[----:B------:R-:W-:Y:S01]  /*216e0*/  @!P2 IMAD.MOV R2, RZ, RZ, -R2 ;  /* 0x000000ffff02a224 */ /* 0x000fe200078e0a02 */
[----:B------:R-:W-:-:S05]  /*216f0*/  @!P1 LOP3.LUT R2, RZ, R5, RZ, 0x33, !PT ;  /* 0x00000005ff029212 */ /* 0x000fca00078e33ff */
[----:B------:R-:W-:Y:S02]  /*21700*/  IMAD R6, R7, R2, RZ ;  /* 0x0000000207067224 */ /* 0x000fe400078e02ff */
[----:B------:R-:W-:-:S03]  /*21710*/  IMAD.MOV R2, RZ, RZ, -R2 ;  /* 0x000000ffff027224 */ /* 0x000fc600078e0a02 */
[----:B------:R-:W-:Y:S01]  /*21720*/  IADD3 R3, -R6, RZ, RZ ;  /* 0x000000ff06037210 */ /* 0x000fe20007ffe1ff */
[----:B------:R-:W-:Y:S02]  /*21730*/  IMAD R5, R5, R2, R0 ;  /* 0x0000000205057224 */ /* 0x000fe400078e0200 */
[----:B------:R-:W-:Y:S01]  /*21740*/  IMAD.MOV.U32 R2, RZ, RZ, RZ ;  /* 0x000000ffff027224 */ /* 0x000fe200078e00ff */
[----:B------:R-:W-:-:S04]  /*21750*/  VIADDMNMX R4, R3, R4, R7, PT ;  /* 0x0000000403047246 */ /* 0x000fc80003800107 */
[----:B------:R-:W-:-:S04]  /*21760*/  IABS R7, R4 ;  /* 0x0000000400077213 */ /* 0x000fc80000000000 */
        /* <DEDUP_REMOVED lines=17> */
[----:B------:R-:W-:Y:S02]  /*21880*/  LOP3.LUT R0, R5, R4, RZ, 0x3c, !PT ;  /* 0x0000000405007212 */ /* 0x000fe400078e3cff */
[----:B------:R-:W-:Y:S02]  /*21890*/  IADD3 R5, R6, 0x1000000, R5 ;  /* 0x0100000006057810 */ /* 0x000fe40007ffe005 */
[----:B------:R-:W-:-:S07]  /*218a0*/  ISETP.GE.AND P2, PT, R0, RZ, PT ;  /* 0x000000ff0000720c */ /* 0x000fce0003f46270 */
[----:B------:R-:W-:-:S06]  /*218b0*/  @P0 VIADD R2, R2, 0x1 ;  /* 0x0000000102020836 */ /* 0x000fcc0000000000 */
[----:B------:R-:W-:Y:S02]  /*218c0*/  @!P2 IADD3 R2, -R2, RZ, RZ ;  /* 0x000000ff0202a210 */ /* 0x000fe40007ffe1ff */
[----:B------:R-:W-:Y:S01]  /*218d0*/  @!P1 LOP3.LUT R2, RZ, R4, RZ, 0x33, !PT ;  /* 0x00000004ff029212 */ /* 0x000fe200078e33ff */
[----:B------:R-:W-:-:S04]  /*218e0*/  IMAD.MOV R4, RZ, RZ, -R4 ;  /* 0x000000ffff047224 */ /* 0x000fc800078e0a04 */
[----:B------:R-:W-:-:S07]  /*218f0*/  IMAD R26, R2, R4, R5 ;  /* 0x00000004021a7224 */ /* 0x000fce00078e0205 */
.L_x_1908:
[----:B------:R-:W-:-:S05]  /*21900*/  LOP3.LUT R2, RZ, R2, RZ, 0x33, !PT ;  /* 0x00000002ff027212 */ /* 0x000fca00078e33ff */
[----:B------:R-:W-:Y:S01]  /*21910*/  IMAD.IADD R25, R25, 0x1, R2 ;  /* 0x0000000119197824 */ /* 0x000fe200078e0202 */
[----:B------:R-:W-:Y:S06]  /*21920*/  BRA `(.L_x_1909) ;  /* 0x00000000001c7947 */ /* 0x000fec0003800000 */
.L_x_1901:
[----:B------:R-:W-:Y:S01]  /*21930*/  UMOV UR4, URZ ;  /* 0x0000003f00047c82 */ /* 0x000fe20008000000 */
[----:B------:R-:W-:Y:S01]  /*21940*/  UMOV UR5, URZ ;  /* 0x0000003f00057c82 */ /* 0x000fe20008000000 */
[----:B------:R-:W-:Y:S01]  /*21950*/  ULDC UR6, c[0x0][0xc3c] ;  /* 0x00030f0000067ab9 */ /* 0x000fe20000000800 */
[----:B------:R-:W-:Y:S02]  /*21960*/  IMAD.MOV.U32 R24, RZ, RZ, R0 ;  /* 0x000000ffff187224 */ /* 0x000fe400078e0000 */
[----:B------:R-:W-:Y:S02]  /*21970*/  IMAD.U32 R25, RZ, RZ, UR4 ;  /* 0x00000004ff197e24 */ /* 0x000fe4000f8e00ff */
[----:B------:R-:W-:Y:S02]  /*21980*/  IMAD.U32 R26, RZ, RZ, UR5 ;  /* 0x00000005ff1a7e24 */ /* 0x000fe4000f8e00ff */
[----:B------:R-:W-:-:S07]  /*21990*/  IMAD.U32 R27, RZ, RZ, UR6 ;  /* 0x00000006ff1b7e24 */ /* 0x000fce000f8e00ff */
.L_x_1909:
        /* <DEDUP_REMOVED lines=10> */
.L_x_1898:
[----:B------:R-:W-:Y:S02]  /*21a40*/  ULDC UR4, c[0x0][0xc3c] ;  /* 0x00030f0000047ab9 */ /* 0x000fe40000000800 */
[----:B----4-:R-:W-:-:S13]  /*21a50*/  ISETP.GE.AND P0, PT, R27, UR4, PT ;  /* 0x000000041b007c0c */ /* 0x010fda000bf06270 */
[----:B------:R-:W-:Y:S05]  /*21a60*/  @!P0 BRA `(.L_x_1910) ;  /* 0xffffff9400808947 */ /* 0x000fea000383ffff */
[----:B------:R-:W-:Y:S05]  /*21a70*/  BSYNC B8 ;  /* 0x0000000000087941 */ /* 0x000fea0003800000 */
.L_x_1797:
[----:B0-----:R-:W4:Y:S01]  /*21a80*/  LDL.LU R0, [R1+0x40] ;  /* 0x0000400001007983 */ /* 0x001f220000300800 */
[----:B------:R-:W-:Y:S01]  /*21a90*/  BSSY B0, `(.L_x_1911) ;  /* 0x000000b000007945 */ /* 0x000fe20003800000 */
[----:B------:R-:W0:Y:S01]  /*21aa0*/  S2R R5, SR_CgaCtaId ;  /* 0x0000000000057919 */ /* 0x000e220000008800 */
[----:B----4-:R-:W-:-:S05]  /*21ab0*/  VIADD R0, R0, 0x1 ;  /* 0x0000000100007836 */ /* 0x010fca0000000000 */
        /* <DEDUP_REMOVED lines=8> */
.L_x_2142:
[----:B------:R-:W-:Y:S05]  /*21b40*/  BSYNC B0 ;  /* 0x0000000000007941 */ /* 0x000fea0003800000 */
.L_x_1911:
[----:B------:R-:W-:-:S03]  /*21b50*/  UMOV UR4, 0xffffffff ;  /* 0xffffffff00047882 */ /* 0x000fc60000000000 */
[----:B------:R-:W-:Y:S05]  /*21b60*/  BRA.DIV UR4, `(.L_x_1913) ;  /* 0x0000006604b87947 */ /* 0x000fea000b800000 */
[----:B0-----:R-:W0:Y:S02]  /*21b70*/  S2R R0, SR_TID.X ;  /* 0x0000000000007919 */ /* 0x001e240000002100 */
[----:B0-----:R-:W-:-:S04]  /*21b80*/  SHF.R.U32.HI R0, RZ, 0x5, R0 ;  /* 0x00000005ff007819 */ /* 0x001fc80000011600 */
[----:B------:R-:W-:-:S05]  /*21b90*/  LOP3.LUT R0, R0, 0x3, RZ, 0xc0, !PT ;  /* 0x0000000300007812 */ /* 0x000fca00078ec0ff */
[----:B------:R0:W4:Y:S02]  /*21ba0*/  SHFL.IDX PT, R14, R0, RZ, 0x1f ;  /* 0x00001fff000e7589 */ /* 0x00012400000e0000 */
.L_x_2145:
[----:B----4-:R-:W-:-:S13]  /*21bb0*/  ISETP.NE.AND P0, PT, R14, RZ, PT ;  /* 0x000000ff0e00720c */ /* 0x010fda0003f05270 */
[----:B------:R-:W-:Y:S05]  /*21bc0*/  @P0 BRA `(.L_x_1571) ;  /* 0x0000000000900947 */ /* 0x000fea0003800000 */
[----:B------:R-:W-:-:S03]  /*21bd0*/  UMOV UR4, 0xffffffff ;  /* 0xffffffff00047882 */ /* 0x000fc60000000000 */
[----:B------:R-:W-:Y:S05]  /*21be0*/  BRA.DIV UR4, `(.L_x_1914) ;  /* 0x0000006604cc7947 */ /* 0x000fea000b800000 */
[----:B------:R-:W-:-:S13]  /*21bf0*/  ELECT P6, URZ, PT ;  /* 0x00000000003f782f */ /* 0x000fda00038c0000 */
.L_x_2148:
[----:B------:R-:W-:Y:S05]  /*21c00*/  @!P6 BRA `(.L_x_1571) ;  /* 0x000000000080e947 */ /* 0x000fea0003800000 */
[----:B------:R-:W-:-:S06]  /*21c10*/  ULOP3.LUT UR4, UR37, 0x2, URZ, 0xfc, !UPT ;  /* 0x0000000225047892 */ /* 0x000fcc000f8efc3f */
[----:B0-----:R-:W-:-:S04]  /*21c20*/  MOV R0, UR4 ;  /* 0x0000000400007c02 */ /* 0x001fc80008000f00 */
[----:B------:R-:W-:-:S13]  /*21c30*/  ISETP.NE.AND P0, PT, R0, 0x3, PT ;  /* 0x000000030000780c */ /* 0x000fda0003f05270 */
[----:B------:R-:W-:Y:S05]  /*21c40*/  @!P0 BRA `(.L_x_1915) ;  /* 0x0000000000048947 */ /* 0x000fea0003800000 */
[----:B------:R-:W-:Y:S01]  /*21c50*/  BPT.TRAP 0x1 ;  /* 0x000000040000795c */ /* 0x000fe20000300000 */
.L_x_1915:
[----:B------:R-:W4:Y:S01]  /*21c60*/  LDL R0, [R1] ;  /* 0x0000000001007983 */ /* 0x000f220000100800 */
[C---:B------:R-:W-:Y:S02]  /*21c70*/  IMAD R3, R28.reuse, 0x8, R5 ;  /* 0x000000081c037824 */ /* 0x040fe400078e0205 */
[----:B------:R-:W-:-:S05]  /*21c80*/  VIADD R28, R28, 0x1 ;  /* 0x000000011c1c7836 */ /* 0x000fca0000000000 */
[----:B------:R-:W-:Y:S02]  /*21c90*/  ISETP.NE.AND P2, PT, R28, 0x2, PT ;  /* 0x000000021c00780c */ /* 0x000fe40003f45270 */
[----:B----4-:R-:W-:Y:S02]  /*21ca0*/  SHF.L.U32 R2, R0, 0x1f, RZ ;  /* 0x0000001f00027819 */ /* 0x010fe400000006ff */
[----:B------:R-:W-:Y:S02]  /*21cb0*/  SEL R0, RZ, 0x1, P2 ;  /* 0x00000001ff007807 */ /* 0x000fe40001000000 */
[----:B------:R-:W0:Y:S02]  /*21cc0*/  SYNCS.PHASECHK.TRANS64.TRYWAIT P1, [R3+URZ+0x16840], R2 ;  /* 0x01684002030075a7 */ /* 0x000e24000802017f */
[----:B0-----:R-:W-:Y:S05]  /*21cd0*/  @!P1 BRA `(.L_x_1916) ;  /* 0x0000006400b09947 */ /* 0x001fea0003800000 */
.L_x_2149:
[----:B------:R-:W4:Y:S01]  /*21ce0*/  LDL.LU R4, [R1] ;  /* 0x0000000001047983 */ /* 0x000f220000300800 */
[----:B------:R-:W-:Y:S02]  /*21cf0*/  SEL R28, R28, RZ, P2 ;  /* 0x000000ff1c1c7207 */ /* 0x000fe40001000000 */
[----:B----4-:R-:W-:Y:S01]  /*21d00*/  LOP3.LUT R0, R4, R0, RZ, 0x3c, !PT ;  /* 0x0000000004007212 */ /* 0x010fe200078e3cff */
[----:B------:R-:W-:Y:S06]  /*21d10*/  @!P0 BRA `(.L_x_1917) ;  /* 0x0000000000048947 */ /* 0x000fec0003800000 */
[----:B------:R-:W-:Y:S01]  /*21d20*/  BPT.TRAP 0x1 ;  /* 0x000000040000795c */ /* 0x000fe20000300000 */
.L_x_1917:
[----:B------:R-:W-:Y:S01]  /*21d30*/  IMAD R5, R28, 0x8, R5 ;  /* 0x000000081c057824 */ /* 0x000fe200078e0205 */
[----:B------:R-:W-:-:S04]  /*21d40*/  SHF.L.U32 R0, R0, 0x1f, RZ ;  /* 0x0000001f00007819 */ /* 0x000fc800000006ff */
[----:B------:R-:W4:Y:S02]  /*21d50*/  SYNCS.PHASECHK.TRANS64.TRYWAIT P1, [R5+URZ+0x16840], R0 ;  /* 0x01684000050075a7 */ /* 0x000f24000802017f */
[----:B----4-:R-:W-:Y:S05]  /*21d60*/  @!P1 BRA `(.L_x_1918) ;  /* 0x0000006400a09947 */ /* 0x010fea0003800000 */
.L_x_2150:
[----:B------:R-:W-:Y:S05]  /*21d70*/  @!P0 BRA `(.L_x_1919) ;  /* 0x0000000000048947 */ /* 0x000fea0003800000 */
[----:B------:R-:W-:Y:S01]  /*21d80*/  BPT.TRAP 0x1 ;  /* 0x000000040000795c */ /* 0x000fe20000300000 */
.L_x_1919:
[----:B------:R-:W0:Y:S02]  /*21d90*/  SYNCS.PHASECHK.TRANS64.TRYWAIT P1, [R3+URZ+0x16860], R2 ;  /* 0x01686002030075a7 */ /* 0x000e24000802017f */
[----:B0-----:R-:W-:Y:S05]  /*21da0*/  @!P1 BRA `(.L_x_1920) ;  /* 0x0000006400a49947 */ /* 0x001fea0003800000 */
.L_x_2151:
[----:B------:R-:W-:Y:S05]  /*21db0*/  @!P0 BRA `(.L_x_1921) ;  /* 0x0000000000048947 */ /* 0x000fea0003800000 */
[----:B------:R-:W-:Y:S01]  /*21dc0*/  BPT.TRAP 0x1 ;  /* 0x000000040000795c */ /* 0x000fe20000300000 */
.L_x_1921:
[----:B------:R0:W0:Y:S02]  /*21dd0*/  SYNCS.PHASECHK.TRANS64.TRYWAIT P0, [R5+URZ+0x16860], R0 ;  /* 0x01686000050075a7 */ /* 0x000024000800017f */
[----:B0-----:R-:W-:Y:S05]  /*21de0*/  @!P0 NANOSLEEP.SYNCS 0x989680 ;  /* 0x009896800000895d */ /* 0x001fea0003900000 */
[----:B------:R-:W0:Y:S02]  /*21df0*/  @!P0 SYNCS.PHASECHK.TRANS64 P0, [R5+URZ+0x16860], R0 ;  /* 0x01686000050085a7 */ /* 0x000e24000800007f */
[----:B0-----:R-:W-:Y:S05]  /*21e00*/  @!P0 BRA `(.L_x_1921) ;  /* 0xfffffffc00f08947 */ /* 0x001fea000383ffff */
.L_x_1571:
[----:B------:R-:W-:Y:S05]  /*21e10*/  BSYNC B9 ;  /* 0x0000000000097941 */ /* 0x000fea0003800000 */
.L_x_1568:
[----:B------:R-:W-:Y:S05]  /*21e20*/  EXIT ;  /* 0x000000000000794d */ /* 0x000fea0003800000 */
.L_x_1599:
[----:B0-----:R0:W1:Y:S02]  /*21e30*/  SYNCS.PHASECHK.TRANS64.TRYWAIT P6, [R69+URZ+0x16890], R77 ;  /* 0x0168904d450075a7 */ /* 0x00106400080c017f */
[----:B-1----:R-:W-:Y:S05]  /*21e40*/  @!P6 NANOSLEEP.SYNCS 0x989680 ;  /* 0x009896800000e95d */ /* 0x002fea0003900000 */
[----:B------:R-:W1:Y:S02]  /*21e50*/  @!P6 SYNCS.PHASECHK.TRANS64 P6, [R69+URZ+0x16890], R77 ;  /* 0x0168904d4500e5a7 */ /* 0x000e6400080c007f */
[----:B-1----:R-:W-:Y:S05]  /*21e60*/  @!P6 BRA `(.L_x_1599) ;  /* 0xfffffffc00f0e947 */ /* 0x002fea000383ffff */
[----:B------:R-:W-:Y:S05]  /*21e70*/  BRA `(.L_x_1922) ;  /* 0xfffffe1000b87947 */ /* 0x000fea000383ffff */
.L_x_1600:
        /* <DEDUP_REMOVED lines=8> */
.L_x_1924:
[----:B------:R-:W-:Y:S05]  /*21f00*/  BSYNC B1 ;  /* 0x0000000000017941 */ /* 0x000fea0003800000 */
.L_x_1923:
[----:B------:R-:W-:Y:S01]  /*21f10*/  MOV R13, R82 ;  /* 0x00000052000d7202 */ /* 0x000fe20000000f00 */
[----:B------:R-:W-:Y:S02]  /*21f20*/  IMAD.MOV.U32 R12, RZ, RZ, RZ ;  /* 0x000000ffff0c7224 */ /* 0x000fe400078e00ff */
[----:B------:R-:W-:Y:S02]  /*21f30*/  IMAD.MOV.U32 R11, RZ, RZ, 0x1c1f ;  /* 0x00001c1fff0b7424 */ /* 0x000fe400078e00ff */
[----:B------:R-:W-:Y:S02]  /*21f40*/  IMAD.MOV.U32 R15, RZ, RZ, -0x1 ;  /* 0xffffffffff0f7424 */ /* 0x000fe400078e00ff */
[----:B------:R-:W-:-:S07]  /*21f50*/  IMAD.MOV.U32 R79, RZ, RZ, R14 ;  /* 0x000000ffff4f7224 */ /* 0x000fce00078e000e */
[----:B------:R-:W-:Y:S05]  /*21f60*/  WARPSYNC.COLLECTIVE R15, `(.L_x_1925) ;  /* 0x000000000f087348 */ /* 0x000fea0003c00000 */
[----:B------:R0:W1:Y:S02]  /*21f70*/  SHFL.IDX P6, R14, R13, R12, R11 ;  /* 0x0000000c0d0e7389 */ /* 0x00006400000c000b */
[----:B01----:R-:W-:Y:S01]  /*21f80*/  ENDCOLLECTIVE ;  /* 0x000000000000791b */ /* 0x003fe20003800000 */
.L_x_1925:
[----:B------:R-:W-:Y:S05]  /*21f90*/  BRA `(.L_x_1926) ;  /* 0xfffffe1000847947 */ /* 0x000fea000383ffff */
.L_x_1609:
[----:B------:R-:W-:Y:S01]  /*21fa0*/  BSSY B1, `(.L_x_1927) ;  /* 0x0000008000017945 */ /* 0x000fe20003800000 */
[----:B--2-4-:R-:W-:Y:S02]  /*21fb0*/  IMAD.MOV.U32 R13, RZ, RZ, R83 ;  /* 0x000000ffff0d7224 */ /* 0x014fe400078e0053 */
[----:B------:R-:W-:Y:S02]  /*21fc0*/  IMAD.MOV.U32 R12, RZ, RZ, 0x1 ;  /* 0x00000001ff0c7424 */ /* 0x000fe400078e00ff */
[----:B------:R-:W-:Y:S02]  /*21fd0*/  IMAD.MOV.U32 R11, RZ, RZ, 0x1c1f ;  /* 0x00001c1fff0b7424 */ /* 0x000fe400078e00ff */
[----:B------:R-:W-:-:S07]  /*21fe0*/  IMAD.MOV.U32 R15, RZ, RZ, -0x1 ;  /* 0xffffffffff0f7424 */ /* 0x000fce00078e00ff */
[----:B01-3--:R-:W-:Y:S05]  /*21ff0*/  WARPSYNC.COLLECTIVE R15, `(.L_x_1928) ;  /* 0x000000000f087348 */ /* 0x00bfea0003c00000 */
[----:B---3--:R2:W3:Y:S02]  /*22000*/  SHFL.IDX P6, R14, R13, R12, R11 ;  /* 0x0000000c0d0e7389 */ /* 0x0084e400000c000b */
[----:B0123--:R-:W-:Y:S01]  /*22010*/  ENDCOLLECTIVE ;  /* 0x000000000000791b */ /* 0x00ffe20003800000 */
.L_x_1928:
[----:B------:R-:W-:Y:S05]  /*22020*/  BSYNC B1 ;  /* 0x0000000000017941 */ /* 0x000fea0003800000 */
.L_x_1927:
        /* <DEDUP_REMOVED lines=8> */
.L_x_1929:
[----:B------:R-:W-:Y:S05]  /*220b0*/  BRA `(.L_x_1930) ;  /* 0xfffffe1400f87947 */ /* 0x000fea000383ffff */
.L_x_1621:
[----:B-1----:R1:W2:Y:S02]  /*220c0*/  SYNCS.PHASECHK.TRANS64.TRYWAIT P4, [R69+URZ+0x16890], R77 ;  /* 0x0168904d450075a7 */ /* 0x0022a4000808017f */
[----:B--2---:R-:W-:Y:S05]  /*220d0*/  @!P4 NANOSLEEP.SYNCS 0x989680 ;  /* 0x009896800000c95d */ /* 0x004fea0003900000 */
[----:B------:R-:W2:Y:S02]  /*220e0*/  @!P4 SYNCS.PHASECHK.TRANS64 P4, [R69+URZ+0x16890], R77 ;  /* 0x0168904d4500c5a7 */ /* 0x000ea4000808007f */
[----:B--2---:R-:W-:Y:S05]  /*220f0*/  @!P4 BRA `(.L_x_1621) ;  /* 0xfffffffc00f0c947 */ /* 0x004fea000383ffff */
[----:B------:R-:W-:Y:S05]  /*22100*/  BRA `(.L_x_1931) ;  /* 0xfffffe24001c7947 */ /* 0x000fea000383ffff */
.L_x_1622:
[----:B------:R-:W-:Y:S01]  /*22110*/  BSSY B1, `(.L_x_1932) ;  /* 0x0000008000017945 */ /* 0x000fe20003800000 */
[----:B0-----:R-:W-:Y:S02]  /*22120*/  IMAD.MOV.U32 R13, RZ, RZ, R83 ;  /* 0x000000ffff0d7224 */ /* 0x001fe400078e0053 */
[----:B------:R-:W-:Y:S02]  /*22130*/  IMAD.MOV.U32 R12, RZ, RZ, RZ ;  /* 0x000000ffff0c7224 */ /* 0x000fe400078e00ff */
[----:B------:R-:W-:Y:S02]  /*22140*/  IMAD.MOV.U32 R11, RZ, RZ, 0x1c1f ;  /* 0x00001c1fff0b7424 */ /* 0x000fe400078e00ff */
[----:B------:R-:W-:-:S07]  /*22150*/  IMAD.MOV.U32 R15, RZ, RZ, -0x1 ;  /* 0xffffffffff0f7424 */ /* 0x000fce00078e00ff */
[----:B-1----:R-:W-:Y:S05]  /*22160*/  WARPSYNC.COLLECTIVE R15, `(.L_x_1933) ;  /* 0x000000000f087348 */ /* 0x002fea0003c00000 */
[----:B------:R0:W2:Y:S02]  /*22170*/  SHFL.IDX P6, R14, R13, R12, R11 ;  /* 0x0000000c0d0e7389 */ /* 0x0000a400000c000b */
[----:B012---:R-:W-:Y:S01]  /*22180*/  ENDCOLLECTIVE ;  /* 0x000000000000791b */ /* 0x007fe20003800000 */
.L_x_1933:
[----:B------:R-:W-:Y:S05]  /*22190*/  BSYNC B1 ;  /* 0x0000000000017941 */ /* 0x000fea0003800000 */
.L_x_1932:
        /* <DEDUP_REMOVED lines=8> */
.L_x_1934:
[----:B------:R-:W-:Y:S01]  /*22220*/  IMAD.MOV.U32 R80, RZ, RZ, R14 ;  /* 0x000000ffff507224 */ /* 0x000fe200078e000e */
[----:B------:R-:W-:Y:S06]  /*22230*/  BRA `(.L_x_1935) ;  /* 0xfffffe2000e87947 */ /* 0x000fec000383ffff */
.L_x_1627:
[----:B------:R-:W-:Y:S01]  /*22240*/  BSSY B1, `(.L_x_1936) ;  /* 0x0000008000017945 */ /* 0x000fe20003800000 */
[----:B0-----:R-:W-:Y:S02]  /*22250*/  IMAD.MOV.U32 R13, RZ, RZ, R83 ;  /* 0x000000ffff0d7224 */ /* 0x001fe400078e0053 */
[----:B------:R-:W-:Y:S02]  /*22260*/  IMAD.MOV.U32 R12, RZ, RZ, 0x1 ;  /* 0x00000001ff0c7424 */ /* 0x000fe400078e00ff */
[----:B------:R-:W-:Y:S02]  /*22270*/  IMAD.MOV.U32 R11, RZ, RZ, 0x1c1f ;  /* 0x00001c1fff0b7424 */ /* 0x000fe400078e00ff */
[----:B------:R-:W-:-:S07]  /*22280*/  IMAD.MOV.U32 R15, RZ, RZ, -0x1 ;  /* 0xffffffffff0f7424 */ /* 0x000fce00078e00ff */
[----:B-1234-:R-:W-:Y:S05]  /*22290*/  WARPSYNC.COLLECTIVE R15, `(.L_x_1937) ;  /* 0x000000000f087348 */ /* 0x01efea0003c00000 */
[----:B------:R0:W0:Y:S02]  /*222a0*/  SHFL.IDX P6, R14, R13, R12, R11 ;  /* 0x0000000c0d0e7389 */ /* 0x00002400000c000b */
[----:B01234-:R-:W-:Y:S01]  /*222b0*/  ENDCOLLECTIVE ;  /* 0x000000000000791b */ /* 0x01ffe20003800000 */
.L_x_1937:
[----:B------:R-:W-:Y:S05]  /*222c0*/  BSYNC B1 ;  /* 0x0000000000017941 */ /* 0x000fea0003800000 */
.L_x_1936:
[----:B------:R-:W-:Y:S01]  /*222d0*/  IMAD.MOV.U32 R13, RZ, RZ, R82 ;  /* 0x000000ffff0d7224 */ /* 0x000fe200078e0052 */
[----:B------:R-:W-:Y:S01]  /*222e0*/  MOV R83, R14 ;  /* 0x0000000e00537202 */ /* 0x000fe20000000f00 */
[----:B------:R-:W-:Y:S02]  /*222f0*/  IMAD.MOV.U32 R12, RZ, RZ, 0x1 ;  /* 0x00000001ff0c7424 */ /* 0x000fe400078e00ff */
[----:B------:R-:W-:Y:S02]  /*22300*/  IMAD.MOV.U32 R11, RZ, RZ, 0x1c1f ;  /* 0x00001c1fff0b7424 */ /* 0x000fe400078e00ff */
[----:B------:R-:W-:-:S07]  /*22310*/  IMAD.MOV.U32 R15, RZ, RZ, -0x1 ;  /* 0xffffffffff0f7424 */ /* 0x000fce00078e00ff */
[----:B------:R-:W-:Y:S05]  /*22320*/  WARPSYNC.COLLECTIVE R15, `(.L_x_1938) ;  /* 0x000000000f087348 */ /* 0x000fea0003c00000 */
[----:B------:R0:W1:Y:S02]  /*22330*/  SHFL.IDX P6, R14, R13, R12, R11 ;  /* 0x0000000c0d0e7389 */ /* 0x00006400000c000b */
[----:B01----:R-:W-:Y:S01]  /*22340*/  ENDCOLLECTIVE ;  /* 0x000000000000791b */ /* 0x003fe20003800000 */
.L_x_1938:
[----:B------:R-:W-:Y:S01]  /*22350*/  IMAD.MOV.U32 R82, RZ, RZ, R14 ;  /* 0x000000ffff527224 */ /* 0x000fe200078e000e */
[----:B------:R-:W-:Y:S06]  /*22360*/  BRA `(.L_x_1939) ;  /* 0xfffffe2800907947 */ /* 0x000fec000383ffff */
.L_x_1632:
[----:B0-----:R0:W1:Y:S02]  /*22370*/  SYNCS.PHASECHK.TRANS64.TRYWAIT P3, [R69+URZ+0x16890], R77 ;  /* 0x0168904d450075a7 */ /* 0x001064000806017f */
[----:B-1----:R-:W-:Y:S05]  /*22380*/  @!P3 NANOSLEEP.SYNCS 0x989680 ;  /* 0x009896800000b95d */ /* 0x002fea0003900000 */
[----:B------:R-:W1:Y:S02]  /*22390*/  @!P3 SYNCS.PHASECHK.TRANS64 P3, [R69+URZ+0x16890], R77 ;  /* 0x0168904d4500b5a7 */ /* 0x000e64000806007f */
[----:B-1----:R-:W-:Y:S05]  /*223a0*/  @!P3 BRA `(.L_x_1632) ;  /* 0xfffffffc00f0b947 */ /* 0x002fea000383ffff */
[----:B------:R-:W-:Y:S05]  /*223b0*/  BRA `(.L_x_1940) ;  /* 0xfffffe30009c7947 */ /* 0x000fea000383ffff */
.L_x_1633:
        /* <DEDUP_REMOVED lines=8> */
.L_x_1942:
[----:B------:R-:W-:Y:S05]  /*22440*/  BSYNC B1 ;  /* 0x0000000000017941 */ /* 0x000fea0003800000 */
.L_x_1941:
[----:B------:R-:W-:Y:S02]  /*22450*/  IMAD.MOV.U32 R13, RZ, RZ, R36 ;  /* 0x000000ffff0d7224 */ /* 0x000fe400078e0024 */
[----:B------:R-:W-:Y:S02]  /*22460*/  IMAD.MOV.U32 R12, RZ, RZ, RZ ;  /* 0x000000ffff0c7224 */ /* 0x000fe400078e00ff */
[----:B------:R-:W-:Y:S02]  /*22470*/  IMAD.MOV.U32 R11, RZ, RZ, 0x1c1f ;  /* 0x00001c1fff0b7424 */ /* 0x000fe400078e00ff */
[----:B------:R-:W-:Y:S02]  /*22480*/  IMAD.MOV.U32 R15, RZ, RZ, -0x1 ;  /* 0xffffffffff0f7424 */ /* 0x000fe400078e00ff */
[----:B------:R-:W-:-:S07]  /*22490*/  IMAD.MOV.U32 R9, RZ, RZ, R14 ;  /* 0x000000ffff097224 */ /* 0x000fce00078e000e */
[----:B------:R-:W-:Y:S05]  /*224a0*/  WARPSYNC.COLLECTIVE R15, `(.L_x_1943) ;  /* 0x000000000f087348 */ /* 0x000fea0003c00000 */
[----:B------:R0:W1:Y:S02]  /*224b0*/  SHFL.IDX P6, R14, R13, R12, R11 ;  /* 0x0000000c0d0e7389 */ /* 0x00006400000c000b */
[----:B01----:R-:W-:Y:S01]  /*224c0*/  ENDCOLLECTIVE ;  /* 0x000000000000791b */ /* 0x003fe20003800000 */
.L_x_1943:
[----:B------:R-:W-:Y:S01]  /*224d0*/  IMAD.MOV.U32 R37, RZ, RZ, R14 ;  /* 0x000000ffff257224 */ /* 0x000fe200078e000e */
[----:B------:R-:W-:Y:S06]  /*224e0*/  BRA `(.L_x_1944) ;  /* 0xfffffe3000d07947 */ /* 0x000fec000383ffff */
.L_x_1636:
        /* <DEDUP_REMOVED lines=8> */
.L_x_1946:
[----:B------:R-:W-:Y:S05]  /*22570*/  BSYNC B1 ;  /* 0x0000000000017941 */ /* 0x000fea0003800000 */
.L_x_1945:
[----:B------:R-:W-:Y:S02]  /*22580*/  IMAD.MOV.U32 R13, RZ, RZ, R36 ;  /* 0x000000ffff0d7224 */ /* 0x000fe400078e0024 */
[----:B------:R-:W-:Y:S02]  /*22590*/  IMAD.MOV.U32 R12, RZ, RZ, 0x1 ;  /* 0x00000001ff0c7424 */ /* 0x000fe400078e00ff */
[----:B------:R-:W-:Y:S02]  /*225a0*/  IMAD.MOV.U32 R11, RZ, RZ, 0x1c1f ;  /* 0x00001c1fff0b7424 */ /* 0x000fe400078e00ff */
[----:B------:R-:W-:Y:S02]  /*225b0*/  IMAD.MOV.U32 R15, RZ, RZ, -0x1 ;  /* 0xffffffffff0f7424 */ /* 0x000fe400078e00ff */
[----:B------:R-:W-:-:S07]  /*225c0*/  IMAD.MOV.U32 R9, RZ, RZ, R14 ;  /* 0x000000ffff097224 */ /* 0x000fce00078e000e */
[----:B------:R-:W-:Y:S05]  /*225d0*/  WARPSYNC.COLLECTIVE R15, `(.L_x_1947) ;  /* 0x000000000f087348 */ /* 0x000fea0003c00000 */
[----:B------:R0:W1:Y:S02]  /*225e0*/  SHFL.IDX P6, R14, R13, R12, R11 ;  /* 0x0000000c0d0e7389 */ /* 0x00006400000c000b */
[----:B01----:R-:W-:Y:S01]  /*225f0*/  ENDCOLLECTIVE ;  /* 0x000000000000791b */ /* 0x003fe20003800000 */
.L_x_1947:
[----:B------:R-:W-:Y:S01]  /*22600*/  IMAD.MOV.U32 R37, RZ, RZ, R14 ;  /* 0x000000ffff257224 */ /* 0x000fe200078e000e */
[----:B------:R-:W-:Y:S06]  /*22610*/  BRA `(.L_x_1948) ;  /* 0xfffffe3000d07947 */ /* 0x000fec000383ffff */
.L_x_1640:
[----:B0-----:R0:W3:Y:S02]  /*22620*/  SYNCS.PHASECHK.TRANS64.TRYWAIT P4, [R69+URZ+0x168b0], R77 ;  /* 0x0168b04d450075a7 */ /* 0x0010e4000808017f */
[----:B---3--:R-:W-:Y:S05]  /*22630*/  @!P4 NANOSLEEP.SYNCS 0x989680 ;  /* 0x009896800000c95d */ /* 0x008fea0003900000 */
[----:B------:R-:W3:Y:S02]  /*22640*/  @!P4 SYNCS.PHASECHK.TRANS64 P4, [R69+URZ+0x168b0], R77 ;  /* 0x0168b04d4500c5a7 */ /* 0x000ee4000808007f */
[----:B---3--:R-:W-:Y:S05]  /*22650*/  @!P4 BRA `(.L_x_1640) ;  /* 0xfffffffc00f0c947 */ /* 0x008fea000383ffff */
[----:B------:R-:W-:Y:S05]  /*22660*/  BRA `(.L_x_1949) ;  /* 0xfffffe34004c7947 */ /* 0x000fea000383ffff */
.L_x_1658:
[----:B------:R-:W0:Y:S01]  /*22670*/  S2R R4, SR_TID.X ;  /* 0x0000000000047919 */ /* 0x000e220000002100 */
[----:B------:R-:W-:Y:S01]  /*22680*/  BSSY B0, `(.L_x_1950) ;  /* 0x000000c000007945 */ /* 0x000fe20003800000 */
[----:B------:R-:W-:Y:S02]  /*22690*/  IMAD.MOV.U32 R12, RZ, RZ, RZ ;  /* 0x000000ffff0c7224 */ /* 0x000fe400078e00ff */
[----:B------:R-:W-:Y:S02]  /*226a0*/  IMAD.MOV.U32 R11, RZ, RZ, 0x1f ;  /* 0x0000001fff0b7424 */ /* 0x000fe400078e00ff */
[----:B------:R-:W-:Y:S02]  /*226b0*/  IMAD.MOV.U32 R15, RZ, RZ, -0x1 ;  /* 0xffffffffff0f7424 */ /* 0x000fe400078e00ff */
[----:B0-----:R-:W-:-:S05]  /*226c0*/  VIADD R5, R4, 0xffffff80 ;  /* 0xffffff8004057836 */ /* 0x001fca0000000000 */
[----:B------:R-:W-:-:S04]  /*226d0*/  SHF.R.S32.HI R4, RZ, 0x1f, R5 ;  /* 0x0000001fff047819 */ /* 0x000fc80000011405 */
[----:B------:R-:W-:-:S04]  /*226e0*/  LEA.HI R4, R4, R5, RZ, 0x7 ;  /* 0x0000000504047211 */ /* 0x000fc800078f38ff */
[----:B------:R-:W-:-:S04]  /*226f0*/  SHF.R.S32.HI R4, RZ, 0x7, R4 ;  /* 0x00000007ff047819 */ /* 0x000fc80000011404 */
[----:B------:R-:W-:-:S07]  /*22700*/  MOV R13, R4 ;  /* 0x00000004000d7202 */ /* 0x000fce0000000f00 */
[----:B-----5:R-:W-:Y:S05]  /*22710*/  WARPSYNC.COLLECTIVE R15, `(.L_x_1951) ;  /* 0x000000000f087348 */ /* 0x020fea0003c00000 */
[----:B------:R0:W1:Y:S02]  /*22720*/  SHFL.IDX P6, R14, R13, R12, R11 ;  /* 0x0000000c0d0e7389 */ /* 0x00006400000c000b */
[----:B01---5:R-:W-:Y:S01]  /*22730*/  ENDCOLLECTIVE ;  /* 0x000000000000791b */ /* 0x023fe20003800000 */
.L_x_1951:
[----:B------:R-:W-:Y:S05]  /*22740*/  BSYNC B0 ;  /* 0x0000000000007941 */ /* 0x000fea0003800000 */
.L_x_1950:
[----:B------:R0:W-:Y:S01]  /*22750*/  STL [R1+0x2c], R14 ;  /* 0x00002c0e01007387 */ /* 0x0001e20000100800 */
[----:B------:R-:W-:Y:S05]  /*22760*/  BRA `(.L_x_1952) ;  /* 0xfffffe4000907947 */ /* 0x000fea000383ffff */
.L_x_1670:
[----:B------:R-:W-:Y:S01]  /*22770*/  BSSY B1, `(.L_x_1953) ;  /* 0x0000008000017945 */ /* 0x000fe20003800000 */
[----:B------:R-:W-:Y:S02]  /*22780*/  IMAD.MOV.U32 R13, RZ, RZ, R6 ;  /* 0x000000ffff0d7224 */ /* 0x000fe400078e0006 */
[----:B------:R-:W-:Y:S02]  /*22790*/  IMAD.MOV.U32 R12, RZ, RZ, RZ ;  /* 0x000000ffff0c7224 */ /* 0x000fe400078e00ff */
[----:B------:R-:W-:Y:S02]  /*227a0*/  IMAD.MOV.U32 R11, RZ, RZ, 0x1c1f ;  /* 0x00001c1fff0b7424 */ /* 0x000fe400078e00ff */
[----:B------:R-:W-:-:S07]  /*227b0*/  IMAD.MOV.U32 R15, RZ, RZ, -0x1 ;  /* 0xffffffffff0f7424 */ /* 0x000fce00078e00ff */
[----:B0-----:R-:W-:Y:S05]  /*227c0*/  WARPSYNC.COLLECTIVE R15, `(.L_x_1954) ;  /* 0x000000000f087348 */ /* 0x001fea0003c00000 */
[----:B0-----:R0:W1:Y:S02]  /*227d0*/  SHFL.IDX P6, R14, R13, R12, R11 ;  /* 0x0000000c0d0e7389 */ /* 0x00106400000c000b */
[----:B01----:R-:W-:Y:S01]  /*227e0*/  ENDCOLLECTIVE ;  /* 0x000000000000791b */ /* 0x003fe20003800000 */
.L_x_1954:
[----:B------:R-:W-:Y:S05]  /*227f0*/  BSYNC B1 ;  /* 0x0000000000017941 */ /* 0x000fea0003800000 */
.L_x_1953:
        /* <DEDUP_REMOVED lines=8> */
.L_x_1955:
[----:B------:R-:W-:Y:S02]  /*22880*/  IMAD.MOV.U32 R13, RZ, RZ, R8 ;  /* 0x000000ffff0d7224 */ /* 0x000fe400078e0008 */
[----:B------:R-:W-:-:S07]  /*22890*/  IMAD.MOV.U32 R0, RZ, RZ, R14 ;  /* 0x000000ffff007224 */ /* 0x000fce00078e000e */
[----:B------:R-:W-:Y:S05]  /*228a0*/  WARPSYNC.COLLECTIVE R15, `(.L_x_1956) ;  /* 0x000000000f087348 */ /* 0x000fea0003c00000 */
[----:B------:R0:W1:Y:S02]  /*228b0*/  SHFL.IDX P6, R14, R13, R12, R11 ;  /* 0x0000000c0d0e7389 */ /* 0x00006400000c000b */
[----:B01----:R-:W-:Y:S01]  /*228c0*/  ENDCOLLECTIVE ;  /* 0x000000000000791b */ /* 0x003fe20003800000 */
.L_x_1956:
[----:B------:R-:W-:Y:S02]  /*228d0*/  IMAD.MOV.U32 R13, RZ, RZ, R7 ;  /* 0x000000ffff0d7224 */ /* 0x000fe400078e0007 */
[----:B------:R-:W-:-:S07]  /*228e0*/  IMAD.MOV.U32 R5, RZ, RZ, R14 ;  /* 0x000000ffff057224 */ /* 0x000fce00078e000e */
[----:B------:R-:W-:Y:S05]  /*228f0*/  WARPSYNC.COLLECTIVE R15, `(.L_x_1957) ;  /* 0x000000000f087348 */ /* 0x000fea0003c00000 */
[----:B------:R0:W1:Y:S02]  /*22900*/  SHFL.IDX P6, R14, R13, R12, R11 ;  /* 0x0000000c0d0e7389 */ /* 0x00006400000c000b */
[----:B01----:R-:W-:Y:S01]  /*22910*/  ENDCOLLECTIVE ;  /* 0x000000000000791b */ /* 0x003fe20003800000 */
.L_x_1957:
[----:B------:R-:W-:Y:S05]  /*22920*/  BRA `(.L_x_1958) ;  /* 0xfffffe48002c7947 */ /* 0x000fea000383ffff */
.L_x_1673:
[----:B------:R-:W-:Y:S01]  /*22930*/  BSSY B1, `(.L_x_1959) ;  /* 0x0000008000017945 */ /* 0x000fe20003800000 */
[----:B------:R-:W-:Y:S01]  /*22940*/  IMAD.MOV.U32 R13, RZ, RZ, R6 ;  /* 0x000000ffff0d7224 */ /* 0x000fe200078e0006 */
[----:B------:R-:W-:Y:S01]  /*22950*/  MOV R12, 0x1 ;  /* 0x00000001000c7802 */ /* 0x000fe20000000f00 */
[----:B------:R-:W-:Y:S02]  /*22960*/  IMAD.MOV.U32 R11, RZ, RZ, 0x1c1f ;  /* 0x00001c1fff0b7424 */ /* 0x000fe400078e00ff */
[----:B------:R-:W-:-:S07]  /*22970*/  IMAD.MOV.U32 R15, RZ, RZ, -0x1 ;  /* 0xffffffffff0f7424 */ /* 0x000fce00078e00ff */
[----:B-1----:R-:W-:Y:S05]  /*22980*/  WARPSYNC.COLLECTIVE R15, `(.L_x_1960) ;  /* 0x000000000f087348 */ /* 0x002fea0003c00000 */
[----:B------:R0:W2:Y:S02]  /*22990*/  SHFL.IDX P6, R14, R13, R12, R11 ;  /* 0x0000000c0d0e7389 */ /* 0x0000a400000c000b */
[----:B012---:R-:W-:Y:S01]  /*229a0*/  ENDCOLLECTIVE ;  /* 0x000000000000791b */ /* 0x007fe20003800000 */
.L_x_1960:
[----:B------:R-:W-:Y:S05]  /*229b0*/  BSYNC B1 ;  /* 0x0000000000017941 */ /* 0x000fea0003800000 */
.L_x_1959:
        /* <DEDUP_REMOVED lines=8> */
.L_x_1961:
[----:B------:R-:W-:Y:S01]  /*22a40*/  MOV R13, R8 ;  /* 0x00000008000d7202 */ /* 0x000fe20000000f00 */
[----:B------:R-:W-:-:S07]  /*22a50*/  IMAD.MOV.U32 R0, RZ, RZ, R14 ;  /* 0x000000ffff007224 */ /* 0x000fce00078e000e */
[----:B------:R-:W-:Y:S05]  /*22a60*/  WARPSYNC.COLLECTIVE R15, `(.L_x_1962) ;  /* 0x000000000f087348 */ /* 0x000fea0003c00000 */
[----:B------:R0:W1:Y:S02]  /*22a70*/  SHFL.IDX P6, R14, R13, R12, R11 ;  /* 0x0000000c0d0e7389 */ /* 0x00006400000c000b */
[----:B01----:R-:W-:Y:S01]  /*22a80*/  ENDCOLLECTIVE ;  /* 0x000000000000791b */ /* 0x003fe20003800000 */
.L_x_1962:
[----:B------:R-:W-:Y:S02]  /*22a90*/  IMAD.MOV.U32 R13, RZ, RZ, R7 ;  /* 0x000000ffff0d7224 */ /* 0x000fe400078e0007 */
[----:B------:R-:W-:-:S07]  /*22aa0*/  IMAD.MOV.U32 R5, RZ, RZ, R14 ;  /* 0x000000ffff057224 */ /* 0x000fce00078e000e */
[----:B------:R-:W-:Y:S05]  /*22ab0*/  WARPSYNC.COLLECTIVE R15, `(.L_x_1963) ;  /* 0x000000000f087348 */ /* 0x000fea0003c00000 */
[----:B------:R0:W1:Y:S02]  /*22ac0*/  SHFL.IDX P6, R14, R13, R12, R11 ;  /* 0x0000000c0d0e7389 */ /* 0x00006400000c000b */
[----:B01----:R-:W-:Y:S01]  /*22ad0*/  ENDCOLLECTIVE ;  /* 0x000000000000791b */ /* 0x003fe20003800000 */
.L_x_1963:
[----:B------:R-:W-:Y:S05]  /*22ae0*/  BRA `(.L_x_1964) ;  /* 0xfffffe4800907947 */ /* 0x000fea000383ffff */
.L_x_1677:
[----:B0-----:R0:W1:Y:S02]  /*22af0*/  SYNCS.PHASECHK.TRANS64.TRYWAIT P0, [R2+URZ+0x16800], R5 ;  /* 0x01680005020075a7 */ /* 0x001064000800017f */
[----:B-1----:R-:W-:Y:S05]  /*22b00*/  @!P0 NANOSLEEP.SYNCS 0x989680 ;  /* 0x009896800000895d */ /* 0x002fea0003900000 */
[----:B------:R-:W1:Y:S02]  /*22b10*/  @!P0 SYNCS.PHASECHK.TRANS64 P0, [R2+URZ+0x16800], R5 ;  /* 0x01680005020085a7 */ /* 0x000e64000800007f */
[----:B-1----:R-:W-:Y:S05]  /*22b20*/  @!P0 BRA `(.L_x_1677) ;  /* 0xfffffffc00f08947 */ /* 0x002fea000383ffff */
[----:B------:R-:W-:Y:S05]  /*22b30*/  BRA `(.L_x_1965) ;  /* 0xfffffe4c00907947 */ /* 0x000fea000383ffff */
.L_x_1685:
[----:B------:R-:W1:Y:S01]  /*22b40*/  LDC R41, c[0x0][0x3f4] ;  /* 0x0000fd00ff297b82 */ /* 0x000e620000000800 */
[----:B------:R-:W-:Y:S01]  /*22b50*/  BSSY B1, `(.L_x_1966) ;  /* 0x0000008000017945 */ /* 0x000fe20003800000 */
[----:B------:R-:W-:Y:S02]  /*22b60*/  IMAD.MOV.U32 R13, RZ, RZ, R26 ;  /* 0x000000ffff0d7224 */ /* 0x000fe400078e001a */
[----:B------:R-:W-:Y:S02]  /*22b70*/  IMAD.MOV.U32 R12, RZ, RZ, RZ ;  /* 0x000000ffff0c7224 */ /* 0x000fe400078e00ff */
[----:B------:R-:W-:Y:S02]  /*22b80*/  IMAD.MOV.U32 R11, RZ, RZ, 0x1c1f ;  /* 0x00001c1fff0b7424 */ /* 0x000fe400078e00ff */
[----:B------:R-:W-:-:S07]  /*22b90*/  IMAD.MOV.U32 R15, RZ, RZ, -0x1 ;  /* 0xffffffffff0f7424 */ /* 0x000fce00078e00ff */
[----:B01----:R-:W-:Y:S05]  /*22ba0*/  WARPSYNC.COLLECTIVE R15, `(.L_x_1967) ;  /* 0x000000000f087348 */ /* 0x003fea0003c00000 */
[----:B0-----:R0:W2:Y:S02]  /*22bb0*/  SHFL.IDX P6, R14, R13, R12, R11 ;  /* 0x0000000c0d0e7389 */ /* 0x0010a400000c000b */
[----:B012---:R-:W-:Y:S01]  /*22bc0*/  ENDCOLLECTIVE ;  /* 0x000000000000791b */ /* 0x007fe20003800000 */
.L_x_1967:
[----:B------:R-:W-:Y:S05]  /*22bd0*/  BSYNC B1 ;  /* 0x0000000000017941 */ /* 0x000fea0003800000 */
.L_x_1966:
[----:B------:R0:W5:Y:S01]  /*22be0*/  LDL R10, [R1] ;  /* 0x00000000010a7983 */ /* 0x0001620000100800 */
[----:B------:R-:W-:Y:S01]  /*22bf0*/  IMAD.MOV.U32 R13, RZ, RZ, R25 ;  /* 0x000000ffff0d7224 */ /* 0x000fe200078e0019 */
[----:B------:R-:W-:Y:S01]  /*22c00*/  MOV R12, RZ ;  /* 0x000000ff000c7202 */ /* 0x000fe20000000f00 */
[----:B------:R-:W-:Y:S01]  /*22c10*/  IMAD.MOV.U32 R11, RZ, RZ, 0x1c1f ;  /* 0x00001c1fff0b7424 */ /* 0x000fe200078e00ff */
[----:B------:R-:W-:Y:S01]  /*22c20*/  ISETP.GE.AND P0, PT, R16, R41, PT ;  /* 0x000000291000720c */ /* 0x000fe20003f06270 */
[----:B------:R-:W-:Y:S02]  /*22c30*/  IMAD.MOV.U32 R15, RZ, RZ, -0x1 ;  /* 0xffffffffff0f7424 */ /* 0x000fe400078e00ff */
[----:B------:R-:W-:-:S10]  /*22c40*/  IMAD.MOV.U32 R0, RZ, RZ, R14 ;  /* 0x000000ffff007224 */ /* 0x000fd400078e000e */
[----:B0----5:R-:W-:Y:S05]  /*22c50*/  WARPSYNC.COLLECTIVE R15, `(.L_x_1968) ;  /* 0x000000000f087348 */ /* 0x021fea0003c00000 */
[----:B------:R1:W2:Y:S02]  /*22c60*/  SHFL.IDX P6, R14, R13, R12, R11 ;  /* 0x0000000c0d0e7389 */ /* 0x0002a400000c000b */
[----:B012--5:R-:W-:Y:S01]  /*22c70*/  ENDCOLLECTIVE ;  /* 0x000000000000791b */ /* 0x027fe20003800000 */
.L_x_1968:
[----:B------:R-:W-:Y:S02]  /*22c80*/  IMAD.MOV.U32 R13, RZ, RZ, R24 ;  /* 0x000000ffff0d7224 */ /* 0x000fe400078e0018 */
[----:B------:R-:W-:-:S07]  /*22c90*/  IMAD.MOV.U32 R3, RZ, RZ, R14 ;  /* 0x000000ffff037224 */ /* 0x000fce00078e000e */
[----:B------:R-:W-:Y:S05]  /*22ca0*/  WARPSYNC.COLLECTIVE R15, `(.L_x_1969) ;  /* 0x000000000f087348 */ /* 0x000fea0003c00000 */
[----:B------:R0:W1:Y:S02]  /*22cb0*/  SHFL.IDX P6, R14, R13, R12, R11 ;  /* 0x0000000c0d0e7389 */ /* 0x00006400000c000b */
[----:B01----:R-:W-:Y:S01]  /*22cc0*/  ENDCOLLECTIVE ;  /* 0x000000000000791b */ /* 0x003fe20003800000 */
.L_x_1969:
[----:B------:R-:W-:Y:S02]  /*22cd0*/  IMAD.MOV.U32 R13, RZ, RZ, R27 ;  /* 0x000000ffff0d7224 */ /* 0x000fe400078e001b */
[----:B------:R-:W-:-:S07]  /*22ce0*/  IMAD.MOV.U32 R4, RZ, RZ, R14 ;  /* 0x000000ffff047224 */ /* 0x000fce00078e000e */
[----:B------:R-:W-:Y:S05]  /*22cf0*/  WARPSYNC.COLLECTIVE R15, `(.L_x_1970) ;  /* 0x000000000f087348 */ /* 0x000fea0003c00000 */
[----:B------:R0:W1:Y:S02]  /*22d00*/  SHFL.IDX P6, R14, R13, R12, R11 ;  /* 0x0000000c0d0e7389 */ /* 0x00006400000c000b */
[----:B01----:R-:W-:Y:S01]  /*22d10*/  ENDCOLLECTIVE ;  /* 0x000000000000791b */ /* 0x003fe20003800000 */
.L_x_1970:
[----:B------:R-:W-:-:S05]  /*22d20*/  IMAD R32, R10, R32, RZ ;  /* 0x000000200a207224 */ /* 0x000fca00078e02ff */
[----:B------:R-:W-:-:S13]  /*22d30*/  ISETP.GE.OR P1, PT, R39, R32, P0 ;  /* 0x000000202700720c */ /* 0x000fda0000726670 */
[C---:B------:R-:W-:Y:S01]  /*22d40*/  @!P1 IMAD.SHL.U32 R5, R16.reuse, 0x2, RZ ;  /* 0x0000000210059824 */ /* 0x040fe200078e00ff */
[----:B------:R-:W-:-:S04]  /*22d50*/  @!P1 SHF.L.U64.HI R21, R16, 0x1, R17 ;  /* 0x0000000110159819 */ /* 0x000fc80000010211 */
[----:B------:R-:W-:-:S05]  /*22d60*/  @!P1 IADD3 R6, P2, R3, R5, RZ ;  /* 0x0000000503069210 */ /* 0x000fca0007f5e0ff */
[----:B------:R-:W-:-:S05]  /*22d70*/  @!P1 IMAD.X R7, R0, 0x1, R21, P2 ;  /* 0x0000000100079824 */ /* 0x000fca00010e0615 */
[----:B------:R-:W2:Y:S01]  /*22d80*/  @!P1 LD.E.128 R8, desc[UR42][R6.64] ;  /* 0x0000002a06089980 */ /* 0x000ea2000c101d00 */
[----:B------:R-:W-:-:S04]  /*22d90*/  @!P1 IADD3 R14, P2, R14, R5, RZ ;  /* 0x000000050e0e9210 */ /* 0x000fc80007f5e0ff */
[----:B------:R-:W-:-:S05]  /*22da0*/  @!P1 IADD3.X R3, R4, R21, RZ, P2, !PT ;  /* 0x0000001504039210 */ /* 0x000fca00017fe4ff */
[----:B------:R-:W-:-:S05]  /*22db0*/  @!P1 IMAD.MOV.U32 R15, RZ, RZ, R3 ;  /* 0x000000ffff0f9224 */ /* 0x000fca00078e0003 */
[----:B------:R0:W5:Y:S01]  /*22dc0*/  @!P1 LD.E.128 R4, desc[UR42][R14.64] ;  /* 0x0000002a0e049980 */ /* 0x000162000c101d00 */
[----:B------:R-:W-:Y:S01]  /*22dd0*/  CS2R R36, SRZ ;  /* 0x0000000000247805 */ /* 0x000fe2000001ff00 */
[----:B------:R-:W-:Y:S01]  /*22de0*/  IMAD.MOV.U32 R13, RZ, RZ, R26 ;  /* 0x000000ffff0d7224 */ /* 0x000fe200078e001a */
[----:B------:R-:W-:Y:S02]  /*22df0*/  MOV R12, 0x1 ;  /* 0x00000001000c7802 */ /* 0x000fe40000000f00 */
[----:B------:R-:W-:Y:S02]  /*22e00*/  CS2R R34, SRZ ;  /* 0x0000000000227805 */ /* 0x000fe4000001ff00 */
[----:B------:R-:W-:Y:S02]  /*22e10*/  CS2R R28, SRZ ;  /* 0x00000000001c7805 */ /* 0x000fe4000001ff00 */
[----:B------:R-:W-:Y:S01]  /*22e20*/  CS2R R20, SRZ ;  /* 0x0000000000147805 */ /* 0x000fe2000001ff00 */
[----:B0-----:R-:W-:-:S02]  /*22e30*/  IMAD.MOV.U32 R15, RZ, RZ, -0x1 ;  /* 0xffffffffff0f7424 */ /* 0x001fc400078e00ff */
[----:B--2---:R-:W-:Y:S02]  /*22e40*/  @!P1 IMAD.MOV.U32 R37, RZ, RZ, R11 ;  /* 0x000000ffff259224 */ /* 0x004fe400078e000b */
[----:B------:R-:W-:Y:S02]  /*22e50*/  IMAD.MOV.U32 R11, RZ, RZ, 0x1c1f ;  /* 0x00001c1fff0b7424 */ /* 0x000fe400078e00ff */
[----:B------:R-:W-:Y:S02]  /*22e60*/  @!P1 IMAD.MOV.U32 R34, RZ, RZ, R8 ;  /* 0x000000ffff229224 */ /* 0x000fe400078e0008 */
[----:B------:R-:W-:-:S07]  /*22e70*/  @!P1 IMAD.MOV.U32 R35, RZ, RZ, R9 ;  /* 0x000000ffff239224 */ /* 0x000fce00078e0009 */
[----:B-----5:R-:W-:Y:S05]  /*22e80*/  WARPSYNC.COLLECTIVE R15, `(.L_x_1971) ;  /* 0x000000000f087348 */ /* 0x020fea0003c00000 */
[----:B------:R0:W1:Y:S02]  /*22e90*/  SHFL.IDX P6, R14, R13, R12, R11 ;  /* 0x0000000c0d0e7389 */ /* 0x00006400000c000b */
[----:B01---5:R-:W-:Y:S01]  /*22ea0*/  ENDCOLLECTIVE ;  /* 0x000000000000791b */ /* 0x023fe20003800000 */
.L_x_1971:
[----:B------:R-:W-:Y:S02]  /*22eb0*/  IMAD.MOV.U32 R0, RZ, RZ, R34 ;  /* 0x000000ffff007224 */ /* 0x000fe400078e0022 */
[----:B------:R-:W-:Y:S02]  /*22ec0*/  IMAD.MOV.U32 R3, RZ, RZ, R35 ;  /* 0x000000ffff037224 */ /* 0x000fe400078e0023 */
[----:B------:R-:W-:Y:S01]  /*22ed0*/  @!P1 IMAD.MOV.U32 R36, RZ, RZ, R10 ;  /* 0x000000ffff249224 */ /* 0x000fe200078e000a */
[----:B------:R-:W-:Y:S01]  /*22ee0*/  PRMT R42, R0, 0x7610, R42 ;  /* 0x00007610002a7816 */ /* 0x000fe2000000002a */
[----:B------:R-:W-:Y:S01]  /*22ef0*/  IMAD.MOV.U32 R9, RZ, RZ, R37 ;  /* 0x000000ffff097224 */ /* 0x000fe200078e0025 */
[----:B------:R-:W-:Y:S01]  /*22f00*/  PRMT R43, R3, 0x7610, R43 ;  /* 0x00007610032b7816 */ /* 0x000fe2000000002b */
[----:B------:R-:W-:Y:S01]  /*22f10*/  @!P1 IMAD.MOV.U32 R28, RZ, RZ, R4 ;  /* 0x000000ffff1c9224 */ /* 0x000fe200078e0004 */
[----:B------:R-:W-:Y:S01]  /*22f20*/  MOV R8, R36 ;  /* 0x0000002400087202 */ /* 0x000fe20000000f00 */
[----:B------:R-:W-:-:S02]  /*22f30*/  @!P1 IMAD.MOV.U32 R29, RZ, RZ, R5 ;  /* 0x000000ffff1d9224 */ /* 0x000fc400078e0005 */
[----:B------:R-:W-:Y:S01]  /*22f40*/  @!P1 IMAD.MOV.U32 R20, RZ, RZ, R6 ;  /* 0x000000ffff149224 */ /* 0x000fe200078e0006 */
[----:B------:R-:W-:Y:S01]  /*22f50*/  PRMT R31, R8, 0x5410, R9 ;  /* 0x00005410081f7816 */ /* 0x000fe20000000009 */
[----:B------:R-:W-:Y:S02]  /*22f60*/  IMAD.MOV.U32 R13, RZ, RZ, R25 ;  /* 0x000000ffff0d7224 */ /* 0x000fe400078e0019 */
[----:B------:R-:W-:Y:S02]  /*22f70*/  @!P1 IMAD.MOV.U32 R21, RZ, RZ, R7 ;  /* 0x000000ffff159224 */ /* 0x000fe400078e0007 */
[----:B------:R-:W-:Y:S02]  /*22f80*/  IMAD.MOV.U32 R4, RZ, RZ, R28 ;  /* 0x000000ffff047224 */ /* 0x000fe400078e001c */
[----:B------:R-:W-:Y:S01]  /*22f90*/  IMAD.MOV.U32 R5, RZ, RZ, R29 ;  /* 0x000000ffff057224 */ /* 0x000fe200078e001d */
[----:B------:R-:W-:Y:S01]  /*22fa0*/  MOV R7, R21 ;  /* 0x0000001500077202 */ /* 0x000fe20000000f00 */
[----:B------:R-:W-:-:S02]  /*22fb0*/  IMAD.MOV.U32 R6, RZ, RZ, R20 ;  /* 0x000000ffff067224 */ /* 0x000fc400078e0014 */
[----:B------:R-:W-:Y:S01]  /*22fc0*/  IMAD.MOV.U32 R0, RZ, RZ, R14 ;  /* 0x000000ffff007224 */ /* 0x000fe200078e000e */
[----:B------:R-:W-:-:S07]  /*22fd0*/  PRMT R45, R5, 0x7610, R45 ;  /* 0x00007610052d7816 */ /* 0x000fce000000002d */
[----:B------:R-:W-:Y:S05]  /*22fe0*/  WARPSYNC.COLLECTIVE R15, `(.L_x_1972) ;  /* 0x000000000f087348 */ /* 0x000fea0003c00000 */
[----:B------:R0:W1:Y:S02]  /*22ff0*/  SHFL.IDX P6, R14, R13, R12, R11 ;  /* 0x0000000c0d0e7389 */ /* 0x00006400000c000b */
[----:B01----:R-:W-:Y:S01]  /*23000*/  ENDCOLLECTIVE ;  /* 0x000000000000791b */ /* 0x003fe20003800000 */
.L_x_1972:
[----:B------:R-:W-:Y:S02]  /*23010*/  PRMT R56, R4, 0x5410, R6 ;  /* 0x0000541004387816 */ /* 0x000fe40000000006 */
[----:B------:R-:W-:Y:S02]  /*23020*/  CS2R R4, SRZ ;  /* 0x0000000000047805 */ /* 0x000fe4000001ff00 */
[----:B------:R-:W-:Y:S01]  /*23030*/  PRMT R42, R42, 0x5410, R7 ;  /* 0x000054102a2a7816 */ /* 0x000fe20000000007 */
[----:B------:R-:W-:Y:S02]  /*23040*/  IMAD.MOV.U32 R13, RZ, RZ, R24 ;  /* 0x000000ffff0d7224 */ /* 0x000fe400078e0018 */
[----:B------:R-:W-:-:S07]  /*23050*/  IMAD.MOV.U32 R3, RZ, RZ, R14 ;  /* 0x000000ffff037224 */ /* 0x000fce00078e000e */
[----:B------:R-:W-:Y:S05]  /*23060*/  WARPSYNC.COLLECTIVE R15, `(.L_x_1973) ;  /* 0x000000000f087348 */ /* 0x000fea0003c00000 */
[----:B------:R0:W1:Y:S02]  /*23070*/  SHFL.IDX P6, R14, R13, R12, R11 ;  /* 0x0000000c0d0e7389 */ /* 0x00006400000c000b */
[----:B01----:R-:W-:Y:S01]  /*23080*/  ENDCOLLECTIVE ;  /* 0x000000000000791b */ /* 0x003fe20003800000 */
.L_x_1973:
[----:B------:R-:W-:Y:S02]  /*23090*/  IMAD.MOV.U32 R13, RZ, RZ, R27 ;  /* 0x000000ffff0d7224 */ /* 0x000fe400078e001b */
[----:B------:R-:W-:-:S07]  /*230a0*/  IMAD.MOV.U32 R24, RZ, RZ, R14 ;  /* 0x000000ffff187224 */ /* 0x000fce00078e000e */
[----:B------:R-:W-:Y:S05]  /*230b0*/  WARPSYNC.COLLECTIVE R15, `(.L_x_1974) ;  /* 0x000000000f087348 */ /* 0x000fea0003c00000 */
[----:B------:R0:W1:Y:S02]  /*230c0*/  SHFL.IDX P6, R14, R13, R12, R11 ;  /* 0x0000000c0d0e7389 */ /* 0x00006400000c000b */
[----:B01----:R-:W-:Y:S01]  /*230d0*/  ENDCOLLECTIVE ;  /* 0x000000000000791b */ /* 0x003fe20003800000 */
.L_x_1974:
[----:B------:R-:W-:Y:S05]  /*230e0*/  BRA `(.L_x_1975) ;  /* 0xfffffe5800947947 */ /* 0x000fea000383ffff */
.L_x_1689:
[----:B0-----:R0:W1:Y:S02]  /*230f0*/  SYNCS.PHASECHK.TRANS64.TRYWAIT P1, [R2+URZ+0x16800], R3 ;  /* 0x01680003020075a7 */ /* 0x001064000802017f */
[----:B-1----:R-:W-:Y:S05]  /*23100*/  @!P1 NANOSLEEP.SYNCS 0x989680 ;  /* 0x009896800000995d */ /* 0x002fea0003900000 */
[----:B------:R-:W1:Y:S02]  /*23110*/  @!P1 SYNCS.PHASECHK.TRANS64 P1, [R2+URZ+0x16800], R3 ;  /* 0x01680003020095a7 */ /* 0x000e64000802007f */
[----:B-1----:R-:W-:Y:S05]  /*23120*/  @!P1 BRA `(.L_x_1689) ;  /* 0xfffffffc00f09947 */ /* 0x002fea000383ffff */
[----:B------:R-:W-:Y:S05]  /*23130*/  BRA `(.L_x_1976) ;  /* 0xfffffe5c00547947 */ /* 0x000fea000383ffff */
.L_x_1695:
[----:B-1----:R1:W3:Y:S02]  /*23140*/  SYNCS.PHASECHK.TRANS64.TRYWAIT P1, [R0+URZ+0x16830], R5 ;  /* 0x01683005000075a7 */ /* 0x0022e4000802017f */
[----:B---3--:R-:W-:Y:S05]  /*23150*/  @!P1 NANOSLEEP.SYNCS 0x989680 ;  /* 0x009896800000995d */ /* 0x008fea0003900000 */
[----:B------:R-:W3:Y:S02]  /*23160*/  @!P1 SYNCS.PHASECHK.TRANS64 P1, [R0+URZ+0x16830], R5 ;  /* 0x01683005000095a7 */ /* 0x000ee4000802007f */
[----:B---3--:R-:W-:Y:S05]  /*23170*/  @!P1 BRA `(.L_x_1695) ;  /* 0xfffffffc00f09947 */ /* 0x008fea000383ffff */
[----:B------:R-:W-:Y:S05]  /*23180*/  BRA `(.L_x_1694) ;  /* 0xfffffe6800d07947 */ /* 0x000fea000383ffff */
.L_x_1714:
[----:B-1----:R1:W2:Y:S02]  /*23190*/  SYNCS.PHASECHK.TRANS64.TRYWAIT P4, [R9+URZ+0x16830], R8 ;  /* 0x01683008090075a7 */ /* 0x0022a4000808017f */
[----:B--2---:R-:W-:Y:S05]  /*231a0*/  @!P4 NANOSLEEP.SYNCS 0x989680 ;  /* 0x009896800000c95d */ /* 0x004fea0003900000 */
[----:B------:R-:W2:Y:S02]  /*231b0*/  @!P4 SYNCS.PHASECHK.TRANS64 P4, [R9+URZ+0x16830], R8 ;  /* 0x016830080900c5a7 */ /* 0x000ea4000808007f */
[----:B--2---:R-:W-:Y:S05]  /*231c0*/  @!P4 BRA `(.L_x_1714) ;  /* 0xfffffffc00f0c947 */ /* 0x004fea000383ffff */
[----:B------:R-:W-:Y:S05]  /*231d0*/  BRA `(.L_x_1713) ;  /* 0xfffffea400787947 */ /* 0x000fea000383ffff */
.L_x_1718:
[----:B-1----:R1:W2:Y:S02]  /*231e0*/  SYNCS.PHASECHK.TRANS64.TRYWAIT P3, [R9+URZ+0x16850], R8 ;  /* 0x01685008090075a7 */ /* 0x0022a4000806017f */
[----:B--2---:R-:W-:Y:S05]  /*231f0*/  @!P3 NANOSLEEP.SYNCS 0x989680 ;  /* 0x009896800000b95d */ /* 0x004fea0003900000 */
[----:B------:R-:W2:Y:S02]  /*23200*/  @!P3 SYNCS.PHASECHK.TRANS64 P3, [R9+URZ+0x16850], R8 ;  /* 0x016850080900b5a7 */ /* 0x000ea4000806007f */
[----:B--2---:R-:W-:Y:S05]  /*23210*/  @!P3 BRA `(.L_x_1718) ;  /* 0xfffffffc00f0b947 */ /* 0x004fea000383ffff */
[----:B------:R-:W-:Y:S05]  /*23220*/  BRA `(.L_x_1715) ;  /* 0xfffffea8003c7947 */ /* 0x000fea000383ffff */
.L_x_1739:
[----:B-1----:R1:W2:Y:S02]  /*23230*/  SYNCS.PHASECHK.TRANS64.TRYWAIT P2, [R9+URZ+0x16830], R12 ;  /* 0x0168300c090075a7 */ /* 0x0022a4000804017f */
[----:B--2---:R-:W-:Y:S05]  /*23240*/  @!P2 NANOSLEEP.SYNCS 0x989680 ;  /* 0x009896800000a95d */ /* 0x004fea0003900000 */
[----:B------:R-:W2:Y:S02]  /*23250*/  @!P2 SYNCS.PHASECHK.TRANS64 P2, [R9+URZ+0x16830], R12 ;  /* 0x0168300c0900a5a7 */ /* 0x000ea4000804007f */
[----:B--2---:R-:W-:Y:S05]  /*23260*/  @!P2 BRA `(.L_x_1739) ;  /* 0xfffffffc00f0a947 */ /* 0x004fea000383ffff */
[----:B------:R-:W-:Y:S05]  /*23270*/  BRA `(.L_x_1738) ;  /* 0xfffffee000107947 */ /* 0x000fea000383ffff */
.L_x_1743:
[----:B-1----:R1:W2:Y:S02]  /*23280*/  SYNCS.PHASECHK.TRANS64.TRYWAIT P1, [R9+URZ+0x16850], R8 ;  /* 0x01685008090075a7 */ /* 0x0022a4000802017f */
[----:B--2---:R-:W-:Y:S05]  /*23290*/  @!P1 NANOSLEEP.SYNCS 0x989680 ;  /* 0x009896800000995d */ /* 0x004fea0003900000 */
[----:B------:R-:W2:Y:S02]  /*232a0*/  @!P1 SYNCS.PHASECHK.TRANS64 P1, [R9+URZ+0x16850], R8 ;  /* 0x01685008090095a7 */ /* 0x000ea4000802007f */
[----:B--2---:R-:W-:Y:S05]  /*232b0*/  @!P1 BRA `(.L_x_1743) ;  /* 0xfffffffc00f09947 */ /* 0x004fea000383ffff */
[----:B------:R-:W-:Y:S05]  /*232c0*/  BRA `(.L_x_1740) ;  /* 0xfffffee000e07947 */ /* 0x000fea000383ffff */
.L_x_1752:
[----:B-1----:R1:W2:Y:S02]  /*232d0*/  SYNCS.PHASECHK.TRANS64.TRYWAIT P2, [R9+URZ+0x16830], R12 ;  /* 0x0168300c090075a7 */ /* 0x0022a4000804017f */
[----:B--2---:R-:W-:Y:S05]  /*232e0*/  @!P2 NANOSLEEP.SYNCS 0x989680 ;  /* 0x009896800000a95d */ /* 0x004fea0003900000 */
[----:B------:R-:W2:Y:S02]  /*232f0*/  @!P2 SYNCS.PHASECHK.TRANS64 P2, [R9+URZ+0x16830], R12 ;  /* 0x0168300c0900a5a7 */ /* 0x000ea4000804007f */
[----:B--2---:R-:W-:Y:S05]  /*23300*/  @!P2 BRA `(.L_x_1752) ;  /* 0xfffffffc00f0a947 */ /* 0x004fea000383ffff */
[----:B------:R-:W-:Y:S05]  /*23310*/  BRA `(.L_x_1751) ;  /* 0xffffff0400e07947 */ /* 0x000fea000383ffff */
.L_x_1756:
[----:B-1----:R1:W2:Y:S02]  /*23320*/  SYNCS.PHASECHK.TRANS64.TRYWAIT P1, [R9+URZ+0x16850], R8 ;  /* 0x01685008090075a7 */ /* 0x0022a4000802017f */
[----:B--2---:R-:W-:Y:S05]  /*23330*/  @!P1 NANOSLEEP.SYNCS 0x989680 ;  /* 0x009896800000995d */ /* 0x004fea0003900000 */
[----:B------:R-:W2:Y:S02]  /*23340*/  @!P1 SYNCS.PHASECHK.TRANS64 P1, [R9+URZ+0x16850], R8 ;  /* 0x01685008090095a7 */ /* 0x000ea4000802007f */
[----:B--2---:R-:W-:Y:S05]  /*23350*/  @!P1 BRA `(.L_x_1756) ;  /* 0xfffffffc00f09947 */ /* 0x004fea000383ffff */
[----:B------:R-:W-:Y:S05]  /*23360*/  BRA `(.L_x_1753) ;  /* 0xffffff0800b07947 */ /* 0x000fea000383ffff */
.L_x_1771:
[----:B-1----:R1:W2:Y:S02]  /*23370*/  SYNCS.PHASECHK.TRANS64.TRYWAIT P1, [R11+URZ+0x16850], R0 ;  /* 0x016850000b0075a7 */ /* 0x0022a4000802017f */
[----:B--2---:R-:W-:Y:S05]  /*23380*/  @!P1 NANOSLEEP.SYNCS 0x989680 ;  /* 0x009896800000995d */ /* 0x004fea0003900000 */
[----:B------:R-:W2:Y:S02]  /*23390*/  @!P1 SYNCS.PHASECHK.TRANS64 P1, [R11+URZ+0x16850], R0 ;  /* 0x016850000b0095a7 */ /* 0x000ea4000802007f */
[----:B--2---:R-:W-:Y:S05]  /*233a0*/  @!P1 BRA `(.L_x_1771) ;  /* 0xfffffffc00f09947 */ /* 0x004fea000383ffff */
[----:B------:R-:W-:Y:S05]  /*233b0*/  BRA `(.L_x_1770) ;  /* 0xffffff3c00a07947 */ /* 0x000fea000383ffff */
.L_x_1777:
[----:B------:R-:W-:Y:S02]  /*233c0*/  IMAD.MOV.U32 R13, RZ, RZ, R41 ;  /* 0x000000ffff0d7224 */ /* 0x000fe400078e0029 */
[----:B------:R-:W-:Y:S02]  /*233d0*/  IMAD.MOV.U32 R12, RZ, RZ, RZ ;  /* 0x000000ffff0c7224 */ /* 0x000fe400078e00ff */
[----:B------:R-:W-:Y:S02]  /*233e0*/  IMAD.MOV.U32 R11, RZ, RZ, 0x181f ;  /* 0x0000181fff0b7424 */ /* 0x000fe400078e00ff */
[----:B------:R-:W-:Y:S02]  /*233f0*/  IMAD.MOV.U32 R15, RZ, RZ, -0x1 ;  /* 0xffffffffff0f7424 */ /* 0x000fe400078e00ff */
[----:B------:R-:W-:-:S07]  /*23400*/  IMAD.IADD R42, R42, 0x1, R51 ;  /* 0x000000012a2a7824 */ /* 0x000fce00078e0233 */
[----:B-----5:R-:W-:Y:S05]  /*23410*/  WARPSYNC.COLLECTIVE R15, `(.L_x_1977) ;  /* 0x000000000f087348 */ /* 0x020fea0003c00000 */
[----:B------:R0:W1:Y:S02]  /*23420*/  SHFL.IDX P6, R14, R13, R12, R11 ;  /* 0x0000000c0d0e7389 */ /* 0x00006400000c000b */
[----:B01---5:R-:W-:Y:S01]  /*23430*/  ENDCOLLECTIVE ;  /* 0x000000000000791b */ /* 0x023fe20003800000 */
.L_x_1977:
[----:B------:R-:W-:Y:S01]  /*23440*/  IADD3 R20, R42, 0x30, RZ ;  /* 0x000000302a147810 */ /* 0x000fe20007ffe0ff */
[----:B------:R-:W-:Y:S02]  /*23450*/  IMAD.MOV.U32 R13, RZ, RZ, R40 ;  /* 0x000000ffff0d7224 */ /* 0x000fe400078e0028 */
[----:B------:R-:W-:-:S07]  /*23460*/  IMAD.MOV.U32 R0, RZ, RZ, R14 ;  /* 0x000000ffff007224 */ /* 0x000fce00078e000e */
[----:B------:R-:W-:Y:S05]  /*23470*/  WARPSYNC.COLLECTIVE R15, `(.L_x_1978) ;  /* 0x000000000f087348 */ /* 0x000fea0003c00000 */
[----:B------:R0:W1:Y:S02]  /*23480*/  SHFL.IDX P6, R14, R13, R12, R11 ;  /* 0x0000000c0d0e7389 */ /* 0x00006400000c000b */
[----:B01----:R-:W-:Y:S01]  /*23490*/  ENDCOLLECTIVE ;  /* 0x000000000000791b */ /* 0x003fe20003800000 */
.L_x_1978:
[----:B------:R-:W-:Y:S02]  /*234a0*/  ULDC UR4, c[0x0][0xac8] ;  /* 0x0002b20000047ab9 */ /* 0x000fe40000000800 */
[----:B------:R-:W-:-:S04]  /*234b0*/  ISETP.GE.AND P0, PT, R43, UR4, PT ;  /* 0x000000042b007c0c */ /* 0x000fc8000bf06270 */
[-C--:B------:R-:W-:Y:S01]  /*234c0*/  ISETP.GE.OR P4, PT, R20, R45.reuse, P0 ;  /* 0x0000002d1400720c */ /* 0x080fe20000786670 */
[C---:B------:R-:W-:Y:S01]  /*234d0*/  VIADD R20, R42.reuse, 0x60 ;  /* 0x000000602a147836 */ /* 0x040fe20000000000 */
[----:B------:R-:W-:-:S04]  /*234e0*/  ISETP.GE.OR P3, PT, R42, R45, P0 ;  /* 0x0000002d2a00720c */ /* 0x000fc80000766670 */
[----:B------:R-:W-:Y:S01]  /*234f0*/  ISETP.GE.OR P2, PT, R20, R45, P0 ;  /* 0x0000002d1400720c */ /* 0x000fe20000746670 */
[----:B------:R-:W-:Y:S01]  /*23500*/  IMAD.MOV.U32 R13, RZ, RZ, R41 ;  /* 0x000000ffff0d7224 */ /* 0x000fe200078e0029 */
[----:B------:R-:W-:Y:S01]  /*23510*/  MOV R12, 0x1 ;  /* 0x00000001000c7802 */ /* 0x000fe20000000f00 */
[----:B------:R-:W-:-:S10]  /*23520*/  IMAD.MOV.U32 R3, RZ, RZ, R14 ;  /* 0x000000ffff037224 */ /* 0x000fd400078e000e */
[----:B------:R-:W-:Y:S05]  /*23530*/  WARPSYNC.COLLECTIVE R15, `(.L_x_1979) ;  /* 0x000000000f087348 */ /* 0x000fea0003c00000 */
[----:B------:R0:W1:Y:S02]  /*23540*/  SHFL.IDX P6, R14, R13, R12, R11 ;  /* 0x0000000c0d0e7389 */ /* 0x00006400000c000b */
[----:B01----:R-:W-:Y:S01]  /*23550*/  ENDCOLLECTIVE ;  /* 0x000000000000791b */ /* 0x003fe20003800000 */
.L_x_1979:
[----:B------:R-:W-:-:S04]  /*23560*/  @!P3 LEA R32, P5, R43, R3, 0x1 ;  /* 0x000000032b20b211 */ /* 0x000fc800078a08ff */
[----:B------:R-:W-:Y:S01]  /*23570*/  @!P3 LEA.HI.X R3, R43, R0, R44, 0x1, P5 ;  /* 0x000000002b03b211 */ /* 0x000fe200028f0c2c */
[----:B------:R-:W-:Y:S02]  /*23580*/  IMAD.MOV.U32 R13, RZ, RZ, R40 ;  /* 0x000000ffff0d7224 */ /* 0x000fe400078e0028 */
[----:B------:R-:W-:-:S07]  /*23590*/  IMAD.MOV.U32 R8, RZ, RZ, R14 ;  /* 0x000000ffff087224 */ /* 0x000fce00078e000e */
[----:B------:R-:W-:Y:S05]  /*235a0*/  WARPSYNC.COLLECTIVE R15, `(.L_x_1980) ;  /* 0x000000000f087348 */ /* 0x000fea0003c00000 */
[----:B------:R0:W1:Y:S02]  /*235b0*/  SHFL.IDX P6, R14, R13, R12, R11 ;  /* 0x0000000c0d0e7389 */ /* 0x00006400000c000b */
[----:B01----:R-:W-:Y:S01]  /*235c0*/  ENDCOLLECTIVE ;  /* 0x000000000000791b */ /* 0x003fe20003800000 */
.L_x_1980:
[----:B------:R-:W-:Y:S02]  /*235d0*/  IMAD.MOV.U32 R13, RZ, RZ, R41 ;  /* 0x000000ffff0d7224 */ /* 0x000fe400078e0029 */
[----:B------:R-:W-:Y:S02]  /*235e0*/  IMAD.MOV.U32 R12, RZ, RZ, 0x2 ;  /* 0x00000002ff0c7424 */ /* 0x000fe400078e00ff */
[----:B------:R-:W-:-:S07]  /*235f0*/  IMAD.MOV.U32 R9, RZ, RZ, R14 ;  /* 0x000000ffff097224 */ /* 0x000fce00078e000e */
[----:B------:R-:W-:Y:S05]  /*23600*/  WARPSYNC.COLLECTIVE R15, `(.L_x_1981) ;  /* 0x000000000f087348 */ /* 0x000fea0003c00000 */
[----:B------:R0:W1:Y:S02]  /*23610*/  SHFL.IDX P6, R14, R13, R12, R11 ;  /* 0x0000000c0d0e7389 */ /* 0x00006400000c000b */
[----:B01----:R-:W-:Y:S01]  /*23620*/  ENDCOLLECTIVE ;  /* 0x000000000000791b */ /* 0x003fe20003800000 */
.L_x_1981:
        /* <DEDUP_REMOVED lines=11> */
.L_x_1982:
[----:B------:R-:W-:Y:S02]  /*236e0*/  IMAD.MOV.U32 R13, RZ, RZ, R41 ;  /* 0x000000ffff0d7224 */ /* 0x000fe400078e0029 */
[----:B------:R-:W-:Y:S01]  /*236f0*/  IMAD.MOV.U32 R12, RZ, RZ, 0x3 ;  /* 0x00000003ff0c7424 */ /* 0x000fe200078e00ff */
[----:B------:R-:W-:-:S13]  /*23700*/  @!P2 LEA R46, P5, R43, R14, 0x1 ;  /* 0x0000000e2b2ea211 */ /* 0x000fda00078a08ff */
[----:B------:R-:W-:Y:S05]  /*23710*/  WARPSYNC.COLLECTIVE R15, `(.L_x_1983) ;  /* 0x000000000f087348 */ /* 0x000fea0003c00000 */
[----:B------:R0:W1:Y:S02]  /*23720*/  SHFL.IDX P6, R14, R13, R12, R11 ;  /* 0x0000000c0d0e7389 */ /* 0x00006400000c000b */
[----:B01----:R-:W-:Y:S01]  /*23730*/  ENDCOLLECTIVE ;  /* 0x000000000000791b */ /* 0x003fe20003800000 */
.L_x_1983:
        /* <DEDUP_REMOVED lines=9> */
.L_x_1984:
[----:B------:R-:W-:Y:S05]  /*237d0*/  BRA `(.L_x_1985) ;  /* 0xffffff5000d87947 */ /* 0x000fea000383ffff */
.L_x_1779:
[----:B------:R-:W-:Y:S02]  /*237e0*/  IMAD.MOV.U32 R13, RZ, RZ, R4 ;  /* 0x000000ffff0d7224 */ /* 0x000fe400078e0004 */
[----:B------:R-:W-:Y:S02]  /*237f0*/  IMAD.MOV.U32 R12, RZ, RZ, RZ ;  /* 0x000000ffff0c7224 */ /* 0x000fe400078e00ff */
[----:B------:R-:W-:Y:S02]  /*23800*/  IMAD.MOV.U32 R11, RZ, RZ, 0x1c1f ;  /* 0x00001c1fff0b7424 */ /* 0x000fe400078e00ff */
[----:B------:R-:W-:-:S07]  /*23810*/  IMAD.MOV.U32 R15, RZ, RZ, -0x1 ;  /* 0xffffffffff0f7424 */ /* 0x000fce00078e00ff */
[----:B------:R-:W-:Y:S05]  /*23820*/  WARPSYNC.COLLECTIVE R15, `(.L_x_1986) ;  /* 0x000000000f087348 */ /* 0x000fea0003c00000 */
[----:B------:R0:W1:Y:S02]  /*23830*/  SHFL.IDX P6, R14, R13, R12, R11 ;  /* 0x0000000c0d0e7389 */ /* 0x00006400000c000b */
[----:B01----:R-:W-:Y:S01]  /*23840*/  ENDCOLLECTIVE ;  /* 0x000000000000791b */ /* 0x003fe20003800000 */
.L_x_1986:
[----:B------:R-:W-:Y:S02]  /*23850*/  IMAD.MOV.U32 R13, RZ, RZ, R3 ;  /* 0x000000ffff0d7224 */ /* 0x000fe400078e0003 */
[----:B------:R-:W-:-:S07]  /*23860*/  IMAD.MOV.U32 R0, RZ, RZ, R14 ;  /* 0x000000ffff007224 */ /* 0x000fce00078e000e */
[----:B------:R-:W-:Y:S05]  /*23870*/  WARPSYNC.COLLECTIVE R15, `(.L_x_1987) ;  /* 0x000000000f087348 */ /* 0x000fea0003c00000 */
[----:B------:R0:W1:Y:S02]  /*23880*/  SHFL.IDX P6, R14, R13, R12, R11 ;  /* 0x0000000c0d0e7389 */ /* 0x00006400000c000b */
[----:B01----:R-:W-:Y:S01]  /*23890*/  ENDCOLLECTIVE ;  /* 0x000000000000791b */ /* 0x003fe20003800000 */
.L_x_1987:
[----:B------:R-:W-:Y:S05]  /*238a0*/  BRA `(.L_x_1988) ;  /* 0xffffff5400b47947 */ /* 0x000fea000383ffff */
.L_x_1782:
        /* <DEDUP_REMOVED lines=8> */
.L_x_1990:
[----:B------:R-:W-:Y:S05]  /*23930*/  BSYNC B1 ;  /* 0x0000000000017941 */ /* 0x000fea0003800000 */
.L_x_1989:
        /* <DEDUP_REMOVED lines=8> */
.L_x_1991:
[----:B------:R-:W-:Y:S05]  /*239c0*/  BRA `(.L_x_1992) ;  /* 0xffffff5800107947 */ /* 0x000fea000383ffff */
.L_x_1786:
[----:B------:R-:W-:Y:S01]  /*239d0*/  IMAD.MOV.U32 R13, RZ, RZ, R20 ;  /* 0x000000ffff0d7224 */ /* 0x000fe200078e0014 */
[----:B------:R-:W-:Y:S01]  /*239e0*/  MOV R11, 0x181f ;  /* 0x0000181f000b7802 */ /* 0x000fe20000000f00 */
[----:B------:R-:W-:Y:S02]  /*239f0*/  IMAD.MOV.U32 R12, RZ, RZ, RZ ;  /* 0x000000ffff0c7224 */ /* 0x000fe400078e00ff */
[----:B------:R-:W-:Y:S02]  /*23a00*/  IMAD.MOV.U32 R15, RZ, RZ, -0x1 ;  /* 0xffffffffff0f7424 */ /* 0x000fe400078e00ff */
[----:B------:R-:W-:Y:S02]  /*23a10*/  IMAD R21, R24, R25, RZ ;  /* 0x0000001918157224 */ /* 0x000fe400078e02ff */
[----:B------:R-:W-:-:S07]  /*23a20*/  IMAD.IADD R24, R42, 0x1, R28 ;  /* 0x000000012a187824 */ /* 0x000fce00078e021c */
[----:B01----:R-:W-:Y:S05]  /*23a30*/  WARPSYNC.COLLECTIVE R15, `(.L_x_1993) ;  /* 0x000000000f087348 */ /* 0x003fea0003c00000 */
[----:B------:R2:W3:Y:S02]  /*23a40*/  SHFL.IDX P6, R14, R13, R12, R11 ;  /* 0x0000000c0d0e7389 */ /* 0x0004e400000c000b */
[----:B0123--:R-:W-:Y:S01]  /*23a50*/  ENDCOLLECTIVE ;  /* 0x000000000000791b */ /* 0x00ffe20003800000 */
.L_x_1993:
[C---:B------:R-:W-:Y:S01]  /*23a60*/  VIADD R8, R24.reuse, 0x30 ;  /* 0x0000003018087836 */ /* 0x040fe20000000000 */
[----:B------:R-:W-:-:S04]  /*23a70*/  ISETP.GE.OR P3, PT, R24, R21, P0 ;  /* 0x000000151800720c */ /* 0x000fc80000766670 */
[----:B------:R-:W-:Y:S01]  /*23a80*/  ISETP.GE.OR P4, PT, R8, R21, P0 ;  /* 0x000000150800720c */ /* 0x000fe20000786670 */
[----:B------:R-:W-:Y:S02]  /*23a90*/  VIADD R8, R24, 0x60 ;  /* 0x0000006018087836 */ /* 0x000fe40000000000 */
[----:B------:R-:W-:-:S03]  /*23aa0*/  IMAD.MOV.U32 R13, RZ, RZ, R7 ;  /* 0x000000ffff0d7224 */ /* 0x000fc600078e0007 */
[----:B------:R-:W-:Y:S01]  /*23ab0*/  ISETP.GE.OR P2, PT, R8, R21, P0 ;  /* 0x000000150800720c */ /* 0x000fe20000746670 */
[----:B------:R-:W-:-:S12]  /*23ac0*/  IMAD.MOV.U32 R0, RZ, RZ, R14 ;  /* 0x000000ffff007224 */ /* 0x000fd800078e000e */
[----:B------:R-:W-:Y:S05]  /*23ad0*/  WARPSYNC.COLLECTIVE R15, `(.L_x_1994) ;  /* 0x000000000f087348 */ /* 0x000fea0003c00000 */
[----:B------:R0:W1:Y:S02]  /*23ae0*/  SHFL.IDX P6, R14, R13, R12, R11 ;  /* 0x0000000c0d0e7389 */ /* 0x00006400000c000b */
[----:B01----:R-:W-:Y:S01]  /*23af0*/  ENDCOLLECTIVE ;  /* 0x000000000000791b */ /* 0x003fe20003800000 */
.L_x_1994:
[----:B------:R-:W-:Y:S02]  /*23b00*/  IMAD.MOV.U32 R13, RZ, RZ, R20 ;  /* 0x000000ffff0d7224 */ /* 0x000fe400078e0014 */
[----:B------:R-:W-:Y:S02]  /*23b10*/  IMAD.MOV.U32 R12, RZ, RZ, 0x1 ;  /* 0x00000001ff0c7424 */ /* 0x000fe400078e00ff */
[----:B------:R-:W-:-:S07]  /*23b20*/  IMAD.MOV.U32 R3, RZ, RZ, R14 ;  /* 0x000000ffff037224 */ /* 0x000fce00078e000e */
[----:B------:R-:W-:Y:S05]  /*23b30*/  WARPSYNC.COLLECTIVE R15, `(.L_x_1995) ;  /* 0x000000000f087348 */ /* 0x000fea0003c00000 */
[----:B------:R0:W1:Y:S02]  /*23b40*/  SHFL.IDX P6, R14, R13, R12, R11 ;  /* 0x0000000c0d0e7389 */ /* 0x00006400000c000b */
[----:B01----:R-:W-:Y:S01]  /*23b50*/  ENDCOLLECTIVE ;  /* 0x000000000000791b */ /* 0x003fe20003800000 */
.L_x_1995:
[----:B------:R-:W-:-:S04]  /*23b60*/  @!P3 LEA R10, P5, R43, R3, 0x1 ;  /* 0x000000032b0ab211 */ /* 0x000fc800078a08ff */
[----:B------:R-:W-:Y:S01]  /*23b70*/  @!P3 LEA.HI.X R3, R43, R0, R44, 0x1, P5 ;  /* 0x000000002b03b211 */ /* 0x000fe200028f0c2c */
[----:B------:R-:W-:Y:S02]  /*23b80*/  IMAD.MOV.U32 R13, RZ, RZ, R7 ;  /* 0x000000ffff0d7224 */ /* 0x000fe400078e0007 */
[----:B------:R-:W-:-:S07]  /*23b90*/  IMAD.MOV.U32 R4, RZ, RZ, R14 ;  /* 0x000000ffff047224 */ /* 0x000fce00078e000e */
[----:B------:R-:W-:Y:S05]  /*23ba0*/  WARPSYNC.COLLECTIVE R15, `(.L_x_1996) ;  /* 0x000000000f087348 */ /* 0x000fea0003c00000 */
[----:B------:R0:W1:Y:S02]  /*23bb0*/  SHFL.IDX P6, R14, R13, R12, R11 ;  /* 0x0000000c0d0e7389 */ /* 0x00006400000c000b */
[----:B01----:R-:W-:Y:S01]  /*23bc0*/  ENDCOLLECTIVE ;  /* 0x000000000000791b */ /* 0x003fe20003800000 */
.L_x_1996:
[----:B------:R-:W-:Y:S02]  /*23bd0*/  IMAD.MOV.U32 R13, RZ, RZ, R20 ;  /* 0x000000ffff0d7224 */ /* 0x000fe400078e0014 */
[----:B------:R-:W-:Y:S01]  /*23be0*/  IMAD.MOV.U32 R12, RZ, RZ, 0x2 ;  /* 0x00000002ff0c7424 */ /* 0x000fe200078e00ff */
[----:B------:R-:W-:-:S07]  /*23bf0*/  MOV R5, R14 ;  /* 0x0000000e00057202 */ /* 0x000fce0000000f00 */
[----:B------:R-:W-:Y:S05]  /*23c00*/  WARPSYNC.COLLECTIVE R15, `(.L_x_1997) ;  /* 0x000000000f087348 */ /* 0x000fea0003c00000 */
[----:B------:R0:W1:Y:S02]  /*23c10*/  SHFL.IDX P6, R14, R13, R12, R11 ;  /* 0x0000000c0d0e7389 */ /* 0x00006400000c000b */
[----:B01----:R-:W-:Y:S01]  /*23c20*/  ENDCOLLECTIVE ;  /* 0x000000000000791b */ /* 0x003fe20003800000 */
.L_x_1997:
[----:B------:R-:W-:-:S04]  /*23c30*/  @!P4 LEA R8, P1, R43, R5, 0x1 ;  /* 0x000000052b08c211 */ /* 0x000fc800078208ff */
[----:B------:R-:W-:Y:S01]  /*23c40*/  @!P4 LEA.HI.X R9, R43, R4, R44, 0x1, P1 ;  /* 0x000000042b09c211 */ /* 0x000fe200008f0c2c */
[----:B------:R-:W-:Y:S02]  /*23c50*/  IMAD.MOV.U32 R13, RZ, RZ, R7 ;  /* 0x000000ffff0d7224 */ /* 0x000fe400078e0007 */
[----:B------:R-:W-:-:S07]  /*23c60*/  IMAD.MOV.U32 R6, RZ, RZ, R14 ;  /* 0x000000ffff067224 */ /* 0x000fce00078e000e */
[----:B------:R-:W-:Y:S05]  /*23c70*/  WARPSYNC.COLLECTIVE R15, `(.L_x_1998) ;  /* 0x000000000f087348 */ /* 0x000fea0003c00000 */
[----:B------:R0:W1:Y:S02]  /*23c80*/  SHFL.IDX P6, R14, R13, R12, R11 ;  /* 0x0000000c0d0e7389 */ /* 0x00006400000c000b */
[----:B01----:R-:W-:Y:S01]  /*23c90*/  ENDCOLLECTIVE ;  /* 0x000000000000791b */ /* 0x003fe20003800000 */
.L_x_1998:
[----:B------:R-:W-:Y:S01]  /*23ca0*/  @!P3 IMAD.MOV.U32 R11, RZ, RZ, R3 ;  /* 0x000000ffff0bb224 */ /* 0x000fe200078e0003 */
[----:B------:R-:W-:Y:S01]  /*23cb0*/  MOV R13, R20 ;  /* 0x00000014000d7202 */ /* 0x000fe20000000f00 */
[----:B------:R-:W-:-:S03]  /*23cc0*/  IMAD.MOV.U32 R12, RZ, RZ, 0x3 ;  /* 0x00000003ff0c7424 */ /* 0x000fc600078e00ff */
[----:B------:R0:W-:Y:S04]  /*23cd0*/  @!P3 ST.E.128 desc[UR42][R10.64], RZ ;  /* 0x000000ff0a00b985 */ /* 0x0001e8000c101d2a */
[----:B------:R1:W-:Y:S01]  /*23ce0*/  @!P4 ST.E.128 desc[UR42][R8.64], RZ ;  /* 0x000000ff0800c985 */ /* 0x0003e2000c101d2a */
[----:B------:R-:W-:-:S04]  /*23cf0*/  @!P2 LEA R25, P5, R43, R14, 0x1 ;  /* 0x0000000e2b19a211 */ /* 0x000fc800078a08ff */
[----:B------:R-:W-:Y:S01]  /*23d00*/  @!P2 LEA.HI.X R5, R43, R6, R44, 0x1, P5 ;  /* 0x000000062b05a211 */ /* 0x000fe200028f0c2c */
[----:B0-----:R-:W-:Y:S02]  /*23d10*/  IMAD.MOV.U32 R11, RZ, RZ, 0x181f ;  /* 0x0000181fff0b7424 */ /* 0x001fe400078e00ff */
[----:B------:R-:W-:-:S07]  /*23d20*/  @!P2 IMAD.MOV.U32 R4, RZ, RZ, R25 ;  /* 0x000000ffff04a224 */ /* 0x000fce00078e0019 */
[----:B-1----:R-:W-:Y:S05]  /*23d30*/  WARPSYNC.COLLECTIVE R15, `(.L_x_1999) ;  /* 0x000000000f087348 */ /* 0x002fea0003c00000 */
[----:B------:R0:W2:Y:S02]  /*23d40*/  SHFL.IDX P6, R14, R13, R12, R11 ;  /* 0x0000000c0d0e7389 */ /* 0x0000a400000c000b */
[----:B012---:R-:W-:Y:S01]  /*23d50*/  ENDCOLLECTIVE ;  /* 0x000000000000791b */ /* 0x007fe20003800000 */
.L_x_1999:
[----:B------:R0:W-:Y:S01]  /*23d60*/  @!P2 ST.E.128 desc[UR42][R4.64], RZ ;  /* 0x000000ff0400a985 */ /* 0x0001e2000c101d2a */
[----:B------:R-:W-:Y:S02]  /*23d70*/  IMAD.MOV.U32 R13, RZ, RZ, R7 ;  /* 0x000000ffff0d7224 */ /* 0x000fe400078e0007 */
[----:B------:R-:W-:-:S07]  /*23d80*/  IMAD.MOV.U32 R0, RZ, RZ, R14 ;  /* 0x000000ffff007224 */ /* 0x000fce00078e000e */
[----:B0-----:R-:W-:Y:S05]  /*23d90*/  WARPSYNC.COLLECTIVE R15, `(.L_x_2000) ;  /* 0x000000000f087348 */ /* 0x001fea0003c00000 */
[----:B------:R1:W2:Y:S02]  /*23da0*/  SHFL.IDX P6, R14, R13, R12, R11 ;  /* 0x0000000c0d0e7389 */ /* 0x0002a400000c000b */
[----:B012---:R-:W-:Y:S01]  /*23db0*/  ENDCOLLECTIVE ;  /* 0x000000000000791b */ /* 0x007fe20003800000 */
.L_x_2000:
[----:B------:R-:W-:Y:S05]  /*23dc0*/  BRA `(.L_x_2001) ;  /* 0xffffff6000207947 */ /* 0x000fea000383ffff */
.L_x_1813:
[----:B------:R-:W0:Y:S01]  /*23dd0*/  S2R R5, SR_TID.X ;  /* 0x0000000000057919 */ /* 0x000e220000002100 */
[----:B------:R-:W-:Y:S01]  /*23de0*/  BSSY B1, `(.L_x_2002) ;  /* 0x000000a000017945 */ /* 0x000fe20003800000 */
[----:B------:R-:W-:Y:S01]  /*23df0*/  IMAD.MOV.U32 R12, RZ, RZ, RZ ;  /* 0x000000ffff0c7224 */ /* 0x000fe200078e00ff */
[----:B------:R-:W-:Y:S01]  /*23e00*/  MOV R15, 0xffffffff ;  /* 0xffffffff000f7802 */ /* 0x000fe20000000f00 */
[----:B------:R-:W-:Y:S01]  /*23e10*/  IMAD.MOV.U32 R11, RZ, RZ, 0x1f ;  /* 0x0000001fff0b7424 */ /* 0x000fe200078e00ff */
[----:B0-----:R-:W-:-:S04]  /*23e20*/  SHF.R.U32.HI R5, RZ, 0x5, R5 ;  /* 0x00000005ff057819 */ /* 0x001fc80000011605 */
[----:B------:R-:W-:-:S05]  /*23e30*/  LOP3.LUT R5, R5, 0x3, RZ, 0xc0, !PT ;  /* 0x0000000305057812 */ /* 0x000fca00078ec0ff */
[----:B-1----:R-:W-:-:S07]  /*23e40*/  IMAD.MOV.U32 R13, RZ, RZ, R5 ;  /* 0x000000ffff0d7224 */ /* 0x002fce00078e0005 */
[----:B------:R-:W-:Y:S05]  /*23e50*/  WARPSYNC.COLLECTIVE R15, `(.L_x_2003) ;  /* 0x000000000f087348 */ /* 0x000fea0003c00000 */
[----:B------:R0:W1:Y:S02]  /*23e60*/  SHFL.IDX P6, R14, R13, R12, R11 ;  /* 0x0000000c0d0e7389 */ /* 0x00006400000c000b */
[----:B01----:R-:W-:Y:S01]  /*23e70*/  ENDCOLLECTIVE ;  /* 0x000000000000791b */ /* 0x003fe20003800000 */
.L_x_2003:
[----:B------:R-:W-:Y:S05]  /*23e80*/  BSYNC B1 ;  /* 0x0000000000017941 */ /* 0x000fea0003800000 */
.L_x_2002:
[----:B------:R-:W-:Y:S05]  /*23e90*/  BRA `(.L_x_2004) ;  /* 0xffffff7c00c07947 */ /* 0x000fea000383ffff */
.L_x_1815:
[----:B------:R-:W-:Y:S01]  /*23ea0*/  BSSY B1, `(.L_x_2005) ;  /* 0x0000006000017945 */ /* 0x000fe20003800000 */
[----:B------:R-:W-:-:S07]  /*23eb0*/  IMAD.MOV.U32 R15, RZ, RZ, -0x1 ;  /* 0xffffffffff0f7424 */ /* 0x000fce00078e00ff */
[----:B01----:R-:W-:Y:S05]  /*23ec0*/  WARPSYNC.COLLECTIVE R15, `(.L_x_2006) ;  /* 0x000000000f0c7348 */ /* 0x003fea0003c00000 */
[----:B------:R-:W-:Y:S02]  /*23ed0*/  ELECT P6, UR62, PT ;  /* 0x00000000003e782f */ /* 0x000fe400038c0000 */
[----:B------:R-:W-:Y:S01]  /*23ee0*/  MOV R14, UR62 ;  /* 0x0000003e000e7c02 */ /* 0x000fe20008000f00 */
[----:B01----:R-:W-:Y:S10]  /*23ef0*/  ENDCOLLECTIVE ;  /* 0x000000000000791b */ /* 0x003ff40003800000 */
.L_x_2006:
[----:B------:R-:W-:Y:S05]  /*23f00*/  BSYNC B1 ;  /* 0x0000000000017941 */ /* 0x000fea0003800000 */
.L_x_2005:
[----:B------:R-:W-:Y:S05]  /*23f10*/  BRA `(.L_x_1814) ;  /* 0xffffff7c00b87947 */ /* 0x000fea000383ffff */
.L_x_1817:
[----:B0-----:R0:W2:Y:S02]  /*23f20*/  SYNCS.PHASECHK.TRANS64.TRYWAIT P0, [R16+URZ+0x16820], R5 ;  /* 0x01682005100075a7 */ /* 0x0010a4000800017f */
[----:B--2---:R-:W-:Y:S05]  /*23f30*/  @!P0 NANOSLEEP.SYNCS 0x989680 ;  /* 0x009896800000895d */ /* 0x004fea0003900000 */
[----:B------:R-:W2:Y:S02]  /*23f40*/  @!P0 SYNCS.PHASECHK.TRANS64 P0, [R16+URZ+0x16820], R5 ;  /* 0x01682005100085a7 */ /* 0x000ea4000800007f */
[----:B--2---:R-:W-:Y:S05]  /*23f50*/  @!P0 BRA `(.L_x_1817) ;  /* 0xfffffffc00f08947 */ /* 0x004fea000383ffff */
[----:B------:R-:W-:Y:S05]  /*23f60*/  BRA `(.L_x_2007) ;  /* 0xffffff7c00c87947 */ /* 0x000fea000383ffff */
.L_x_1821:
[----:B0-----:R0:W2:Y:S02]  /*23f70*/  SYNCS.PHASECHK.TRANS64.TRYWAIT P0, [R5+URZ+0x168a0], R7 ;  /* 0x0168a007050075a7 */ /* 0x0010a4000800017f */
[----:B--2---:R-:W-:Y:S05]  /*23f80*/  @!P0 NANOSLEEP.SYNCS 0x989680 ;  /* 0x009896800000895d */ /* 0x004fea0003900000 */
[----:B------:R-:W2:Y:S02]  /*23f90*/  @!P0 SYNCS.PHASECHK.TRANS64 P0, [R5+URZ+0x168a0], R7 ;  /* 0x0168a007050085a7 */ /* 0x000ea4000800007f */
[----:B--2---:R-:W-:Y:S05]  /*23fa0*/  @!P0 BRA `(.L_x_1821) ;  /* 0xfffffffc00f08947 */ /* 0x004fea000383ffff */
[----:B------:R-:W-:Y:S05]  /*23fb0*/  BRA `(.L_x_2008) ;  /* 0xffffff7c00e47947 */ /* 0x000fea000383ffff */
.L_x_1826:
[----:B-1----:R1:W2:Y:S02]  /*23fc0*/  SYNCS.PHASECHK.TRANS64.TRYWAIT P0, [R5+URZ+0x168c0], R7 ;  /* 0x0168c007050075a7 */ /* 0x0022a4000800017f */
[----:B--2---:R-:W-:Y:S05]  /*23fd0*/  @!P0 NANOSLEEP.SYNCS 0x989680 ;  /* 0x009896800000895d */ /* 0x004fea0003900000 */
[----:B------:R-:W2:Y:S02]  /*23fe0*/  @!P0 SYNCS.PHASECHK.TRANS64 P0, [R5+URZ+0x168c0], R7 ;  /* 0x0168c007050085a7 */ /* 0x000ea4000800007f */
[----:B--2---:R-:W-:Y:S05]  /*23ff0*/  @!P0 BRA `(.L_x_1826) ;  /* 0xfffffffc00f08947 */ /* 0x004fea000383ffff */
[----:B------:R-:W-:Y:S05]  /*24000*/  BRA `(.L_x_2009) ;  /* 0xffffff8000647947 */ /* 0x000fea000383ffff */
.L_x_1833:
[----:B0-----:R0:W2:Y:S02]  /*24010*/  SYNCS.PHASECHK.TRANS64.TRYWAIT P1, [R5+URZ+0x168a0], R7 ;  /* 0x0168a007050075a7 */ /* 0x0010a4000802017f */
[----:B--2---:R-:W-:Y:S05]  /*24020*/  @!P1 NANOSLEEP.SYNCS 0x989680 ;  /* 0x009896800000995d */ /* 0x004fea0003900000 */
[----:B------:R-:W2:Y:S02]  /*24030*/  @!P1 SYNCS.PHASECHK.TRANS64 P1, [R5+URZ+0x168a0], R7 ;  /* 0x0168a007050095a7 */ /* 0x000ea4000802007f */
[----:B--2---:R-:W-:Y:S05]  /*24040*/  @!P1 BRA `(.L_x_1833) ;  /* 0xfffffffc00f09947 */ /* 0x004fea000383ffff */
[----:B------:R-:W-:Y:S05]  /*24050*/  BRA `(.L_x_2010) ;  /* 0xffffff8400307947 */ /* 0x000fea000383ffff */
.L_x_1838:
[----:B-1----:R1:W2:Y:S02]  /*24060*/  SYNCS.PHASECHK.TRANS64.TRYWAIT P1, [R5+URZ+0x168c0], R7 ;  /* 0x0168c007050075a7 */ /* 0x0022a4000802017f */
[----:B--2---:R-:W-:Y:S05]  /*24070*/  @!P1 NANOSLEEP.SYNCS 0x989680 ;  /* 0x009896800000995d */ /* 0x004fea0003900000 */
[----:B------:R-:W2:Y:S02]  /*24080*/  @!P1 SYNCS.PHASECHK.TRANS64 P1, [R5+URZ+0x168c0], R7 ;  /* 0x0168c007050095a7 */ /* 0x000ea4000802007f */
[----:B--2---:R-:W-:Y:S05]  /*24090*/  @!P1 BRA `(.L_x_1838) ;  /* 0xfffffffc00f09947 */ /* 0x004fea000383ffff */
[----:B------:R-:W-:Y:S05]  /*240a0*/  BRA `(.L_x_2011) ;  /* 0xffffff8400a87947 */ /* 0x000fea000383ffff */
.L_x_1861:
        /* <DEDUP_REMOVED lines=11> */
.L_x_2013:
[----:B------:R-:W-:Y:S05]  /*24160*/  BSYNC B0 ;  /* 0x0000000000007941 */ /* 0x000fea0003800000 */
.L_x_2012:
[----:B------:R-:W-:Y:S05]  /*24170*/  BRA `(.L_x_2014) ;  /* 0xffffff9400bc7947 */ /* 0x000fea000383ffff */
.L_x_1864:
[----:B0-----:R0:W1:Y:S02]  /*24180*/  SYNCS.PHASECHK.TRANS64.TRYWAIT P0, [R3+URZ+0x16840], R4 ;  /* 0x01684004030075a7 */ /* 0x001064000800017f */
[----:B-1----:R-:W-:Y:S05]  /*24190*/  @!P0 NANOSLEEP.SYNCS 0x989680 ;  /* 0x009896800000895d */ /* 0x002fea0003900000 */
[----:B------:R-:W1:Y:S02]  /*241a0*/  @!P0 SYNCS.PHASECHK.TRANS64 P0, [R3+URZ+0x16840], R4 ;  /* 0x01684004030085a7 */ /* 0x000e64000800007f */
[----:B-1----:R-:W-:Y:S05]  /*241b0*/  @!P0 BRA `(.L_x_1864) ;  /* 0xfffffffc00f08947 */ /* 0x002fea000383ffff */
[----:B------:R-:W-:Y:S05]  /*241c0*/  BRA `(.L_x_2015) ;  /* 0xffffff9800107947 */ /* 0x000fea000383ffff */
.L_x_1865:
[----:B------:R-:W-:Y:S01]  /*241d0*/  BSSY B0, `(.L_x_2016) ;  /* 0x0000008000007945 */ /* 0x000fe20003800000 */
[----:B------:R-:W-:Y:S01]  /*241e0*/  IMAD.MOV.U32 R13, RZ, RZ, R2 ;  /* 0x000000ffff0d7224 */ /* 0x000fe200078e0002 */
[----:B------:R-:W-:Y:S01]  /*241f0*/  MOV R15, 0xffffffff ;  /* 0xffffffff000f7802 */ /* 0x000fe20000000f00 */
[----:B------:R-:W-:Y:S02]  /*24200*/  IMAD.MOV.U32 R12, RZ, RZ, RZ ;  /* 0x000000ffff0c7224 */ /* 0x000fe400078e00ff */
[----:B------:R-:W-:-:S07]  /*24210*/  IMAD.MOV.U32 R11, RZ, RZ, 0x181f ;  /* 0x0000181fff0b7424 */ /* 0x000fce00078e00ff */
[----:B------:R-:W-:Y:S05]  /*24220*/  WARPSYNC.COLLECTIVE R15, `(.L_x_2017) ;  /* 0x000000000f087348 */ /* 0x000fea0003c00000 */
[----:B------:R0:W1:Y:S02]  /*24230*/  SHFL.IDX P6, R14, R13, R12, R11 ;  /* 0x0000000c0d0e7389 */ /* 0x00006400000c000b */
[----:B01----:R-:W-:Y:S01]  /*24240*/  ENDCOLLECTIVE ;  /* 0x000000000000791b */ /* 0x003fe20003800000 */
.L_x_2017:
[----:B------:R-:W-:Y:S05]  /*24250*/  BSYNC B0 ;  /* 0x0000000000007941 */ /* 0x000fea0003800000 */
.L_x_2016:
        /* <DEDUP_REMOVED lines=9> */
.L_x_2018:
[----:B------:R-:W-:Y:S01]  /*242f0*/  MOV R13, R2 ;  /* 0x00000002000d7202 */ /* 0x000fe20000000f00 */
[----:B------:R-:W-:Y:S02]  /*24300*/  IMAD.MOV.U32 R12, RZ, RZ, 0x1 ;  /* 0x00000001ff0c7424 */ /* 0x000fe400078e00ff */
[----:B------:R-:W-:-:S07]  /*24310*/  IMAD.MOV.U32 R7, RZ, RZ, R14 ;  /* 0x000000ffff077224 */ /* 0x000fce00078e000e */
[----:B------:R-:W-:Y:S05]  /*24320*/  WARPSYNC.COLLECTIVE R15, `(.L_x_2019) ;  /* 0x000000000f087348 */ /* 0x000fea0003c00000 */
[----:B------:R0:W1:Y:S02]  /*24330*/  SHFL.IDX P6, R14, R13, R12, R11 ;  /* 0x0000000c0d0e7389 */ /* 0x00006400000c000b */
[----:B01----:R-:W-:Y:S01]  /*24340*/  ENDCOLLECTIVE ;  /* 0x000000000000791b */ /* 0x003fe20003800000 */
.L_x_2019:
        /* <DEDUP_REMOVED lines=15> */
.L_x_2020:
[----:B------:R-:W-:Y:S02]  /*24440*/  @P0 IMAD R8, R5, 0x2, R16 ;  /* 0x0000000205080824 */ /* 0x000fe400078e0210 */
[----:B------:R-:W-:Y:S02]  /*24450*/  IMAD.MOV.U32 R13, RZ, RZ, R2 ;  /* 0x000000ffff0d7224 */ /* 0x000fe400078e0002 */
[----:B------:R-:W-:Y:S02]  /*24460*/  IMAD.MOV.U32 R12, RZ, RZ, 0x2 ;  /* 0x00000002ff0c7424 */ /* 0x000fe400078e00ff */
[----:B------:R-:W-:-:S07]  /*24470*/  IMAD.MOV.U32 R7, RZ, RZ, R14 ;  /* 0x000000ffff077224 */ /* 0x000fce00078e000e */
[----:B------:R-:W-:Y:S05]  /*24480*/  WARPSYNC.COLLECTIVE R15, `(.L_x_2021) ;  /* 0x000000000f087348 */ /* 0x000fea0003c00000 */
[----:B------:R0:W1:Y:S02]  /*24490*/  SHFL.IDX P6, R14, R13, R12, R11 ;  /* 0x0000000c0d0e7389 */ /* 0x00006400000c000b */
[----:B01----:R-:W-:Y:S01]  /*244a0*/  ENDCOLLECTIVE ;  /* 0x000000000000791b */ /* 0x003fe20003800000 */
.L_x_2021:
        /* <DEDUP_REMOVED lines=15> */
.L_x_2022:
[----:B------:R-:W-:Y:S02]  /*245a0*/  @P0 IMAD R8, R5, 0x2, R16 ;  /* 0x0000000205080824 */ /* 0x000fe400078e0210 */
[----:B------:R-:W-:Y:S02]  /*245b0*/  IMAD.MOV.U32 R13, RZ, RZ, R2 ;  /* 0x000000ffff0d7224 */ /* 0x000fe400078e0002 */
[----:B------:R-:W-:Y:S02]  /*245c0*/  IMAD.MOV.U32 R12, RZ, RZ, 0x3 ;  /* 0x00000003ff0c7424 */ /* 0x000fe400078e00ff */
[----:B------:R-:W-:-:S07]  /*245d0*/  IMAD.MOV.U32 R7, RZ, RZ, R14 ;  /* 0x000000ffff077224 */ /* 0x000fce00078e000e */
[----:B------:R-:W-:Y:S05]  /*245e0*/  WARPSYNC.COLLECTIVE R15, `(.L_x_2023) ;  /* 0x000000000f087348 */ /* 0x000fea0003c00000 */
[----:B------:R0:W1:Y:S02]  /*245f0*/  SHFL.IDX P6, R14, R13, R12, R11 ;  /* 0x0000000c0d0e7389 */ /* 0x00006400000c000b */
[----:B01----:R-:W-:Y:S01]  /*24600*/  ENDCOLLECTIVE ;  /* 0x000000000000791b */ /* 0x003fe20003800000 */
.L_x_2023:
        /* <DEDUP_REMOVED lines=15> */
.L_x_2024:
[----:B------:R-:W-:Y:S02]  /*24700*/  @P0 IMAD R8, R5, 0x2, R16 ;  /* 0x0000000205080824 */ /* 0x000fe400078e0210 */
[----:B------:R-:W-:Y:S02]  /*24710*/  IMAD.MOV.U32 R13, RZ, RZ, R2 ;  /* 0x000000ffff0d7224 */ /* 0x000fe400078e0002 */
[----:B------:R-:W-:Y:S01]  /*24720*/  IMAD.MOV.U32 R12, RZ, RZ, 0x4 ;  /* 0x00000004ff0c7424 */ /* 0x000fe200078e00ff */
[----:B------:R-:W-:-:S07]  /*24730*/  MOV R7, R14 ;  /* 0x0000000e00077202 */ /* 0x000fce0000000f00 */
[----:B------:R-:W-:Y:S05]  /*24740*/  WARPSYNC.COLLECTIVE R15, `(.L_x_2025) ;  /* 0x000000000f087348 */ /* 0x000fea0003c00000 */
[----:B------:R0:W1:Y:S02]  /*24750*/  SHFL.IDX P6, R14, R13, R12, R11 ;  /* 0x0000000c0d0e7389 */ /* 0x00006400000c000b */
[----:B01----:R-:W-:Y:S01]  /*24760*/  ENDCOLLECTIVE ;  /* 0x000000000000791b */ /* 0x003fe20003800000 */
.L_x_2025:
        /* <DEDUP_REMOVED lines=15> */
.L_x_2026:
[----:B------:R-:W-:Y:S01]  /*24860*/  @P0 LEA R8, R5, R16, 0x1 ;  /* 0x0000001005080211 */ /* 0x000fe200078e08ff */
[----:B------:R-:W-:Y:S02]  /*24870*/  IMAD.MOV.U32 R13, RZ, RZ, R2 ;  /* 0x000000ffff0d7224 */ /* 0x000fe400078e0002 */
[----:B------:R-:W-:Y:S02]  /*24880*/  IMAD.MOV.U32 R12, RZ, RZ, 0x5 ;  /* 0x00000005ff0c7424 */ /* 0x000fe400078e00ff */
[----:B------:R-:W-:-:S07]  /*24890*/  IMAD.MOV.U32 R7, RZ, RZ, R14 ;  /* 0x000000ffff077224 */ /* 0x000fce00078e000e */
[----:B------:R-:W-:Y:S05]  /*248a0*/  WARPSYNC.COLLECTIVE R15, `(.L_x_2027) ;  /* 0x000000000f087348 */ /* 0x000fea0003c00000 */
[----:B------:R0:W1:Y:S02]  /*248b0*/  SHFL.IDX P6, R14, R13, R12, R11 ;  /* 0x0000000c0d0e7389 */ /* 0x00006400000c000b */
[----:B01----:R-:W-:Y:S01]  /*248c0*/  ENDCOLLECTIVE ;  /* 0x000000000000791b */ /* 0x003fe20003800000 */
.L_x_2027:
        /* <DEDUP_REMOVED lines=15> */
.L_x_2028:
[----:B------:R-:W-:Y:S02]  /*249c0*/  @P0 IMAD R8, R5, 0x2, R16 ;  /* 0x0000000205080824 */ /* 0x000fe400078e0210 */
[----:B------:R-:W-:Y:S01]  /*249d0*/  IMAD.MOV.U32 R13, RZ, RZ, R2 ;  /* 0x000000ffff0d7224 */ /* 0x000fe200078e0002 */
[----:B------:R-:W-:Y:S01]  /*249e0*/  MOV R12, 0x6 ;  /* 0x00000006000c7802 */ /* 0x000fe20000000f00 */
[----:B------:R-:W-:-:S07]  /*249f0*/  IMAD.MOV.U32 R7, RZ, RZ, R14 ;  /* 0x000000ffff077224 */ /* 0x000fce00078e000e */
[----:B------:R-:W-:Y:S05]  /*24a00*/  WARPSYNC.COLLECTIVE R15, `(.L_x_2029) ;  /* 0x000000000f087348 */ /* 0x000fea0003c00000 */
[----:B------:R0:W1:Y:S02]  /*24a10*/  SHFL.IDX P6, R14, R13, R12, R11 ;  /* 0x0000000c0d0e7389 */ /* 0x00006400000c000b */
[----:B01----:R-:W-:Y:S01]  /*24a20*/  ENDCOLLECTIVE ;  /* 0x000000000000791b */ /* 0x003fe20003800000 */
.L_x_2029:
        /* <DEDUP_REMOVED lines=15> */
.L_x_2030:
[----:B------:R-:W-:Y:S02]  /*24b20*/  @P0 IMAD R8, R5, 0x2, R16 ;  /* 0x0000000205080824 */ /* 0x000fe400078e0210 */
[----:B------:R-:W-:Y:S02]  /*24b30*/  IMAD.MOV.U32 R13, RZ, RZ, R2 ;  /* 0x000000ffff0d7224 */ /* 0x000fe400078e0002 */
[----:B------:R-:W-:Y:S02]  /*24b40*/  IMAD.MOV.U32 R12, RZ, RZ, 0x7 ;  /* 0x00000007ff0c7424 */ /* 0x000fe400078e00ff */
[----:B------:R-:W-:-:S07]  /*24b50*/  IMAD.MOV.U32 R7, RZ, RZ, R14 ;  /* 0x000000ffff077224 */ /* 0x000fce00078e000e */
[----:B------:R-:W-:Y:S05]  /*24b60*/  WARPSYNC.COLLECTIVE R15, `(.L_x_2031) ;  /* 0x000000000f087348 */ /* 0x000fea0003c00000 */
[----:B------:R0:W1:Y:S02]  /*24b70*/  SHFL.IDX P6, R14, R13, R12, R11 ;  /* 0x0000000c0d0e7389 */ /* 0x00006400000c000b */
[----:B01----:R-:W-:Y:S01]  /*24b80*/  ENDCOLLECTIVE ;  /* 0x000000000000791b */ /* 0x003fe20003800000 */
.L_x_2031:
[----:B------:R-:W-:-:S05]  /*24b90*/  @P0 LEA R7, P1, R9, R7, 0x1 ;  /* 0x0000000709070211 */ /* 0x000fca00078208ff */
[----:B------:R-:W-:-:S05]  /*24ba0*/  @P0 IMAD.X R6, RZ, RZ, R6, P1 ;  /* 0x000000ffff060224 */ /* 0x000fca00008e0606 */
[----:B------:R-:W-:Y:S02]  /*24bb0*/  @P0 LOP3.LUT R7, R7, R6, RZ, 0x3c, !PT ;  /* 0x0000000607070212 */ /* 0x000fe400078e3cff */
[----:B------:R-:W-:Y:S02]  /*24bc0*/  MOV R13, R0 ;  /* 0x00000000000d7202 */ /* 0x000fe40000000f00 */
[----:B------:R-:W-:-:S04]  /*24bd0*/  @P0 LOP3.LUT R6, R7, R6, RZ, 0x3c, !PT ;  /* 0x0000000607060212 */ /* 0x000fc800078e3cff */
[----:B------:R-:W-:Y:S01]  /*24be0*/  @P0 LOP3.LUT R7, R7, R6, RZ, 0x3c, !PT ;  /* 0x0000000607070212 */ /* 0x000fe200078e3cff */
[----:B------:R-:W-:-:S07]  /*24bf0*/  IMAD.MOV.U32 R2, RZ, RZ, R14 ;  /* 0x000000ffff027224 */ /* 0x000fce00078e000e */
[----:B------:R-:W-:Y:S05]  /*24c00*/  WARPSYNC.COLLECTIVE R15, `(.L_x_2032) ;  /* 0x000000000f087348 */ /* 0x000fea0003c00000 */
[----:B------:R0:W1:Y:S02]  /*24c10*/  SHFL.IDX P6, R14, R13, R12, R11 ;  /* 0x0000000c0d0e7389 */ /* 0x00006400000c000b */
[----:B01----:R-:W-:Y:S01]  /*24c20*/  ENDCOLLECTIVE ;  /* 0x000000000000791b */ /* 0x003fe20003800000 */
.L_x_2032:
[----:B------:R-:W-:Y:S01]  /*24c30*/  @!PT LDS RZ, [RZ] ;  /* 0x00000000fffff984 */ /* 0x000fe20000000800 */
[----:B------:R-:W-:Y:S01]  /*24c40*/  @!PT LDS RZ, [RZ] ;  /* 0x00000000fffff984 */ /* 0x000fe20000000800 */
[----:B------:R-:W-:Y:S01]  /*24c50*/  @!PT LDS RZ, [RZ] ;  /* 0x00000000fffff984 */ /* 0x000fe20000000800 */
[----:B------:R0:W-:Y:S01]  /*24c60*/  @P0 LDGSTS.E.BYPASS.LTC128B.128 [R8+0x11400], desc[UR42][R6.64], !P2 ;  /* 0x1140000006080fae */ /* 0x0001e2000d101d6a */
[----:B------:R-:W-:Y:S01]  /*24c70*/  IMAD.MOV.U32 R0, RZ, RZ, R14 ;  /* 0x000000ffff007224 */ /* 0x000fe200078e000e */
[----:B------:R-:W-:Y:S06]  /*24c80*/  BRA `(.L_x_2033) ;  /* 0xffffff9400187947 */ /* 0x000fec000383ffff */
.L_x_1870:
[----:B------:R-:W-:Y:S01]  /*24c90*/  IMAD.MOV.U32 R13, RZ, RZ, R4 ;  /* 0x000000ffff0d7224 */ /* 0x000fe200078e0004 */
[----:B------:R-:W-:Y:S01]  /*24ca0*/  IADD3 R25, R21, R25, RZ ;  /* 0x0000001915197210 */ /* 0x000fe20007ffe0ff */
[----:B------:R-:W-:Y:S02]  /*24cb0*/  IMAD.MOV.U32 R12, RZ, RZ, RZ ;  /* 0x000000ffff0c7224 */ /* 0x000fe400078e00ff */
[----:B------:R-:W-:Y:S02]  /*24cc0*/  IMAD.MOV.U32 R11, RZ, RZ, 0x181f ;  /* 0x0000181fff0b7424 */ /* 0x000fe400078e00ff */
[----:B------:R-:W-:Y:S02]  /*24cd0*/  IMAD.MOV.U32 R15, RZ, RZ, -0x1 ;  /* 0xffffffffff0f7424 */ /* 0x000fe400078e00ff */
[----:B-----5:R-:W-:Y:S02]  /*24ce0*/  IMAD R2, R26, R9, RZ ;  /* 0x000000091a027224 */ /* 0x020fe400078e02ff */
[----:B------:R-:W-:-:S07]  /*24cf0*/  VIADD R9, R25, 0x10 ;  /* 0x0000001019097836 */ /* 0x000fce0000000000 */
[----:B------:R-:W-:Y:S05]  /*24d00*/  WARPSYNC.COLLECTIVE R15, `(.L_x_2034) ;  /* 0x000000000f087348 */ /* 0x000fea0003c00000 */
[----:B------:R0:W1:Y:S02]  /*24d10*/  SHFL.IDX P6, R14, R13, R12, R11 ;  /* 0x0000000c0d0e7389 */ /* 0x00006400000c000b */
[----:B01----:R-:W-:Y:S01]  /*24d20*/  ENDCOLLECTIVE ;  /* 0x000000000000791b */ /* 0x003fe20003800000 */
.L_x_2034:
[----:B------:R-:W-:Y:S01]  /*24d30*/  ISETP.GE.AND P1, PT, R25, R2, PT ;  /* 0x000000021900720c */ /* 0x000fe20003f26270 */
[----:B------:R-:W-:Y:S02]  /*24d40*/  IMAD.MOV.U32 R13, RZ, RZ, R0 ;  /* 0x000000ffff0d7224 */ /* 0x000fe400078e0000 */
[----:B------:R-:W-:-:S10]  /*24d50*/  IMAD.MOV.U32 R6, RZ, RZ, R14 ;  /* 0x000000ffff067224 */ /* 0x000fd400078e000e */
[----:B------:R-:W-:Y:S05]  /*24d60*/  WARPSYNC.COLLECTIVE R15, `(.L_x_2035) ;  /* 0x000000000f087348 */ /* 0x000fea0003c00000 */
[----:B------:R0:W1:Y:S02]  /*24d70*/  SHFL.IDX P6, R14, R13, R12, R11 ;  /* 0x0000000c0d0e7389 */ /* 0x00006400000c000b */
[----:B01----:R-:W-:Y:S01]  /*24d80*/  ENDCOLLECTIVE ;  /* 0x000000000000791b */ /* 0x003fe20003800000 */
.L_x_2035:
[----:B------:R-:W-:Y:S02]  /*24d90*/  IMAD.MOV.U32 R13, RZ, RZ, R4 ;  /* 0x000000ffff0d7224 */ /* 0x000fe400078e0004 */
[----:B------:R-:W-:Y:S02]  /*24da0*/  IMAD.MOV.U32 R12, RZ, RZ, 0x1 ;  /* 0x00000001ff0c7424 */ /* 0x000fe400078e00ff */
[----:B------:R-:W-:-:S07]  /*24db0*/  IMAD.MOV.U32 R7, RZ, RZ, R14 ;  /* 0x000000ffff077224 */ /* 0x000fce00078e000e */
[----:B------:R-:W-:Y:S05]  /*24dc0*/  WARPSYNC.COLLECTIVE R15, `(.L_x_2036) ;  /* 0x000000000f087348 */ /* 0x000fea0003c00000 */
[----:B------:R0:W1:Y:S02]  /*24dd0*/  SHFL.IDX P6, R14, R13, R12, R11 ;  /* 0x0000000c0d0e7389 */ /* 0x00006400000c000b */
[----:B01----:R-:W-:Y:S01]  /*24de0*/  ENDCOLLECTIVE ;  /* 0x000000000000791b */ /* 0x003fe20003800000 */
.L_x_2036:
        /* <DEDUP_REMOVED lines=10> */
[----:B------:R-:W-:Y:S01]  /*24e90*/  ISETP.GE.AND P1, PT, R9, R2, PT ;  /* 0x000000020900720c */ /* 0x000fe20003f26270 */
[----:B0-----:R-:W-:-:S12]  /*24ea0*/  IMAD.MOV.U32 R6, RZ, RZ, R14 ;  /* 0x000000ffff067224 */ /* 0x001fd800078e000e */
[----:B------:R-:W-:Y:S05]  /*24eb0*/  WARPSYNC.COLLECTIVE R15, `(.L_x_2037) ;  /* 0x000000000f087348 */ /* 0x000fea0003c00000 */
[----:B------:R0:W1:Y:S02]  /*24ec0*/  SHFL.IDX P6, R14, R13, R12, R11 ;  /* 0x0000000c0d0e7389 */ /* 0x00006400000c000b */
[----:B01----:R-:W-:Y:S01]  /*24ed0*/  ENDCOLLECTIVE ;  /* 0x000000000000791b */ /* 0x003fe20003800000 */
.L_x_2037:
[----:B------:R-:W-:Y:S02]  /*24ee0*/  IMAD.MOV.U32 R13, RZ, RZ, R4 ;  /* 0x000000ffff0d7224 */ /* 0x000fe400078e0004 */
[----:B------:R-:W-:Y:S02]  /*24ef0*/  IMAD.MOV.U32 R12, RZ, RZ, 0x2 ;  /* 0x00000002ff0c7424 */ /* 0x000fe400078e00ff */
[----:B------:R-:W-:-:S07]  /*24f00*/  IMAD.MOV.U32 R7, RZ, RZ, R14 ;  /* 0x000000ffff077224 */ /* 0x000fce00078e000e */
[----:B------:R-:W-:Y:S05]  /*24f10*/  WARPSYNC.COLLECTIVE R15, `(.L_x_2038) ;  /* 0x000000000f087348 */ /* 0x000fea0003c00000 */
[----:B------:R0:W1:Y:S02]  /*24f20*/  SHFL.IDX P6, R14, R13, R12, R11 ;  /* 0x0000000c0d0e7389 */ /* 0x00006400000c000b */
[----:B01----:R-:W-:Y:S01]  /*24f30*/  ENDCOLLECTIVE ;  /* 0x000000000000791b */ /* 0x003fe20003800000 */
.L_x_2038:
        /* <DEDUP_REMOVED lines=16> */
.L_x_2039:
[----:B------:R-:W-:Y:S01]  /*25040*/  IMAD.MOV.U32 R13, RZ, RZ, R4 ;  /* 0x000000ffff0d7224 */ /* 0x000fe200078e0004 */
[----:B------:R-:W-:Y:S01]  /*25050*/  MOV R12, 0x3 ;  /* 0x00000003000c7802 */ /* 0x000fe20000000f00 */
[----:B------:R-:W-:-:S07]  /*25060*/  IMAD.MOV.U32 R7, RZ, RZ, R14 ;  /* 0x000000ffff077224 */ /* 0x000fce00078e000e */
[----:B------:R-:W-:Y:S05]  /*25070*/  WARPSYNC.COLLECTIVE R15, `(.L_x_2040) ;  /* 0x000000000f087348 */ /* 0x000fea0003c00000 */
[----:B------:R0:W1:Y:S02]  /*25080*/  SHFL.IDX P6, R14, R13, R12, R11 ;  /* 0x0000000c0d0e7389 */ /* 0x00006400000c000b */
[----:B01----:R-:W-:Y:S01]  /*25090*/  ENDCOLLECTIVE ;  /* 0x000000000000791b */ /* 0x003fe20003800000 */
.L_x_2040:
        /* <DEDUP_REMOVED lines=16> */
.L_x_2041:
[----:B------:R-:W-:Y:S02]  /*251a0*/  IMAD.MOV.U32 R13, RZ, RZ, R4 ;  /* 0x000000ffff0d7224 */ /* 0x000fe400078e0004 */
[----:B------:R-:W-:Y:S02]  /*251b0*/  IMAD.MOV.U32 R12, RZ, RZ, 0x4 ;  /* 0x00000004ff0c7424 */ /* 0x000fe400078e00ff */
[----:B------:R-:W-:-:S07]  /*251c0*/  IMAD.MOV.U32 R7, RZ, RZ, R14 ;  /* 0x000000ffff077224 */ /* 0x000fce00078e000e */
[----:B------:R-:W-:Y:S05]  /*251d0*/  WARPSYNC.COLLECTIVE R15, `(.L_x_2042) ;  /* 0x000000000f087348 */ /* 0x000fea0003c00000 */
[----:B------:R0:W1:Y:S02]  /*251e0*/  SHFL.IDX P6, R14, R13, R12, R11 ;  /* 0x0000000c0d0e7389 */ /* 0x00006400000c000b */
[----:B01----:R-:W-:Y:S01]  /*251f0*/  ENDCOLLECTIVE ;  /* 0x000000000000791b */ /* 0x003fe20003800000 */
.L_x_2042:
        /* <DEDUP_REMOVED lines=16> */
.L_x_2043:
[----:B------:R-:W-:Y:S02]  /*25300*/  IMAD.MOV.U32 R13, RZ, RZ, R4 ;  /* 0x000000ffff0d7224 */ /* 0x000fe400078e0004 */
[----:B------:R-:W-:Y:S02]  /*25310*/  IMAD.MOV.U32 R12, RZ, RZ, 0x5 ;  /* 0x00000005ff0c7424 */ /* 0x000fe400078e00ff */
[----:B------:R-:W-:-:S07]  /*25320*/  IMAD.MOV.U32 R7, RZ, RZ, R14 ;  /* 0x000000ffff077224 */ /* 0x000fce00078e000e */
[----:B------:R-:W-:Y:S05]  /*25330*/  WARPSYNC.COLLECTIVE R15, `(.L_x_2044) ;  /* 0x000000000f087348 */ /* 0x000fea0003c00000 */
[----:B------:R0:W1:Y:S02]  /*25340*/  SHFL.IDX P6, R14, R13, R12, R11 ;  /* 0x0000000c0d0e7389 */ /* 0x00006400000c000b */
[----:B01----:R-:W-:Y:S01]  /*25350*/  ENDCOLLECTIVE ;  /* 0x000000000000791b */ /* 0x003fe20003800000 */
.L_x_2044:
        /* <DEDUP_REMOVED lines=16> */
.L_x_2045:
[----:B------:R-:W-:Y:S02]  /*25460*/  IMAD.MOV.U32 R13, RZ, RZ, R4 ;  /* 0x000000ffff0d7224 */ /* 0x000fe400078e0004 */
[----:B------:R-:W-:Y:S02]  /*25470*/  IMAD.MOV.U32 R12, RZ, RZ, 0x6 ;  /* 0x00000006ff0c7424 */ /* 0x000fe400078e00ff */
[----:B------:R-:W-:-:S07]  /*25480*/  IMAD.MOV.U32 R7, RZ, RZ, R14 ;  /* 0x000000ffff077224 */ /* 0x000fce00078e000e */
[----:B------:R-:W-:Y:S05]  /*25490*/  WARPSYNC.COLLECTIVE R15, `(.L_x_2046) ;  /* 0x000000000f087348 */ /* 0x000fea0003c00000 */
[----:B------:R0:W1:Y:S02]  /*254a0*/  SHFL.IDX P6, R14, R13, R12, R11 ;  /* 0x0000000c0d0e7389 */ /* 0x00006400000c000b */
[----:B01----:R-:W-:Y:S01]  /*254b0*/  ENDCOLLECTIVE ;  /* 0x000000000000791b */ /* 0x003fe20003800000 */
.L_x_2046:
        /* <DEDUP_REMOVED lines=16> */
.L_x_2047:
[----:B------:R-:W-:Y:S01]  /*255c0*/  IMAD.MOV.U32 R13, RZ, RZ, R4 ;  /* 0x000000ffff0d7224 */ /* 0x000fe200078e0004 */
[----:B------:R-:W-:Y:S01]  /*255d0*/  MOV R12, 0x7 ;  /* 0x00000007000c7802 */ /* 0x000fe20000000f00 */
[----:B------:R-:W-:-:S07]  /*255e0*/  IMAD.MOV.U32 R7, RZ, RZ, R14 ;  /* 0x000000ffff077224 */ /* 0x000fce00078e000e */
[----:B------:R-:W-:Y:S05]  /*255f0*/  WARPSYNC.COLLECTIVE R15, `(.L_x_2048) ;  /* 0x000000000f087348 */ /* 0x000fea0003c00000 */
[----:B------:R0:W1:Y:S02]  /*25600*/  SHFL.IDX P6, R14, R13, R12, R11 ;  /* 0x0000000c0d0e7389 */ /* 0x00006400000c000b */
[----:B01----:R-:W-:Y:S01]  /*25610*/  ENDCOLLECTIVE ;  /* 0x000000000000791b */ /* 0x003fe20003800000 */
.L_x_2048:
        /* <DEDUP_REMOVED lines=11> */
.L_x_2049:
[----:B------:R-:W-:Y:S01]  /*256d0*/  @!PT LDS RZ, [RZ] ;  /* 0x00000000fffff984 */ /* 0x000fe20000000800 */
[----:B------:R-:W-:Y:S01]  /*256e0*/  @!PT LDS RZ, [RZ] ;  /* 0x00000000fffff984 */ /* 0x000fe20000000800 */
[----:B------:R-:W-:Y:S01]  /*256f0*/  @!PT LDS RZ, [RZ] ;  /* 0x00000000fffff984 */ /* 0x000fe20000000800 */
[----:B------:R0:W-:Y:S01]  /*25700*/  @!P1 LDGSTS.E.BYPASS.LTC128B.128 [R10+0xb400], desc[UR42][R6.64], !P0 ;  /* 0x0b400000060a9fae */ /* 0x0001e2000c101d6a */
[----:B------:R-:W-:Y:S01]  /*25710*/  ISETP.GE.AND P1, PT, R0, R2, PT ;  /* 0x000000020000720c */ /* 0x000fe20003f26270 */
[----:B------:R-:W-:Y:S02]  /*25720*/  VIADD R0, R25, 0x80 ;  /* 0x0000008019007836 */ /* 0x000fe40000000000 */
[----:B------:R-:W-:Y:S01]  /*25730*/  IMAD.MOV.U32 R13, RZ, RZ, R3 ;  /* 0x000000ffff0d7224 */ /* 0x000fe200078e0003 */
[----:B------:R-:W-:Y:S01]  /*25740*/  MOV R12, RZ ;  /* 0x000000ff000c7202 */ /* 0x000fe20000000f00 */
[----:B0-----:R-:W-:-:S08]  /*25750*/  IMAD.MOV.U32 R6, RZ, RZ, R14 ;  /* 0x000000ffff067224 */ /* 0x001fd000078e000e */
[----:B------:R-:W-:Y:S05]  /*25760*/  WARPSYNC.COLLECTIVE R15, `(.L_x_2050) ;  /* 0x000000000f087348 */ /* 0x000fea0003c00000 */
[----:B------:R0:W1:Y:S02]  /*25770*/  SHFL.IDX P6, R14, R13, R12, R11 ;  /* 0x0000000c0d0e7389 */ /* 0x00006400000c000b */
[----:B01----:R-:W-:Y:S01]  /*25780*/  ENDCOLLECTIVE ;  /* 0x000000000000791b */ /* 0x003fe20003800000 */
.L_x_2050:
[----:B------:R-:W-:-:S05]  /*25790*/  @!P1 LEA R6, P2, R20, R6, 0x1 ;  /* 0x0000000614069211 */ /* 0x000fca00078408ff */
[----:B------:R-:W-:-:S04]  /*257a0*/  @!P1 IMAD.X R4, RZ, RZ, R4, P2 ;  /* 0x000000ffff049224 */ /* 0x000fc800010e0604 */
[----:B------:R-:W-:Y:S02]  /*257b0*/  @!P1 IMAD.MOV.U32 R7, RZ, RZ, R4 ;  /* 0x000000ffff079224 */ /* 0x000fe400078e0004 */
[----:B------:R-:W-:Y:S02]  /*257c0*/  IMAD.MOV.U32 R13, RZ, RZ, R5 ;  /* 0x000000ffff0d7224 */ /* 0x000fe400078e0005 */
[----:B------:R-:W-:Y:S01]  /*257d0*/  VIADD R4, R25, 0xa0 ;  /* 0x000000a019047836 */ /* 0x000fe20000000000 */
        /* <DEDUP_REMOVED lines=9> */
.L_x_2051:
[----:B------:R-:W-:Y:S02]  /*25870*/  IMAD.MOV.U32 R13, RZ, RZ, R3 ;  /* 0x000000ffff0d7224 */ /* 0x000fe400078e0003 */
[----:B------:R-:W-:Y:S02]  /*25880*/  IMAD.MOV.U32 R12, RZ, RZ, 0x1 ;  /* 0x00000001ff0c7424 */ /* 0x000fe400078e00ff */
[----:B------:R-:W-:-:S07]  /*25890*/  IMAD.MOV.U32 R8, RZ, RZ, R14 ;  /* 0x000000ffff087224 */ /* 0x000fce00078e000e */
[----:B------:R-:W-:Y:S05]  /*258a0*/  WARPSYNC.COLLECTIVE R15, `(.L_x_2052) ;  /* 0x000000000f087348 */ /* 0x000fea0003c00000 */
[----:B------:R0:W1:Y:S02]  /*258b0*/  SHFL.IDX P6, R14, R13, R12, R11 ;  /* 0x0000000c0d0e7389 */ /* 0x00006400000c000b */
[----:B01----:R-:W-:Y:S01]  /*258c0*/  ENDCOLLECTIVE ;  /* 0x000000000000791b */ /* 0x003fe20003800000 */
.L_x_2052:
[----:B------:R-:W-:-:S05]  /*258d0*/  @!P1 LEA R6, P2, R20, R8, 0x1 ;  /* 0x0000000814069211 */ /* 0x000fca00078408ff */
[----:B------:R-:W-:-:S04]  /*258e0*/  @!P1 IMAD.X R0, RZ, RZ, R0, P2 ;  /* 0x000000ffff009224 */ /* 0x000fc800010e0600 */
[----:B------:R-:W-:Y:S02]  /*258f0*/  @!P1 IMAD.MOV.U32 R7, RZ, RZ, R0 ;  /* 0x000000ffff079224 */ /* 0x000fe400078e0000 */
[----:B------:R-:W-:Y:S02]  /*25900*/  VIADD R0, R25, 0x90 ;  /* 0x0000009019007836 */ /* 0x000fe40000000000 */
[----:B------:R-:W-:Y:S01]  /*25910*/  IMAD.MOV.U32 R13, RZ, RZ, R5 ;  /* 0x000000ffff0d7224 */ /* 0x000fe200078e0005 */
[----:B------:R-:W-:Y:S01]  /*25920*/  @!PT LDS RZ, [RZ] ;  /* 0x00000000fffff984 */ /* 0x000fe20000000800 */
[----:B------:R-:W-:Y:S01]  /*25930*/  @!PT LDS RZ, [RZ] ;  /* 0x00000000fffff984 */ /* 0x000fe20000000800 */
[----:B------:R-:W-:Y:S01]  /*25940*/  @!PT LDS RZ, [RZ] ;  /* 0x00000000fffff984 */ /* 0x000fe20000000800 */
[----:B------:R0:W-:Y:S02]  /*25950*/  @!P1 LDGSTS.E.BYPASS.LTC128B.128 [R10+0xc400], desc[UR42][R6.64], !P0 ;  /* 0x0c400000060a9fae */ /* 0x0001e4000c101d6a */
[----:B------:R-:W-:Y:S02]  /*25960*/  ISETP.GE.AND P1, PT, R0, R2, PT ;  /* 0x000000020000720c */ /* 0x000fe40003f26270 */
[----:B------:R-:W-:-:S11]  /*25970*/  MOV R0, R14 ;  /* 0x0000000e00007202 */ /* 0x000fd60000000f00 */
[----:B0-----:R-:W-:Y:S05]  /*25980*/  WARPSYNC.COLLECTIVE R15, `(.L_x_2053) ;  /* 0x000000000f087348 */ /* 0x001fea0003c00000 */
[----:B------:R1:W2:Y:S02]  /*25990*/  SHFL.IDX P6, R14, R13, R12, R11 ;  /* 0x0000000c0d0e7389 */ /* 0x0002a400000c000b */
[----:B012---:R-:W-:Y:S01]  /*259a0*/  ENDCOLLECTIVE ;  /* 0x000000000000791b */ /* 0x007fe20003800000 */
.L_x_2053:
[----:B------:R-:W-:Y:S02]  /*259b0*/  IMAD.MOV.U32 R13, RZ, RZ, R3 ;  /* 0x000000ffff0d7224 */ /* 0x000fe400078e0003 */
[----:B------:R-:W-:Y:S02]  /*259c0*/  IMAD.MOV.U32 R12, RZ, RZ, 0x2 ;  /* 0x00000002ff0c7424 */ /* 0x000fe400078e00ff */
[----:B------:R-:W-:-:S07]  /*259d0*/  IMAD.MOV.U32 R6, RZ, RZ, R14 ;  /* 0x000000ffff067224 */ /* 0x000fce00078e000e */
[----:B------:R-:W-:Y:S05]  /*259e0*/  WARPSYNC.COLLECTIVE R15, `(.L_x_2054) ;  /* 0x000000000f087348 */ /* 0x000fea0003c00000 */
[----:B------:R0:W1:Y:S02]  /*259f0*/  SHFL.IDX P6, R14, R13, R12, R11 ;  /* 0x0000000c0d0e7389 */ /* 0x00006400000c000b */
[----:B01----:R-:W-:Y:S01]  /*25a00*/  ENDCOLLECTIVE ;  /* 0x000000000000791b */ /* 0x003fe20003800000 */
.L_x_2054:
        /* <DEDUP_REMOVED lines=13> */
.L_x_2055:
[----:B------:R-:W-:Y:S02]  /*25ae0*/  IMAD.MOV.U32 R13, RZ, RZ, R3 ;  /* 0x000000ffff0d7224 */ /* 0x000fe400078e0003 */
[----:B------:R-:W-:Y:S01]  /*25af0*/  IMAD.MOV.U32 R12, RZ, RZ, 0x3 ;  /* 0x00000003ff0c7424 */ /* 0x000fe200078e00ff */
[----:B------:R-:W-:-:S07]  /*25b00*/  MOV R6, R14 ;  /* 0x0000000e00067202 */ /* 0x000fce0000000f00 */
[----:B------:R-:W-:Y:S05]  /*25b10*/  WARPSYNC.COLLECTIVE R15, `(.L_x_2056) ;  /* 0x000000000f087348 */ /* 0x000fea0003c00000 */
[----:B------:R0:W1:Y:S02]  /*25b20*/  SHFL.IDX P6, R14, R13, R12, R11 ;  /* 0x0000000c0d0e7389 */ /* 0x00006400000c000b */
[----:B01----:R-:W-:Y:S01]  /*25b30*/  ENDCOLLECTIVE ;  /* 0x000000000000791b */ /* 0x003fe20003800000 */
.L_x_2056:
        /* <DEDUP_REMOVED lines=12> */
.L_x_2057:
[----:B------:R-:W-:Y:S01]  /*25c00*/  IMAD.MOV.U32 R5, RZ, RZ, R14 ;  /* 0x000000ffff057224 */ /* 0x000fe200078e000e */
[----:B------:R-:W-:Y:S06]  /*25c10*/  BRA `(.L_x_2058) ;  /* 0xffffff9000fc7947 */ /* 0x000fec000383ffff */
.L_x_1873:
[----:B-1----:R1:W2:Y:S02]  /*25c20*/  SYNCS.PHASECHK.TRANS64.TRYWAIT P0, [R16+URZ+0x16820], R0 ;  /* 0x01682000100075a7 */ /* 0x0022a4000800017f */
[----:B--2---:R-:W-:Y:S05]  /*25c30*/  @!P0 NANOSLEEP.SYNCS 0x989680 ;  /* 0x009896800000895d */ /* 0x004fea0003900000 */
[----:B------:R-:W2:Y:S02]  /*25c40*/  @!P0 SYNCS.PHASECHK.TRANS64 P0, [R16+URZ+0x16820], R0 ;  /* 0x01682000100085a7 */ /* 0x000ea4000800007f */
[----:B--2---:R-:W-:Y:S05]  /*25c50*/  @!P0 BRA `(.L_x_1873) ;  /* 0xfffffffc00f08947 */ /* 0x004fea000383ffff */
[----:B------:R-:W-:Y:S05]  /*25c60*/  BRA `(.L_x_2059) ;  /* 0xffffff9400587947 */ /* 0x000fea000383ffff */
.L_x_1878:
[----:B0-----:R0:W1:Y:S02]  /*25c70*/  SYNCS.PHASECHK.TRANS64.TRYWAIT P0, [R5+URZ+0x16840], R2 ;  /* 0x01684002050075a7 */ /* 0x001064000800017f */
[----:B-1----:R-:W-:Y:S05]  /*25c80*/  @!P0 NANOSLEEP.SYNCS 0x989680 ;  /* 0x009896800000895d */ /* 0x002fea0003900000 */
[----:B------:R-:W1:Y:S02]  /*25c90*/  @!P0 SYNCS.PHASECHK.TRANS64 P0, [R5+URZ+0x16840], R2 ;  /* 0x01684002050085a7 */ /* 0x000e64000800007f */
[----:B-1----:R-:W-:Y:S05]  /*25ca0*/  @!P0 BRA `(.L_x_1878) ;  /* 0xfffffffc00f08947 */ /* 0x002fea000383ffff */
[----:B------:R-:W-:Y:S05]  /*25cb0*/  BRA `(.L_x_2060) ;  /* 0xffffff98003c7947 */ /* 0x000fea000383ffff */
.L_x_1879:
        /* <DEDUP_REMOVED lines=8> */
.L_x_2062:
[----:B------:R-:W-:Y:S05]  /*25d40*/  BSYNC B1 ;  /* 0x0000000000017941 */ /* 0x000fea0003800000 */
.L_x_2061:
[----:B------:R-:W0:Y:S01]  /*25d50*/  S2R R7, SR_TID.X ;  /* 0x0000000000077919 */ /* 0x000e220000002100 */
[----:B------:R-:W-:Y:S01]  /*25d60*/  IMAD.MOV.U32 R13, RZ, RZ, R8 ;  /* 0x000000ffff0d7224 */ /* 0x000fe200078e0008 */
[----:B------:R-:W-:Y:S01]  /*25d70*/  MOV R15, 0xffffffff ;  /* 0xffffffff000f7802 */ /* 0x000fe20000000f00 */
[----:B------:R-:W-:Y:S02]  /*25d80*/  IMAD.MOV.U32 R12, RZ, RZ, RZ ;  /* 0x000000ffff0c7224 */ /* 0x000fe400078e00ff */
[----:B------:R-:W-:Y:S02]  /*25d90*/  IMAD.MOV.U32 R11, RZ, RZ, 0x181f ;  /* 0x0000181fff0b7424 */ /* 0x000fe400078e00ff */
[----:B------:R-:W-:Y:S02]  /*25da0*/  IMAD.MOV.U32 R3, RZ, RZ, R14 ;  /* 0x000000ffff037224 */ /* 0x000fe400078e000e */
[----:B------:R-:W-:-:S07]  /*25db0*/  IMAD R9, R9, 0x2, R16 ;  /* 0x0000000209097824 */ /* 0x000fce00078e0210 */
[----:B0-----:R-:W-:Y:S05]  /*25dc0*/  WARPSYNC.COLLECTIVE R15, `(.L_x_2063) ;  /* 0x000000000f087348 */ /* 0x001fea0003c00000 */
[----:B------:R1:W2:Y:S02]  /*25dd0*/  SHFL.IDX P6, R14, R13, R12, R11 ;  /* 0x0000000c0d0e7389 */ /* 0x0002a400000c000b */
[----:B012---:R-:W-:Y:S01]  /*25de0*/  ENDCOLLECTIVE ;  /* 0x000000000000791b */ /* 0x007fe20003800000 */
.L_x_2063:
[----:B------:R-:W-:Y:S02]  /*25df0*/  IMAD.MOV.U32 R13, RZ, RZ, R10 ;  /* 0x000000ffff0d7224 */ /* 0x000fe400078e000a */
[----:B------:R-:W-:Y:S02]  /*25e00*/  IMAD.MOV.U32 R12, RZ, RZ, 0x1 ;  /* 0x00000001ff0c7424 */ /* 0x000fe400078e00ff */
[----:B------:R-:W-:Y:S02]  /*25e10*/  IMAD.SHL.U32 R7, R7, 0x8, RZ ;  /* 0x0000000807077824 */ /* 0x000fe400078e00ff */
[----:B------:R-:W-:-:S07]  /*25e20*/  IMAD.MOV.U32 R2, RZ, RZ, R14 ;  /* 0x000000ffff027224 */ /* 0x000fce00078e000e */
[----:B------:R-:W-:Y:S05]  /*25e30*/  WARPSYNC.COLLECTIVE R15, `(.L_x_2064) ;  /* 0x000000000f087348 */ /* 0x000fea0003c00000 */
[----:B------:R0:W1:Y:S02]  /*25e40*/  SHFL.IDX P6, R14, R13, R12, R11 ;  /* 0x0000000c0d0e7389 */ /* 0x00006400000c000b */
[----:B01----:R-:W-:Y:S01]  /*25e50*/  ENDCOLLECTIVE ;  /* 0x000000000000791b */ /* 0x003fe20003800000 */
.L_x_2064:
        /* <DEDUP_REMOVED lines=9> */
[----:B0-----:R-:W-:-:S07]  /*25ef0*/  IMAD.MOV.U32 R3, RZ, RZ, R14 ;  /* 0x000000ffff037224 */ /* 0x001fce00078e000e */
[----:B------:R-:W-:Y:S05]  /*25f00*/  WARPSYNC.COLLECTIVE R15, `(.L_x_2065) ;  /* 0x000000000f087348 */ /* 0x000fea0003c00000 */
[----:B------:R0:W1:Y:S02]  /*25f10*/  SHFL.IDX P6, R14, R13, R12, R11 ;  /* 0x0000000c0d0e7389 */ /* 0x00006400000c000b */
[----:B01----:R-:W-:Y:S01]  /*25f20*/  ENDCOLLECTIVE ;  /* 0x000000000000791b */ /* 0x003fe20003800000 */
.L_x_2065:
[----:B------:R-:W-:Y:S02]  /*25f30*/  IMAD.MOV.U32 R13, RZ, RZ, R10 ;  /* 0x000000ffff0d7224 */ /* 0x000fe400078e000a */
[----:B------:R-:W-:Y:S01]  /*25f40*/  IMAD.MOV.U32 R12, RZ, RZ, 0x2 ;  /* 0x00000002ff0c7424 */ /* 0x000fe200078e00ff */
[----:B------:R-:W-:-:S07]  /*25f50*/  MOV R2, R14 ;  /* 0x0000000e00027202 */ /* 0x000fce0000000f00 */
[----:B------:R-:W-:Y:S05]  /*25f60*/  WARPSYNC.COLLECTIVE R15, `(.L_x_2066) ;  /* 0x000000000f087348 */ /* 0x000fea0003c00000 */
[----:B------:R0:W1:Y:S02]  /*25f70*/  SHFL.IDX P6, R14, R13, R12, R11 ;  /* 0x0000000c0d0e7389 */ /* 0x00006400000c000b */
[----:B01----:R-:W-:Y:S01]  /*25f80*/  ENDCOLLECTIVE ;  /* 0x000000000000791b */ /* 0x003fe20003800000 */
.L_x_2066:
        /* <DEDUP_REMOVED lines=11> */
.L_x_2067:
[----:B------:R-:W-:Y:S01]  /*26040*/  IMAD.MOV.U32 R13, RZ, RZ, R10 ;  /* 0x000000ffff0d7224 */ /* 0x000fe200078e000a */
[----:B------:R-:W-:Y:S01]  /*26050*/  MOV R12, 0x3 ;  /* 0x00000003000c7802 */ /* 0x000fe20000000f00 */
[----:B------:R-:W-:-:S07]  /*26060*/  IMAD.MOV.U32 R2, RZ, RZ, R14 ;  /* 0x000000ffff027224 */ /* 0x000fce00078e000e */
[----:B------:R-:W-:Y:S05]  /*26070*/  WARPSYNC.COLLECTIVE R15, `(.L_x_2068) ;  /* 0x000000000f087348 */ /* 0x000fea0003c00000 */
[----:B------:R0:W1:Y:S02]  /*26080*/  SHFL.IDX P6, R14, R13, R12, R11 ;  /* 0x0000000c0d0e7389 */ /* 0x00006400000c000b */
[----:B01----:R-:W-:Y:S01]  /*26090*/  ENDCOLLECTIVE ;  /* 0x000000000000791b */ /* 0x003fe20003800000 */
.L_x_2068:
        /* <DEDUP_REMOVED lines=11> */
.L_x_2069:
[----:B------:R-:W-:Y:S02]  /*26150*/  IMAD.MOV.U32 R13, RZ, RZ, R10 ;  /* 0x000000ffff0d7224 */ /* 0x000fe400078e000a */
[----:B------:R-:W-:Y:S02]  /*26160*/  IMAD.MOV.U32 R12, RZ, RZ, 0x4 ;  /* 0x00000004ff0c7424 */ /* 0x000fe400078e00ff */
[----:B------:R-:W-:-:S07]  /*26170*/  IMAD.MOV.U32 R2, RZ, RZ, R14 ;  /* 0x000000ffff027224 */ /* 0x000fce00078e000e */
[----:B------:R-:W-:Y:S05]  /*26180*/  WARPSYNC.COLLECTIVE R15, `(.L_x_2070) ;  /* 0x000000000f087348 */ /* 0x000fea0003c00000 */
[----:B------:R0:W1:Y:S02]  /*26190*/  SHFL.IDX P6, R14, R13, R12, R11 ;  /* 0x0000000c0d0e7389 */ /* 0x00006400000c000b */
[----:B01----:R-:W-:Y:S01]  /*261a0*/  ENDCOLLECTIVE ;  /* 0x000000000000791b */ /* 0x003fe20003800000 */
.L_x_2070:
        /* <DEDUP_REMOVED lines=11> */
.L_x_2071:
[----:B------:R-:W-:Y:S02]  /*26260*/  IMAD.MOV.U32 R13, RZ, RZ, R10 ;  /* 0x000000ffff0d7224 */ /* 0x000fe400078e000a */
[----:B------:R-:W-:Y:S01]  /*26270*/  IMAD.MOV.U32 R12, RZ, RZ, 0x5 ;  /* 0x00000005ff0c7424 */ /* 0x000fe200078e00ff */
[----:B------:R-:W-:-:S07]  /*26280*/  MOV R2, R14 ;  /* 0x0000000e00027202 */ /* 0x000fce0000000f00 */
[----:B------:R-:W-:Y:S05]  /*26290*/  WARPSYNC.COLLECTIVE R15, `(.L_x_2072) ;  /* 0x000000000f087348 */ /* 0x000fea0003c00000 */
[----:B------:R0:W1:Y:S02]  /*262a0*/  SHFL.IDX P6, R14, R13, R12, R11 ;  /* 0x0000000c0d0e7389 */ /* 0x00006400000c000b */
[----:B01----:R-:W-:Y:S01]  /*262b0*/  ENDCOLLECTIVE ;  /* 0x000000000000791b */ /* 0x003fe20003800000 */
.L_x_2072:
        /* <DEDUP_REMOVED lines=11> */
.L_x_2073:
[----:B------:R-:W-:Y:S01]  /*26370*/  IMAD.MOV.U32 R13, RZ, RZ, R10 ;  /* 0x000000ffff0d7224 */ /* 0x000fe200078e000a */
[----:B------:R-:W-:Y:S01]  /*26380*/  MOV R12, 0x6 ;  /* 0x00000006000c7802 */ /* 0x000fe20000000f00 */
[----:B------:R-:W-:-:S07]  /*26390*/  IMAD.MOV.U32 R2, RZ, RZ, R14 ;  /* 0x000000ffff027224 */ /* 0x000fce00078e000e */
[----:B------:R-:W-:Y:S05]  /*263a0*/  WARPSYNC.COLLECTIVE R15, `(.L_x_2074) ;  /* 0x000000000f087348 */ /* 0x000fea0003c00000 */
[----:B------:R0:W1:Y:S02]  /*263b0*/  SHFL.IDX P6, R14, R13, R12, R11 ;  /* 0x0000000c0d0e7389 */ /* 0x00006400000c000b */
[----:B01----:R-:W-:Y:S01]  /*263c0*/  ENDCOLLECTIVE ;  /* 0x000000000000791b */ /* 0x003fe20003800000 */
.L_x_2074:
        /* <DEDUP_REMOVED lines=11> */
.L_x_2075:
[----:B------:R-:W-:Y:S02]  /*26480*/  IMAD.MOV.U32 R13, RZ, RZ, R10 ;  /* 0x000000ffff0d7224 */ /* 0x000fe400078e000a */
[----:B------:R-:W-:Y:S02]  /*26490*/  IMAD.MOV.U32 R12, RZ, RZ, 0x7 ;  /* 0x00000007ff0c7424 */ /* 0x000fe400078e00ff */
[----:B------:R-:W-:-:S07]  /*264a0*/  IMAD.MOV.U32 R2, RZ, RZ, R14 ;  /* 0x000000ffff027224 */ /* 0x000fce00078e000e */
[----:B------:R-:W-:Y:S05]  /*264b0*/  WARPSYNC.COLLECTIVE R15, `(.L_x_2076) ;  /* 0x000000000f087348 */ /* 0x000fea0003c00000 */
[----:B------:R0:W1:Y:S02]  /*264c0*/  SHFL.IDX P6, R14, R13, R12, R11 ;  /* 0x0000000c0d0e7389 */ /* 0x00006400000c000b */
[----:B01----:R-:W-:Y:S01]  /*264d0*/  ENDCOLLECTIVE ;  /* 0x000000000000791b */ /* 0x003fe20003800000 */
.L_x_2076:
        /* <DEDUP_REMOVED lines=11> */
.L_x_2077:
[----:B------:R-:W-:Y:S01]  /*26590*/  MOV R2, R14 ;  /* 0x0000000e00027202 */ /* 0x000fe20000000f00 */
[----:B------:R-:W-:Y:S06]  /*265a0*/  BRA `(.L_x_2078) ;  /* 0xffffff9400207947 */ /* 0x000fec000383ffff */
.L_x_1884:
[----:B-1----:R1:W2:Y:S02]  /*265b0*/  SYNCS.PHASECHK.TRANS64.TRYWAIT P0, [R5+URZ+0x16860], R2 ;  /* 0x01686002050075a7 */ /* 0x0022a4000800017f */
[----:B--2---:R-:W-:Y:S05]  /*265c0*/  @!P0 NANOSLEEP.SYNCS 0x989680 ;  /* 0x009896800000895d */ /* 0x004fea0003900000 */
[----:B------:R-:W2:Y:S02]  /*265d0*/  @!P0 SYNCS.PHASECHK.TRANS64 P0, [R5+URZ+0x16860], R2 ;  /* 0x01686002050085a7 */ /* 0x000ea4000800007f */
[----:B--2---:R-:W-:Y:S05]  /*265e0*/  @!P0 BRA `(.L_x_1884) ;  /* 0xfffffffc00f08947 */ /* 0x004fea000383ffff */
[----:B------:R-:W-:Y:S05]  /*265f0*/  BRA `(.L_x_2079) ;  /* 0xffffff9400787947 */ /* 0x000fea000383ffff */
.L_x_1885:
        /* <DEDUP_REMOVED lines=8> */
.L_x_2081:
[----:B------:R-:W-:Y:S05]  /*26680*/  BSYNC B1 ;  /* 0x0000000000017941 */ /* 0x000fea0003800000 */
.L_x_2080:
[----:B------:R-:W-:Y:S01]  /*26690*/  IMAD.MOV.U32 R13, RZ, RZ, R18 ;  /* 0x000000ffff0d7224 */ /* 0x000fe200078e0012 */
[----:B------:R-:W-:Y:S01]  /*266a0*/  MOV R15, 0xffffffff ;  /* 0xffffffff000f7802 */ /* 0x000fe20000000f00 */
[----:B------:R-:W-:Y:S01]  /*266b0*/  IMAD.MOV.U32 R12, RZ, RZ, RZ ;  /* 0x000000ffff0c7224 */ /* 0x000fe200078e00ff */
[----:B------:R-:W-:Y:S01]  /*266c0*/  ISETP.LT.OR P2, PT, R8, 0x1, P1 ;  /* 0x000000010800780c */ /* 0x000fe20000f41670 */
[----:B------:R-:W-:Y:S02]  /*266d0*/  IMAD.MOV.U32 R11, RZ, RZ, 0x181f ;  /* 0x0000181fff0b7424 */ /* 0x000fe400078e00ff */
[----:B------:R-:W-:Y:S02]  /*266e0*/  IMAD.MOV.U32 R3, RZ, RZ, R14 ;  /* 0x000000ffff037224 */ /* 0x000fe400078e000e */
[----:B------:R-:W-:-:S08]  /*266f0*/  IMAD R6, R6, 0x2, R16 ;  /* 0x0000000206067824 */ /* 0x000fd000078e0210 */
[----:B------:R-:W-:Y:S05]  /*26700*/  WARPSYNC.COLLECTIVE R15, `(.L_x_2082) ;  /* 0x000000000f087348 */ /* 0x000fea0003c00000 */
[----:B------:R0:W1:Y:S02]  /*26710*/  SHFL.IDX P6, R14, R13, R12, R11 ;  /* 0x0000000c0d0e7389 */ /* 0x00006400000c000b */
[----:B01----:R-:W-:Y:S01]  /*26720*/  ENDCOLLECTIVE ;  /* 0x000000000000791b */ /* 0x003fe20003800000 */
.L_x_2082:
[----:B------:R-:W-:Y:S02]  /*26730*/  IMAD.MOV.U32 R13, RZ, RZ, R19 ;  /* 0x000000ffff0d7224 */ /* 0x000fe400078e0013 */
[----:B------:R-:W-:Y:S02]  /*26740*/  IMAD.MOV.U32 R12, RZ, RZ, 0x1 ;  /* 0x00000001ff0c7424 */ /* 0x000fe400078e00ff */
[----:B------:R-:W-:-:S07]  /*26750*/  IMAD.MOV.U32 R2, RZ, RZ, R14 ;  /* 0x000000ffff027224 */ /* 0x000fce00078e000e */
[----:B------:R-:W-:Y:S05]  /*26760*/  WARPSYNC.COLLECTIVE R15, `(.L_x_2083) ;  /* 0x000000000f087348 */ /* 0x000fea0003c00000 */
[----:B------:R0:W1:Y:S02]  /*26770*/  SHFL.IDX P6, R14, R13, R12, R11 ;  /* 0x0000000c0d0e7389 */ /* 0x00006400000c000b */
[----:B01----:R-:W-:Y:S01]  /*26780*/  ENDCOLLECTIVE ;  /* 0x000000000000791b */ /* 0x003fe20003800000 */
.L_x_2083:
        /* <DEDUP_REMOVED lines=12> */
.L_x_2084:
[----:B------:R-:W-:Y:S02]  /*26850*/  IMAD.MOV.U32 R13, RZ, RZ, R19 ;  /* 0x000000ffff0d7224 */ /* 0x000fe400078e0013 */
[----:B------:R-:W-:Y:S02]  /*26860*/  IMAD.MOV.U32 R12, RZ, RZ, 0x2 ;  /* 0x00000002ff0c7424 */ /* 0x000fe400078e00ff */
[----:B------:R-:W-:-:S07]  /*26870*/  IMAD.MOV.U32 R2, RZ, RZ, R14 ;  /* 0x000000ffff027224 */ /* 0x000fce00078e000e */
[----:B------:R-:W-:Y:S05]  /*26880*/  WARPSYNC.COLLECTIVE R15, `(.L_x_2085) ;  /* 0x000000000f087348 */ /* 0x000fea0003c00000 */
[----:B------:R0:W1:Y:S02]  /*26890*/  SHFL.IDX P6, R14, R13, R12, R11 ;  /* 0x0000000c0d0e7389 */ /* 0x00006400000c000b */
[----:B01----:R-:W-:Y:S01]  /*268a0*/  ENDCOLLECTIVE ;  /* 0x000000000000791b */ /* 0x003fe20003800000 */
.L_x_2085:
        /* <DEDUP_REMOVED lines=12> */
.L_x_2086:
[----:B------:R-:W-:Y:S02]  /*26970*/  IMAD.MOV.U32 R13, RZ, RZ, R19 ;  /* 0x000000ffff0d7224 */ /* 0x000fe400078e0013 */
[----:B------:R-:W-:Y:S02]  /*26980*/  IMAD.MOV.U32 R12, RZ, RZ, 0x3 ;  /* 0x00000003ff0c7424 */ /* 0x000fe400078e00ff */
[----:B------:R-:W-:-:S07]  /*26990*/  IMAD.MOV.U32 R2, RZ, RZ, R14 ;  /* 0x000000ffff027224 */ /* 0x000fce00078e000e */
[----:B------:R-:W-:Y:S05]  /*269a0*/  WARPSYNC.COLLECTIVE R15, `(.L_x_2087) ;  /* 0x000000000f087348 */ /* 0x000fea0003c00000 */
[----:B------:R0:W1:Y:S02]  /*269b0*/  SHFL.IDX P6, R14, R13, R12, R11 ;  /* 0x0000000c0d0e7389 */ /* 0x00006400000c000b */
[----:B01----:R-:W-:Y:S01]  /*269c0*/  ENDCOLLECTIVE ;  /* 0x000000000000791b */ /* 0x003fe20003800000 */
.L_x_2087:
        /* <DEDUP_REMOVED lines=12> */
.L_x_2088:
[----:B------:R-:W-:Y:S02]  /*26a90*/  IMAD.MOV.U32 R13, RZ, RZ, R19 ;  /* 0x000000ffff0d7224 */ /* 0x000fe400078e0013 */
[----:B------:R-:W-:Y:S02]  /*26aa0*/  IMAD.MOV.U32 R12, RZ, RZ, 0x4 ;  /* 0x00000004ff0c7424 */ /* 0x000fe400078e00ff */
[----:B------:R-:W-:-:S07]  /*26ab0*/  IMAD.MOV.U32 R2, RZ, RZ, R14 ;  /* 0x000000ffff027224 */ /* 0x000fce00078e000e */
[----:B------:R-:W-:Y:S05]  /*26ac0*/  WARPSYNC.COLLECTIVE R15, `(.L_x_2089) ;  /* 0x000000000f087348 */ /* 0x000fea0003c00000 */
[----:B------:R0:W1:Y:S02]  /*26ad0*/  SHFL.IDX P6, R14, R13, R12, R11 ;  /* 0x0000000c0d0e7389 */ /* 0x00006400000c000b */
[----:B01----:R-:W-:Y:S01]  /*26ae0*/  ENDCOLLECTIVE ;  /* 0x000000000000791b */ /* 0x003fe20003800000 */
.L_x_2089:
        /* <DEDUP_REMOVED lines=12> */
.L_x_2090:
[----:B------:R-:W-:Y:S02]  /*26bb0*/  IMAD.MOV.U32 R13, RZ, RZ, R19 ;  /* 0x000000ffff0d7224 */ /* 0x000fe400078e0013 */
[----:B------:R-:W-:Y:S02]  /*26bc0*/  IMAD.MOV.U32 R12, RZ, RZ, 0x5 ;  /* 0x00000005ff0c7424 */ /* 0x000fe400078e00ff */
[----:B------:R-:W-:-:S07]  /*26bd0*/  IMAD.MOV.U32 R2, RZ, RZ, R14 ;  /* 0x000000ffff027224 */ /* 0x000fce00078e000e */
[----:B------:R-:W-:Y:S05]  /*26be0*/  WARPSYNC.COLLECTIVE R15, `(.L_x_2091) ;  /* 0x000000000f087348 */ /* 0x000fea0003c00000 */
[----:B------:R0:W1:Y:S02]  /*26bf0*/  SHFL.IDX P6, R14, R13, R12, R11 ;  /* 0x0000000c0d0e7389 */ /* 0x00006400000c000b */
[----:B01----:R-:W-:Y:S01]  /*26c00*/  ENDCOLLECTIVE ;  /* 0x000000000000791b */ /* 0x003fe20003800000 */
.L_x_2091:
        /* <DEDUP_REMOVED lines=12> */
.L_x_2092:
[----:B------:R-:W-:Y:S02]  /*26cd0*/  IMAD.MOV.U32 R13, RZ, RZ, R19 ;  /* 0x000000ffff0d7224 */ /* 0x000fe400078e0013 */
[----:B------:R-:W-:Y:S02]  /*26ce0*/  IMAD.MOV.U32 R12, RZ, RZ, 0x6 ;  /* 0x00000006ff0c7424 */ /* 0x000fe400078e00ff */
[----:B------:R-:W-:-:S07]  /*26cf0*/  IMAD.MOV.U32 R2, RZ, RZ, R14 ;  /* 0x000000ffff027224 */ /* 0x000fce00078e000e */
[----:B------:R-:W-:Y:S05]  /*26d00*/  WARPSYNC.COLLECTIVE R15, `(.L_x_2093) ;  /* 0x000000000f087348 */ /* 0x000fea0003c00000 */
[----:B------:R0:W1:Y:S02]  /*26d10*/  SHFL.IDX P6, R14, R13, R12, R11 ;  /* 0x0000000c0d0e7389 */ /* 0x00006400000c000b */
[----:B01----:R-:W-:Y:S01]  /*26d20*/  ENDCOLLECTIVE ;  /* 0x000000000000791b */ /* 0x003fe20003800000 */
.L_x_2093:
        /* <DEDUP_REMOVED lines=12> */
.L_x_2094:
[----:B------:R-:W-:Y:S02]  /*26df0*/  IMAD.MOV.U32 R13, RZ, RZ, R19 ;  /* 0x000000ffff0d7224 */ /* 0x000fe400078e0013 */
[----:B------:R-:W-:Y:S02]  /*26e00*/  IMAD.MOV.U32 R12, RZ, RZ, 0x7 ;  /* 0x00000007ff0c7424 */ /* 0x000fe400078e00ff */
[----:B------:R-:W-:-:S07]  /*26e10*/  IMAD.MOV.U32 R2, RZ, RZ, R14 ;  /* 0x000000ffff027224 */ /* 0x000fce00078e000e */
[----:B------:R-:W-:Y:S05]  /*26e20*/  WARPSYNC.COLLECTIVE R15, `(.L_x_2095) ;  /* 0x000000000f087348 */ /* 0x000fea0003c00000 */
[----:B------:R0:W1:Y:S02]  /*26e30*/  SHFL.IDX P6, R14, R13, R12, R11 ;  /* 0x0000000c0d0e7389 */ /* 0x00006400000c000b */
[----:B01----:R-:W-:Y:S01]  /*26e40*/  ENDCOLLECTIVE ;  /* 0x000000000000791b */ /* 0x003fe20003800000 */
.L_x_2095:
        /* <DEDUP_REMOVED lines=11> */
.L_x_2096:
[----:B------:R-:W-:Y:S01]  /*26f00*/  IMAD.MOV.U32 R2, RZ, RZ, R14 ;  /* 0x000000ffff027224 */ /* 0x000fe200078e000e */
[----:B------:R-:W-:Y:S06]  /*26f10*/  BRA `(.L_x_2097) ;  /* 0xffffff9000247947 */ /* 0x000fec000383ffff */
.L_x_1893:
[----:B0-----:R0:W1:Y:S02]  /*26f20*/  SYNCS.PHASECHK.TRANS64.TRYWAIT P0, [R0+URZ+0x16860], R3 ;  /* 0x01686003000075a7 */ /* 0x001064000800017f */
[----:B-1----:R-:W-:Y:S05]  /*26f30*/  @!P0 NANOSLEEP.SYNCS 0x989680 ;  /* 0x009896800000895d */ /* 0x002fea0003900000 */
[----:B------:R-:W1:Y:S02]  /*26f40*/  @!P0 SYNCS.PHASECHK.TRANS64 P0, [R0+URZ+0x16860], R3 ;  /* 0x01686003000085a7 */ /* 0x000e64000800007f */
[----:B-1----:R-:W-:Y:S05]  /*26f50*/  @!P0 BRA `(.L_x_1893) ;  /* 0xfffffffc00f08947 */ /* 0x002fea000383ffff */
[----:B------:R-:W-:Y:S05]  /*26f60*/  BRA `(.L_x_2098) ;  /* 0xffffff9400407947 */ /* 0x000fea000383ffff */
.L_x_1894:
[----:B------:R-:W-:Y:S01]  /*26f70*/  BSSY B0, `(.L_x_2099) ;  /* 0x0000008000007945 */ /* 0x000fe20003800000 */
[----:B------:R-:W-:Y:S01]  /*26f80*/  MOV R13, R19 ;  /* 0x00000013000d7202 */ /* 0x000fe20000000f00 */
[----:B------:R-:W-:Y:S02]  /*26f90*/  IMAD.MOV.U32 R12, RZ, RZ, RZ ;  /* 0x000000ffff0c7224 */ /* 0x000fe400078e00ff */
[----:B------:R-:W-:Y:S02]  /*26fa0*/  IMAD.MOV.U32 R11, RZ, RZ, 0x181f ;  /* 0x0000181fff0b7424 */ /* 0x000fe400078e00ff */
[----:B------:R-:W-:-:S07]  /*26fb0*/  IMAD.MOV.U32 R15, RZ, RZ, -0x1 ;  /* 0xffffffffff0f7424 */ /* 0x000fce00078e00ff */
[----:B0----5:R-:W-:Y:S05]  /*26fc0*/  WARPSYNC.COLLECTIVE R15, `(.L_x_2100) ;  /* 0x000000000f087348 */ /* 0x021fea0003c00000 */
[----:B------:R1:W2:Y:S02]  /*26fd0*/  SHFL.IDX P6, R14, R13, R12, R11 ;  /* 0x0000000c0d0e7389 */ /* 0x0002a400000c000b */
[----:B012--5:R-:W-:Y:S01]  /*26fe0*/  ENDCOLLECTIVE ;  /* 0x000000000000791b */ /* 0x027fe20003800000 */
.L_x_2100:
[----:B------:R-:W-:Y:S05]  /*26ff0*/  BSYNC B0 ;  /* 0x0000000000007941 */ /* 0x000fea0003800000 */
.L_x_2099:
[----:B------:R-:W-:Y:S01]  /*27000*/  IMAD.MOV.U32 R13, RZ, RZ, R18 ;  /* 0x000000ffff0d7224 */ /* 0x000fe200078e0012 */
[----:B------:R-:W-:Y:S01]  /*27010*/  SHF.L.U32 R5, R7, 0x1, RZ ;  /* 0x0000000107057819 */ /* 0x000fe200000006ff */
[----:B------:R-:W-:Y:S01]  /*27020*/  IMAD.MOV.U32 R12, RZ, RZ, RZ ;  /* 0x000000ffff0c7224 */ /* 0x000fe200078e00ff */
[----:B------:R-:W-:Y:S01]  /*27030*/  ISETP.LT.OR P2, PT, R6, 0x1, P0 ;  /* 0x000000010600780c */ /* 0x000fe20000741670 */
[----:B------:R-:W-:Y:S02]  /*27040*/  IMAD.MOV.U32 R11, RZ, RZ, 0x181f ;  /* 0x0000181fff0b7424 */ /* 0x000fe400078e00ff */
[----:B------:R-:W-:Y:S02]  /*27050*/  IMAD.MOV.U32 R15, RZ, RZ, -0x1 ;  /* 0xffffffffff0f7424 */ /* 0x000fe400078e00ff */
[----:B------:R-:W-:Y:S02]  /*27060*/  IMAD.MOV.U32 R3, RZ, RZ, R14 ;  /* 0x000000ffff037224 */ /* 0x000fe400078e000e */
[----:B------:R-:W-:-:S07]  /*27070*/  IMAD R4, R4, 0x2, R16 ;  /* 0x0000000204047824 */ /* 0x000fce00078e0210 */
[----:B------:R-:W-:Y:S05]  /*27080*/  WARPSYNC.COLLECTIVE R15, `(.L_x_2101) ;  /* 0x000000000f087348 */ /* 0x000fea0003c00000 */
[----:B------:R0:W1:Y:S02]  /*27090*/  SHFL.IDX P6, R14, R13, R12, R11 ;  /* 0x0000000c0d0e7389 */ /* 0x00006400000c000b */
[----:B01----:R-:W-:Y:S01]  /*270a0*/  ENDCOLLECTIVE ;  /* 0x000000000000791b */ /* 0x003fe20003800000 */
.L_x_2101:
[----:B------:R-:W-:Y:S02]  /*270b0*/  IMAD.MOV.U32 R13, RZ, RZ, R19 ;  /* 0x000000ffff0d7224 */ /* 0x000fe400078e0013 */
[----:B------:R-:W-:Y:S01]  /*270c0*/  IMAD.MOV.U32 R12, RZ, RZ, 0x1 ;  /* 0x00000001ff0c7424 */ /* 0x000fe200078e00ff */
[----:B------:R-:W-:-:S13]  /*270d0*/  IADD3 R2, P1, R14, R5, RZ ;  /* 0x000000050e027210 */ /* 0x000fda0007f3e0ff */
[----:B------:R-:W-:Y:S05]  /*270e0*/  WARPSYNC.COLLECTIVE R15, `(.L_x_2102) ;  /* 0x000000000f087348 */ /* 0x000fea0003c00000 */
[----:B------:R0:W1:Y:S02]  /*270f0*/  SHFL.IDX P6, R14, R13, R12, R11 ;  /* 0x0000000c0d0e7389 */ /* 0x00006400000c000b */
[----:B01----:R-:W-:Y:S01]  /*27100*/  ENDCOLLECTIVE ;  /* 0x000000000000791b */ /* 0x003fe20003800000 */
.L_x_2102:
        /* <DEDUP_REMOVED lines=11> */
.L_x_2103:
[----:B------:R-:W-:Y:S01]  /*271c0*/  IMAD.MOV.U32 R13, RZ, RZ, R19 ;  /* 0x000000ffff0d7224 */ /* 0x000fe200078e0013 */
[----:B------:R-:W-:Y:S02]  /*271d0*/  MOV R12, 0x2 ;  /* 0x00000002000c7802 */ /* 0x000fe40000000f00 */
[----:B------:R-:W-:-:S13]  /*271e0*/  IADD3 R2, P1, R14, R5, RZ ;  /* 0x000000050e027210 */ /* 0x000fda0007f3e0ff */
[----:B------:R-:W-:Y:S05]  /*271f0*/  WARPSYNC.COLLECTIVE R15, `(.L_x_2104) ;  /* 0x000000000f087348 */ /* 0x000fea0003c00000 */
[----:B------:R0:W1:Y:S02]  /*27200*/  SHFL.IDX P6, R14, R13, R12, R11 ;  /* 0x0000000c0d0e7389 */ /* 0x00006400000c000b */
[----:B01----:R-:W-:Y:S01]  /*27210*/  ENDCOLLECTIVE ;  /* 0x000000000000791b */ /* 0x003fe20003800000 */
.L_x_2104:
        /* <DEDUP_REMOVED lines=11> */
.L_x_2105:
[----:B------:R-:W-:Y:S02]  /*272d0*/  IMAD.MOV.U32 R13, RZ, RZ, R19 ;  /* 0x000000ffff0d7224 */ /* 0x000fe400078e0013 */
[----:B------:R-:W-:Y:S01]  /*272e0*/  IMAD.MOV.U32 R12, RZ, RZ, 0x3 ;  /* 0x00000003ff0c7424 */ /* 0x000fe200078e00ff */
[----:B------:R-:W-:-:S13]  /*272f0*/  IADD3 R2, P1, R14, R5, RZ ;  /* 0x000000050e027210 */ /* 0x000fda0007f3e0ff */
[----:B------:R-:W-:Y:S05]  /*27300*/  WARPSYNC.COLLECTIVE R15, `(.L_x_2106) ;  /* 0x000000000f087348 */ /* 0x000fea0003c00000 */
[----:B------:R0:W1:Y:S02]  /*27310*/  SHFL.IDX P6, R14, R13, R12, R11 ;  /* 0x0000000c0d0e7389 */ /* 0x00006400000c000b */
[----:B01----:R-:W-:Y:S01]  /*27320*/  ENDCOLLECTIVE ;  /* 0x000000000000791b */ /* 0x003fe20003800000 */
.L_x_2106:
        /* <DEDUP_REMOVED lines=11> */
.L_x_2107:
[----:B------:R-:W-:Y:S01]  /*273e0*/  MOV R13, R19 ;  /* 0x00000013000d7202 */ /* 0x000fe20000000f00 */
[----:B------:R-:W-:Y:S01]  /*273f0*/  IMAD.MOV.U32 R12, RZ, RZ, 0x4 ;  /* 0x00000004ff0c7424 */ /* 0x000fe200078e00ff */
[----:B------:R-:W-:-:S13]  /*27400*/  IADD3 R2, P1, R14, R5, RZ ;  /* 0x000000050e027210 */ /* 0x000fda0007f3e0ff */
[----:B------:R-:W-:Y:S05]  /*27410*/  WARPSYNC.COLLECTIVE R15, `(.L_x_2108) ;  /* 0x000000000f087348 */ /* 0x000fea0003c00000 */
[----:B------:R0:W1:Y:S02]  /*27420*/  SHFL.IDX P6, R14, R13, R12, R11 ;  /* 0x0000000c0d0e7389 */ /* 0x00006400000c000b */
[----:B01----:R-:W-:Y:S01]  /*27430*/  ENDCOLLECTIVE ;  /* 0x000000000000791b */ /* 0x003fe20003800000 */
.L_x_2108:
        /* <DEDUP_REMOVED lines=11> */
.L_x_2109:
[----:B------:R-:W-:Y:S02]  /*274f0*/  IMAD.MOV.U32 R13, RZ, RZ, R19 ;  /* 0x000000ffff0d7224 */ /* 0x000fe400078e0013 */
[----:B------:R-:W-:Y:S01]  /*27500*/  IMAD.MOV.U32 R12, RZ, RZ, 0x5 ;  /* 0x00000005ff0c7424 */ /* 0x000fe200078e00ff */
[----:B------:R-:W-:-:S13]  /*27510*/  IADD3 R2, P1, R14, R5, RZ ;  /* 0x000000050e027210 */ /* 0x000fda0007f3e0ff */
[----:B------:R-:W-:Y:S05]  /*27520*/  WARPSYNC.COLLECTIVE R15, `(.L_x_2110) ;  /* 0x000000000f087348 */ /* 0x000fea0003c00000 */
[----:B------:R0:W1:Y:S02]  /*27530*/  SHFL.IDX P6, R14, R13, R12, R11 ;  /* 0x0000000c0d0e7389 */ /* 0x00006400000c000b */
[----:B01----:R-:W-:Y:S01]  /*27540*/  ENDCOLLECTIVE ;  /* 0x000000000000791b */ /* 0x003fe20003800000 */
.L_x_2110:
        /* <DEDUP_REMOVED lines=11> */
.L_x_2111:
[----:B------:R-:W-:Y:S02]  /*27600*/  IMAD.MOV.U32 R13, RZ, RZ, R19 ;  /* 0x000000ffff0d7224 */ /* 0x000fe400078e0013 */
[----:B------:R-:W-:Y:S01]  /*27610*/  IMAD.MOV.U32 R12, RZ, RZ, 0x6 ;  /* 0x00000006ff0c7424 */ /* 0x000fe200078e00ff */
[----:B------:R-:W-:-:S13]  /*27620*/  IADD3 R2, P1, R14, R5, RZ ;  /* 0x000000050e027210 */ /* 0x000fda0007f3e0ff */
[----:B------:R-:W-:Y:S05]  /*27630*/  WARPSYNC.COLLECTIVE R15, `(.L_x_2112) ;  /* 0x000000000f087348 */ /* 0x000fea0003c00000 */
[----:B------:R0:W1:Y:S02]  /*27640*/  SHFL.IDX P6, R14, R13, R12, R11 ;  /* 0x0000000c0d0e7389 */ /* 0x00006400000c000b */
[----:B01----:R-:W-:Y:S01]  /*27650*/  ENDCOLLECTIVE ;  /* 0x000000000000791b */ /* 0x003fe20003800000 */
.L_x_2112:
        /* <DEDUP_REMOVED lines=11> */
.L_x_2113:
[----:B------:R-:W-:Y:S02]  /*27710*/  IMAD.MOV.U32 R13, RZ, RZ, R19 ;  /* 0x000000ffff0d7224 */ /* 0x000fe400078e0013 */
[----:B------:R-:W-:Y:S01]  /*27720*/  IMAD.MOV.U32 R12, RZ, RZ, 0x7 ;  /* 0x00000007ff0c7424 */ /* 0x000fe200078e00ff */
[----:B------:R-:W-:-:S13]  /*27730*/  IADD3 R2, P1, R14, R5, RZ ;  /* 0x000000050e027210 */ /* 0x000fda0007f3e0ff */
[----:B------:R-:W-:Y:S05]  /*27740*/  WARPSYNC.COLLECTIVE R15, `(.L_x_2114) ;  /* 0x000000000f087348 */ /* 0x000fea0003c00000 */
[----:B------:R0:W1:Y:S02]  /*27750*/  SHFL.IDX P6, R14, R13, R12, R11 ;  /* 0x0000000c0d0e7389 */ /* 0x00006400000c000b */
[----:B01----:R-:W-:Y:S01]  /*27760*/  ENDCOLLECTIVE ;  /* 0x000000000000791b */ /* 0x003fe20003800000 */
.L_x_2114:
        /* <DEDUP_REMOVED lines=10> */
.L_x_2115:
[----:B------:R-:W-:Y:S05]  /*27810*/  BRA `(.L_x_2116) ;  /* 0xffffff9000107947 */ /* 0x000fea000383ffff */
.L_x_1899:
[----:B------:R-:W-:Y:S01]  /*27820*/  BSSY B0, `(.L_x_2117) ;  /* 0x0000008000007945 */ /* 0x000fe20003800000 */
[----:B-1----:R-:W-:Y:S02]  /*27830*/  IMAD.MOV.U32 R13, RZ, RZ, R24 ;  /* 0x000000ffff0d7224 */ /* 0x002fe400078e0018 */
[----:B------:R-:W-:Y:S02]  /*27840*/  IMAD.MOV.U32 R12, RZ, RZ, RZ ;  /* 0x000000ffff0c7224 */ /* 0x000fe400078e00ff */
[----:B------:R-:W-:Y:S02]  /*27850*/  IMAD.MOV.U32 R11, RZ, RZ, 0x1f ;  /* 0x0000001fff0b7424 */ /* 0x000fe400078e00ff */
[----:B------:R-:W-:-:S07]  /*27860*/  IMAD.MOV.U32 R15, RZ, RZ, -0x1 ;  /* 0xffffffffff0f7424 */ /* 0x000fce00078e00ff */
[----:B0-2--5:R-:W-:Y:S05]  /*27870*/  WARPSYNC.COLLECTIVE R15, `(.L_x_2118) ;  /* 0x000000000f087348 */ /* 0x025fea0003c00000 */
[----:B------:R1:W3:Y:S02]  /*27880*/  SHFL.IDX P6, R14, R13, R12, R11 ;  /* 0x0000000c0d0e7389 */ /* 0x0002e400000c000b */
[----:B0123-5:R-:W-:Y:S01]  /*27890*/  ENDCOLLECTIVE ;  /* 0x000000000000791b */ /* 0x02ffe20003800000 */
.L_x_2118:
[----:B------:R-:W-:Y:S05]  /*278a0*/  BSYNC B0 ;  /* 0x0000000000007941 */ /* 0x000fea0003800000 */
.L_x_2117:
[----:B------:R-:W-:Y:S01]  /*278b0*/  IMAD.MOV.U32 R13, RZ, RZ, R24 ;  /* 0x000000ffff0d7224 */ /* 0x000fe200078e0018 */
[----:B------:R-:W-:Y:S01]  /*278c0*/  MOV R15, 0xffffffff ;  /* 0xffffffff000f7802 */ /* 0x000fe20000000f00 */
[----:B------:R-:W-:Y:S02]  /*278d0*/  IMAD.MOV.U32 R12, RZ, RZ, 0x1 ;  /* 0x00000001ff0c7424 */ /* 0x000fe400078e00ff */
[----:B------:R-:W-:Y:S02]  /*278e0*/  IMAD.MOV.U32 R11, RZ, RZ, 0x1f ;  /* 0x0000001fff0b7424 */ /* 0x000fe400078e00ff */
[----:B------:R-:W-:Y:S02]  /*278f0*/  IMAD.IADD R9, R27, 0x1, R8 ;  /* 0x000000011b097824 */ /* 0x000fe400078e0208 */
[----:B------:R-:W-:-:S07]  /*27900*/  IMAD.MOV.U32 R0, RZ, RZ, R14 ;  /* 0x000000ffff007224 */ /* 0x000fce00078e000e */
[----:B------:R-:W-:Y:S05]  /*27910*/  WARPSYNC.COLLECTIVE R15, `(.L_x_2119) ;  /* 0x000000000f087348 */ /* 0x000fea0003c00000 */
[----:B------:R0:W1:Y:S02]  /*27920*/  SHFL.IDX P6, R14, R13, R12, R11 ;  /* 0x0000000c0d0e7389 */ /* 0x00006400000c000b */
[----:B01----:R-:W-:Y:S01]  /*27930*/  ENDCOLLECTIVE ;  /* 0x000000000000791b */ /* 0x003fe20003800000 */
.L_x_2119:
        /* <DEDUP_REMOVED lines=23> */
.L_x_2120:
[----:B------:R-:W-:Y:S02]  /*27ab0*/  MOV R12, 0x2 ;  /* 0x00000002000c7802 */ /* 0x000fe40000000f00 */
[----:B------:R-:W-:-:S05]  /*27ac0*/  SEL R4, R14, RZ, P1 ;  /* 0x000000ff0e047207 */ /* 0x000fca0000800000 */
[----:B------:R-:W-:-:S04]  /*27ad0*/  IMAD.IADD R4, R13, 0x1, R4 ;  /* 0x000000010d047824 */ /* 0x000fc800078e0204 */
[----:B------:R-:W-:-:S07]  /*27ae0*/  IMAD.MOV.U32 R13, RZ, RZ, R4 ;  /* 0x000000ffff0d7224 */ /* 0x000fce00078e0004 */
[----:B------:R-:W-:Y:S05]  /*27af0*/  WARPSYNC.COLLECTIVE R15, `(.L_x_2121) ;  /* 0x000000000f087348 */ /* 0x000fea0003c00000 */
[----:B------:R0:W1:Y:S02]  /*27b00*/  SHFL.UP P6, R14, R13, R12, R11 ;  /* 0x0400000c0d0e7389 */ /* 0x00006400000c000b */
[----:B01----:R-:W-:Y:S01]  /*27b10*/  ENDCOLLECTIVE ;  /* 0x000000000000791b */ /* 0x003fe20003800000 */
.L_x_2121:
[----:B------:R-:W-:Y:S01]  /*27b20*/  IMAD.MOV.U32 R12, RZ, RZ, 0x4 ;  /* 0x00000004ff0c7424 */ /* 0x000fe200078e00ff */
[----:B------:R-:W-:-:S05]  /*27b30*/  SEL R3, R14, RZ, P2 ;  /* 0x000000ff0e037207 */ /* 0x000fca0001000000 */
[----:B------:R-:W-:-:S04]  /*27b40*/  IMAD.IADD R2, R4, 0x1, R3 ;  /* 0x0000000104027824 */ /* 0x000fc800078e0203 */
[----:B------:R-:W-:-:S07]  /*27b50*/  IMAD.MOV.U32 R13, RZ, RZ, R2 ;  /* 0x000000ffff0d7224 */ /* 0x000fce00078e0002 */
[----:B------:R-:W-:Y:S05]  /*27b60*/  WARPSYNC.COLLECTIVE R15, `(.L_x_2122) ;  /* 0x000000000f087348 */ /* 0x000fea0003c00000 */
[----:B------:R0:W1:Y:S02]  /*27b70*/  SHFL.UP P6, R14, R13, R12, R11 ;  /* 0x0400000c0d0e7389 */ /* 0x00006400000c000b */
[----:B01----:R-:W-:Y:S01]  /*27b80*/  ENDCOLLECTIVE ;  /* 0x000000000000791b */ /* 0x003fe20003800000 */
.L_x_2122:
[----:B------:R-:W-:Y:S01]  /*27b90*/  IMAD.MOV.U32 R12, RZ, RZ, 0x8 ;  /* 0x00000008ff0c7424 */ /* 0x000fe200078e00ff */
[----:B------:R-:W-:-:S05]  /*27ba0*/  SEL R3, R14, RZ, P3 ;  /* 0x000000ff0e037207 */ /* 0x000fca0001800000 */
[----:B------:R-:W-:-:S04]  /*27bb0*/  IMAD.IADD R3, R2, 0x1, R3 ;  /* 0x0000000102037824 */ /* 0x000fc800078e0203 */
[----:B------:R-:W-:-:S07]  /*27bc0*/  IMAD.MOV.U32 R13, RZ, RZ, R3 ;  /* 0x000000ffff0d7224 */ /* 0x000fce00078e0003 */
[----:B------:R-:W-:Y:S05]  /*27bd0*/  WARPSYNC.COLLECTIVE R15, `(.L_x_2123) ;  /* 0x000000000f087348 */ /* 0x000fea0003c00000 */
[----:B------:R0:W1:Y:S02]  /*27be0*/  SHFL.UP P6, R14, R13, R12, R11 ;  /* 0x0400000c0d0e7389 */ /* 0x00006400000c000b */
[----:B01----:R-:W-:Y:S01]  /*27bf0*/  ENDCOLLECTIVE ;  /* 0x000000000000791b */ /* 0x003fe20003800000 */
.L_x_2123:
[----:B------:R-:W-:Y:S02]  /*27c00*/  MOV R12, 0x10 ;  /* 0x00000010000c7802 */ /* 0x000fe40000000f00 */
[----:B------:R-:W-:-:S05]  /*27c10*/  SEL R4, R14, RZ, P4 ;  /* 0x000000ff0e047207 */ /* 0x000fca0002000000 */
[----:B------:R-:W-:-:S04]  /*27c20*/  IMAD.IADD R4, R3, 0x1, R4 ;  /* 0x0000000103047824 */ /* 0x000fc800078e0204 */
[----:B------:R-:W-:-:S07]  /*27c30*/  IMAD.MOV.U32 R13, RZ, RZ, R4 ;  /* 0x000000ffff0d7224 */ /* 0x000fce00078e0004 */
[----:B------:R-:W-:Y:S05]  /*27c40*/  WARPSYNC.COLLECTIVE R15, `(.L_x_2124) ;  /* 0x000000000f087348 */ /* 0x000fea0003c00000 */
[----:B------:R0:W1:Y:S02]  /*27c50*/  SHFL.UP P6, R14, R13, R12, R11 ;  /* 0x0400000c0d0e7389 */ /* 0x00006400000c000b */
[----:B01----:R-:W-:Y:S01]  /*27c60*/  ENDCOLLECTIVE ;  /* 0x000000000000791b */ /* 0x003fe20003800000 */
.L_x_2124:
        /* <DEDUP_REMOVED lines=8> */
.L_x_2125:
[----:B------:R-:W-:Y:S05]  /*27cf0*/  BRA `(.L_x_2126) ;  /* 0xffffff9000247947 */ /* 0x000fea000383ffff */
.L_x_1902:
[----:B------:R-:W-:Y:S01]  /*27d00*/  BSSY B0, `(.L_x_2127) ;  /* 0x0000007000007945 */ /* 0x000fe20003800000 */
[----:B------:R-:W-:Y:S02]  /*27d10*/  IMAD.MOV.U32 R12, RZ, RZ, 0x1 ;  /* 0x00000001ff0c7424 */ /* 0x000fe400078e00ff */
[----:B------:R-:W-:Y:S02]  /*27d20*/  IMAD.MOV.U32 R11, RZ, RZ, RZ ;  /* 0x000000ffff0b7224 */ /* 0x000fe400078e00ff */
[----:B------:R-:W-:-:S07]  /*27d30*/  IMAD.MOV.U32 R15, RZ, RZ, -0x1 ;  /* 0xffffffffff0f7424 */ /* 0x000fce00078e00ff */
[----:B-----5:R-:W-:Y:S05]  /*27d40*/  WARPSYNC.COLLECTIVE R15, `(.L_x_2128) ;  /* 0x000000000f087348 */ /* 0x020fea0003c00000 */
[----:B------:R0:W1:Y:S02]  /*27d50*/  SHFL.UP P6, R14, R13, R12, R11 ;  /* 0x0400000c0d0e7389 */ /* 0x00006400000c000b */
[----:B01---5:R-:W-:Y:S01]  /*27d60*/  ENDCOLLECTIVE ;  /* 0x000000000000791b */ /* 0x023fe20003800000 */
.L_x_2128:
[----:B------:R-:W-:Y:S05]  /*27d70*/  BSYNC B0 ;  /* 0x0000000000007941 */ /* 0x000fea0003800000 */
.L_x_2127:
        /* <DEDUP_REMOVED lines=8> */
.L_x_2129:
[----:B------:R-:W-:Y:S01]  /*27e00*/  IMAD.MOV.U32 R12, RZ, RZ, 0x4 ;  /* 0x00000004ff0c7424 */ /* 0x000fe200078e00ff */
[----:B------:R-:W-:-:S05]  /*27e10*/  SEL R2, R14, RZ, P2 ;  /* 0x000000ff0e027207 */ /* 0x000fca0001000000 */
[----:B------:R-:W-:-:S04]  /*27e20*/  IMAD.IADD R2, R13, 0x1, R2 ;  /* 0x000000010d027824 */ /* 0x000fc800078e0202 */
[----:B------:R-:W-:-:S07]  /*27e30*/  IMAD.MOV.U32 R13, RZ, RZ, R2 ;  /* 0x000000ffff0d7224 */ /* 0x000fce00078e0002 */
[----:B------:R-:W-:Y:S05]  /*27e40*/  WARPSYNC.COLLECTIVE R15, `(.L_x_2130) ;  /* 0x000000000f087348 */ /* 0x000fea0003c00000 */
[----:B------:R0:W1:Y:S02]  /*27e50*/  SHFL.UP P6, R14, R13, R12, R11 ;  /* 0x0400000c0d0e7389 */ /* 0x00006400000c000b */
[----:B01----:R-:W-:Y:S01]  /*27e60*/  ENDCOLLECTIVE ;  /* 0x000000000000791b */ /* 0x003fe20003800000 */
.L_x_2130:
[----:B------:R-:W-:Y:S01]  /*27e70*/  IMAD.MOV.U32 R12, RZ, RZ, 0x8 ;  /* 0x00000008ff0c7424 */ /* 0x000fe200078e00ff */
[----:B------:R-:W-:-:S05]  /*27e80*/  SEL R3, R14, RZ, P3 ;  /* 0x000000ff0e037207 */ /* 0x000fca0001800000 */
[----:B------:R-:W-:-:S04]  /*27e90*/  IMAD.IADD R3, R2, 0x1, R3 ;  /* 0x0000000102037824 */ /* 0x000fc800078e0203 */
[----:B------:R-:W-:-:S07]  /*27ea0*/  IMAD.MOV.U32 R13, RZ, RZ, R3 ;  /* 0x000000ffff0d7224 */ /* 0x000fce00078e0003 */
[----:B------:R-:W-:Y:S05]  /*27eb0*/  WARPSYNC.COLLECTIVE R15, `(.L_x_2131) ;  /* 0x000000000f087348 */ /* 0x000fea0003c00000 */
[----:B------:R0:W1:Y:S02]  /*27ec0*/  SHFL.UP P6, R14, R13, R12, R11 ;  /* 0x0400000c0d0e7389 */ /* 0x00006400000c000b */
[----:B01----:R-:W-:Y:S01]  /*27ed0*/  ENDCOLLECTIVE ;  /* 0x000000000000791b */ /* 0x003fe20003800000 */
.L_x_2131:
[----:B------:R-:W-:Y:S01]  /*27ee0*/  IMAD.MOV.U32 R12, RZ, RZ, 0x10 ;  /* 0x00000010ff0c7424 */ /* 0x000fe200078e00ff */
[----:B------:R-:W-:-:S04]  /*27ef0*/  SEL R4, R14, RZ, P4 ;  /* 0x000000ff0e047207 */ /* 0x000fc80002000000 */
[----:B------:R-:W-:-:S05]  /*27f00*/  IADD3 R4, R3, R4, RZ ;  /* 0x0000000403047210 */ /* 0x000fca0007ffe0ff */
[----:B------:R-:W-:-:S07]  /*27f10*/  IMAD.MOV.U32 R13, RZ, RZ, R4 ;  /* 0x000000ffff0d7224 */ /* 0x000fce00078e0004 */
[----:B------:R-:W-:Y:S05]  /*27f20*/  WARPSYNC.COLLECTIVE R15, `(.L_x_2132) ;  /* 0x000000000f087348 */ /* 0x000fea0003c00000 */
[----:B------:R0:W1:Y:S02]  /*27f30*/  SHFL.UP P6, R14, R13, R12, R11 ;  /* 0x0400000c0d0e7389 */ /* 0x00006400000c000b */
[----:B01----:R-:W-:Y:S01]  /*27f40*/  ENDCOLLECTIVE ;  /* 0x000000000000791b */ /* 0x003fe20003800000 */
.L_x_2132:
        /* <DEDUP_REMOVED lines=8> */
.L_x_2133:
[----:B------:R-:W-:Y:S05]  /*27fd0*/  BRA `(.L_x_2134) ;  /* 0xffffff9000107947 */ /* 0x000fea000383ffff */
.L_x_1904:
[----:B------:R-:W-:Y:S01]  /*27fe0*/  BSSY B0, `(.L_x_2135) ;  /* 0x0000006000007945 */ /* 0x000fe20003800000 */
[----:B------:R-:W-:Y:S01]  /*27ff0*/  PLOP3.LUT P6, PT, P6, PT, PT, 0x8, 0x0 ;  /* 0x000000000000781c */ /* 0x000fe200037ce170 */
[----:B------:R-:W-:-:S12]  /*28000*/  IMAD.MOV.U32 R15, RZ, RZ, -0x1 ;  /* 0xffffffffff0f7424 */ /* 0x000fd800078e00ff */
[----:B0----5:R-:W-:Y:S05]  /*28010*/  WARPSYNC.COLLECTIVE R15, `(.L_x_2136) ;  /* 0x000000000f087348 */ /* 0x021fea0003c00000 */
[----:B------:R-:W-:Y:S01]  /*28020*/  VOTE.ANY R14, PT, P6 ;  /* 0x00000000000e7806 */ /* 0x000fe200030e0100 */
[----:B0----5:R-:W-:Y:S06]  /*28030*/  ENDCOLLECTIVE ;  /* 0x000000000000791b */ /* 0x021fec0003800000 */
.L_x_2136:
[----:B------:R-:W-:Y:S05]  /*28040*/  BSYNC B0 ;  /* 0x0000000000007941 */ /* 0x000fea0003800000 */
.L_x_2135:
[----:B------:R-:W-:Y:S01]  /*28050*/  IMAD.MOV.U32 R3, RZ, RZ, R14 ;  /* 0x000000ffff037224 */ /* 0x000fe200078e000e */
[----:B------:R-:W-:Y:S01]  /*28060*/  MOV R13, R25 ;  /* 0x00000019000d7202 */ /* 0x000fe20000000f00 */
[----:B------:R-:W-:Y:S02]  /*28070*/  IMAD.MOV.U32 R11, RZ, RZ, 0x1f ;  /* 0x0000001fff0b7424 */ /* 0x000fe400078e00ff */
[----:B------:R-:W0:Y:S01]  /*28080*/  POPC R7, R3 ;  /* 0x0000000300077309 */ /* 0x000e220000000000 */
[----:B------:R-:W-:Y:S02]  /*28090*/  IMAD.MOV.U32 R15, RZ, RZ, -0x1 ;  /* 0xffffffffff0f7424 */ /* 0x000fe400078e00ff */
[----:B0-----:R-:W-:Y:S02]  /*280a0*/  IMAD.MOV.U32 R12, RZ, RZ, R7 ;  /* 0x000000ffff0c7224 */ /* 0x001fe400078e0007 */
[----:B------:R-:W-:-:S07]  /*280b0*/  IMAD.IADD R27, R7, 0x1, R27 ;  /* 0x00000001071b7824 */ /* 0x000fce00078e021b */
[----:B------:R-:W-:Y:S05]  /*280c0*/  WARPSYNC.COLLECTIVE R15, `(.L_x_2137) ;  /* 0x000000000f087348 */ /* 0x000fea0003c00000 */
[----:B------:R0:W1:Y:S02]  /*280d0*/  SHFL.IDX P6, R14, R13, R12, R11 ;  /* 0x0000000c0d0e7389 */ /* 0x00006400000c000b */
[----:B01----:R-:W-:Y:S01]  /*280e0*/  ENDCOLLECTIVE ;  /* 0x000000000000791b */ /* 0x003fe20003800000 */
.L_x_2137:
[----:B------:R-:W-:Y:S02]  /*280f0*/  IMAD.MOV.U32 R13, RZ, RZ, R5 ;  /* 0x000000ffff0d7224 */ /* 0x000fe400078e0005 */
[----:B------:R-:W-:-:S07]  /*28100*/  IMAD.MOV.U32 R25, RZ, RZ, R14 ;  /* 0x000000ffff197224 */ /* 0x000fce00078e000e */
[----:B------:R-:W-:Y:S05]  /*28110*/  WARPSYNC.COLLECTIVE R15, `(.L_x_2138) ;  /* 0x000000000f087348 */ /* 0x000fea0003c00000 */
[----:B------:R0:W1:Y:S02]  /*28120*/  SHFL.IDX P6, R14, R13, R12, R11 ;  /* 0x0000000c0d0e7389 */ /* 0x00006400000c000b */
[----:B01----:R-:W-:Y:S01]  /*28130*/  ENDCOLLECTIVE ;  /* 0x000000000000791b */ /* 0x003fe20003800000 */
.L_x_2138:
[----:B------:R-:W-:Y:S01]  /*28140*/  IMAD.MOV.U32 R5, RZ, RZ, R14 ;  /* 0x000000ffff057224 */ /* 0x000fe200078e000e */
[----:B------:R-:W-:Y:S06]  /*28150*/  BRA `(.L_x_2139) ;  /* 0xffffff8c00f07947 */ /* 0x000fec000383ffff */
.L_x_1906:
[----:B------:R-:W-:Y:S01]  /*28160*/  BSSY B0, `(.L_x_2140) ;  /* 0x0000007000007945 */ /* 0x000fe20003800000 */
[----:B------:R-:W-:Y:S01]  /*28170*/  IMAD.MOV.U32 R13, RZ, RZ, R2 ;  /* 0x000000ffff0d7224 */ /* 0x000fe200078e0002 */
[----:B------:R-:W-:Y:S01]  /*28180*/  MOV R11, 0x1f ;  /* 0x0000001f000b7802 */ /* 0x000fe20000000f00 */
[----:B------:R-:W-:-:S07]  /*28190*/  IMAD.MOV.U32 R15, RZ, RZ, -0x1 ;  /* 0xffffffffff0f7424 */ /* 0x000fce00078e00ff */
[----:B0123-5:R-:W-:Y:S05]  /*281a0*/  WARPSYNC.COLLECTIVE R15, `(.L_x_2141) ;  /* 0x000000000f087348 */ /* 0x02ffea0003c00000 */
[----:B------:R4:W0:Y:S02]  /*281b0*/  SHFL.IDX P6, R14, R13, R12, R11 ;  /* 0x0000000c0d0e7389 */ /* 0x00082400000c000b */
[----:B012345:R-:W-:Y:S01]  /*281c0*/  ENDCOLLECTIVE ;  /* 0x000000000000791b */ /* 0x03ffe20003800000 */
.L_x_2141:
[----:B------:R-:W-:Y:S05]  /*281d0*/  BSYNC B0 ;  /* 0x0000000000007941 */ /* 0x000fea0003800000 */
.L_x_2140:
[----:B------:R-:W-:Y:S01]  /*281e0*/  IMAD.MOV.U32 R24, RZ, RZ, R14 ;  /* 0x000000ffff187224 */ /* 0x000fe200078e000e */
[----:B------:R-:W-:Y:S06]  /*281f0*/  BRA `(.L_x_1905) ;  /* 0xffffff8c00e07947 */ /* 0x000fec000383ffff */
.L_x_1912:
[----:B0-----:R0:W4:Y:S02]  /*28200*/  SYNCS.PHASECHK.TRANS64.TRYWAIT P0, [R5+URZ+0x16820], R0 ;  /* 0x01682000050075a7 */ /* 0x001124000800017f */
[----:B----4-:R-:W-:Y:S05]  /*28210*/  @!P0 NANOSLEEP.SYNCS 0x989680 ;  /* 0x009896800000895d */ /* 0x010fea0003900000 */
[----:B------:R-:W4:Y:S02]  /*28220*/  @!P0 SYNCS.PHASECHK.TRANS64 P0, [R5+URZ+0x16820], R0 ;  /* 0x01682000050085a7 */ /* 0x000f24000800007f */
[----:B----4-:R-:W-:Y:S05]  /*28230*/  @!P0 BRA `(.L_x_1912) ;  /* 0xfffffffc00f08947 */ /* 0x010fea000383ffff */
[----:B------:R-:W-:Y:S05]  /*28240*/  BRA `(.L_x_2142) ;  /* 0xffffff98003c7947 */ /* 0x000fea000383ffff */
.L_x_1913:
[----:B------:R-:W4:Y:S01]  /*28250*/  S2R R2, SR_TID.X ;  /* 0x0000000000027919 */ /* 0x000f220000002100 */
[----:B------:R-:W-:Y:S01]  /*28260*/  BSSY B0, `(.L_x_2143) ;  /* 0x000000a000007945 */ /* 0x000fe20003800000 */
[----:B------:R-:W-:Y:S02]  /*28270*/  IMAD.MOV.U32 R12, RZ, RZ, RZ ;  /* 0x000000ffff0c7224 */ /* 0x000fe400078e00ff */
[----:B------:R-:W-:Y:S02]  /*28280*/  IMAD.MOV.U32 R11, RZ, RZ, 0x1f ;  /* 0x0000001fff0b7424 */ /* 0x000fe400078e00ff */
[----:B------:R-:W-:Y:S01]  /*28290*/  IMAD.MOV.U32 R15, RZ, RZ, -0x1 ;  /* 0xffffffffff0f7424 */ /* 0x000fe200078e00ff */
[----:B----4-:R-:W-:-:S04]  /*282a0*/  SHF.R.U32.HI R2, RZ, 0x5, R2 ;  /* 0x00000005ff027819 */ /* 0x010fc80000011602 */
[----:B------:R-:W-:-:S05]  /*282b0*/  LOP3.LUT R2, R2, 0x3, RZ, 0xc0, !PT ;  /* 0x0000000302027812 */ /* 0x000fca00078ec0ff */
[----:B-1----:R-:W-:-:S07]  /*282c0*/  IMAD.MOV.U32 R13, RZ, RZ, R2 ;  /* 0x000000ffff0d7224 */ /* 0x002fce00078e0002 */
[----:B0-23-5:R-:W-:Y:S05]  /*282d0*/  WARPSYNC.COLLECTIVE R15, `(.L_x_2144) ;  /* 0x000000000f087348 */ /* 0x02dfea0003c00000 */
[----:B------:R1:W4:Y:S02]  /*282e0*/  SHFL.IDX P6, R14, R13, R12, R11 ;  /* 0x0000000c0d0e7389 */ /* 0x00032400000c000b */
[----:B012345:R-:W-:Y:S01]  /*282f0*/  ENDCOLLECTIVE ;  /* 0x000000000000791b */ /* 0x03ffe20003800000 */
.L_x_2144:
[----:B------:R-:W-:Y:S05]  /*28300*/  BSYNC B0 ;  /* 0x0000000000007941 */ /* 0x000fea0003800000 */
.L_x_2143:
[----:B------:R-:W-:Y:S05]  /*28310*/  BRA `(.L_x_2145) ;  /* 0xffffff9800247947 */ /* 0x000fea000383ffff */
.L_x_1914:
[----:B------:R-:W-:Y:S01]  /*28320*/  BSSY B0, `(.L_x_2146) ;  /* 0x0000006000007945 */ /* 0x000fe20003800000 */
[----:B------:R-:W-:-:S07]  /*28330*/  IMAD.MOV.U32 R15, RZ, RZ, -0x1 ;  /* 0xffffffffff0f7424 */ /* 0x000fce00078e00ff */
[----:B0123-5:R-:W-:Y:S05]  /*28340*/  WARPSYNC.COLLECTIVE R15, `(.L_x_2147) ;  /* 0x000000000f0c7348 */ /* 0x02ffea0003c00000 */
[----:B------:R-:W-:Y:S02]  /*28350*/  ELECT P6, UR62, PT ;  /* 0x00000000003e782f */ /* 0x000fe400038c0000 */
[----:B------:R-:W-:Y:S01]  /*28360*/  MOV R14, UR62 ;  /* 0x0000003e000e7c02 */ /* 0x000fe20008000f00 */
[----:B0123-5:R-:W-:Y:S10]  /*28370*/  ENDCOLLECTIVE ;  /* 0x000000000000791b */ /* 0x02fff40003800000 */
.L_x_2147:
[----:B------:R-:W-:Y:S05]  /*28380*/  BSYNC B0 ;  /* 0x0000000000007941 */ /* 0x000fea0003800000 */
.L_x_2146:
[----:B------:R-:W-:Y:S05]  /*28390*/  BRA `(.L_x_2148) ;  /* 0xffffff9800187947 */ /* 0x000fea000383ffff */
.L_x_1916:
[----:B0-----:R0:W4:Y:S02]  /*283a0*/  SYNCS.PHASECHK.TRANS64.TRYWAIT P1, [R3+URZ+0x16840], R2 ;  /* 0x01684002030075a7 */ /* 0x001124000802017f */
[----:B----4-:R-:W-:Y:S05]  /*283b0*/  @!P1 NANOSLEEP.SYNCS 0x989680 ;  /* 0x009896800000995d */ /* 0x010fea0003900000 */
[----:B------:R-:W4:Y:S02]  /*283c0*/  @!P1 SYNCS.PHASECHK.TRANS64 P1, [R3+URZ+0x16840], R2 ;  /* 0x01684002030095a7 */ /* 0x000f24000802007f */
[----:B----4-:R-:W-:Y:S05]  /*283d0*/  @!P1 BRA `(.L_x_1916) ;  /* 0xfffffffc00f09947 */ /* 0x010fea000383ffff */
[----:B------:R-:W-:Y:S05]  /*283e0*/  BRA `(.L_x_2149) ;  /* 0xffffff98003c7947 */ /* 0x000fea000383ffff */
.L_x_1918:
[----:B----4-:R4:W0:Y:S02]  /*283f0*/  SYNCS.PHASECHK.TRANS64.TRYWAIT P1, [R5+URZ+0x16840], R0 ;  /* 0x01684000050075a7 */ /* 0x010824000802017f */
[----:B0-----:R-:W-:Y:S05]  /*28400*/  @!P1 NANOSLEEP.SYNCS 0x989680 ;  /* 0x009896800000995d */ /* 0x001fea0003900000 */
[----:B------:R-:W0:Y:S02]  /*28410*/  @!P1 SYNCS.PHASECHK.TRANS64 P1, [R5+URZ+0x16840], R0 ;  /* 0x01684000050095a7 */ /* 0x000e24000802007f */
[----:B0-----:R-:W-:Y:S05]  /*28420*/  @!P1 BRA `(.L_x_1918) ;  /* 0xfffffffc00f09947 */ /* 0x001fea000383ffff */
[----:B------:R-:W-:Y:S05]  /*28430*/  BRA `(.L_x_2150) ;  /* 0xffffff98004c7947 */ /* 0x000fea000383ffff */
.L_x_1920:
[----:B------:R0:W0:Y:S02]  /*28440*/  SYNCS.PHASECHK.TRANS64.TRYWAIT P1, [R3+URZ+0x16860], R2 ;  /* 0x01686002030075a7 */ /* 0x000024000802017f */
[----:B0-----:R-:W-:Y:S05]  /*28450*/  @!P1 NANOSLEEP.SYNCS 0x989680 ;  /* 0x009896800000995d */ /* 0x001fea0003900000 */
[----:B------:R-:W0:Y:S02]  /*28460*/  @!P1 SYNCS.PHASECHK.TRANS64 P1, [R3+URZ+0x16860], R2 ;  /* 0x01686002030095a7 */ /* 0x000e24000802007f */
[----:B0-----:R-:W-:Y:S05]  /*28470*/  @!P1 BRA `(.L_x_1920) ;  /* 0xfffffffc00f09947 */ /* 0x001fea000383ffff */
[----:B------:R-:W-:Y:S05]  /*28480*/  BRA `(.L_x_2151) ;  /* 0xffffff9800487947 */ /* 0x000fea000383ffff */
.L_x_2152:
        /* <DEDUP_REMOVED lines=15> */
.L_x_3171:


//--------------------- .text._ZN7cutlass13device_kernelIN5flash11enable_sm90INS1_16FlashAttnFwdSm90INS1_25CollectiveMainloopFwdSm90ILi2EN4cute5tupleIJNS5_1CILi1EEES8_S8_EEENS6_IJNS7_ILi192EEENS7_ILi128EEENS7_ILi64EEEEEELi64ENS_6half_tEfNS_4arch4Sm90ELb1ELb0ELb1ELb0ELb1ELb0ELb0ELb1ELb1ELb1ELb1ELb0EEENS1_21CollectiveEpilogueFwdINS6_IJSA_SC_SB_EEES9_SE_SG_Li384ELb0ELb1ELb1ELb0EEENS1_19SingleTileSchedulerILb0ELb1ELb1ELi192EEEEEEEEEvNT_6ParamsE --------------------------
	.section	.text._ZN7cutlass13device_kernelIN5flash11enable_sm90INS1_16FlashAttnFwdSm90INS1_25CollectiveMainloopFwdSm90ILi2EN4cute5tupleIJNS5_1CILi1EEES8_S8_EEENS6_IJNS7_ILi192EEENS7_ILi128EEENS7_ILi64EEEEEELi64ENS_6half_tEfNS_4arch4Sm90ELb1ELb0ELb1ELb0ELb1ELb0ELb0ELb1ELb1ELb1ELb1ELb0EEENS1_21CollectiveEpilogueFwdINS6_IJSA_SC_SB_EEES9_SE_SG_Li384ELb0ELb1ELb1ELb0EEENS1_19SingleTileSchedulerILb0ELb1ELb1ELi192EEEEEEEEEvNT_6ParamsE,"ax",@progbits
	.align	128
.text._ZN7cutlass13device_kernelIN5flash11enable_sm90INS1_16FlashAttnFwdSm90INS1_25CollectiveMainloopFwdSm90ILi2EN4cute5tupleIJNS5_1CILi1EEES8_S8_EEENS6_IJNS7_ILi192EEENS7_ILi128EEENS7_ILi64EEEEEELi64ENS_6half_tEfNS_4arch4Sm90ELb1ELb0ELb1ELb0ELb1ELb0ELb0ELb1ELb1ELb1ELb1ELb0EEENS1_21CollectiveEpilogueFwdINS6_IJSA_SC_SB_EEES9_SE_SG_Li384ELb0ELb1ELb1ELb0EEENS1_19SingleTileSchedulerILb0ELb1ELb1ELi192EEEEEEEEEvNT_6ParamsE:
        .type           _ZN7cutlass13device_kernelIN5flash11enable_sm90INS1_16FlashAttnFwdSm90INS1_25CollectiveMainloopFwdSm90ILi2EN4cute5tupleIJNS5_1CILi1EEES8_S8_EEENS6_IJNS7_ILi192EEENS7_ILi128EEENS7_ILi64EEEEEELi64ENS_6half_tEfNS_4arch4Sm90ELb1ELb0ELb1ELb0ELb1ELb0ELb0ELb1ELb1ELb1ELb1ELb0EEENS1_21CollectiveEpilogueFwdINS6_IJSA_SC_SB_EEES9_SE_SG_Li384ELb0ELb1ELb1ELb0EEENS1_19SingleTileSchedulerILb0ELb1ELb1ELi192EEEEEEEEEvNT_6ParamsE,@function
        .size           _ZN7cutlass13device_kernelIN5flash11enable_sm90INS1_16FlashAttnFwdSm90INS1_25CollectiveMainloopFwdSm90ILi2EN4cute5tupleIJNS5_1CILi1EEES8_S8_EEENS6_IJNS7_ILi192EEENS7_ILi128EEENS7_ILi64EEEEEELi64ENS_6half_tEfNS_4arch4Sm90ELb1ELb0ELb1ELb0ELb1ELb0ELb0ELb1ELb1ELb1ELb1ELb0EEENS1_21CollectiveEpilogueFwdINS6_IJSA_SC_SB_EEES9_SE_SG_Li384ELb0ELb1ELb1ELb0EEENS1_19SingleTileSchedulerILb0ELb1ELb1ELi192EEEEEEEEEvNT_6ParamsE,(.L_x_3172 - _ZN7cutlass13device_kernelIN5flash11enable_sm90INS1_16FlashAttnFwdSm90INS1_25CollectiveMainloopFwdSm90ILi2EN4cute5tupleIJNS5_1CILi1EEES8_S8_EEENS6_IJNS7_ILi192EEENS7_ILi128EEENS7_ILi64EEEEEELi64ENS_6half_tEfNS_4arch4Sm90ELb1ELb0ELb1ELb0ELb1ELb0ELb0ELb1ELb1ELb1ELb1ELb0EEENS1_21CollectiveEpilogueFwdINS6_IJSA_SC_SB_EEES9_SE_SG_Li384ELb0ELb1ELb1ELb0EEENS1_19SingleTileSchedulerILb0ELb1ELb1ELi192EEEEEEEEEvNT_6ParamsE)
        .other          _ZN7cutlass13device_kernelIN5flash11enable_sm90INS1_16FlashAttnFwdSm90INS1_25CollectiveMainloopFwdSm90ILi2EN4cute5tupleIJNS5_1CILi1EEES8_S8_EEENS6_IJNS7_ILi192EEENS7_ILi128EEENS7_ILi64EEEEEELi64ENS_6half_tEfNS_4arch4Sm90ELb1ELb0ELb1ELb0ELb1ELb0ELb0ELb1ELb1ELb1ELb1ELb0EEENS1_21CollectiveEpilogueFwdINS6_IJSA_SC_SB_EEES9_SE_SG_Li384ELb0ELb1ELb1ELb0EEENS1_19SingleTileSchedulerILb0ELb1ELb1ELi192EEEEEEEEEvNT_6ParamsE,@"STO_CUDA_ENTRY STV_DEFAULT"
_ZN7cutlass13device_kernelIN5flash11enable_sm90INS1_16FlashAttnFwdSm90INS1_25CollectiveMainloopFwdSm90ILi2EN4cute5tupleIJNS5_1CILi1EEES8_S8_EEENS6_IJNS7_ILi192EEENS7_ILi128EEENS7_ILi64EEEEEELi64ENS_6half_tEfNS_4arch4Sm90ELb1ELb0ELb1ELb0ELb1ELb0ELb0ELb1ELb1ELb1ELb1ELb0EEENS1_21CollectiveEpilogueFwdINS6_IJSA_SC_SB_EEES9_SE_SG_Li384ELb0ELb1ELb1ELb0EEENS1_19SingleTileSchedulerILb0ELb1ELb1ELi192EEEEEEEEEvNT_6ParamsE:
        /* <DEDUP_REMOVED lines=45> */
.L_x_2153:
        /* <DEDUP_REMOVED lines=22> */
.L_x_2154:
        /* <DEDUP_REMOVED lines=18> */
.L_x_2155:
        /* <DEDUP_REMOVED lines=22> */
.L_x_2156:
        /* <DEDUP_REMOVED lines=23> */
.L_x_2157:
        /* <DEDUP_REMOVED lines=9> */
.L_x_2160:
        /* <DEDUP_REMOVED lines=21> */
[----:B------:R-:W0:Y:S01]  /*0a00*/  S2UR UR45, SR_CTAID.X ;  /* 0x00000000002d79c3 */ /* 0x000e220000002500 */
[----:B------:R-:W-:Y:S01]  /*0a10*/  ULDC UR4, c[0x0][0x448] ;  /* 0x0001120000047ab9 */ /* 0x000fe20000000800 */
[----:B------:R-:W-:Y:S01]  /*0a20*/  ULDC UR37, c[0x0][0x424] ;  /* 0x0001090000257ab9 */ /* 0x000fe20000000800 */
[----:B------:R-:W-:Y:S01]  /*0a30*/  UISETP.NE.AND UP1, UPT, UR4, 0x1, UPT ;  /* 0x000000010400788c */ /* 0x000fe2000bf25270 */
[----:B------:R-:W-:Y:S02]  /*0a40*/  ULDC UR7, c[0x0][0x288] ;  /* 0x0000a20000077ab9 */ /* 0x000fe40000000800 */
[----:B------:R-:W-:Y:S01]  /*0a50*/  ULDC.64 UR4, c[0x0][0x418] ;  /* 0x0001060000047ab9 */ /* 0x000fe20000000a00 */
[----:B------:R-:W-:Y:S02]  /*0a60*/  UIADD3 UR7, -UR7, 0x80, URZ ;  /* 0x0000008007077890 */ /* 0x000fe4000fffe13f */
[----:B------:R-:W-:Y:S01]  /*0a70*/  UISETP.NE.U32.AND UP0, UPT, UR4, URZ, UPT ;  /* 0x0000003f0400728c */ /* 0x000fe2000bf05070 */
[----:B------:R-:W-:Y:S01]  /*0a80*/  ULDC UR8, c[0x0][0x2f0] ;  /* 0x0000bc0000087ab9 */ /* 0x000fe20000000800 */
[----:B------:R-:W-:-:S02]  /*0a90*/  UP2UR UR44, UPR, URZ, 0x2 ;  /* 0x000000023f2c7883 */ /* 0x000fc40008000000 */
[----:B------:R-:W-:Y:S01]  /*0aa0*/  UISETP.NE.AND.EX UP0, UPT, UR5, URZ, UPT, UP0 ;  /* 0x0000003f0500728c */ /* 0x000fe2000bf05300 */
[----:B------:R-:W-:Y:S02]  /*0ab0*/  @UP1 ULDC UR9, c[0x0][0x450] ;  /* 0x0001140000091ab9 */ /* 0x000fe40000000800 */
[----:B------:R-:W-:Y:S01]  /*0ac0*/  @UP1 ULDC UR5, c[0x0][0x44c] ;  /* 0x0001130000051ab9 */ /* 0x000fe20000000800 */
[----:B------:R-:W-:Y:S02]  /*0ad0*/  USEL UR37, UR37, 0x1, UP0 ;  /* 0x0000000125257887 */ /* 0x000fe40008000000 */
[----:B------:R-:W-:Y:S02]  /*0ae0*/  USHF.R.U32.HI UR10, URZ, 0x10, UR41 ;  /* 0x000000103f0a7899 */ /* 0x000fe40008011629 */
[----:B------:R-:W-:Y:S02]  /*0af0*/  UIMAD UR7, UR37, UR8, UR7 ;  /* 0x00000008250772a4 */ /* 0x000fe4000f8e0207 */
[----:B0-----:R-:W-:-:S02]  /*0b00*/  UIMAD UR45, UR45, 0xc0, URZ ;  /* 0x000000c02d2d78a4 */ /* 0x001fc4000f8e023f */
[----:B------:R-:W-:Y:S02]  /*0b10*/  ULOP3.LUT UR41, UR41, 0xffff, URZ, 0xc0, !UPT ;  /* 0x0000ffff29297892 */ /* 0x000fe4000f8ec03f */
[----:B------:R-:W-:Y:S02]  /*0b20*/  @UP1 UIADD3 UR4, UR45, 0xbf, URZ ;  /* 0x000000bf2d041890 */ /* 0x000fe4000fffe03f */
[----:B------:R-:W-:Y:S02]  /*0b30*/  UIADD3 UR6, UR45, 0xbf, URZ ;  /* 0x000000bf2d067890 */ /* 0x000fe4000fffe03f */
[----:B------:R-:W-:Y:S02]  /*0b40*/  UIMAD.WIDE.U32 UR4, UR4, UR5, URZ ;  /* 0x00000005040472a5 */ /* 0x000fe4000f8e003f */
[----:B------:R-:W-:Y:S02]  /*0b50*/  UIMAD UR4, UR37, UR8, 0x7f ;  /* 0x0000007f250474a4 */ /* 0x000fe4000f8e0208 */
[----:B------:R-:W-:-:S02]  /*0b60*/  @UP1 USHF.R.U32.HI UR6, URZ, UR9, UR5 ;  /* 0x000000093f061299 */ /* 0x000fc40008011605 */
[----:B------:R-:W-:Y:S02]  /*0b70*/  USHF.R.S32.HI UR5, URZ, 0x1f, UR4 ;  /* 0x0000001f3f057899 */ /* 0x000fe40008011404 */
[----:B------:R-:W-:Y:S02]  /*0b80*/  UIADD3 UR6, UR7, UR6, URZ ;  /* 0x0000000607067290 */ /* 0x000fe4000fffe03f */
[----:B------:R-:W-:Y:S02]  /*0b90*/  ULEA.HI UR5, UR5, UR4, URZ, 0x7 ;  /* 0x0000000405057291 */ /* 0x000fe4000f8f383f */
[----:B------:R-:W-:Y:S02]  /*0ba0*/  USHF.R.S32.HI UR7, URZ, 0x1f, UR6 ;  /* 0x0000001f3f077899 */ /* 0x000fe40008011406 */
[----:B------:R-:W-:Y:S02]  /*0bb0*/  USHF.R.S32.HI UR5, URZ, 0x7, UR5 ;  /* 0x000000073f057899 */ /* 0x000fe40008011405 */
[----:B------:R-:W-:Y:S01]  /*0bc0*/  ULEA.HI UR7, UR7, UR6, URZ, 0x7 ;  /* 0x0000000607077291 */ /* 0x000fe2000f8f383f */
[----:B------:R-:W-:-:S03]  /*0bd0*/  UMOV UR4, URZ ;  /* 0x0000003f00047c82 */ /* 0x000fc60008000000 */
[----:B------:R-:W-:-:S04]  /*0be0*/  USHF.R.S32.HI UR7, URZ, 0x7, UR7 ;  /* 0x000000073f077899 */ /* 0x000fc80008011407 */
[----:B------:R-:W-:-:S04]  /*0bf0*/  UISETP.LT.AND UP0, UPT, UR5, UR7, UPT ;  /* 0x000000070500728c */ /* 0x000fc8000bf01270 */
[----:B------:R-:W-:Y:S02]  /*0c00*/  USEL UR9, UR5, UR7, UP0 ;  /* 0x0000000705097287 */ /* 0x000fe40008000000 */
[----:B------:R-:W-:Y:S02]  /*0c10*/  UISETP.NE.AND UP0, UPT, UR10, URZ, UPT ;  /* 0x0000003f0a00728c */ /* 0x000fe4000bf05270 */
[----:B------:R-:W-:-:S06]  /*0c20*/  UISETP.GE.AND UP1, UPT, UR9, 0x1, UPT ;  /* 0x000000010900788c */ /* 0x000fcc000bf26270 */
[----:B------:R-:W-:-:S03]  /*0c30*/  PLOP3.LUT P0, PT, PT, PT, UP1, 0x80, 0x0 ;  /* 0x000000000000781c */ /* 0x000fc60003f0f018 */
[----:B------:R-:W-:-:S10]  /*0c40*/  @!UP0 ULDC UR10, c[0x0][0x9f0] ;  /* 0x00027c00000a8ab9 */ /* 0x000fd40000000800 */
[----:B------:R-:W-:Y:S05]  /*0c50*/  @!P0 BRA `(.L_x_2162) ;  /* 0x0000000000848947 */ /* 0x000fea0003800000 */
[----:B------:R-:W-:Y:S01]  /*0c60*/  IMAD.U32 R3, RZ, RZ, UR10 ;  /* 0x0000000aff037e24 */ /* 0x000fe2000f8e00ff */
[----:B------:R-:W-:Y:S01]  /*0c70*/  UIADD3 UR6, UR10, -0x1, UR9 ;  /* 0xffffffff0a067890 */ /* 0x000fe2000fffe009 */
[----:B------:R-:W-:-:S03]  /*0c80*/  UMOV UR4, URZ ;  /* 0x0000003f00047c82 */ /* 0x000fc60008000000 */
        /* <DEDUP_REMOVED lines=30> */
.L_x_2162:
        /* <DEDUP_REMOVED lines=62> */
.L_x_2164:
[----:B------:R-:W-:-:S04]  /*1250*/  SHF.L.U32 R0, RZ, 0x1f, RZ ;  /* 0x0000001fff007819 */ /* 0x000fc800000006ff */
[----:B------:R-:W0:Y:S02]  /*1260*/  SYNCS.PHASECHK.TRANS64.TRYWAIT P0, [UR42+0x16800], R0 ;  /* 0x01680000ff0075a7 */ /* 0x000e24000800016a */
[----:B0-----:R-:W-:Y:S05]  /*1270*/  @!P0 BRA `(.L_x_2165) ;  /* 0x000000d400c88947 */ /* 0x001fea0003800000 */
.L_x_2248:
[----:B------:R-:W-:-:S06]  /*1280*/  ULOP3.LUT UR4, UR40, 0x1, URZ, 0xfc, !UPT ;  /* 0x0000000128047892 */ /* 0x000fcc000f8efc3f */
[----:B------:R-:W-:-:S05]  /*1290*/  IMAD.U32 R2, RZ, RZ, UR4 ;  /* 0x00000004ff027e24 */ /* 0x000fca000f8e00ff */
[----:B------:R-:W-:-:S13]  /*12a0*/  ISETP.NE.AND P0, PT, R2, 0x3, PT ;  /* 0x000000030200780c */ /* 0x000fda0003f05270 */
[----:B------:R-:W-:Y:S05]  /*12b0*/  @!P0 BRA `(.L_x_2166) ;  /* 0x0000000000048947 */ /* 0x000fea0003800000 */
[----:B------:R-:W-:Y:S01]  /*12c0*/  BPT.TRAP 0x1 ;  /* 0x000000040000795c */ /* 0x000fe20000300000 */
.L_x_2166:
[----:B------:R1:W2:Y:S01]  /*12d0*/  SYNCS.PHASECHK.TRANS64.TRYWAIT P1, [UR42+0x16830], R0 ;  /* 0x01683000ff0075a7 */ /* 0x0002a2000802016a */
[----:B------:R-:W-:Y:S05]  /*12e0*/  @!P0 BRA `(.L_x_2167) ;  /* 0x0000000000048947 */ /* 0x000fea0003800000 */
[----:B------:R-:W-:Y:S01]  /*12f0*/  BPT.TRAP 0x1 ;  /* 0x000000040000795c */ /* 0x000fe20000300000 */
.L_x_2167:
[----:B------:R-:W-:-:S05]  /*1300*/  IMAD.U32 R4, RZ, RZ, UR47 ;  /* 0x0000002fff047e24 */ /* 0x000fca000f8e00ff */
[----:B------:R-:W-:Y:S01]  /*1310*/  LOP3.LUT R4, R4, 0x10000, RZ, 0xfc, !PT ;  /* 0x0001000004047812 */ /* 0x000fe200078efcff */
[----:B--2---:R-:W-:Y:S06]  /*1320*/  @P1 BRA `(.L_x_2168) ;  /* 0x0000000000081947 */ /* 0x004fec0003800000 */
[----:B------:R-:W2:Y:S02]  /*1330*/  SYNCS.PHASECHK.TRANS64.TRYWAIT P1, [UR42+0x16830], R0 ;  /* 0x01683000ff0075a7 */ /* 0x000ea4000802016a */
[----:B--2---:R-:W-:Y:S05]  /*1340*/  @!P1 BRA `(.L_x_2169) ;  /* 0x000000d400ac9947 */ /* 0x004fea0003800000 */
.L_x_2168:
        /* <DEDUP_REMOVED lines=38> */
.L_x_2170:
[----:B------:R-:W-:Y:S01]  /*15b0*/  LOP3.LUT R6, R23, 0xffffff80, RZ, 0xc0, !PT ;  /* 0xffffff8017067812 */ /* 0x000fe200078ec0ff */
[----:B------:R-:W-:Y:S01]  /*15c0*/  ULDC UR6, c[0x0][0x9d8] ;  /* 0x0002760000067ab9 */ /* 0x000fe20000000800 */
[----:B------:R-:W-:Y:S01]  /*15d0*/  LEA.HI R94, R94, R17, RZ, 0x2 ;  /* 0x000000115e5e7211 */ /* 0x000fe200078f10ff */
[----:B------:R-:W-:Y:S01]  /*15e0*/  FMUL.FTZ R2, R26, UR6 ;  /* 0x000000061a027c20 */ /* 0x000fe20008410000 */
[----:B------:R-:W-:Y:S01]  /*15f0*/  IADD3 R6, R17, -R6, RZ ;  /* 0x8000000611067210 */ /* 0x000fe20007ffe0ff */
[----:B------:R-:W-:Y:S01]  /*1600*/  FMUL.FTZ R9, R25, UR6 ;  /* 0x0000000619097c20 */ /* 0x000fe20008410000 */
[----:B------:R-:W-:Y:S01]  /*1610*/  FMUL.FTZ R98, R40, UR6 ;  /* 0x0000000628627c20 */ /* 0x000fe20008410000 */
[----:B------:R-:W-:Y:S01]  /*1620*/  LOP3.LUT R94, R94, 0xfffffffc, RZ, 0xc0, !PT ;  /* 0xfffffffc5e5e7812 */ /* 0x000fe200078ec0ff */
[----:B01----:R-:W-:Y:S01]  /*1630*/  FMUL.FTZ R0, R27, UR6 ;  /* 0x000000061b007c20 */ /* 0x003fe20008410000 */
[----:B------:R-:W-:Y:S01]  /*1640*/  SHF.R.S32.HI R3, RZ, 0x1f, R6 ;  /* 0x0000001fff037819 */ /* 0x000fe20000011406 */
[----:B------:R-:W-:Y:S01]  /*1650*/  IMAD.HI R27, R88, 0x55555556, RZ ;  /* 0x55555556581b7827 */ /* 0x000fe200078e02ff */
[----:B------:R-:W-:-:S03]  /*1660*/  UISETP.NE.AND UP0, UPT, UR44, URZ, UPT ;  /* 0x0000003f2c00728c */ /* 0x000fc6000bf05270 */
[----:B------:R-:W-:Y:S01]  /*1670*/  FMUL.FTZ R8, R30, UR6 ;  /* 0x000000061e087c20 */ /* 0x000fe20008410000 */
[-C--:B------:R-:W-:Y:S01]  /*1680*/  LEA.HI R26, R3, R6.reuse, RZ, 0x2 ;  /* 0x00000006031a7211 */ /* 0x080fe200078f10ff */
[----:B------:R-:W-:Y:S01]  /*1690*/  IMAD.IADD R94, R17, 0x1, -R94 ;  /* 0x00000001115e7824 */ /* 0x000fe200078e0a5e */
        /* <DEDUP_REMOVED lines=9> */
[----:B------:R-:W-:Y:S01]  /*1730*/  @UP0 ULDC UR5, c[0x0][0x450] ;  /* 0x0001140000050ab9 */ /* 0x000fe20000000800 */
[----:B------:R-:W-:Y:S01]  /*1740*/  LEA R25, R25, UR45, 0x4 ;  /* 0x0000002d19197c11 */ /* 0x000fe2000f8e20ff */
[----:B------:R-:W-:Y:S01]  /*1750*/  ULDC UR7, c[0x0][0x2f0] ;  /* 0x0000bc0000077ab9 */ /* 0x000fe20000000800 */
[----:B------:R-:W-:Y:S01]  /*1760*/  LOP3.LUT R40, R40, 0xfffffff8, RZ, 0xc0, !PT ;  /* 0xfffffff828287812 */ /* 0x000fe200078ec0ff */
[----:B------:R-:W-:Y:S01]  /*1770*/  FMUL.FTZ R7, R24, UR6 ;  /* 0x0000000618077c20 */ /* 0x000fe20008410000 */
[----:B------:R-:W-:Y:S01]  /*1780*/  LEA.HI R27, R27, R27, RZ, 0x1 ;  /* 0x0000001b1b1b7211 */ /* 0x000fe200078f08ff */
[----:B------:R-:W-:Y:S01]  /*1790*/  FMUL.FTZ R10, R28, UR6 ;  /* 0x000000061c0a7c20 */ /* 0x000fe20008410000 */
[----:B------:R-:W-:Y:S01]  /*17a0*/  LEA.HI R17, R94, R94, RZ, 0x1 ;  /* 0x0000005e5e117211 */ /* 0x000fe200078f08ff */
[----:B------:R-:W-:Y:S01]  /*17b0*/  FMUL.FTZ R28, R29, UR6 ;  /* 0x000000061d1c7c20 */ /* 0x000fe20008410000 */
[----:B------:R-:W-:Y:S01]  /*17c0*/  IADD3 R40, R25, R3, -R40 ;  /* 0x0000000319287210 */ /* 0x000fe20007ffe828 */
[----:B------:R-:W-:Y:S01]  /*17d0*/  IMAD R27, R27, -0x3, R88 ;  /* 0xfffffffd1b1b7824 */ /* 0x000fe200078e0258 */
[----:B------:R-:W-:Y:S01]  /*17e0*/  LOP3.LUT R3, R17, 0x1ffffffe, RZ, 0xc0, !PT ;  /* 0x1ffffffe11037812 */ /* 0x000fe200078ec0ff */
[----:B------:R-:W-:Y:S01]  /*17f0*/  FMUL.FTZ R29, R32, UR6 ;  /* 0x00000006201d7c20 */ /* 0x000fe20008410000 */
[----:B------:R-:W-:Y:S01]  /*1800*/  PLOP3.LUT P1, PT, PT, PT, UP0, 0x80, 0x0 ;  /* 0x000000000000781c */ /* 0x000fe20003f2f008 */
[----:B------:R-:W-:Y:S01]  /*1810*/  IMAD R40, R27, 0x40, R40 ;  /* 0x000000401b287824 */ /* 0x000fe200078e0228 */
[----:B------:R-:W-:Y:S01]  /*1820*/  PLOP3.LUT P2, PT, PT, PT, UP0, 0x80, 0x0 ;  /* 0x000000000000781c */ /* 0x000fe20003f4f008 */
[----:B------:R-:W-:-:S02]  /*1830*/  IMAD.IADD R3, R94, 0x1, -R3 ;  /* 0x000000015e037824 */ /* 0x000fc400078e0a03 */
[----:B------:R-:W-:Y:S01]  /*1840*/  FMUL.FTZ R32, R37, UR6 ;  /* 0x0000000625207c20 */ /* 0x000fe20008410000 */
[----:B------:R-:W0:Y:S01]  /*1850*/  MUFU.TANH R7, R7 ;  /* 0x0000000700077308 */ /* 0x000e220000002400 */
[----:B------:R-:W-:Y:S01]  /*1860*/  ULDC UR10, c[0x0][0x288] ;  /* 0x0000a200000a7ab9 */ /* 0x000fe20000000800 */
[----:B------:R-:W-:Y:S01]  /*1870*/  FMUL.FTZ R11, R31, UR6 ;  /* 0x000000061f0b7c20 */ /* 0x000fe20008410000 */
[----:B------:R-:W-:Y:S01]  /*1880*/  LEA R3, R3, R40, 0x3 ;  /* 0x0000002803037211 */ /* 0x000fe200078e18ff */
[----:B------:R-:W-:Y:S01]  /*1890*/  FMUL.FTZ R31, R36, UR6 ;  /* 0x00000006241f7c20 */ /* 0x000fe20008410000 */
[----:B------:R-:W-:Y:S01]  /*18a0*/  MOV R40, UR7 ;  /* 0x0000000700287c02 */ /* 0x000fe20008000f00 */
[----:B------:R-:W-:Y:S01]  /*18b0*/  FMUL.FTZ R92, R41, UR6 ;  /* 0x00000006295c7c20 */ /* 0x000fe20008410000 */
[----:B------:R-:W-:Y:S01]  /*18c0*/  FMUL.FTZ R90, R44, UR6 ;  /* 0x000000062c5a7c20 */ /* 0x000fe20008410000 */
[----:B------:R-:W-:Y:S01]  /*18d0*/  @P1 IMAD.HI.U32 R27, R3, UR4, RZ ;  /* 0x00000004031b1c27 */ /* 0x000fe2000f8e00ff */
[----:B------:R-:W-:Y:S01]  /*18e0*/  UMOV UR4, 0xffffff80 ;  /* 0xffffff8000047882 */ /* 0x000fe20000000000 */
[----:B------:R-:W1:Y:S01]  /*18f0*/  MUFU.TANH R9, R9 ;  /* 0x0000000900097308 */ /* 0x000e620000002400 */
[----:B------:R-:W-:Y:S01]  /*1900*/  UIMAD UR4, UR46, UR4, 0x80 ;  /* 0x000000802e0474a4 */ /* 0x000fe2000f8e0204 */
[----:B------:R-:W-:Y:S01]  /*1910*/  IMAD.MOV.U32 R33, RZ, RZ, R3 ;  /* 0x000000ffff217224 */ /* 0x000fe200078e0003 */
[----:B------:R-:W-:Y:S01]  /*1920*/  @P2 SHF.R.U32.HI R33, RZ, UR5, R27 ;  /* 0x00000005ff212c19 */ /* 0x000fe2000801161b */
[----:B------:R-:W-:Y:S01]  /*1930*/  FMUL.FTZ R12, R34, UR6 ;  /* 0x00000006220c7c20 */ /* 0x000fe20008410000 */
[----:B------:R-:W-:Y:S01]  /*1940*/  UIADD3 UR5, UR4, 0x1, URZ ;  /* 0x0000000104057890 */ /* 0x000fe2000fffe03f */
[----:B------:R-:W-:Y:S01]  /*1950*/  LOP3.LUT R27, R26, 0x7ffffffc, RZ, 0xc0, !PT ;  /* 0x7ffffffc1a1b7812 */ /* 0x000fe200078ec0ff */
[----:B------:R-:W-:Y:S01]  /*1960*/  UIMAD UR4, UR37, UR7, UR4 ;  /* 0x00000007250472a4 */ /* 0x000fe2000f8e0204 */
[----:B------:R-:W2:Y:S01]  /*1970*/  SHFL.IDX PT, R39, R33, RZ, 0x1c1f ;  /* 0x001c1fff21277589 */ /* 0x000ea200000e0000 */
[----:B------:R-:W3:Y:S01]  /*1980*/  MUFU.TANH R10, R10 ;  /* 0x0000000a000a7308 */ /* 0x000ee20000002400 */
[----:B------:R-:W-:Y:S01]  /*1990*/  FMUL.FTZ R34, R45, UR6 ;  /* 0x000000062d227c20 */ /* 0x000fe20008410000 */
[----:B------:R-:W-:-:S02]  /*19a0*/  IMAD.IADD R6, R6, 0x1, -R27 ;  /* 0x0000000106067824 */ /* 0x000fc400078e0a1b */
[----:B------:R-:W-:Y:S01]  /*19b0*/  FMUL.FTZ R14, R38, UR6 ;  /* 0x00000006260e7c20 */ /* 0x000fe20008410000 */
[----:B------:R-:W-:Y:S02]  /*19c0*/  IMAD.U32 R35, RZ, RZ, UR5 ;  /* 0x00000005ff237e24 */ /* 0x000fe4000f8e00ff */
[----:B------:R-:W-:Y:S01]  /*19d0*/  FMUL.FTZ R38, R48, UR6 ;  /* 0x0000000630267c20 */ /* 0x000fe20008410000 */
[----:B------:R-:W-:Y:S02]  /*19e0*/  IMAD.U32 R37, RZ, RZ, UR4 ;  /* 0x00000004ff257e24 */ /* 0x000fe4000f8e00ff */
[----:B------:R-:W-:Y:S01]  /*19f0*/  FMUL.FTZ R36, R49, UR6 ;  /* 0x0000000631247c20 */ /* 0x000fe20008410000 */
[C---:B------:R-:W-:Y:S01]  /*1a00*/  IMAD R35, R6.reuse, -0x2, R35 ;  /* 0xfffffffe06237824 */ /* 0x040fe200078e0223 */
[----:B------:R-:W4:Y:S01]  /*1a10*/  MUFU.TANH R28, R28 ;  /* 0x0000001c001c7308 */ /* 0x000f220000002400 */
[----:B------:R-:W-:Y:S02]  /*1a20*/  IMAD R37, R6, -0x2, R37 ;  /* 0xfffffffe06257824 */ /* 0x000fe400078e0225 */
[----:B------:R-:W-:Y:S01]  /*1a30*/  FMUL.FTZ R52, R52, UR6 ;  /* 0x0000000634347c20 */ /* 0x000fe20008410000 */
[----:B------:R-:W-:-:S02]  /*1a40*/  IMAD R35, R40, UR37, R35 ;  /* 0x0000002528237c24 */ /* 0x000fc4000f8e0223 */
[----:B------:R-:W-:Y:S01]  /*1a50*/  FMUL.FTZ R53, R53, UR6 ;  /* 0x0000000635357c20 */ /* 0x000fe20008410000 */
[----:B------:R-:W-:Y:S01]  /*1a60*/  FMUL.FTZ R56, R56, UR6 ;  /* 0x0000000638387c20 */ /* 0x000fe20008410000 */
[----:B------:R-:W-:Y:S01]  /*1a70*/  FMUL.FTZ R57, R57, UR6 ;  /* 0x0000000639397c20 */ /* 0x000fe20008410000 */
[----:B------:R-:W-:Y:S01]  /*1a80*/  VIADD R40, R35, -UR10 ;  /* 0x8000000a23287c36 */ /* 0x000fe20008000000 */
[----:B------:R-:W5:Y:S01]  /*1a90*/  MUFU.TANH R29, R29 ;  /* 0x0000001d001d7308 */ /* 0x000f620000002400 */
[----:B------:R-:W-:Y:S01]  /*1aa0*/  FMUL.FTZ R68, R68, UR6 ;  /* 0x0000000644447c20 */ /* 0x000fe20008410000 */
[----:B------:R-:W-:Y:S01]  /*1ab0*/  FMUL.FTZ R50, R50, UR6 ;  /* 0x0000000632327c20 */ /* 0x000fe20008410000 */
[----:B------:R-:W-:Y:S01]  /*1ac0*/  FMUL.FTZ R20, R46, UR6 ;  /* 0x000000062e147c20 */ /* 0x000fe20008410000 */
[----:B------:R-:W-:Y:S01]  /*1ad0*/  FMUL.FTZ R60, R60, UR6 ;  /* 0x000000063c3c7c20 */ /* 0x000fe20008410000 */
[----:B------:R-:W-:Y:S01]  /*1ae0*/  FMUL.FTZ R64, R64, UR6 ;  /* 0x0000000640407c20 */ /* 0x000fe20008410000 */
[----:B--2---:R-:W-:Y:S01]  /*1af0*/  VIADDMNMX R39, R39, R40, R37, PT ;  /* 0x0000002827277246 */ /* 0x004fe20003800125 */
[----:B------:R-:W-:Y:S01]  /*1b00*/  FMUL.FTZ R61, R61, UR6 ;  /* 0x000000063d3d7c20 */ /* 0x000fe20008410000 */
[----:B------:R-:W2:Y:S01]  /*1b10*/  MUFU.TANH R30, R30 ;  /* 0x0000001e001e7308 */ /* 0x000ea20000002400 */
[----:B------:R-:W-:Y:S01]  /*1b20*/  FMUL.FTZ R17, R54, UR6 ;  /* 0x0000000636117c20 */ /* 0x000fe20008410000 */
[C---:B------:R-:W-:Y:S01]  /*1b30*/  ISETP.GT.AND P1, PT, R39.reuse, RZ, PT ;  /* 0x000000ff2700720c */ /* 0x040fe20003f24270 */
[----:B------:R-:W-:Y:S01]  /*1b40*/  FMUL.FTZ R26, R58, UR6 ;  /* 0x000000063a1a7c20 */ /* 0x000fe20008410000 */
[----:B------:R-:W-:Y:S01]  /*1b50*/  ISETP.GT.AND P2, PT, R39, 0x1, PT ;  /* 0x000000012700780c */ /* 0x000fe20003f44270 */
[----:B------:R-:W-:Y:S01]  /*1b60*/  FMUL.FTZ R65, R65, UR6 ;  /* 0x0000000641417c20 */ /* 0x000fe20008410000 */
[----:B------:R-:W-:Y:S01]  /*1b70*/  ISETP.GT.AND P3, PT, R39, 0x8, PT ;  /* 0x000000082700780c */ /* 0x000fe20003f64270 */
[----:B------:R-:W-:Y:S01]  /*1b80*/  FMUL.FTZ R69, R69, UR6 ;  /* 0x0000000645457c20 */ /* 0x000fe20008410000 */
[----:B0-----:R-:W-:Y:S01]  /*1b90*/  FSEL R7, R7, -INF , P1 ;  /* 0xff80000007077808 */ /* 0x001fe20000800000 */
[----:B------:R-:W0:Y:S01]  /*1ba0*/  MUFU.TANH R31, R31 ;  /* 0x0000001f001f7308 */ /* 0x000e220000002400 */
[----:B-1----:R-:W-:Y:S01]  /*1bb0*/  FSEL R108, R9, -INF , P2 ;  /* 0xff800000096c7808 */ /* 0x002fe20001000000 */
[----:B------:R-:W-:Y:S01]  /*1bc0*/  FMUL.FTZ R73, R73, UR6 ;  /* 0x0000000649497c20 */ /* 0x000fe20008410000 */
[----:B------:R-:W-:Y:S01]  /*1bd0*/  ISETP.GT.AND P1, PT, R39, 0x9, PT ;  /* 0x000000092700780c */ /* 0x000fe20003f24270 */
[----:B------:R-:W-:Y:S01]  /*1be0*/  FMUL.FTZ R76, R76, UR6 ;  /* 0x000000064c4c7c20 */ /* 0x000fe20008410000 */
[----:B---3--:R-:W-:Y:S01]  /*1bf0*/  FSEL R106, R10, -INF , P3 ;  /* 0xff8000000a6a7808 */ /* 0x008fe20001800000 */
[----:B------:R-:W-:Y:S01]  /*1c00*/  FMUL.FTZ R77, R77, UR6 ;  /* 0x000000064d4d7c20 */ /* 0x000fe20008410000 */
[----:B------:R-:W-:Y:S01]  /*1c10*/  FMNMX.FTZ R9, R7, R108, !PT ;  /* 0x0000006c07097209 */ /* 0x000fe20007810000 */
[----:B------:R-:W1:Y:S01]  /*1c20*/  MUFU.TANH R32, R32 ;  /* 0x0000002000207308 */ /* 0x000e620000002400 */
[----:B------:R-:W-:Y:S01]  /*1c30*/  ISETP.GT.AND P2, PT, R39, 0x10, PT ;  /* 0x000000102700780c */ /* 0x000fe20003f44270 */
[----:B------:R-:W-:Y:S01]  /*1c40*/  FMUL.FTZ R80, R80, UR6 ;  /* 0x0000000650507c20 */ /* 0x000fe20008410000 */
[----:B----4-:R-:W-:Y:S01]  /*1c50*/  FSEL R104, R28, -INF , P1 ;  /* 0xff8000001c687808 */ /* 0x010fe20000800000 */
[----:B------:R-:W-:Y:S01]  /*1c60*/  FMUL.FTZ R18, R42, UR6 ;  /* 0x000000062a127c20 */ /* 0x000fe20008410000 */
[----:B------:R-:W-:Y:S01]  /*1c70*/  FMNMX.FTZ R9, R106, R9, !PT ;  /* 0x000000096a097209 */ /* 0x000fe20007810000 */
[----:B------:R-:W-:Y:S01]  /*1c80*/  FMUL.FTZ R81, R81, UR6 ;  /* 0x0000000651517c20 */ /* 0x000fe20008410000 */
[----:B------:R-:W-:Y:S01]  /*1c90*/  ISETP.GT.AND P1, PT, R39, 0x11, PT ;  /* 0x000000112700780c */ /* 0x000fe20003f24270 */
[----:B------:R-:W3:Y:S01]  /*1ca0*/  MUFU.TANH R98, R98 ;  /* 0x0000006200627308 */ /* 0x000ee20000002400 */
[----:B-----5:R-:W-:Y:S01]  /*1cb0*/  FSEL R102, R29, -INF , P2 ;  /* 0xff8000001d667808 */ /* 0x020fe20001000000 */
[----:B------:R-:W-:Y:S01]  /*1cc0*/  FMUL.FTZ R84, R84, UR6 ;  /* 0x0000000654547c20 */ /* 0x000fe20008410000 */
[----:B------:R-:W-:Y:S01]  /*1cd0*/  FMNMX.FTZ R9, R104, R9, !PT ;  /* 0x0000000968097209 */ /* 0x000fe20007810000 */
[----:B------:R-:W-:Y:S01]  /*1ce0*/  FMUL.FTZ R85, R85, UR6 ;  /* 0x0000000655557c20 */ /* 0x000fe20008410000 */
[----:B------:R-:W-:Y:S01]  /*1cf0*/  ISETP.GT.AND P2, PT, R39, 0x18, PT ;  /* 0x000000182700780c */ /* 0x000fe20003f44270 */
[----:B------:R-:W-:Y:S01]  /*1d00*/  ULDC UR4, c[0x0][0x988] ;  /* 0x0002620000047ab9 */ /* 0x000fe20000000800 */
[----:B--2---:R-:W-:Y:S01]  /*1d10*/  FSEL R100, R30, -INF , P1 ;  /* 0xff8000001e647808 */ /* 0x004fe20000800000 */
[----:B------:R-:W2:Y:S01]  /*1d20*/  MUFU.TANH R92, R92 ;  /* 0x0000005c005c7308 */ /* 0x000ea20000002400 */
[----:B------:R-:W-:Y:S01]  /*1d30*/  FMNMX.FTZ R9, R102, R9, !PT ;  /* 0x0000000966097209 */ /* 0x000fe20007810000 */
[----:B------:R-:W-:Y:S01]  /*1d40*/  FMUL.FTZ R19, R43, UR6 ;  /* 0x000000062b137c20 */ /* 0x000fe20008410000 */
[----:B------:R-:W-:Y:S01]  /*1d50*/  ISETP.GT.AND P1, PT, R39, 0x19, PT ;  /* 0x000000192700780c */ /* 0x000fe20003f24270 */
[----:B------:R-:W-:Y:S01]  /*1d60*/  FMUL.FTZ R25, R55, UR6 ;  /* 0x0000000637197c20 */ /* 0x000fe20008410000 */
[----:B0-----:R-:W-:Y:S01]  /*1d70*/  FSEL R94, R31, -INF , P2 ;  /* 0xff8000001f5e7808 */ /* 0x001fe20001000000 */
[----:B------:R-:W-:Y:S01]  /*1d80*/  FMUL.FTZ R31, R62, UR6 ;  /* 0x000000063e1f7c20 */ /* 0x000fe20008410000 */
[----:B------:R-:W-:Y:S01]  /*1d90*/  FMNMX.FTZ R9, R100, R9, !PT ;  /* 0x0000000964097209 */ /* 0x000fe20007810000 */
[----:B------:R-:W0:Y:S01]  /*1da0*/  MUFU.TANH R90, R90 ;  /* 0x0000005a005a7308 */ /* 0x000e220000002400 */
[C---:B------:R-:W-:Y:S01]  /*1db0*/  ISETP.GT.AND P2, PT, R39.reuse, 0x20, PT ;  /* 0x000000202700780c */ /* 0x040fe20003f44270 */
[----:B------:R-:W4:Y:S01]  /*1dc0*/  SHFL.IDX PT, R62, R33, 0x1, 0x1c1f ;  /* 0x003c1f00213e7f89 */ /* 0x000f2200000e0000 */
[----:B-1----:R-:W-:Y:S01]  /*1dd0*/  FSEL R96, R32, -INF , P1 ;  /* 0xff80000020607808 */ /* 0x002fe20000800000 */
        /* <DEDUP_REMOVED lines=21> */
[----:B------:R-:W-:Y:S01]  /*1f30*/  ISETP.GT.AND P2, PT, R39, 0x30, PT ;  /* 0x000000302700780c */ /* 0x000fe20003f44270 */
[----:B------:R-:W-:Y:S01]  /*1f40*/  FMUL.FTZ R47, R71, UR6 ;  /* 0x00000006472f7c20 */ /* 0x000fe20008410000 */
[----:B-1----:R-:W-:Y:S01]  /*1f50*/  FSEL R88, R34, -INF , P1 ;  /* 0xff80000022587808 */ /* 0x002fe20000800000 */
[----:B------:R-:W-:Y:S01]  /*1f60*/  FMUL.FTZ R59, R75, UR6 ;  /* 0x000000064b3b7c20 */ /* 0x000fe20008410000 */
[----:B------:R-:W-:Y:S01]  /*1f70*/  FMNMX.FTZ R29, R90, R9, !PT ;  /* 0x000000095a1d7209 */ /* 0x000fe20007810000 */
[----:B------:R-:W-:Y:S01]  /*1f80*/  FMUL.FTZ R9, R72, UR6 ;  /* 0x0000000648097c20 */ /* 0x000fe20008410000 */
[----:B------:R-:W-:Y:S01]  /*1f90*/  ISETP.GT.AND P1, PT, R39, 0x31, PT ;  /* 0x000000312700780c */ /* 0x000fe20003f24270 */
[----:B------:R-:W-:Y:S01]  /*1fa0*/  MUFU.TANH R52, R52 ;  /* 0x0000003400347308 */ /* 0x000fe20000002400 */
[----:B--2---:R-:W-:Y:S01]  /*1fb0*/  FSEL R72, R38, -INF , P2 ;  /* 0xff80000026487808 */ /* 0x004fe20001000000 */
[----:B------:R-:W-:Y:S01]  /*1fc0*/  FMUL.FTZ R43, R83, UR6 ;  /* 0x00000006532b7c20 */ /* 0x000fe20008410000 */
[----:B------:R-:W-:Y:S01]  /*1fd0*/  FMNMX.FTZ R29, R88, R29, !PT ;  /* 0x0000001d581d7209 */ /* 0x000fe20007810000 */
[----:B------:R-:W-:Y:S01]  /*1fe0*/  FMUL.FTZ R63, R87, UR6 ;  /* 0x00000006573f7c20 */ /* 0x000fe20008410000 */
[----:B------:R-:W-:Y:S01]  /*1ff0*/  ISETP.GT.AND P2, PT, R39, 0x38, PT ;  /* 0x000000382700780c */ /* 0x000fe20003f44270 */
[----:B------:R-:W-:Y:S01]  /*2000*/  @UP0 ULDC UR11, c[0x0][0x450] ;  /* 0x00011400000b0ab9 */ /* 0x000fe20000000800 */
[----:B------:R-:W-:Y:S01]  /*2010*/  FMNMX.FTZ R29, R72, R29, !PT ;  /* 0x0000001d481d7209 */ /* 0x000fe20007810000 */
[----:B------:R-:W1:Y:S01]  /*2020*/  MUFU.TANH R53, R53 ;  /* 0x0000003500357308 */ /* 0x000e620000002400 */
[----:B----4-:R-:W-:Y:S01]  /*2030*/  IADD3 R62, R62, -UR10, R35 ;  /* 0x8000000a3e3e7c10 */ /* 0x010fe2000fffe023 */
[----:B------:R-:W-:Y:S01]  /*2040*/  UIMAD UR7, UR37, UR7, -UR10 ;  /* 0x00000007250772a4 */ /* 0x000fe2000f8e0a0a */
[----:B------:R-:W-:Y:S01]  /*2050*/  CS2R R118, SRZ ;  /* 0x0000000000767805 */ /* 0x000fe2000001ff00 */
[----:B------:R-:W-:Y:S01]  /*2060*/  UIADD3 UR27, UR46, -0x2, URZ ;  /* 0xfffffffe2e1b7890 */ /* 0x000fe2000fffe03f */
[----:B------:R-:W-:-:S02]  /*2070*/  VIMNMX R37, R37, R62, PT ;  /* 0x0000003e25257248 */ /* 0x000fc40003fe0100 */
[----:B------:R-:W-:Y:S02]  /*2080*/  CS2R R116, SRZ ;  /* 0x0000000000747805 */ /* 0x000fe4000001ff00 */
[----:B------:R-:W-:Y:S01]  /*2090*/  CS2R R114, SRZ ;  /* 0x0000000000727805 */ /* 0x000fe2000001ff00 */
[----:B------:R-:W2:Y:S01]  /*20a0*/  MUFU.TANH R56, R56 ;  /* 0x0000003800387308 */ /* 0x000ea20000002400 */
[----:B------:R-:W-:Y:S02]  /*20b0*/  ISETP.GT.AND P3, PT, R37, 0x8, PT ;  /* 0x000000082500780c */ /* 0x000fe40003f64270 */
[----:B------:R-:W-:Y:S02]  /*20c0*/  CS2R R112, SRZ ;  /* 0x0000000000707805 */ /* 0x000fe4000001ff00 */
[----:B------:R-:W-:-:S03]  /*20d0*/  CS2R R110, SRZ ;  /* 0x00000000006e7805 */ /* 0x000fc6000001ff00 */
[----:B------:R-:W3:Y:S08]  /*20e0*/  MUFU.TANH R57, R57 ;  /* 0x0000003900397308 */ /* 0x000ef00000002400 */
[----:B------:R0:W-:Y:S08]  /*20f0*/  MUFU.TANH R46, R68 ;  /* 0x00000044002e7308 */ /* 0x0001f00000002400 */
[----:B------:R-:W-:Y:S01]  /*2100*/  MUFU.TANH R23, R50 ;  /* 0x0000003200177308 */ /* 0x000fe20000002400 */
[----:B0-----:R-:W-:-:S02]  /*2110*/  FSEL R68, R36, -INF , P1 ;  /* 0xff80000024447808 */ /* 0x001fc40000800000 */
[----:B------:R-:W-:Y:S02]  /*2120*/  ISETP.GT.AND P1, PT, R39, 0x39, PT ;  /* 0x000000392700780c */ /* 0x000fe40003f24270 */
[----:B------:R-:W-:-:S03]  /*2130*/  FMNMX.FTZ R29, R68, R29, !PT ;  /* 0x0000001d441d7209 */ /* 0x000fc60007810000 */
[----:B------:R1:W0:Y:S08]  /*2140*/  MUFU.TANH R50, R60 ;  /* 0x0000003c00327308 */ /* 0x0002300000002400 */
[----:B------:R4:W-:Y:S01]  /*2150*/  MUFU.TANH R54, R64 ;  /* 0x0000004000367308 */ /* 0x0009e20000002400 */
[----:B-1----:R-:W-:Y:S01]  /*2160*/  FSEL R60, R53, -INF , P1 ;  /* 0xff800000353c7808 */ /* 0x002fe20000800000 */
[----:B------:R-:W-:Y:S01]  /*2170*/  FMUL.FTZ R53, R79, UR6 ;  /* 0x000000064f357c20 */ /* 0x000fe20008410000 */
[----:B------:R-:W-:-:S05]  /*2180*/  ISETP.GT.AND P1, PT, R39, 0x41, PT ;  /* 0x000000412700780c */ /* 0x000fca0003f24270 */
[----:B------:R-:W1:Y:S01]  /*2190*/  MUFU.TANH R61, R61 ;  /* 0x0000003d003d7308 */ /* 0x000e620000002400 */
[----:B----4-:R-:W-:Y:S02]  /*21a0*/  FSEL R64, R52, -INF , P2 ;  /* 0xff80000034407808 */ /* 0x010fe40001000000 */
[C---:B------:R-:W-:Y:S02]  /*21b0*/  ISETP.GT.AND P2, PT, R39.reuse, 0x40, PT ;  /* 0x000000402700780c */ /* 0x040fe40003f44270 */
[----:B------:R-:W-:Y:S02]  /*21c0*/  FMNMX.FTZ R29, R64, R29, !PT ;  /* 0x0000001d401d7209 */ /* 0x000fe40007810000 */
[----:B--2---:R-:W-:Y:S01]  /*21d0*/  FSEL R58, R56, -INF , P2 ;  /* 0xff800000383a7808 */ /* 0x004fe20001000000 */
[----:B------:R-:W2:Y:S01]  /*21e0*/  MUFU.TANH R48, R65 ;  /* 0x0000004100307308 */ /* 0x000ea20000002400 */
[----:B------:R-:W-:Y:S02]  /*21f0*/  FMNMX.FTZ R29, R60, R29, !PT ;  /* 0x0000001d3c1d7209 */ /* 0x000fe40007810000 */
[----:B------:R-:W-:-:S02]  /*2200*/  ISETP.GT.AND P2, PT, R39, 0x48, PT ;  /* 0x000000482700780c */ /* 0x000fc40003f44270 */
[----:B---3--:R-:W-:Y:S01]  /*2210*/  FSEL R56, R57, -INF , P1 ;  /* 0xff80000039387808 */ /* 0x008fe20000800000 */
[----:B------:R-:W-:Y:S01]  /*2220*/  FMUL.FTZ R57, R86, UR6 ;  /* 0x0000000656397c20 */ /* 0x000fe20008410000 */
[----:B------:R-:W-:Y:S01]  /*2230*/  FMNMX.FTZ R29, R58, R29, !PT ;  /* 0x0000001d3a1d7209 */ /* 0x000fe20007810000 */
[----:B------:R-:W3:Y:S01]  /*2240*/  MUFU.TANH R44, R69 ;  /* 0x00000045002c7308 */ /* 0x000ee20000002400 */
[C---:B------:R-:W-:Y:S02]  /*2250*/  ISETP.GT.AND P1, PT, R39.reuse, 0x49, PT ;  /* 0x000000492700780c */ /* 0x040fe40003f24270 */
[----:B0-----:R-:W-:Y:S02]  /*2260*/  FSEL R50, R50, -INF , P2 ;  /* 0xff80000032327808 */ /* 0x001fe40001000000 */
[----:B------:R-:W-:Y:S02]  /*2270*/  FMNMX.FTZ R29, R56, R29, !PT ;  /* 0x0000001d381d7209 */ /* 0x000fe40007810000 */
[----:B------:R-:W-:Y:S01]  /*2280*/  ISETP.GT.AND P2, PT, R39, 0x50, PT ;  /* 0x000000502700780c */ /* 0x000fe20003f44270 */
[----:B------:R-:W0:Y:S01]  /*2290*/  MUFU.TANH R9, R9 ;  /* 0x0000000900097308 */ /* 0x000e220000002400 */
[----:B-1----:R-:W-:Y:S01]  /*22a0*/  FSEL R52, R61, -INF , P1 ;  /* 0xff8000003d347808 */ /* 0x002fe20000800000 */
[----:B------:R-:W-:Y:S01]  /*22b0*/  FMUL.FTZ R61, R67, UR6 ;  /* 0x00000006433d7c20 */ /* 0x000fe20008410000 */
[----:B------:R-:W-:-:S02]  /*22c0*/  FMNMX.FTZ R29, R50, R29, !PT ;  /* 0x0000001d321d7209 */ /* 0x000fc40007810000 */
[C---:B------:R-:W-:Y:S02]  /*22d0*/  ISETP.GT.AND P1, PT, R39.reuse, 0x51, PT ;  /* 0x000000512700780c */ /* 0x040fe40003f24270 */
[----:B------:R-:W-:Y:S01]  /*22e0*/  FSEL R54, R54, -INF , P2 ;  /* 0xff80000036367808 */ /* 0x000fe20001000000 */
[----:B------:R-:W1:Y:S01]  /*22f0*/  MUFU.TANH R38, R73 ;  /* 0x0000004900267308 */ /* 0x000e620000002400 */
[----:B------:R-:W-:Y:S02]  /*2300*/  FMNMX.FTZ R29, R52, R29, !PT ;  /* 0x0000001d341d7209 */ /* 0x000fe40007810000 */
[C---:B------:R-:W-:Y:S02]  /*2310*/  ISETP.GT.AND P2, PT, R39.reuse, 0x58, PT ;  /* 0x000000582700780c */ /* 0x040fe40003f44270 */
[----:B--2---:R-:W-:Y:S02]  /*2320*/  FSEL R48, R48, -INF , P1 ;  /* 0xff80000030307808 */ /* 0x004fe40000800000 */
[----:B------:R-:W-:Y:S01]  /*2330*/  FMNMX.FTZ R29, R54, R29, !PT ;  /* 0x0000001d361d7209 */ /* 0x000fe20007810000 */
[----:B------:R-:W2:Y:S01]  /*2340*/  MUFU.TANH R40, R76 ;  /* 0x0000004c00287308 */ /* 0x000ea20000002400 */
[----:B------:R-:W-:-:S02]  /*2350*/  ISETP.GT.AND P1, PT, R39, 0x59, PT ;  /* 0x000000592700780c */ /* 0x000fc40003f24270 */
[----:B------:R-:W-:Y:S02]  /*2360*/  FSEL R46, R46, -INF , P2 ;  /* 0xff8000002e2e7808 */ /* 0x000fe40001000000 */
[----:B------:R-:W-:Y:S02]  /*2370*/  FMNMX.FTZ R29, R48, R29, !PT ;  /* 0x0000001d301d7209 */ /* 0x000fe40007810000 */
[C---:B------:R-:W-:Y:S01]  /*2380*/  ISETP.GT.AND P2, PT, R39.reuse, 0x60, PT ;  /* 0x000000602700780c */ /* 0x040fe20003f44270 */
[----:B------:R-:W4:Y:S01]  /*2390*/  MUFU.TANH R36, R77 ;  /* 0x0000004d00247308 */ /* 0x000f220000002400 */
[----:B---3--:R-:W-:Y:S02]  /*23a0*/  FSEL R44, R44, -INF , P1 ;  /* 0xff8000002c2c7808 */ /* 0x008fe40000800000 */
[----:B------:R-:W-:Y:S02]  /*23b0*/  FMNMX.FTZ R29, R46, R29, !PT ;  /* 0x0000001d2e1d7209 */ /* 0x000fe40007810000 */
[----:B------:R-:W-:-:S02]  /*23c0*/  ISETP.GT.AND P1, PT, R39, 0x61, PT ;  /* 0x000000612700780c */ /* 0x000fc40003f24270 */
[----:B0-----:R-:W-:Y:S01]  /*23d0*/  FSEL R42, R9, -INF , P2 ;  /* 0xff800000092a7808 */ /* 0x001fe20001000000 */
[----:B------:R-:W0:Y:S01]  /*23e0*/  MUFU.TANH R32, R80 ;  /* 0x0000005000207308 */ /* 0x000e220000002400 */
[----:B------:R-:W-:Y:S02]  /*23f0*/  FMNMX.FTZ R29, R44, R29, !PT ;  /* 0x0000001d2c1d7209 */ /* 0x000fe40007810000 */
[C---:B------:R-:W-:Y:S02]  /*2400*/  ISETP.GT.AND P2, PT, R39.reuse, 0x68, PT ;  /* 0x000000682700780c */ /* 0x040fe40003f44270 */
[----:B-1----:R-:W-:Y:S02]  /*2410*/  FSEL R38, R38, -INF , P1 ;  /* 0xff80000026267808 */ /* 0x002fe40000800000 */
[----:B------:R-:W-:Y:S01]  /*2420*/  FMNMX.FTZ R29, R42, R29, !PT ;  /* 0x0000001d2a1d7209 */ /* 0x000fe20007810000 */
[----:B------:R-:W1:Y:S01]  /*2430*/  MUFU.TANH R34, R81 ;  /* 0x0000005100227308 */ /* 0x000e620000002400 */
[----:B------:R-:W-:-:S02]  /*2440*/  ISETP.GT.AND P1, PT, R39, 0x69, PT ;  /* 0x000000692700780c */ /* 0x000fc40003f24270 */
[----:B--2---:R-:W-:Y:S02]  /*2450*/  FSEL R40, R40, -INF , P2 ;  /* 0xff80000028287808 */ /* 0x004fe40001000000 */
[----:B------:R-:W-:Y:S02]  /*2460*/  FMNMX.FTZ R29, R38, R29, !PT ;  /* 0x0000001d261d7209 */ /* 0x000fe40007810000 */
[C---:B------:R-:W-:Y:S01]  /*2470*/  ISETP.GT.AND P2, PT, R39.reuse, 0x70, PT ;  /* 0x000000702700780c */ /* 0x040fe20003f44270 */
[----:B------:R-:W2:Y:S01]  /*2480*/  MUFU.TANH R30, R84 ;  /* 0x00000054001e7308 */ /* 0x000ea20000002400 */
[----:B----4-:R-:W-:Y:S02]  /*2490*/  FSEL R36, R36, -INF , P1 ;  /* 0xff80000024247808 */ /* 0x010fe40000800000 */
        /* <DEDUP_REMOVED lines=8> */
[----:B------:R-:W-:Y:S01]  /*2520*/  MUFU.TANH R2, R2 ;  /* 0x0000000200027308 */ /* 0x000fe20000002400 */
[----:B------:R-:W-:Y:S01]  /*2530*/  ISETP.GT.AND P1, PT, R39, 0x79, PT ;  /* 0x000000792700780c */ /* 0x000fe20003f24270 */
[----:B------:R-:W-:Y:S01]  /*2540*/  FMUL.FTZ R39, R74, UR6 ;  /* 0x000000064a277c20 */ /* 0x000fe20008410000 */
[----:B--2---:R-:W-:Y:S01]  /*2550*/  FSEL R30, R30, -INF , P2 ;  /* 0xff8000001e1e7808 */ /* 0x004fe20001000000 */
[----:B------:R-:W-:Y:S01]  /*2560*/  UIADD3 UR6, UR42, 0x16840, URZ ;  /* 0x000168402a067890 */ /* 0x000fe2000fffe03f */
[----:B------:R-:W-:-:S02]  /*2570*/  FMNMX.FTZ R29, R34, R29, !PT ;  /* 0x0000001d221d7209 */ /* 0x000fc40007810000 */
[----:B------:R-:W-:Y:S01]  /*2580*/  ISETP.GT.AND P2, PT, R37, 0x1, PT ;  /* 0x000000012500780c */ /* 0x000fe20003f44270 */
[----:B------:R-:W1:Y:S01]  /*2590*/  MUFU.TANH R0, R0 ;  /* 0x0000000000007308 */ /* 0x000e620000002400 */
[----:B0-----:R-:W-:Y:S01]  /*25a0*/  FSEL R28, R28, -INF , P1 ;  /* 0xff8000001c1c7808 */ /* 0x001fe20000800000 */
[----:B------:R-:W-:Y:S01]  /*25b0*/  UPRMT UR6, UR25, 0x654, UR6 ;  /* 0x0000065419067896 */ /* 0x000fe20008000006 */
[----:B------:R-:W-:-:S04]  /*25c0*/  FMNMX.FTZ R29, R30, R29, !PT ;  /* 0x0000001d1e1d7209 */ /* 0x000fc80007810000 */
[----:B------:R-:W-:Y:S01]  /*25d0*/  FMNMX.FTZ R29, R28, R29, !PT ;  /* 0x0000001d1c1d7209 */ /* 0x000fe20007810000 */
[----:B------:R-:W0:Y:S03]  /*25e0*/  MUFU.TANH R8, R8 ;  /* 0x0000000800087308 */ /* 0x000e260000002400 */
[----:B------:R-:W-:Y:S01]  /*25f0*/  SYNCS.ARRIVE.TRANS64.RED.A1T0 RZ, [UR6], RZ ;  /* 0x000000ffffff79a7 */ /* 0x000fe20008100406 */
[----:B------:R-:W2:Y:S04]  /*2600*/  SHFL.BFLY PT, R10, R29, 0x2, 0x1f ;  /* 0x0c401f001d0a7f89 */ /* 0x000ea800000e0000 */
[----:B------:R-:W-:Y:S01]  /*2610*/  MUFU.TANH R11, R11 ;  /* 0x0000000b000b7308 */ /* 0x000fe20000002400 */
[----:B-1----:R-:W-:-:S02]  /*2620*/  FSEL R0, R0, -INF , P2 ;  /* 0xff80000000007808 */ /* 0x002fc40001000000 */
[----:B------:R-:W-:-:S05]  /*2630*/  ISETP.GT.AND P2, PT, R37, 0x10, PT ;  /* 0x000000102500780c */ /* 0x000fca0003f44270 */
[----:B------:R-:W1:Y:S01]  /*2640*/  MUFU.TANH R12, R12 ;  /* 0x0000000c000c7308 */ /* 0x000e620000002400 */
[----:B0-----:R-:W-:-:S07]  /*2650*/  FSEL R8, R8, -INF , P3 ;  /* 0xff80000008087808 */ /* 0x001fce0001800000 */
[----:B------:R-:W-:Y:S01]  /*2660*/  MUFU.TANH R13, R13 ;  /* 0x0000000d000d7308 */ /* 0x000fe20000002400 */
[----:B--2---:R-:W-:-:S07]  /*2670*/  FMNMX.FTZ R9, R29, R10, !PT ;  /* 0x0000000a1d097209 */ /* 0x004fce0007810000 */
[----:B------:R-:W0:Y:S01]  /*2680*/  MUFU.TANH R14, R14 ;  /* 0x0000000e000e7308 */ /* 0x000e220000002400 */
[----:B------:R-:W2:Y:S01]  /*2690*/  SHFL.BFLY PT, R10, R9, 0x1, 0x1f ;  /* 0x0c201f00090a7f89 */ /* 0x000ea200000e0000 */
[----:B-1----:R-:W-:Y:S02]  /*26a0*/  FSEL R66, R12, -INF , P2 ;  /* 0xff8000000c427808 */ /* 0x002fe40001000000 */
[----:B------:R-:W-:-:S04]  /*26b0*/  ISETP.GT.AND P2, PT, R37, 0x18, PT ;  /* 0x000000182500780c */ /* 0x000fc80003f44270 */
[----:B------:R-:W-:Y:S08]  /*26c0*/  MUFU.TANH R15, R15 ;  /* 0x0000000f000f7308 */ /* 0x000ff00000002400 */
[----:B------:R-:W1:Y:S01]  /*26d0*/  MUFU.TANH R18, R18 ;  /* 0x0000001200127308 */ /* 0x000e620000002400 */
[----:B0-----:R-:W-:Y:S02]  /*26e0*/  FSEL R14, R14, -INF , P2 ;  /* 0xff8000000e0e7808 */ /* 0x001fe40001000000 */
[----:B------:R-:W-:-:S05]  /*26f0*/  ISETP.GT.AND P2, PT, R37, 0x20, PT ;  /* 0x000000202500780c */ /* 0x000fca0003f44270 */
[----:B------:R-:W0:Y:S01]  /*2700*/  MUFU.TANH R19, R19 ;  /* 0x0000001300137308 */ /* 0x000e220000002400 */
[----:B--2---:R-:W-:Y:S01]  /*2710*/  FMNMX.FTZ R10, R9, R10, !PT ;  /* 0x0000000a090a7209 */ /* 0x004fe20007810000 */
[----:B------:R-:W-:Y:S01]  /*2720*/  IMAD.U32 R9, RZ, RZ, UR4 ;  /* 0x00000004ff097e24 */ /* 0x000fe2000f8e00ff */
[----:B------:R-:W-:Y:S02]  /*2730*/  @UP0 ULDC UR4, c[0x0][0x44c] ;  /* 0x0001130000040ab9 */ /* 0x000fe40000000800 */
[C---:B------:R-:W-:Y:S01]  /*2740*/  FSETP.NEU.FTZ.AND P1, PT, R10.reuse, -INF , PT ;  /* 0xff8000000a00780b */ /* 0x040fe20003f3d000 */
[----:B------:R-:W-:Y:S01]  /*2750*/  FMUL.FTZ R29, R10, R9 ;  /* 0x000000090a1d7220 */ /* 0x000fe20000410000 */
[----:B------:R-:W-:Y:S01]  /*2760*/  UIMAD.WIDE.U32 UR4, UR45, UR4, URZ ;  /* 0x000000042d0472a5 */ /* 0x000fe2000f8e003f */
[----:B------:R-:W2:Y:S01]  /*2770*/  MUFU.TANH R20, R20 ;  /* 0x0000001400147308 */ /* 0x000ea20000002400 */
[----:B-1----:R-:W-:Y:S02]  /*2780*/  FSEL R18, R18, -INF , P2 ;  /* 0xff80000012127808 */ /* 0x002fe40001000000 */
[----:B------:R-:W-:Y:S01]  /*2790*/  FSEL R29, R29, RZ, P1 ;  /* 0x000000ff1d1d7208 */ /* 0x000fe20000800000 */
[----:B------:R-:W-:Y:S01]  /*27a0*/  @UP0 USHF.R.U32.HI UR45, URZ, UR11, UR5 ;  /* 0x0000000b3f2d0299 */ /* 0x000fe20008011605 */
[----:B------:R-:W-:-:S02]  /*27b0*/  ISETP.GT.AND P1, PT, R37, RZ, PT ;  /* 0x000000ff2500720c */ /* 0x000fc40003f24270 */
[C---:B------:R-:W-:Y:S01]  /*27c0*/  ISETP.GT.AND P2, PT, R37.reuse, 0x28, PT ;  /* 0x000000282500780c */ /* 0x040fe20003f44270 */
[----:B------:R-:W1:Y:S01]  /*27d0*/  MUFU.TANH R21, R21 ;  /* 0x0000001500157308 */ /* 0x000e620000002400 */
[----:B------:R-:W-:Y:S01]  /*27e0*/  FSEL R2, R2, -INF , P1 ;  /* 0xff80000002027808 */ /* 0x000fe20000800000 */
[-CC-:B------:R-:W-:Y:S01]  /*27f0*/  FFMA.FTZ R142, R90, R9.reuse, -R29.reuse ;  /* 0x000000095a8e7223 */ /* 0x180fe2000001081d */
[----:B------:R-:W-:Y:S01]  /*2800*/  ISETP.GT.AND P1, PT, R37, 0x9, PT ;  /* 0x000000092500780c */ /* 0x000fe20003f24270 */
[-CC-:B------:R-:W-:Y:S01]  /*2810*/  FFMA.FTZ R136, R72, R9.reuse, -R29.reuse ;  /* 0x0000000948887223 */ /* 0x180fe2000001081d */
[----:B------:R-:W-:Y:S01]  /*2820*/  FMNMX.FTZ R33, R2, R0, !PT ;  /* 0x0000000002217209 */ /* 0x000fe20007810000 */
[--C-:B------:R-:W-:Y:S01]  /*2830*/  FFMA.FTZ R146, R94, R9, -R29.reuse ;  /* 0x000000095e927223 */ /* 0x100fe2000001081d */
[----:B------:R-:W-:Y:S01]  /*2840*/  FSEL R62, R11, -INF , P1 ;  /* 0xff8000000b3e7808 */ /* 0x000fe20000800000 */
[----:B------:R-:W3:Y:S01]  /*2850*/  MUFU.TANH R24, R24 ;  /* 0x0000001800187308 */ /* 0x000ee20000002400 */
[----:B------:R-:W-:Y:S01]  /*2860*/  FMNMX.FTZ R33, R8, R33, !PT ;  /* 0x0000002108217209 */ /* 0x000fe20007810000 */
[-CC-:B------:R-:W-:Y:S01]  /*2870*/  FFMA.FTZ R138, R64, R9.reuse, -R29.reuse ;  /* 0x00000009408a7223 */ /* 0x180fe2000001081d */
[----:B------:R-:W-:Y:S01]  /*2880*/  ISETP.GT.AND P1, PT, R37, 0x11, PT ;  /* 0x000000112500780c */ /* 0x000fe20003f24270 */
[--C-:B------:R-:W-:Y:S01]  /*2890*/  FFMA.FTZ R140, R98, R9, -R29.reuse ;  /* 0x00000009628c7223 */ /* 0x100fe2000001081d */
[----:B------:R-:W-:Y:S01]  /*28a0*/  FMNMX.FTZ R33, R62, R33, !PT ;  /* 0x000000213e217209 */ /* 0x000fe20007810000 */
[--C-:B------:R-:W-:Y:S01]  /*28b0*/  FFMA.FTZ R132, R58, R9, -R29.reuse ;  /* 0x000000093a847223 */ /* 0x100fe2000001081d */
[----:B------:R-:W-:Y:S01]  /*28c0*/  FSEL R70, R13, -INF , P1 ;  /* 0xff8000000d467808 */ /* 0x000fe20000800000 */
[----:B------:R-:W4:Y:S01]  /*28d0*/  MUFU.TANH R17, R17 ;  /* 0x0000001100117308 */ /* 0x000f220000002400 */
[----:B------:R-:W-:Y:S01]  /*28e0*/  FMNMX.FTZ R33, R66, R33, !PT ;  /* 0x0000002142217209 */ /* 0x000fe20007810000 */
[-CC-:B------:R-:W-:Y:S01]  /*28f0*/  FFMA.FTZ R13, R100, R9.reuse, -R29.reuse ;  /* 0x00000009640d7223 */ /* 0x180fe2000001081d */
[----:B------:R-:W-:Y:S01]  /*2900*/  ISETP.GT.AND P1, PT, R37, 0x19, PT ;  /* 0x000000192500780c */ /* 0x000fe20003f24270 */
[--C-:B------:R-:W-:Y:S01]  /*2910*/  FFMA.FTZ R144, R102, R9, -R29.reuse ;  /* 0x0000000966907223 */ /* 0x100fe2000001081d */
[----:B------:R-:W-:Y:S01]  /*2920*/  FMNMX.FTZ R33, R70, R33, !PT ;  /* 0x0000002146217209 */ /* 0x000fe20007810000 */
[--C-:B------:R-:W-:Y:S01]  /*2930*/  FFMA.FTZ R148, R7, R9, -R29.reuse ;  /* 0x0000000907947223 */ /* 0x100fe2000001081d */
[----:B------:R-:W-:Y:S01]  /*2940*/  FSEL R74, R15, -INF , P1 ;  /* 0xff8000000f4a7808 */ /* 0x000fe20000800000 */
[----:B------:R-:W5:Y:S01]  /*2950*/  MUFU.TANH R25, R25 ;  /* 0x0000001900197308 */ /* 0x000f620000002400 */
[----:B------:R-:W-:Y:S01]  /*2960*/  FMNMX.FTZ R33, R14, R33, !PT ;  /* 0x000000210e217209 */ /* 0x000fe20007810000 */
[-CC-:B------:R-:W-:Y:S01]  /*2970*/  FFMA.FTZ R15, R96, R9.reuse, -R29.reuse ;  /* 0x00000009600f7223 */ /* 0x180fe2000001081d */
[----:B------:R-:W-:Y:S01]  /*2980*/  ISETP.GT.AND P1, PT, R37, 0x21, PT ;  /* 0x000000212500780c */ /* 0x000fe20003f24270 */
[--C-:B------:R-:W-:Y:S01]  /*2990*/  FFMA.FTZ R7, R108, R9, -R29.reuse ;  /* 0x000000096c077223 */ /* 0x100fe2000001081d */
[----:B------:R-:W-:Y:S01]  /*29a0*/  FMNMX.FTZ R33, R74, R33, !PT ;  /* 0x000000214a217209 */ /* 0x000fe20007810000 */
[--C-:B------:R-:W-:Y:S01]  /*29b0*/  FFMA.FTZ R150, R106, R9, -R29.reuse ;  /* 0x000000096a967223 */ /* 0x100fe2000001081d */
[----:B0-----:R-:W-:Y:S01]  /*29c0*/  FSEL R76, R19, -INF , P1 ;  /* 0xff800000134c7808 */ /* 0x001fe20000800000 */
[----:B------:R-:W0:Y:S01]  /*29d0*/  MUFU.TANH R26, R26 ;  /* 0x0000001a001a7308 */ /* 0x000e220000002400 */
[----:B------:R-:W-:Y:S01]  /*29e0*/  FMNMX.FTZ R33, R18, R33, !PT ;  /* 0x0000002112217209 */ /* 0x000fe20007810000 */
[-CC-:B------:R-:W-:Y:S01]  /*29f0*/  FFMA.FTZ R19, R88, R9.reuse, -R29.reuse ;  /* 0x0000000958137223 */ /* 0x180fe2000001081d */
[C---:B------:R-:W-:Y:S01]  /*2a00*/  ISETP.GT.AND P1, PT, R37.reuse, 0x29, PT ;  /* 0x000000292500780c */ /* 0x040fe20003f24270 */
[-CC-:B------:R-:W-:Y:S01]  /*2a10*/  FFMA.FTZ R104, R104, R9.reuse, -R29.reuse ;  /* 0x0000000968687223 */ /* 0x180fe2000001081d */
[----:B--2---:R-:W-:Y:S01]  /*2a20*/  FSEL R20, R20, -INF , P2 ;  /* 0xff80000014147808 */ /* 0x004fe20001000000 */
[--C-:B------:R-:W-:Y:S01]  /*2a30*/  FFMA.FTZ R134, R50, R9, -R29.reuse ;  /* 0x0000000932867223 */ /* 0x100fe2000001081d */
[----:B------:R-:W-:Y:S01]  /*2a40*/  FMNMX.FTZ R33, R76, R33, !PT ;  /* 0x000000214c217209 */ /* 0x000fe20007810000 */
[----:B------:R-:W2:Y:S01]  /*2a50*/  MUFU.TANH R27, R27 ;  /* 0x0000001b001b7308 */ /* 0x000ea20000002400 */
[----:B------:R-:W-:Y:S01]  /*2a60*/  ISETP.GT.AND P2, PT, R37, 0x30, PT ;  /* 0x000000302500780c */ /* 0x000fe20003f44270 */
[-CC-:B------:R-:W-:Y:S01]  /*2a70*/  FFMA.FTZ R128, R54, R9.reuse, -R29.reuse ;  /* 0x0000000936807223 */ /* 0x180fe2000001081d */
[----:B-1----:R-:W-:Y:S01]  /*2a80*/  FSEL R78, R21, -INF , P1 ;  /* 0xff800000154e7808 */ /* 0x002fe20000800000 */
[--C-:B------:R-:W-:Y:S01]  /*2a90*/  FFMA.FTZ R21, R68, R9, -R29.reuse ;  /* 0x0000000944157223 */ /* 0x100fe2000001081d */
[----:B------:R-:W-:Y:S01]  /*2aa0*/  FMNMX.FTZ R33, R20, R33, !PT ;  /* 0x0000002114217209 */ /* 0x000fe20007810000 */
[-CC-:B------:R-:W-:Y:S01]  /*2ab0*/  FFMA.FTZ R130, R46, R9.reuse, -R29.reuse ;  /* 0x000000092e827223 */ /* 0x180fe2000001081d */
[----:B------:R-:W-:Y:S01]  /*2ac0*/  ISETP.GT.AND P1, PT, R37, 0x31, PT ;  /* 0x000000312500780c */ /* 0x000fe20003f24270 */
[----:B------:R-:W1:Y:S01]  /*2ad0*/  MUFU.TANH R31, R31 ;  /* 0x0000001f001f7308 */ /* 0x000e620000002400 */
[----:B------:R-:W-:Y:S01]  /*2ae0*/  FSEL R80, R23, -INF , P2 ;  /* 0xff80000017507808 */ /* 0x000fe20001000000 */
[--C-:B------:R-:W-:Y:S01]  /*2af0*/  FFMA.FTZ R23, R60, R9, -R29.reuse ;  /* 0x000000093c177223 */ /* 0x100fe2000001081d */
[----:B------:R-:W-:Y:S01]  /*2b00*/  FMNMX.FTZ R33, R78, R33, !PT ;  /* 0x000000214e217209 */ /* 0x000fe20007810000 */
[-CC-:B------:R-:W-:Y:S01]  /*2b10*/  FFMA.FTZ R124, R42, R9.reuse, -R29.reuse ;  /* 0x000000092a7c7223 */ /* 0x180fe2000001081d */
[C---:B------:R-:W-:Y:S01]  /*2b20*/  ISETP.GT.AND P2, PT, R37.reuse, 0x38, PT ;  /* 0x000000382500780c */ /* 0x040fe20003f44270 */
[--C-:B------:R-:W-:Y:S01]  /*2b30*/  FFMA.FTZ R126, R40, R9, -R29.reuse ;  /* 0x00000009287e7223 */ /* 0x100fe2000001081d */
[----:B---3--:R-:W-:Y:S01]  /*2b40*/  FSEL R24, R24, -INF , P1 ;  /* 0xff80000018187808 */ /* 0x008fe20000800000 */
[----:B------:R-:W3:Y:S01]  /*2b50*/  MUFU.TANH R45, R45 ;  /* 0x0000002d002d7308 */ /* 0x000ee20000002400 */
[----:B------:R-:W-:Y:S01]  /*2b60*/  FMNMX.FTZ R33, R80, R33, !PT ;  /* 0x0000002150217209 */ /* 0x000fe20007810000 */
[-CC-:B------:R-:W-:Y:S01]  /*2b70*/  FFMA.FTZ R120, R32, R9.reuse, -R29.reuse ;  /* 0x0000000920787223 */ /* 0x180fe2000001081d */
[----:B------:R-:W-:Y:S01]  /*2b80*/  ISETP.GT.AND P1, PT, R37, 0x39, PT ;  /* 0x000000392500780c */ /* 0x000fe20003f24270 */
[-CC-:B------:R-:W-:Y:S01]  /*2b90*/  FFMA.FTZ R34, R34, R9.reuse, -R29.reuse ;  /* 0x0000000922227223 */ /* 0x180fe2000001081d */
[----:B----4-:R-:W-:Y:S01]  /*2ba0*/  FSEL R82, R17, -INF , P2 ;  /* 0xff80000011527808 */ /* 0x010fe20001000000 */
[--C-:B------:R-:W-:Y:S01]  /*2bb0*/  FFMA.FTZ R17, R92, R9, -R29.reuse ;  /* 0x000000095c117223 */ /* 0x100fe2000001081d */
[----:B------:R-:W-:Y:S01]  /*2bc0*/  FMNMX.FTZ R33, R24, R33, !PT ;  /* 0x0000002118217209 */ /* 0x000fe20007810000 */
[----:B------:R-:W4:Y:S01]  /*2bd0*/  MUFU.TANH R55, R55 ;  /* 0x0000003700377308 */ /* 0x000f220000002400 */
[----:B------:R-:W-:Y:S01]  /*2be0*/  ISETP.GT.AND P2, PT, R37, 0x40, PT ;  /* 0x000000402500780c */ /* 0x000fe20003f44270 */
[-CC-:B------:R-:W-:Y:S01]  /*2bf0*/  FFMA.FTZ R122, R30, R9.reuse, -R29.reuse ;  /* 0x000000091e7a7223 */ /* 0x180fe2000001081d */
[----:B-----5:R-:W-:Y:S01]  /*2c00*/  FSEL R84, R25, -INF , P1 ;  /* 0xff80000019547808 */ /* 0x020fe20000800000 */
[--C-:B------:R-:W-:Y:S01]  /*2c10*/  FFMA.FTZ R25, R56, R9, -R29.reuse ;  /* 0x0000000938197223 */ /* 0x100fe2000001081d */
[----:B------:R-:W-:Y:S01]  /*2c20*/  FMNMX.FTZ R33, R82, R33, !PT ;  /* 0x0000002152217209 */ /* 0x000fe20007810000 */
[----:B------:R-:W-:Y:S01]  /*2c30*/  UIADD3 UR7, UR7, UR45, URZ ;  /* 0x0000002d07077290 */ /* 0x000fe2000fffe03f */
[C---:B------:R-:W-:Y:S01]  /*2c40*/  ISETP.GT.AND P1, PT, R37.reuse, 0x41, PT ;  /* 0x000000412500780c */ /* 0x040fe20003f24270 */
[----:B------:R-:W5:Y:S01]  /*2c50*/  MUFU.TANH R61, R61 ;  /* 0x0000003d003d7308 */ /* 0x000f620000002400 */
[----:B0-----:R-:W-:Y:S01]  /*2c60*/  FSEL R26, R26, -INF , P2 ;  /* 0xff8000001a1a7808 */ /* 0x001fe20001000000 */
[----:B------:R-:W-:Y:S01]  /*2c70*/  USHF.R.S32.HI UR4, URZ, 0x1f, UR7 ;  /* 0x0000001f3f047899 */ /* 0x000fe20008011407 */
[----:B------:R-:W-:Y:S01]  /*2c80*/  FMNMX.FTZ R33, R84, R33, !PT ;  /* 0x0000002154217209 */ /* 0x000fe20007810000 */
[----:B------:R-:W-:Y:S01]  /*2c90*/  UMOV UR5, URZ ;  /* 0x0000003f00057c82 */ /* 0x000fe20008000000 */
[----:B------:R-:W-:Y:S01]  /*2ca0*/  ISETP.GT.AND P2, PT, R37, 0x48, PT ;  /* 0x000000482500780c */ /* 0x000fe20003f44270 */
[----:B------:R-:W-:Y:S01]  /*2cb0*/  ULEA.HI UR4, UR4, UR7, URZ, 0x7 ;  /* 0x0000000704047291 */ /* 0x000fe2000f8f383f */
[----:B--2---:R-:W-:Y:S01]  /*2cc0*/  FSEL R86, R27, -INF , P1 ;  /* 0xff8000001b567808 */ /* 0x004fe20000800000 */
[----:B------:R-:W0:Y:S01]  /*2cd0*/  MUFU.TANH R49, R49 ;  /* 0x0000003100317308 */ /* 0x000e220000002400 */
[----:B------:R-:W-:Y:S01]  /*2ce0*/  FMNMX.FTZ R33, R26, R33, !PT ;  /* 0x000000211a217209 */ /* 0x000fe20007810000 */
[-CC-:B------:R-:W-:Y:S01]  /*2cf0*/  FFMA.FTZ R27, R52, R9.reuse, -R29.reuse ;  /* 0x00000009341b7223 */ /* 0x180fe2000001081d */
[----:B------:R-:W-:Y:S01]  /*2d00*/  ISETP.GT.AND P1, PT, R37, 0x49, PT ;  /* 0x000000492500780c */ /* 0x000fe20003f24270 */
[----:B------:R-:W-:Y:S01]  /*2d10*/  USHF.R.S32.HI UR4, URZ, 0x7, UR4 ;  /* 0x000000073f047899 */ /* 0x000fe20008011404 */
[----:B-1----:R-:W-:Y:S01]  /*2d20*/  FSEL R90, R31, -INF , P2 ;  /* 0xff8000001f5a7808 */ /* 0x002fe20001000000 */
[----:B------:R-:W-:Y:S01]  /*2d30*/  FFMA.FTZ R31, R48, R9, -R29 ;  /* 0x00000009301f7223 */ /* 0x000fe2000001081d */
[----:B------:R-:W-:Y:S01]  /*2d40*/  FMNMX.FTZ R33, R86, R33, !PT ;  /* 0x0000002156217209 */ /* 0x000fe20007810000 */
[----:B------:R-:W1:Y:S01]  /*2d50*/  MUFU.TANH R47, R47 ;  /* 0x0000002f002f7308 */ /* 0x000e620000002400 */
[----:B------:R-:W-:Y:S01]  /*2d60*/  ISETP.GT.AND P2, PT, R37, 0x50, PT ;  /* 0x000000502500780c */ /* 0x000fe20003f44270 */
[----:B------:R-:W-:Y:S01]  /*2d70*/  UISETP.LT.AND UP0, UPT, UR41, UR4, UPT ;  /* 0x000000042900728c */ /* 0x000fe2000bf01270 */
[----:B---3--:R-:W-:-:S02]  /*2d80*/  FSEL R88, R45, -INF , P1 ;  /* 0xff8000002d587808 */ /* 0x008fc40000800000 */
[----:B------:R-:W-:Y:S02]  /*2d90*/  CS2R R108, SRZ ;  /* 0x00000000006c7805 */ /* 0x000fe4000001ff00 */
[----:B------:R-:W-:Y:S01]  /*2da0*/  FMNMX.FTZ R33, R90, R33, !PT ;  /* 0x000000215a217209 */ /* 0x000fe20007810000 */
[----:B------:R-:W-:Y:S01]  /*2db0*/  USEL UR26, UR41, UR4, !UP0 ;  /* 0x00000004291a7287 */ /* 0x000fe2000c000000 */
[----:B------:R-:W-:Y:S01]  /*2dc0*/  ISETP.GT.AND P1, PT, R37, 0x51, PT ;  /* 0x000000512500780c */ /* 0x000fe20003f24270 */
[----:B------:R-:W2:Y:S01]  /*2dd0*/  MUFU.TANH R39, R39 ;  /* 0x0000002700277308 */ /* 0x000ea20000002400 */
[----:B----4-:R-:W-:Y:S01]  /*2de0*/  FSEL R92, R55, -INF , P2 ;  /* 0xff800000375c7808 */ /* 0x010fe20001000000 */
[----:B------:R-:W-:Y:S01]  /*2df0*/  UISETP.GE.AND UP0, UPT, UR27, UR26, UPT ;  /* 0x0000001a1b00728c */ /* 0x000fe2000bf06270 */
[----:B------:R-:W-:Y:S01]  /*2e00*/  FMNMX.FTZ R33, R88, R33, !PT ;  /* 0x0000002158217209 */ /* 0x000fe20007810000 */
[----:B------:R-:W-:Y:S01]  /*2e10*/  UMOV UR4, URZ ;  /* 0x0000003f00047c82 */ /* 0x000fe20008000000 */
[----:B------:R-:W-:-:S02]  /*2e20*/  ISETP.GT.AND P2, PT, R37, 0x58, PT ;  /* 0x000000582500780c */ /* 0x000fc40003f44270 */
[----:B------:R-:W-:Y:S02]  /*2e30*/  CS2R R106, SRZ ;  /* 0x00000000006a7805 */ /* 0x000fe4000001ff00 */
[----:B-----5:R-:W-:Y:S01]  /*2e40*/  FSEL R72, R61, -INF , P1 ;  /* 0xff8000003d487808 */ /* 0x020fe20000800000 */
[----:B------:R-:W3:Y:S01]  /*2e50*/  MUFU.TANH R59, R59 ;  /* 0x0000003b003b7308 */ /* 0x000ee20000002400 */
[----:B------:R-:W-:Y:S02]  /*2e60*/  FMNMX.FTZ R33, R92, R33, !PT ;  /* 0x000000215c217209 */ /* 0x000fe40007810000 */
[----:B------:R-:W-:Y:S02]  /*2e70*/  ISETP.GT.AND P1, PT, R37, 0x59, PT ;  /* 0x000000592500780c */ /* 0x000fe40003f24270 */
[----:B0-----:R-:W-:Y:S02]  /*2e80*/  FSEL R94, R49, -INF , P2 ;  /* 0xff800000315e7808 */ /* 0x001fe40001000000 */
[----:B------:R-:W-:Y:S01]  /*2e90*/  FMNMX.FTZ R33, R72, R33, !PT ;  /* 0x0000002148217209 */ /* 0x000fe20007810000 */
[----:B------:R-:W0:Y:S01]  /*2ea0*/  MUFU.TANH R51, R51 ;  /* 0x0000003300337308 */ /* 0x000e220000002400 */
[----:B------:R-:W-:-:S02]  /*2eb0*/  ISETP.GT.AND P2, PT, R37, 0x60, PT ;  /* 0x000000602500780c */ /* 0x000fc40003f44270 */
[----:B-1----:R-:W-:Y:S02]  /*2ec0*/  FSEL R68, R47, -INF , P1 ;  /* 0xff8000002f447808 */ /* 0x002fe40000800000 */
[----:B------:R-:W-:Y:S02]  /*2ed0*/  FMNMX.FTZ R33, R94, R33, !PT ;  /* 0x000000215e217209 */ /* 0x000fe40007810000 */
[----:B------:R-:W-:Y:S01]  /*2ee0*/  ISETP.GT.AND P1, PT, R37, 0x61, PT ;  /* 0x000000612500780c */ /* 0x000fe20003f24270 */
[----:B------:R-:W1:Y:S01]  /*2ef0*/  MUFU.TANH R53, R53 ;  /* 0x0000003500357308 */ /* 0x000e620000002400 */
[----:B--2---:R-:W-:Y:S02]  /*2f00*/  FSEL R96, R39, -INF , P2 ;  /* 0xff80000027607808 */ /* 0x004fe40001000000 */
[----:B------:R-:W-:Y:S02]  /*2f10*/  FMNMX.FTZ R33, R68, R33, !PT ;  /* 0x0000002144217209 */ /* 0x000fe40007810000 */
[----:B------:R-:W-:-:S02]  /*2f20*/  ISETP.GT.AND P2, PT, R37, 0x68, PT ;  /* 0x000000682500780c */ /* 0x000fc40003f44270 */
[----:B---3--:R-:W-:Y:S01]  /*2f30*/  FSEL R64, R59, -INF , P1 ;  /* 0xff8000003b407808 */ /* 0x008fe20000800000 */
[----:B------:R-:W2:Y:S01]  /*2f40*/  MUFU.TANH R41, R41 ;  /* 0x0000002900297308 */ /* 0x000ea20000002400 */
        /* <DEDUP_REMOVED lines=13> */
[----:B------:R-:W-:Y:S01]  /*3020*/  FMNMX.FTZ R33, R100, R33, !PT ;  /* 0x0000002164217209 */ /* 0x000fe20007810000 */
[----:B------:R-:W2:Y:S01]  /*3030*/  MUFU.TANH R63, R63 ;  /* 0x0000003f003f7308 */ /* 0x000ea20000002400 */
[----:B0-----:R-:W-:Y:S02]  /*3040*/  FSEL R58, R43, -INF , P1 ;  /* 0xff8000002b3a7808 */ /* 0x001fe40000800000 */
[----:B------:R-:W-:Y:S01]  /*3050*/  ISETP.GT.AND P1, PT, R37, 0x79, PT ;  /* 0x000000792500780c */ /* 0x000fe20003f24270 */
[----:B------:R-:W-:Y:S01]  /*3060*/  FFMA.FTZ R37, R36, R9, -R29 ;  /* 0x0000000924257223 */ /* 0x000fe2000001081d */
[----:B------:R-:W-:-:S03]  /*3070*/  FMNMX.FTZ R33, R58, R33, !PT ;  /* 0x000000213a217209 */ /* 0x000fc60007810000 */
[----:B------:R-:W-:Y:S01]  /*3080*/  MUFU.EX2 R148, R148 ;  /* 0x0000009400947308 */ /* 0x000fe20000000800 */
[----:B-1----:R-:W-:-:S04]  /*3090*/  FSEL R102, R57, -INF , P2 ;  /* 0xff80000039667808 */ /* 0x002fc80001000000 */
[----:B------:R-:W-:-:S03]  /*30a0*/  FMNMX.FTZ R33, R102, R33, !PT ;  /* 0x0000002166217209 */ /* 0x000fc60007810000 */
[----:B------:R-:W0:Y:S01]  /*30b0*/  MUFU.EX2 R7, R7 ;  /* 0x0000000700077308 */ /* 0x000e220000000800 */
[----:B--2---:R-:W-:-:S04]  /*30c0*/  FSEL R56, R63, -INF , P1 ;  /* 0xff8000003f387808 */ /* 0x004fc80000800000 */
[----:B------:R-:W-:Y:S01]  /*30d0*/  FMNMX.FTZ R12, R56, R33, !PT ;  /* 0x00000021380c7209 */ /* 0x000fe20007810000 */
[----:B------:R-:W-:Y:S02]  /*30e0*/  FFMA.FTZ R33, R44, R9, -R29 ;  /* 0x000000092c217223 */ /* 0x000fe4000001081d */
[----:B------:R-:W1:Y:S02]  /*30f0*/  MUFU.EX2 R150, R150 ;  /* 0x0000009600967308 */ /* 0x000e640000000800 */
[----:B------:R-:W2:Y:S06]  /*3100*/  SHFL.BFLY PT, R35, R12, 0x2, 0x1f ;  /* 0x0c401f000c237f89 */ /* 0x000eac00000e0000 */
[----:B------:R3:W4:Y:S01]  /*3110*/  MUFU.EX2 R11, R104 ;  /* 0x00000068000b7308 */ /* 0x0007220000000800 */
[----:B0-----:R-:W-:Y:S01]  /*3120*/  FADD.FTZ R43, R148, R7 ;  /* 0x00000007942b7221 */ /* 0x001fe20000010000 */
[----:B------:R-:W-:-:S06]  /*3130*/  F2FP.F16.F32.PACK_AB R148, R7, R148 ;  /* 0x000000940794723e */ /* 0x000fcc00000000ff */
[----:B------:R-:W0:Y:S01]  /*3140*/  MUFU.EX2 R144, R144 ;  /* 0x0000009000907308 */ /* 0x000e220000000800 */
[----:B---3--:R-:W-:-:S07]  /*3150*/  CS2R R104, SRZ ;  /* 0x0000000000687805 */ /* 0x008fce000001ff00 */
[----:B------:R-:W3:Y:S01]  /*3160*/  MUFU.EX2 R13, R13 ;  /* 0x0000000d000d7308 */ /* 0x000ee20000000800 */
[----:B--2---:R-:W-:Y:S01]  /*3170*/  FMNMX.FTZ R39, R12, R35, !PT ;  /* 0x000000230c277209 */ /* 0x004fe20007810000 */
[-CC-:B------:R-:W-:Y:S01]  /*3180*/  FFMA.FTZ R35, R38, R9.reuse, -R29.reuse ;  /* 0x0000000926237223 */ /* 0x180fe2000001081d */
[----:B------:R-:W-:-:S03]  /*3190*/  FFMA.FTZ R29, R28, R9, -R29 ;  /* 0x000000091c1d7223 */ /* 0x000fc6000001081d */
[----:B------:R-:W2:Y:S02]  /*31a0*/  SHFL.BFLY PT, R12, R39, 0x1, 0x1f ;  /* 0x0c201f00270c7f89 */ /* 0x000ea400000e0000 */
[----:B------:R-:W5:Y:S08]  /*31b0*/  MUFU.EX2 R146, R146 ;  /* 0x0000009200927308 */ /* 0x000f700000000800 */
[----:B------:R-:W5:Y:S08]  /*31c0*/  MUFU.EX2 R15, R15 ;  /* 0x0000000f000f7308 */ /* 0x000f700000000800 */
[----:B------:R-:W5:Y:S01]  /*31d0*/  MUFU.EX2 R140, R140 ;  /* 0x0000008c008c7308 */ /* 0x000f620000000800 */
[----:B--2---:R-:W-:-:S07]  /*31e0*/  FMNMX.FTZ R12, R39, R12, !PT ;  /* 0x0000000c270c7209 */ /* 0x004fce0007810000 */
[----:B------:R-:W2:Y:S01]  /*31f0*/  MUFU.EX2 R17, R17 ;  /* 0x0000001100117308 */ /* 0x000ea20000000800 */
[C---:B------:R-:W-:Y:S01]  /*3200*/  FSETP.NEU.FTZ.AND P1, PT, R12.reuse, -INF , PT ;  /* 0xff8000000c00780b */ /* 0x040fe20003f3d000 */
[----:B------:R-:W-:-:S06]  /*3210*/  FMUL.FTZ R41, R12, R9 ;  /* 0x000000090c297220 */ /* 0x000fcc0000410000 */
[----:B------:R-:W-:Y:S01]  /*3220*/  MUFU.EX2 R142, R142 ;  /* 0x0000008e008e7308 */ /* 0x000fe20000000800 */
[----:B------:R-:W-:Y:S02]  /*3230*/  FSEL R41, R41, RZ, P1 ;  /* 0x000000ff29297208 */ /* 0x000fe40000800000 */
[----:B------:R-:W-:-:S03]  /*3240*/  PLOP3.LUT P1, PT, PT, PT, UP0, 0x80, 0x0 ;  /* 0x000000000000781c */ /* 0x000fc60003f2f008 */
[-C--:B------:R-:W-:Y:S01]  /*3250*/  FFMA.FTZ R149, R2, R9.reuse, -R41 ;  /* 0x0000000902957223 */ /* 0x080fe20000010829 */
[----:B-1----:R-:W-:Y:S01]  /*3260*/  FADD.FTZ R2, R150, R43 ;  /* 0x0000002b96027221 */ /* 0x002fe20000010000 */
[-CC-:B------:R-:W-:Y:S01]  /*3270*/  FFMA.FTZ R0, R0, R9.reuse, -R41.reuse ;  /* 0x0000000900007223 */ /* 0x180fe20000010829 */
[-CC-:B------:R-:W-:Y:S01]  /*3280*/  FFMA.FTZ R151, R8, R9.reuse, -R41.reuse ;  /* 0x0000000908977223 */ /* 0x180fe20000010829 */
[-CC-:B------:R-:W-:Y:S01]  /*3290*/  FFMA.FTZ R8, R62, R9.reuse, -R41.reuse ;  /* 0x000000093e087223 */ /* 0x180fe20000010829 */
[----:B----4-:R-:W-:Y:S01]  /*32a0*/  FADD.FTZ R43, R11, R2 ;  /* 0x000000020b2b7221 */ /* 0x010fe20000010000 */
[----:B------:R-:W-:Y:S01]  /*32b0*/  MUFU.EX2 R149, R149 ;  /* 0x0000009500957308 */ /* 0x000fe20000000800 */
[-CC-:B------:R-:W-:Y:S01]  /*32c0*/  FFMA.FTZ R145, R66, R9.reuse, -R41.reuse ;  /* 0x0000000942917223 */ /* 0x180fe20000010829 */
[-C--:B------:R-:W-:Y:S01]  /*32d0*/  FFMA.FTZ R28, R70, R9.reuse, -R41 ;  /* 0x00000009461c7223 */ /* 0x080fe20000010829 */
[----:B0-----:R-:W-:Y:S01]  /*32e0*/  FADD.FTZ R2, R144, R43 ;  /* 0x0000002b90027221 */ /* 0x001fe20000010000 */
[-CC-:B------:R-:W-:Y:S01]  /*32f0*/  FFMA.FTZ R147, R14, R9.reuse, -R41.reuse ;  /* 0x000000090e937223 */ /* 0x180fe20000010829 */
[-CC-:B------:R-:W-:Y:S01]  /*3300*/  FFMA.FTZ R14, R74, R9.reuse, -R41.reuse ;  /* 0x000000094a0e7223 */ /* 0x180fe20000010829 */
[-CC-:B------:R-:W-:Y:S01]  /*3310*/  FFMA.FTZ R141, R18, R9.reuse, -R41.reuse ;  /* 0x00000009128d7223 */ /* 0x180fe20000010829 */
[----:B---3--:R-:W-:Y:S01]  /*3320*/  FADD.FTZ R43, R13, R2 ;  /* 0x000000020d2b7221 */ /* 0x008fe20000010000 */
[----:B------:R-:W0:Y:S01]  /*3330*/  MUFU.EX2 R0, R0 ;  /* 0x0000000000007308 */ /* 0x000e220000000800 */
[-CC-:B------:R-:W-:Y:S01]  /*3340*/  FFMA.FTZ R18, R76, R9.reuse, -R41.reuse ;  /* 0x000000094c127223 */ /* 0x180fe20000010829 */
[-C--:B------:R-:W-:Y:S01]  /*3350*/  FFMA.FTZ R143, R20, R9.reuse, -R41 ;  /* 0x00000009148f7223 */ /* 0x080fe20000010829 */
[----:B-----5:R-:W-:Y:S01]  /*3360*/  FADD.FTZ R2, R146, R43 ;  /* 0x0000002b92027221 */ /* 0x020fe20000010000 */
        /* <DEDUP_REMOVED lines=10> */
[-CC-:B------:R-:W-:Y:S01]  /*3410*/  FFMA.FTZ R135, R90, R9.reuse, -R41.reuse ;  /* 0x000000095a877223 */ /* 0x180fe20000010829 */
[----:B--2---:R-:W-:Y:S01]  /*3420*/  FADD.FTZ R45, R17, R32 ;  /* 0x00000020112d7221 */ /* 0x004fe20000010000 */
[----:B------:R-:W2:Y:S01]  /*3430*/  MUFU.EX2 R8, R8 ;  /* 0x0000000800087308 */ /* 0x000ea20000000800 */
[----:B0-----:R-:W-:Y:S01]  /*3440*/  FADD.FTZ R2, R149, R0 ;  /* 0x0000000095027221 */ /* 0x001fe20000010000 */
[-CC-:B------:R-:W-:Y:S01]  /*3450*/  FFMA.FTZ R32, R88, R9.reuse, -R41.reuse ;  /* 0x0000000958207223 */ /* 0x180fe20000010829 */
[-CC-:B------:R-:W-:Y:S01]  /*3460*/  FFMA.FTZ R129, R92, R9.reuse, -R41.reuse ;  /* 0x000000095c817223 */ /* 0x180fe20000010829 */
[----:B------:R-:W-:Y:S01]  /*3470*/  F2FP.F16.F32.PACK_AB R150, R11, R150 ;  /* 0x000000960b96723e */ /* 0x000fe200000000ff */
[-CC-:B------:R-:W-:Y:S01]  /*3480*/  FFMA.FTZ R94, R94, R9.reuse, -R41.reuse ;  /* 0x000000095e5e7223 */ /* 0x180fe20000010829 */
[-CC-:B------:R-:W-:Y:S01]  /*3490*/  FFMA.FTZ R68, R68, R9.reuse, -R41.reuse ;  /* 0x0000000944447223 */ /* 0x180fe20000010829 */
[-CC-:B------:R-:W-:Y:S01]  /*34a0*/  FFMA.FTZ R96, R96, R9.reuse, -R41.reuse ;  /* 0x0000000960607223 */ /* 0x180fe20000010829 */
[----:B------:R-:W-:Y:S01]  /*34b0*/  MUFU.EX2 R19, R19 ;  /* 0x0000001300137308 */ /* 0x000fe20000000800 */
[----:B-1----:R-:W-:Y:S01]  /*34c0*/  FADD.FTZ R43, R151, R2 ;  /* 0x00000002972b7221 */ /* 0x002fe20000010000 */
[-CC-:B------:R-:W-:Y:S01]  /*34d0*/  FFMA.FTZ R64, R64, R9.reuse, -R41.reuse ;  /* 0x0000000940407223 */ /* 0x180fe20000010829 */
[-CC-:B------:R-:W-:Y:S01]  /*34e0*/  FFMA.FTZ R98, R98, R9.reuse, -R41.reuse ;  /* 0x0000000962627223 */ /* 0x180fe20000010829 */
[-CC-:B------:R-:W-:Y:S01]  /*34f0*/  FFMA.FTZ R60, R60, R9.reuse, -R41.reuse ;  /* 0x000000093c3c7223 */ /* 0x180fe20000010829 */
[-CC-:B------:R-:W-:Y:S01]  /*3500*/  FFMA.FTZ R100, R100, R9.reuse, -R41.reuse ;  /* 0x0000000964647223 */ /* 0x180fe20000010829 */
[-CC-:B------:R-:W-:Y:S01]  /*3510*/  FFMA.FTZ R58, R58, R9.reuse, -R41.reuse ;  /* 0x000000093a3a7223 */ /* 0x180fe20000010829 */
[----:B------:R-:W-:Y:S01]  /*3520*/  FFMA.FTZ R102, R102, R9, -R41 ;  /* 0x0000000966667223 */ /* 0x000fe20000010829 */
[----:B------:R-:W0:Y:S01]  /*3530*/  MUFU.EX2 R145, R145 ;  /* 0x0000009100917308 */ /* 0x000e220000000800 */
[----:B--2---:R-:W-:Y:S01]  /*3540*/  FADD.FTZ R2, R8, R43 ;  /* 0x0000002b08027221 */ /* 0x004fe20000010000 */
[----:B------:R-:W-:-:S02]  /*3550*/  F2FP.F16.F32.PACK_AB R149, R0, R149 ;  /* 0x000000950095723e */ /* 0x000fc400000000ff */
[----:B------:R-:W-:Y:S02]  /*3560*/  CS2R R92, SRZ ;  /* 0x00000000005c7805 */ /* 0x000fe4000001ff00 */
[----:B------:R-:W-:Y:S02]  /*3570*/  F2FP.F16.F32.PACK_AB R144, R13, R144 ;  /* 0x000000900d90723e */ /* 0x000fe400000000ff */
[----:B------:R-:W-:Y:S02]  /*3580*/  CS2R R90, SRZ ;  /* 0x00000000005a7805 */ /* 0x000fe4000001ff00 */
[----:B------:R-:W-:Y:S02]  /*3590*/  F2FP.F16.F32.PACK_AB R146, R15, R146 ;  /* 0x000000920f92723e */ /* 0x000fe400000000ff */
[----:B------:R-:W-:Y:S01]  /*35a0*/  CS2R R88, SRZ ;  /* 0x0000000000587805 */ /* 0x000fe2000001ff00 */
[----:B------:R-:W-:Y:S01]  /*35b0*/  MUFU.EX2 R136, R136 ;  /* 0x0000008800887308 */ /* 0x000fe20000000800 */
[----:B------:R-:W-:-:S02]  /*35c0*/  F2FP.F16.F32.PACK_AB R140, R17, R140 ;  /* 0x0000008c118c723e */ /* 0x000fc400000000ff */
[----:B------:R-:W-:-:S05]  /*35d0*/  F2FP.F16.F32.PACK_AB R151, R8, R151 ;  /* 0x000000970897723e */ /* 0x000fca00000000ff */
[----:B------:R-:W1:Y:S01]  /*35e0*/  MUFU.EX2 R28, R28 ;  /* 0x0000001c001c7308 */ /* 0x000e620000000800 */
[----:B0-----:R-:W-:-:S07]  /*35f0*/  FADD.FTZ R43, R145, R2 ;  /* 0x00000002912b7221 */ /* 0x001fce0000010000 */
[----:B------:R-:W-:Y:S08]  /*3600*/  MUFU.EX2 R21, R21 ;  /* 0x0000001500157308 */ /* 0x000ff00000000800 */
[----:B------:R-:W0:Y:S01]  /*3610*/  MUFU.EX2 R147, R147 ;  /* 0x0000009300937308 */ /* 0x000e220000000800 */
[C---:B-1----:R-:W-:Y:S01]  /*3620*/  FADD.FTZ R2, R28.reuse, R43 ;  /* 0x0000002b1c027221 */ /* 0x042fe20000010000 */
[----:B------:R-:W-:-:S06]  /*3630*/  F2FP.F16.F32.PACK_AB R145, R28, R145 ;  /* 0x000000911c91723e */ /* 0x000fcc00000000ff */
[----:B------:R-:W1:Y:S08]  /*3640*/  MUFU.EX2 R138, R138 ;  /* 0x0000008a008a7308 */ /* 0x000e700000000800 */
[----:B------:R2:W-:Y:S01]  /*3650*/  MUFU.EX2 R39, R34 ;  /* 0x0000002200277308 */ /* 0x0005e20000000800 */
[----:B0-----:R-:W-:-:S07]  /*3660*/  FADD.FTZ R43, R147, R2 ;  /* 0x00000002932b7221 */ /* 0x001fce0000010000 */
[----:B------:R-:W0:Y:S01]  /*3670*/  MUFU.EX2 R14, R14 ;  /* 0x0000000e000e7308 */ /* 0x000e220000000800 */
[----:B--2---:R-:W-:Y:S01]  /*3680*/  FADD.FTZ R34, R142, R45 ;  /* 0x0000002d8e227221 */ /* 0x004fe20000010000 */
[----:B------:R-:W-:-:S03]  /*3690*/  F2FP.F16.F32.PACK_AB R142, R19, R142 ;  /* 0x0000008e138e723e */ /* 0x000fc600000000ff */
[----:B------:R-:W-:-:S03]  /*36a0*/  FADD.FTZ R45, R19, R34 ;  /* 0x00000022132d7221 */ /* 0x000fc60000010000 */
[----:B------:R-:W2:Y:S01]  /*36b0*/  MUFU.EX2 R23, R23 ;  /* 0x0000001700177308 */ /* 0x000ea20000000800 */
[----:B------:R-:W-:Y:S01]  /*36c0*/  FADD.FTZ R34, R136, R45 ;  /* 0x0000002d88227221 */ /* 0x000fe20000010000 */
[----:B------:R-:W-:-:S03]  /*36d0*/  F2FP.F16.F32.PACK_AB R136, R21, R136 ;  /* 0x000000881588723e */ /* 0x000fc600000000ff */
[----:B------:R-:W-:Y:S01]  /*36e0*/  FADD.FTZ R45, R21, R34 ;  /* 0x00000022152d7221 */ /* 0x000fe20000010000 */
[-CC-:B------:R-:W-:Y:S01]  /*36f0*/  FFMA.FTZ R34, R72, R9.reuse, -R41.reuse ;  /* 0x0000000948227223 */ /* 0x180fe20000010829 */
[----:B------:R-:W-:Y:S01]  /*3700*/  FFMA.FTZ R41, R56, R9, -R41 ;  /* 0x0000000938297223 */ /* 0x000fe20000010829 */
[----:B------:R-:W3:Y:S01]  /*3710*/  MUFU.EX2 R141, R141 ;  /* 0x0000008d008d7308 */ /* 0x000ee20000000800 */
[----:B-1----:R-:W-:Y:S01]  /*3720*/  FADD.FTZ R36, R138, R45 ;  /* 0x0000002d8a247221 */ /* 0x002fe20000010000 */
[C---:B0-----:R-:W-:Y:S01]  /*3730*/  FADD.FTZ R2, R14.reuse, R43 ;  /* 0x0000002b0e027221 */ /* 0x041fe20000010000 */
[----:B------:R-:W-:-:S05]  /*3740*/  F2FP.F16.F32.PACK_AB R147, R14, R147 ;  /* 0x000000930e93723e */ /* 0x000fca00000000ff */
[----:B------:R-:W0:Y:S01]  /*3750*/  MUFU.EX2 R132, R132 ;  /* 0x0000008400847308 */ /* 0x000e220000000800 */
[C---:B--2---:R-:W-:Y:S01]  /*3760*/  FADD.FTZ R45, R23.reuse, R36 ;  /* 0x00000024172d7221 */ /* 0x044fe20000010000 */
[----:B------:R-:W-:-:S06]  /*3770*/  F2FP.F16.F32.PACK_AB R138, R23, R138 ;  /* 0x0000008a178a723e */ /* 0x000fcc00000000ff */
[----:B------:R-:W1:Y:S01]  /*3780*/  MUFU.EX2 R18, R18 ;  /* 0x0000001200127308 */ /* 0x000e620000000800 */
[----:B---3--:R-:W-:-:S07]  /*3790*/  FADD.FTZ R43, R141, R2 ;  /* 0x000000028d2b7221 */ /* 0x008fce0000010000 */
        /* <DEDUP_REMOVED lines=61> */
[----:B0-----:R-:W-:Y:S01]  /*3b70*/  FADD.FTZ R2, R120, R11 ;  /* 0x0000000b78027221 */ /* 0x001fe20000010000 */
[----:B------:R-:W-:-:S03]  /*3b80*/  F2FP.F16.F32.PACK_AB R120, R39, R120 ;  /* 0x000000782778723e */ /* 0x000fc600000000ff */
[----:B------:R-:W-:-:S03]  /*3b90*/  FADD.FTZ R11, R39, R2 ;  /* 0x00000002270b7221 */ /* 0x000fc60000010000 */
        /* <DEDUP_REMOVED lines=9> */
[----:B------:R-:W-:Y:S02]  /*3c30*/  F2FP.F16.F32.PACK_AB R131, R131, R94 ;  /* 0x0000005e8383723e */ /* 0x000fe400000000ff */
[----:B------:R-:W-:-:S04]  /*3c40*/  CS2R R94, SRZ ;  /* 0x00000000005e7805 */ /* 0x000fc8000001ff00 */
[----:B------:R-:W1:Y:S01]  /*3c50*/  MUFU.EX2 R125, R64 ;  /* 0x00000040007d7308 */ /* 0x000e620000000800 */
[C---:B--2---:R-:W-:Y:S01]  /*3c60*/  FADD.FTZ R2, R29.reuse, R36 ;  /* 0x000000241d027221 */ /* 0x044fe20000010000 */
[----:B------:R-:W-:-:S06]  /*3c70*/  F2FP.F16.F32.PACK_AB R122, R29, R122 ;  /* 0x0000007a1d7a723e */ /* 0x000fcc00000000ff */
[----:B------:R-:W2:Y:S01]  /*3c80*/  MUFU.EX2 R98, R98 ;  /* 0x0000006200627308 */ /* 0x000ea20000000800 */
[----:B0-----:R-:W-:-:S07]  /*3c90*/  FADD.FTZ R36, R96, R7 ;  /* 0x0000000760247221 */ /* 0x001fce0000010000 */
[----:B------:R-:W0:Y:S01]  /*3ca0*/  MUFU.EX2 R127, R60 ;  /* 0x0000003c007f7308 */ /* 0x000e220000000800 */
[C---:B-1----:R-:W-:Y:S01]  /*3cb0*/  FADD.FTZ R7, R125.reuse, R36 ;  /* 0x000000247d077221 */ /* 0x042fe20000010000 */
[----:B------:R-:W-:Y:S02]  /*3cc0*/  F2FP.F16.F32.PACK_AB R125, R125, R96 ;  /* 0x000000607d7d723e */ /* 0x000fe400000000ff */
[----:B------:R-:W-:-:S04]  /*3cd0*/  CS2R R96, SRZ ;  /* 0x0000000000607805 */ /* 0x000fc8000001ff00 */
[----:B------:R-:W1:Y:S01]  /*3ce0*/  MUFU.EX2 R100, R100 ;  /* 0x0000006400647308 */ /* 0x000e620000000800 */
[----:B--2---:R-:W-:-:S07]  /*3cf0*/  FADD.FTZ R0, R98, R7 ;  /* 0x0000000762007221 */ /* 0x004fce0000010000 */
[----:B------:R-:W2:Y:S01]  /*3d00*/  MUFU.EX2 R121, R58 ;  /* 0x0000003a00797308 */ /* 0x000ea20000000800 */
[C---:B0-----:R-:W-:Y:S01]  /*3d10*/  FADD.FTZ R7, R127.reuse, R0 ;  /* 0x000000007f077221 */ /* 0x041fe20000010000 */
[----:B------:R-:W-:Y:S02]  /*3d20*/  F2FP.F16.F32.PACK_AB R127, R127, R98 ;  /* 0x000000627f7f723e */ /* 0x000fe400000000ff */
[----:B------:R-:W-:-:S04]  /*3d30*/  CS2R R98, SRZ ;  /* 0x0000000000627805 */ /* 0x000fc8000001ff00 */
[----:B------:R-:W0:Y:S01]  /*3d40*/  MUFU.EX2 R102, R102 ;  /* 0x0000006600667308 */ /* 0x000e220000000800 */
[----:B-1----:R-:W-:-:S07]  /*3d50*/  FADD.FTZ R0, R100, R7 ;  /* 0x0000000764007221 */ /* 0x002fce0000010000 */
[----:B------:R-:W1:Y:S01]  /*3d60*/  MUFU.EX2 R41, R41 ;  /* 0x0000002900297308 */ /* 0x000e620000000800 */
[C---:B--2---:R-:W-:Y:S01]  /*3d70*/  FADD.FTZ R7, R121.reuse, R0 ;  /* 0x0000000079077221 */ /* 0x044fe20000010000 */
[----:B------:R-:W-:Y:S02]  /*3d80*/  F2FP.F16.F32.PACK_AB R121, R121, R100 ;  /* 0x000000647979723e */ /* 0x000fe400000000ff */
[----:B------:R-:W-:Y:S01]  /*3d90*/  CS2R R100, SRZ ;  /* 0x0000000000647805 */ /* 0x000fe2000001ff00 */
[----:B0-----:R-:W-:Y:S01]  /*3da0*/  FADD.FTZ R0, R102, R7 ;  /* 0x0000000766007221 */ /* 0x001fe20000010000 */
[----:B-1----:R-:W-:-:S03]  /*3db0*/  F2FP.F16.F32.PACK_AB R123, R41, R102 ;  /* 0x00000066297b723e */ /* 0x002fc600000000ff */
[----:B------:R-:W-:Y:S01]  /*3dc0*/  FADD.FTZ R0, R41, R0 ;  /* 0x0000000029007221 */ /* 0x000fe20000010000 */
[----:B------:R-:W-:Y:S01]  /*3dd0*/  CS2R R102, SRZ ;  /* 0x0000000000667805 */ /* 0x000fe2000001ff00 */
[----:B------:R-:W-:Y:S06]  /*3de0*/  @!P1 BRA `(.L_x_2171) ;  /* 0x0000002c00c49947 */ /* 0x000fec0003800000 */
[----:B------:R-:W-:Y:S01]  /*3df0*/  MOV R8, R12 ;  /* 0x0000000c00087202 */ /* 0x000fe20000000f00 */
[----:B------:R-:W-:Y:S01]  /*3e00*/  IMAD.MOV.U32 R7, RZ, RZ, R10 ;  /* 0x000000ffff077224 */ /* 0x000fe200078e000a */
[----:B------:R-:W-:Y:S01]  /*3e10*/  UMOV UR7, URZ ;  /* 0x0000003f00077c82 */ /* 0x000fe20008000000 */
[----:B------:R-:W-:Y:S01]  /*3e20*/  IMAD.MOV.U32 R119, RZ, RZ, RZ ;  /* 0x000000ffff777224 */ /* 0x000fe200078e00ff */
[----:B------:R-:W-:Y:S01]  /*3e30*/  UMOV UR6, URZ ;  /* 0x0000003f00067c82 */ /* 0x000fe20008000000 */
[----:B------:R-:W-:Y:S01]  /*3e40*/  ULDC UR28, c[0x0][0x288] ;  /* 0x0000a200001c7ab9 */ /* 0x000fe20000000800 */
[----:B------:R-:W-:Y:S01]  /*3e50*/  ULDC UR29, c[0x0][0x2f0] ;  /* 0x0000bc00001d7ab9 */ /* 0x000fe20000000800 */
[----:B------:R-:W-:-:S05]  /*3e60*/  ULDC UR30, c[0x0][0x9d8] ;  /* 0x00027600001e7ab9 */ /* 0x000fca0000000800 */
.L_x_2182:
[----:B------:R-:W-:Y:S01]  /*3e70*/  ISETP.NE.AND P2, PT, RZ, UR43, PT ;  /* 0x0000002bff007c0c */ /* 0x000fe2000bf45270 */
[----:B------:R-:W-:-:S04]  /*3e80*/  UISETP.NE.AND UP0, UPT, UR6, 0x1, UPT ;  /* 0x000000010600788c */ /* 0x000fc8000bf05270 */
[----:B------:R-:W-:-:S04]  /*3e90*/  USEL UR5, URZ, 0x1, UP0 ;  /* 0x000000013f057887 */ /* 0x000fc80008000000 */
[----:B------:R-:W-:-:S04]  /*3ea0*/  ULOP3.LUT UR5, UR7, UR5, URZ, 0x3c, !UPT ;  /* 0x0000000507057292 */ /* 0x000fc8000f8e3c3f */
[----:B------:R-:W-:Y:S08]  /*3eb0*/  @P2 BRA `(.L_x_2172) ;  /* 0x0000000000382947 */ /* 0x000ff00003800000 */
[----:B------:R-:W-:Y:S05]  /*3ec0*/  @!P0 BRA `(.L_x_2173) ;  /* 0x0000000000048947 */ /* 0x000fea0003800000 */
[----:B------:R-:W-:Y:S01]  /*3ed0*/  BPT.TRAP 0x1 ;  /* 0x000000040000795c */ /* 0x000fe20000300000 */
.L_x_2173:
        /* <DEDUP_REMOVED lines=9> */
.L_x_2174:
[----:B-1----:R-:W-:Y:S05]  /*3f70*/  @P1 BRA `(.L_x_2172) ;  /* 0x0000000000081947 */ /* 0x002fea0003800000 */
[----:B------:R-:W1:Y:S02]  /*3f80*/  SYNCS.PHASECHK.TRANS64.TRYWAIT P1, [UR4+0x16830], R9 ;  /* 0x01683009ff0075a7 */ /* 0x000e640008020144 */
[----:B-1----:R-:W-:Y:S05]  /*3f90*/  @!P1 BRA `(.L_x_2175) ;  /* 0x000000a800b09947 */ /* 0x002fea0003800000 */
.L_x_2172:
[----:B01----:R-:W-:Y:S01]  /*3fa0*/  IADD3 R9, R16, 0x8, RZ ;  /* 0x0000000810097810 */ /* 0x003fe20007ffe0ff */
        /* <DEDUP_REMOVED lines=29> */
.L_x_2177:
[----:B------:R-:W-:Y:S01]  /*4180*/  ULEA UR10, UR6, UR42, 0x3 ;  /* 0x0000002a060a7291 */ /* 0x000fe2000f8e183f */
[----:B------:R-:W-:-:S05]  /*4190*/  IMAD.U32 R9, RZ, RZ, UR7 ;  /* 0x00000007ff097e24 */ /* 0x000fca000f8e00ff */
[----:B------:R-:W-:-:S04]  /*41a0*/  SHF.L.U32 R9, R9, 0x1f, RZ ;  /* 0x0000001f09097819 */ /* 0x000fc800000006ff */
[----:B------:R0:W1:Y:S01]  /*41b0*/  SYNCS.PHASECHK.TRANS64.TRYWAIT P1, [UR10+0x16850], R9 ;  /* 0x01685009ff0075a7 */ /* 0x000062000802014a */
[----:B------:R-:W-:Y:S05]  /*41c0*/  @!P0 BRA `(.L_x_2178) ;  /* 0x0000000000048947 */ /* 0x000fea0003800000 */
[----:B------:R-:W-:Y:S01]  /*41d0*/  BPT.TRAP 0x1 ;  /* 0x000000040000795c */ /* 0x000fe20000300000 */
.L_x_2178:
[----:B-1----:R-:W-:Y:S05]  /*41e0*/  @P1 BRA `(.L_x_2176) ;  /* 0x0000000000081947 */ /* 0x002fea0003800000 */
[----:B------:R-:W1:Y:S02]  /*41f0*/  SYNCS.PHASECHK.TRANS64.TRYWAIT P1, [UR10+0x16850], R9 ;  /* 0x01685009ff0075a7 */ /* 0x000e64000802014a */
[----:B-1----:R-:W-:Y:S05]  /*4200*/  @!P1 BRA `(.L_x_2179) ;  /* 0x000000a8002c9947 */ /* 0x002fea0003800000 */
.L_x_2176:
        /* <DEDUP_REMOVED lines=50> */
.L_x_2180:
[----:B------:R-:W-:Y:S01]  /*4530*/  UISETP.NE.AND UP0, UPT, UR44, URZ, UPT ;  /* 0x0000003f2c00728c */ /* 0x000fe2000bf05270 */
[----:B------:R-:W-:Y:S02]  /*4540*/  IMAD.MOV.U32 R121, RZ, RZ, R3 ;  /* 0x000000ffff797224 */ /* 0x000fe400078e0003 */
[----:B------:R-:W-:Y:S01]  /*4550*/  FMUL.FTZ R14, R30, UR30 ;  /* 0x0000001e1e0e7c20 */ /* 0x000fe20008410000 */
[----:B------:R-:W-:Y:S01]  /*4560*/  FMUL.FTZ R142, R24, UR30 ;  /* 0x0000001e188e7c20 */ /* 0x000fe20008410000 */
[----:B------:R-:W-:Y:S01]  /*4570*/  FMUL.FTZ R136, R29, UR30 ;  /* 0x0000001e1d887c20 */ /* 0x000fe20008410000 */
[----:B------:R-:W-:Y:S01]  /*4580*/  FMUL.FTZ R138, R25, UR30 ;  /* 0x0000001e198a7c20 */ /* 0x000fe20008410000 */
[----:B------:R-:W-:Y:S01]  /*4590*/  PLOP3.LUT P1, PT, PT, PT, UP0, 0x80, 0x0 ;  /* 0x000000000000781c */ /* 0x000fe20003f2f008 */
[----:B------:R-:W-:Y:S01]  /*45a0*/  FMUL.FTZ R134, R32, UR30 ;  /* 0x0000001e20867c20 */ /* 0x000fe20008410000 */
[----:B------:R-:W-:Y:S01]  /*45b0*/  PLOP3.LUT P2, PT, PT, PT, UP0, 0x80, 0x0 ;  /* 0x000000000000781c */ /* 0x000fe20003f4f008 */
[----:B------:R-:W1:Y:S01]  /*45c0*/  MUFU.TANH R142, R142 ;  /* 0x0000008e008e7308 */ /* 0x000e620000002400 */
[----:B------:R-:W-:Y:S01]  /*45d0*/  IMAD.U32 R32, RZ, RZ, UR29 ;  /* 0x0000001dff207e24 */ /* 0x000fe2000f8e00ff */
[----:B------:R-:W-:Y:S01]  /*45e0*/  @UP0 ULDC UR7, c[0x0][0x44c] ;  /* 0x0001130000070ab9 */ /* 0x000fe20000000800 */
[----:B------:R-:W-:Y:S01]  /*45f0*/  FMUL.FTZ R140, R28, UR30 ;  /* 0x0000001e1c8c7c20 */ /* 0x000fe20008410000 */
[----:B------:R-:W-:Y:S01]  /*4600*/  FMUL.FTZ R132, R33, UR30 ;  /* 0x0000001e21847c20 */ /* 0x000fe20008410000 */
[----:B------:R-:W-:Y:S01]  /*4610*/  FMUL.FTZ R130, R36, UR30 ;  /* 0x0000001e24827c20 */ /* 0x000fe20008410000 */
[----:B------:R-:W-:Y:S01]  /*4620*/  FMUL.FTZ R20, R43, UR30 ;  /* 0x0000001e2b147c20 */ /* 0x000fe20008410000 */
[----:B------:R-:W-:Y:S01]  /*4630*/  FMUL.FTZ R128, R37, UR30 ;  /* 0x0000001e25807c20 */ /* 0x000fe20008410000 */
[----:B------:R-:W2:Y:S01]  /*4640*/  MUFU.TANH R138, R138 ;  /* 0x0000008a008a7308 */ /* 0x000ea20000002400 */
[----:B------:R-:W-:Y:S01]  /*4650*/  FMUL.FTZ R126, R40, UR30 ;  /* 0x0000001e287e7c20 */ /* 0x000fe20008410000 */
[----:B0-----:R-:W-:Y:S01]  /*4660*/  @P1 IMAD.HI.U32 R9, R3, UR7, RZ ;  /* 0x0000000703091c27 */ /* 0x001fe2000f8e00ff */
[----:B------:R-:W-:-:S03]  /*4670*/  @UP0 ULDC UR7, c[0x0][0x450] ;  /* 0x0001140000070ab9 */ /* 0x000fc60000000800 */
[----:B------:R-:W-:Y:S01]  /*4680*/  FMUL.FTZ R124, R41, UR30 ;  /* 0x0000001e297c7c20 */ /* 0x000fe20008410000 */
[----:B------:R-:W-:Y:S01]  /*4690*/  FMUL.FTZ R122, R44, UR30 ;  /* 0x0000001e2c7a7c20 */ /* 0x000fe20008410000 */
[----:B------:R-:W-:Y:S01]  /*46a0*/  FMUL.FTZ R120, R45, UR30 ;  /* 0x0000001e2d787c20 */ /* 0x000fe20008410000 */
[----:B------:R-:W-:Y:S01]  /*46b0*/  @P2 SHF.R.U32.HI R121, RZ, UR7, R9 ;  /* 0x00000007ff792c19 */ /* 0x000fe20008011609 */
[----:B------:R-:W-:Y:S01]  /*46c0*/  UMOV UR7, 0xffffff80 ;  /* 0xffffff8000077882 */ /* 0x000fe20000000000 */
[----:B------:R-:W0:Y:S01]  /*46d0*/  MUFU.TANH R140, R140 ;  /* 0x0000008c008c7308 */ /* 0x000e220000002400 */
[----:B------:R-:W-:Y:S01]  /*46e0*/  UIMAD UR7, UR27, UR7, 0x1 ;  /* 0x000000011b0774a4 */ /* 0x000fe2000f8e0207 */
[----:B------:R-:W-:Y:S01]  /*46f0*/  FMUL.FTZ R10, R48, UR30 ;  /* 0x0000001e300a7c20 */ /* 0x000fe20008410000 */
[----:B------:R-:W3:Y:S01]  /*4700*/  SHFL.IDX PT, R30, R121, RZ, 0x1c1f ;  /* 0x001c1fff791e7589 */ /* 0x000ee200000e0000 */
[----:B------:R-:W-:Y:S01]  /*4710*/  FMUL.FTZ R25, R49, UR30 ;  /* 0x0000001e31197c20 */ /* 0x000fe20008410000 */
[----:B------:R-:W-:Y:S01]  /*4720*/  FMUL.FTZ R12, R26, UR30 ;  /* 0x0000001e1a0c7c20 */ /* 0x000fe20008410000 */
[----:B------:R-:W-:Y:S01]  /*4730*/  FMUL.FTZ R26, R52, UR30 ;  /* 0x0000001e341a7c20 */ /* 0x000fe20008410000 */
[----:B------:R-:W-:Y:S01]  /*4740*/  MOV R29, UR7 ;  /* 0x00000007001d7c02 */ /* 0x000fe20008000f00 */
[----:B------:R-:W4:Y:S01]  /*4750*/  MUFU.TANH R136, R136 ;  /* 0x0000008800887308 */ /* 0x000f220000002400 */
[----:B------:R-:W-:Y:S01]  /*4760*/  FMUL.FTZ R11, R27, UR30 ;  /* 0x0000001e1b0b7c20 */ /* 0x000fe20008410000 */
[----:B------:R-:W-:Y:S01]  /*4770*/  FMUL.FTZ R27, R53, UR30 ;  /* 0x0000001e351b7c20 */ /* 0x000fe20008410000 */
[----:B------:R-:W-:Y:S01]  /*4780*/  FMUL.FTZ R28, R56, UR30 ;  /* 0x0000001e381c7c20 */ /* 0x000fe20008410000 */
[----:B------:R-:W-:-:S02]  /*4790*/  IMAD R29, R6, -0x2, R29 ;  /* 0xfffffffe061d7824 */ /* 0x000fc400078e021d */
[----:B------:R-:W-:Y:S01]  /*47a0*/  FMUL.FTZ R68, R68, UR30 ;  /* 0x0000001e44447c20 */ /* 0x000fe20008410000 */
[----:B------:R-:W-:Y:S01]  /*47b0*/  FMUL.FTZ R37, R54, UR30 ;  /* 0x0000001e36257c20 */ /* 0x000fe20008410000 */
[----:B------:R-:W-:Y:S01]  /*47c0*/  FMUL.FTZ R54, R57, UR30 ;  /* 0x0000001e39367c20 */ /* 0x000fe20008410000 */
[----:B------:R-:W-:Y:S01]  /*47d0*/  IMAD R29, R32, UR37, R29 ;  /* 0x00000025201d7c24 */ /* 0x000fe2000f8e021d */
        /* <DEDUP_REMOVED lines=10> */
[--C-:B---3--:R-:W-:Y:S01]  /*4880*/  IADD3 R9, R30, -UR28, R29.reuse ;  /* 0x8000001c1e097c10 */ /* 0x108fe2000fffe01d */
[----:B------:R-:W-:Y:S01]  /*4890*/  FMUL.FTZ R72, R72, UR30 ;  /* 0x0000001e48487c20 */ /* 0x000fe20008410000 */
[----:B------:R-:W-:Y:S01]  /*48a0*/  FMUL.FTZ R21, R42, UR30 ;  /* 0x0000001e2a157c20 */ /* 0x000fe20008410000 */
[----:B------:R-:W-:Y:S01]  /*48b0*/  FMUL.FTZ R73, R73, UR30 ;  /* 0x0000001e49497c20 */ /* 0x000fe20008410000 */
[C---:B------:R-:W-:Y:S01]  /*48c0*/  ISETP.GT.AND P1, PT, R9.reuse, RZ, PT ;  /* 0x000000ff0900720c */ /* 0x040fe20003f24270 */
[----:B------:R-:W-:Y:S01]  /*48d0*/  FMUL.FTZ R76, R76, UR30 ;  /* 0x0000001e4c4c7c20 */ /* 0x000fe20008410000 */
[C---:B------:R-:W-:Y:S01]  /*48e0*/  ISETP.GT.AND P2, PT, R9.reuse, 0x1, PT ;  /* 0x000000010900780c */ /* 0x040fe20003f44270 */
[----:B------:R-:W3:Y:S01]  /*48f0*/  MUFU.TANH R130, R130 ;  /* 0x0000008200827308 */ /* 0x000ee20000002400 */
[----:B-1----:R-:W-:Y:S01]  /*4900*/  FSEL R142, R142, -INF , P1 ;  /* 0xff8000008e8e7808 */ /* 0x002fe20000800000 */
[----:B------:R-:W-:Y:S01]  /*4910*/  FMUL.FTZ R19, R38, UR30 ;  /* 0x0000001e26137c20 */ /* 0x000fe20008410000 */
[----:B------:R-:W-:Y:S01]  /*4920*/  ISETP.GT.AND P1, PT, R9, 0x8, PT ;  /* 0x000000080900780c */ /* 0x000fe20003f24270 */
[----:B------:R-:W-:Y:S01]  /*4930*/  FMUL.FTZ R77, R77, UR30 ;  /* 0x0000001e4d4d7c20 */ /* 0x000fe20008410000 */
[----:B--2---:R-:W-:Y:S01]  /*4940*/  FSEL R138, R138, -INF , P2 ;  /* 0xff8000008a8a7808 */ /* 0x004fe20001000000 */
[----:B------:R-:W-:Y:S01]  /*4950*/  FMUL.FTZ R80, R80, UR30 ;  /* 0x0000001e50507c20 */ /* 0x000fe20008410000 */
[----:B------:R-:W-:Y:S01]  /*4960*/  FMNMX.FTZ R43, R142, R7, !PT ;  /* 0x000000078e2b7209 */ /* 0x000fe20007810000 */
[----:B------:R-:W1:Y:S01]  /*4970*/  MUFU.TANH R128, R128 ;  /* 0x0000008000807308 */ /* 0x000e620000002400 */
[----:B------:R-:W-:Y:S01]  /*4980*/  ISETP.GT.AND P2, PT, R9, 0x9, PT ;  /* 0x000000090900780c */ /* 0x000fe20003f44270 */
[----:B------:R-:W-:Y:S01]  /*4990*/  FMUL.FTZ R17, R34, UR30 ;  /* 0x0000001e22117c20 */ /* 0x000fe20008410000 */
[----:B0-----:R-:W-:Y:S01]  /*49a0*/  FSEL R140, R140, -INF , P1 ;  /* 0xff8000008c8c7808 */ /* 0x001fe20000800000 */
[----:B------:R-:W-:Y:S01]  /*49b0*/  FMUL.FTZ R81, R81, UR30 ;  /* 0x0000001e51517c20 */ /* 0x000fe20008410000 */
[----:B------:R-:W-:Y:S01]  /*49c0*/  FMNMX.FTZ R43, R138, R43, !PT ;  /* 0x0000002b8a2b7209 */ /* 0x000fe20007810000 */
[----:B------:R-:W-:Y:S01]  /*49d0*/  FMUL.FTZ R84, R84, UR30 ;  /* 0x0000001e54547c20 */ /* 0x000fe20008410000 */
[----:B------:R-:W-:Y:S01]  /*49e0*/  ISETP.GT.AND P1, PT, R9, 0x10, PT ;  /* 0x000000100900780c */ /* 0x000fe20003f24270 */
[----:B------:R-:W0:Y:S01]  /*49f0*/  MUFU.TANH R126, R126 ;  /* 0x0000007e007e7308 */ /* 0x000e220000002400 */
[----:B----4-:R-:W-:Y:S01]  /*4a00*/  FSEL R136, R136, -INF , P2 ;  /* 0xff80000088887808 */ /* 0x010fe20001000000 */
[----:B------:R-:W-:Y:S01]  /*4a10*/  FMUL.FTZ R15, R35, UR30 ;  /* 0x0000001e230f7c20 */ /* 0x000fe20008410000 */
[----:B------:R-:W-:Y:S01]  /*4a20*/  FMNMX.FTZ R43, R140, R43, !PT ;  /* 0x0000002b8c2b7209 */ /* 0x000fe20007810000 */
[----:B------:R-:W-:Y:S01]  /*4a30*/  FMUL.FTZ R85, R85, UR30 ;  /* 0x0000001e55557c20 */ /* 0x000fe20008410000 */
[----:B------:R-:W-:Y:S01]  /*4a40*/  ISETP.GT.AND P2, PT, R9, 0x11, PT ;  /* 0x000000110900780c */ /* 0x000fe20003f44270 */
[----:B------:R-:W-:Y:S01]  /*4a50*/  FMUL.FTZ R35, R55, UR30 ;  /* 0x0000001e37237c20 */ /* 0x000fe20008410000 */
[----:B-----5:R-:W-:Y:S01]  /*4a60*/  FSEL R134, R134, -INF , P1 ;  /* 0xff80000086867808 */ /* 0x020fe20000800000 */
[----:B------:R-:W2:Y:S01]  /*4a70*/  MUFU.TANH R124, R124 ;  /* 0x0000007c007c7308 */ /* 0x000ea20000002400 */
[----:B------:R-:W-:Y:S01]  /*4a80*/  FMNMX.FTZ R43, R136, R43, !PT ;  /* 0x0000002b882b7209 */ /* 0x000fe20007810000 */
[----:B------:R-:W-:Y:S01]  /*4a90*/  FMUL.FTZ R55, R62, UR30 ;  /* 0x0000001e3e377c20 */ /* 0x000fe20008410000 */
[----:B------:R-:W-:Y:S01]  /*4aa0*/  ISETP.GT.AND P1, PT, R9, 0x18, PT ;  /* 0x000000180900780c */ /* 0x000fe20003f24270 */
[----:B------:R-:W4:Y:S01]  /*4ab0*/  SHFL.IDX PT, R62, R121, 0x1, 0x1c1f ;  /* 0x003c1f00793e7f89 */ /* 0x000f2200000e0000 */
[----:B------:R-:W-:Y:S01]  /*4ac0*/  FSEL R132, R132, -INF , P2 ;  /* 0xff80000084847808 */ /* 0x000fe20001000000 */
[----:B------:R-:W-:Y:S01]  /*4ad0*/  FMUL.FTZ R13, R31, UR30 ;  /* 0x0000001e1f0d7c20 */ /* 0x000fe20008410000 */
[----:B------:R-:W-:Y:S01]  /*4ae0*/  FMNMX.FTZ R43, R134, R43, !PT ;  /* 0x0000002b862b7209 */ /* 0x000fe20007810000 */
[----:B------:R-:W5:Y:S01]  /*4af0*/  MUFU.TANH R122, R122 ;  /* 0x0000007a007a7308 */ /* 0x000f620000002400 */
[----:B------:R-:W-:Y:S01]  /*4b00*/  ISETP.GT.AND P2, PT, R9, 0x19, PT ;  /* 0x000000190900780c */ /* 0x000fe20003f44270 */
[----:B------:R-:W-:Y:S01]  /*4b10*/  FMUL.FTZ R61, R67, UR30 ;  /* 0x0000001e433d7c20 */ /* 0x000fe20008410000 */
[----:B---3--:R-:W-:Y:S01]  /*4b20*/  FSEL R130, R130, -INF , P1 ;  /* 0xff80000082827808 */ /* 0x008fe20000800000 */
[----:B------:R-:W-:Y:S01]  /*4b30*/  FMUL.FTZ R18, R39, UR30 ;  /* 0x0000001e27127c20 */ /* 0x000fe20008410000 */
[----:B------:R-:W-:Y:S01]  /*4b40*/  FMNMX.FTZ R43, R132, R43, !PT ;  /* 0x0000002b842b7209 */ /* 0x000fe20007810000 */
[----:B------:R-:W-:Y:S01]  /*4b50*/  FMUL.FTZ R39, R59, UR30 ;  /* 0x0000001e3b277c20 */ /* 0x000fe20008410000 */
[C---:B------:R-:W-:Y:S01]  /*4b60*/  ISETP.GT.AND P1, PT, R9.reuse, 0x20, PT ;  /* 0x000000200900780c */ /* 0x040fe20003f24270 */
[----:B------:R-:W3:Y:S01]  /*4b70*/  MUFU.TANH R120, R120 ;  /* 0x0000007800787308 */ /* 0x000ee20000002400 */
[----:B-1----:R-:W-:Y:S01]  /*4b80*/  FSEL R128, R128, -INF , P2 ;  /* 0xff80000080807808 */ /* 0x002fe20001000000 */
[----:B------:R-:W-:Y:S01]  /*4b90*/  FMUL.FTZ R59, R66, UR30 ;  /* 0x0000001e423b7c20 */ /* 0x000fe20008410000 */
[----:B------:R-:W-:Y:S01]  /*4ba0*/  FMNMX.FTZ R43, R130, R43, !PT ;  /* 0x0000002b822b7209 */ /* 0x000fe20007810000 */
[----:B------:R-:W-:Y:S01]  /*4bb0*/  FMUL.FTZ R152, R70, UR30 ;  /* 0x0000001e46987c20 */ /* 0x000fe20008410000 */
[----:B------:R-:W-:Y:S01]  /*4bc0*/  ISETP.GT.AND P2, PT, R9, 0x21, PT ;  /* 0x000000210900780c */ /* 0x000fe20003f44270 */
[----:B------:R-:W-:Y:S01]  /*4bd0*/  FMUL.FTZ R24, R47, UR30 ;  /* 0x0000001e2f187c20 */ /* 0x000fe20008410000 */
[----:B0-----:R-:W-:Y:S01]  /*4be0*/  FSEL R126, R126, -INF , P1 ;  /* 0xff8000007e7e7808 */ /* 0x001fe20000800000 */
[----:B------:R-:W0:Y:S01]  /*4bf0*/  MUFU.TANH R10, R10 ;  /* 0x0000000a000a7308 */ /* 0x000e220000002400 */
[----:B------:R-:W-:Y:S01]  /*4c00*/  FMNMX.FTZ R43, R128, R43, !PT ;  /* 0x0000002b802b7209 */ /* 0x000fe20007810000 */
[----:B------:R-:W-:Y:S01]  /*4c10*/  FMUL.FTZ R154, R74, UR30 ;  /* 0x0000001e4a9a7c20 */ /* 0x000fe20008410000 */
[----:B------:R-:W-:Y:S01]  /*4c20*/  ISETP.GT.AND P1, PT, R9, 0x28, PT ;  /* 0x000000280900780c */ /* 0x000fe20003f24270 */
[----:B------:R-:W-:Y:S01]  /*4c30*/  FMUL.FTZ R31, R51, UR30 ;  /* 0x0000001e331f7c20 */ /* 0x000fe20008410000 */
[----:B--2---:R-:W-:Y:S01]  /*4c40*/  FSEL R124, R124, -INF , P2 ;  /* 0xff8000007c7c7808 */ /* 0x004fe20001000000 */
[----:B------:R-:W-:Y:S01]  /*4c50*/  FMUL.FTZ R53, R78, UR30 ;  /* 0x0000001e4e357c20 */ /* 0x000fe20008410000 */
[----:B------:R-:W-:Y:S01]  /*4c60*/  FMNMX.FTZ R43, R126, R43, !PT ;  /* 0x0000002b7e2b7209 */ /* 0x000fe20007810000 */
[----:B------:R-:W-:Y:S01]  /*4c70*/  MUFU.TANH R25, R25 ;  /* 0x0000001900197308 */ /* 0x000fe20000002400 */
[----:B------:R-:W-:Y:S01]  /*4c80*/  ISETP.GT.AND P2, PT, R9, 0x29, PT ;  /* 0x000000290900780c */ /* 0x000fe20003f44270 */
[----:B------:R-:W-:Y:S01]  /*4c90*/  FMUL.FTZ R57, R63, UR30 ;  /* 0x0000001e3f397c20 */ /* 0x000fe20008410000 */
[----:B-----5:R-:W-:Y:S01]  /*4ca0*/  FSEL R122, R122, -INF , P1 ;  /* 0xff8000007a7a7808 */ /* 0x020fe20000800000 */
        /* <DEDUP_REMOVED lines=11> */
[----:B------:R-:W-:Y:S01]  /*4d60*/  FMNMX.FTZ R43, R120, R43, !PT ;  /* 0x0000002b782b7209 */ /* 0x000fe20007810000 */
[----:B------:R-:W-:Y:S01]  /*4d70*/  MUFU.TANH R27, R27 ;  /* 0x0000001b001b7308 */ /* 0x000fe20000002400 */
[----:B----4-:R-:W-:Y:S01]  /*4d80*/  IADD3 R67, R62, -UR28, R29 ;  /* 0x8000001c3e437c10 */ /* 0x010fe2000fffe01d */
[----:B------:R-:W-:-:S03]  /*4d90*/  ULEA UR7, UR4, UR42, 0x3 ;  /* 0x0000002a04077291 */ /* 0x000fc6000f8e183f */
[----:B------:R-:W-:Y:S01]  /*4da0*/  ISETP.GT.AND P3, PT, R67, 0x1, PT ;  /* 0x000000014300780c */ /* 0x000fe20003f64270 */
[----:B------:R-:W-:Y:S02]  /*4db0*/  UIADD3 UR7, UR7, 0x16840, URZ ;  /* 0x0001684007077890 */ /* 0x000fe4000fffe03f */
[----:B------:R-:W2:Y:S02]  /*4dc0*/  MUFU.TANH R28, R28 ;  /* 0x0000001c001c7308 */ /* 0x000ea40000002400 */
[----:B------:R-:W-:-:S06]  /*4dd0*/  UPRMT UR7, UR25, 0x654, UR7 ;  /* 0x0000065419077896 */ /* 0x000fcc0008000007 */
[----:B------:R0:W-:Y:S03]  /*4de0*/  MUFU.TANH R46, R68 ;  /* 0x00000044002e7308 */ /* 0x0001e60000002400 */
[----:B------:R-:W-:Y:S05]  /*4df0*/  SYNCS.ARRIVE.TRANS64.RED.A1T0 RZ, [UR7], RZ ;  /* 0x000000ffffff79a7 */ /* 0x000fea0008100407 */
[----:B------:R-:W3:Y:S01]  /*4e00*/  MUFU.TANH R54, R54 ;  /* 0x0000003600367308 */ /* 0x000ee20000002400 */
[----:B0-----:R-:W-:Y:S02]  /*4e10*/  FSEL R68, R10, -INF , P1 ;  /* 0xff8000000a447808 */ /* 0x001fe40000800000 */
[----:B------:R-:W-:-:S02]  /*4e20*/  ISETP.GT.AND P1, PT, R9, 0x38, PT ;  /* 0x000000380900780c */ /* 0x000fc40003f24270 */
[----:B------:R-:W-:Y:S02]  /*4e30*/  FMNMX.FTZ R43, R68, R43, !PT ;  /* 0x0000002b442b7209 */ /* 0x000fe40007810000 */
[----:B-1----:R-:W-:Y:S01]  /*4e40*/  FSEL R60, R26, -INF , P1 ;  /* 0xff8000001a3c7808 */ /* 0x002fe20000800000 */
[----:B------:R0:W-:Y:S01]  /*4e50*/  MUFU.TANH R50, R64 ;  /* 0x0000004000327308 */ /* 0x0001e20000002400 */
[----:B------:R-:W-:-:S04]  /*4e60*/  ISETP.GT.AND P1, PT, R9, 0x40, PT ;  /* 0x000000400900780c */ /* 0x000fc80003f24270 */
[----:B--2---:R-:W-:Y:S02]  /*4e70*/  FSEL R58, R28, -INF , P1 ;  /* 0xff8000001c3a7808 */ /* 0x004fe40000800000 */
[----:B------:R-:W-:Y:S01]  /*4e80*/  ISETP.GT.AND P1, PT, R9, 0x48, PT ;  /* 0x000000480900780c */ /* 0x000fe20003f24270 */
[----:B------:R-:W1:Y:S01]  /*4e90*/  MUFU.TANH R52, R52 ;  /* 0x0000003400347308 */ /* 0x000e620000002400 */
[----:B0-----:R-:W-:Y:S02]  /*4ea0*/  FSEL R64, R25, -INF , P2 ;  /* 0xff80000019407808 */ /* 0x001fe40001000000 */
[----:B------:R-:W-:Y:S02]  /*4eb0*/  ISETP.GT.AND P2, PT, R9, 0x39, PT ;  /* 0x000000390900780c */ /* 0x000fe40003f44270 */
[----:B------:R-:W-:Y:S02]  /*4ec0*/  FMNMX.FTZ R43, R64, R43, !PT ;  /* 0x0000002b402b7209 */ /* 0x000fe40007810000 */
[----:B------:R-:W-:Y:S01]  /*4ed0*/  FSEL R56, R27, -INF , P2 ;  /* 0xff8000001b387808 */ /* 0x000fe20001000000 */
[----:B------:R-:W0:Y:S01]  /*4ee0*/  MUFU.TANH R48, R48 ;  /* 0x0000003000307308 */ /* 0x000e220000002400 */
[----:B------:R-:W-:-:S02]  /*4ef0*/  FMNMX.FTZ R43, R60, R43, !PT ;  /* 0x0000002b3c2b7209 */ /* 0x000fc40007810000 */
[C---:B------:R-:W-:Y:S02]  /*4f00*/  ISETP.GT.AND P2, PT, R9.reuse, 0x41, PT ;  /* 0x000000410900780c */ /* 0x040fe40003f44270 */
[----:B------:R-:W-:Y:S02]  /*4f10*/  FMNMX.FTZ R43, R56, R43, !PT ;  /* 0x0000002b382b7209 */ /* 0x000fe40007810000 */
[----:B---3--:R-:W-:Y:S01]  /*4f20*/  FSEL R54, R54, -INF , P2 ;  /* 0xff80000036367808 */ /* 0x008fe20001000000 */
[----:B------:R2:W3:Y:S01]  /*4f30*/  MUFU.TANH R44, R65 ;  /* 0x00000041002c7308 */ /* 0x0004e20000002400 */
[----:B------:R-:W-:Y:S02]  /*4f40*/  FMNMX.FTZ R43, R58, R43, !PT ;  /* 0x0000002b3a2b7209 */ /* 0x000fe40007810000 */
[----:B------:R-:W-:Y:S02]  /*4f50*/  ISETP.GT.AND P2, PT, R9, 0x49, PT ;  /* 0x000000490900780c */ /* 0x000fe40003f44270 */
[----:B-1----:R-:W-:-:S02]  /*4f60*/  FSEL R52, R52, -INF , P1 ;  /* 0xff80000034347808 */ /* 0x002fc40000800000 */
[----:B------:R-:W-:Y:S01]  /*4f70*/  FMNMX.FTZ R43, R54, R43, !PT ;  /* 0x0000002b362b7209 */ /* 0x000fe20007810000 */
[----:B------:R-:W1:Y:S01]  /*4f80*/  MUFU.TANH R40, R69 ;  /* 0x0000004500287308 */ /* 0x000e620000002400 */
[----:B------:R-:W-:Y:S01]  /*4f90*/  ISETP.GT.AND P1, PT, R9, 0x50, PT ;  /* 0x000000500900780c */ /* 0x000fe20003f24270 */
[----:B--2---:R-:W-:Y:S01]  /*4fa0*/  FMUL.FTZ R65, R75, UR30 ;  /* 0x0000001e4b417c20 */ /* 0x004fe20008410000 */
[----:B0-----:R-:W-:Y:S02]  /*4fb0*/  FSEL R48, R48, -INF , P2 ;  /* 0xff80000030307808 */ /* 0x001fe40001000000 */
[----:B------:R-:W-:Y:S02]  /*4fc0*/  FMNMX.FTZ R43, R52, R43, !PT ;  /* 0x0000002b342b7209 */ /* 0x000fe40007810000 */
[----:B------:R-:W-:Y:S01]  /*4fd0*/  ISETP.GT.AND P2, PT, R9, 0x51, PT ;  /* 0x000000510900780c */ /* 0x000fe20003f44270 */
[----:B------:R-:W0:Y:S01]  /*4fe0*/  MUFU.TANH R42, R72 ;  /* 0x00000048002a7308 */ /* 0x000e220000002400 */
[----:B------:R-:W-:-:S02]  /*4ff0*/  FSEL R50, R50, -INF , P1 ;  /* 0xff80000032327808 */ /* 0x000fc40000800000 */
[----:B------:R-:W-:Y:S02]  /*5000*/  FMNMX.FTZ R43, R48, R43, !PT ;  /* 0x0000002b302b7209 */ /* 0x000fe40007810000 */
[C---:B------:R-:W-:Y:S02]  /*5010*/  ISETP.GT.AND P1, PT, R9.reuse, 0x58, PT ;  /* 0x000000580900780c */ /* 0x040fe40003f24270 */
[----:B---3--:R-:W-:Y:S01]  /*5020*/  FSEL R44, R44, -INF , P2 ;  /* 0xff8000002c2c7808 */ /* 0x008fe20001000000 */
[----:B------:R-:W2:Y:S01]  /*5030*/  MUFU.TANH R36, R73 ;  /* 0x0000004900247308 */ /* 0x000ea20000002400 */
[----:B------:R-:W-:Y:S02]  /*5040*/  FMNMX.FTZ R43, R50, R43, !PT ;  /* 0x0000002b322b7209 */ /* 0x000fe40007810000 */
[----:B------:R-:W-:Y:S02]  /*5050*/  ISETP.GT.AND P2, PT, R9, 0x59, PT ;  /* 0x000000590900780c */ /* 0x000fe40003f44270 */
[----:B------:R-:W-:-:S02]  /*5060*/  FSEL R46, R46, -INF , P1 ;  /* 0xff8000002e2e7808 */ /* 0x000fc40000800000 */
[----:B------:R-:W-:Y:S01]  /*5070*/  FMNMX.FTZ R43, R44, R43, !PT ;  /* 0x0000002b2c2b7209 */ /* 0x000fe20007810000 */
[----:B------:R-:W3:Y:S01]  /*5080*/  MUFU.TANH R38, R76 ;  /* 0x0000004c00267308 */ /* 0x000ee20000002400 */
[C---:B------:R-:W-:Y:S02]  /*5090*/  ISETP.GT.AND P1, PT, R9.reuse, 0x60, PT ;  /* 0x000000600900780c */ /* 0x040fe40003f24270 */
[----:B-1----:R-:W-:Y:S02]  /*50a0*/  FSEL R40, R40, -INF , P2 ;  /* 0xff80000028287808 */ /* 0x002fe40001000000 */
[----:B------:R-:W-:Y:S02]  /*50b0*/  FMNMX.FTZ R43, R46, R43, !PT ;  /* 0x0000002b2e2b7209 */ /* 0x000fe40007810000 */
[----:B------:R-:W-:Y:S01]  /*50c0*/  ISETP.GT.AND P2, PT, R9, 0x61, PT ;  /* 0x000000610900780c */ /* 0x000fe20003f44270 */
[----:B------:R-:W1:Y:S01]  /*50d0*/  MUFU.TANH R32, R77 ;  /* 0x0000004d00207308 */ /* 0x000e620000002400 */
[----:B0-----:R-:W-:-:S02]  /*50e0*/  FSEL R42, R42, -INF , P1 ;  /* 0xff8000002a2a7808 */ /* 0x001fc40000800000 */
[----:B------:R-:W-:Y:S02]  /*50f0*/  FMNMX.FTZ R43, R40, R43, !PT ;  /* 0x0000002b282b7209 */ /* 0x000fe40007810000 */
[C---:B------:R-:W-:Y:S02]  /*5100*/  ISETP.GT.AND P1, PT, R9.reuse, 0x68, PT ;  /* 0x000000680900780c */ /* 0x040fe40003f24270 */
[----:B--2---:R-:W-:Y:S01]  /*5110*/  FSEL R36, R36, -INF , P2 ;  /* 0xff80000024247808 */ /* 0x004fe20001000000 */
[----:B------:R-:W0:Y:S01]  /*5120*/  MUFU.TANH R34, R80 ;  /* 0x0000005000227308 */ /* 0x000e220000002400 */
[----:B------:R-:W-:Y:S02]  /*5130*/  FMNMX.FTZ R43, R42, R43, !PT ;  /* 0x0000002b2a2b7209 */ /* 0x000fe40007810000 */
[----:B------:R-:W-:Y:S02]  /*5140*/  ISETP.GT.AND P2, PT, R9, 0x69, PT ;  /* 0x000000690900780c */ /* 0x000fe40003f44270 */
[----:B---3--:R-:W-:-:S02]  /*5150*/  FSEL R38, R38, -INF , P1 ;  /* 0xff80000026267808 */ /* 0x008fc40000800000 */
[----:B------:R-:W-:Y:S01]  /*5160*/  FMNMX.FTZ R43, R36, R43, !PT ;  /* 0x0000002b242b7209 */ /* 0x000fe20007810000 */
[----:B------:R-:W2:Y:S01]  /*5170*/  MUFU.TANH R30, R81 ;  /* 0x00000051001e7308 */ /* 0x000ea20000002400 */
        /* <DEDUP_REMOVED lines=8> */
[----:B------:R-:W-:Y:S01]  /*5200*/  FMNMX.FTZ R43, R34, R43, !PT ;  /* 0x0000002b222b7209 */ /* 0x000fe20007810000 */
[----:B------:R-:W0:Y:S01]  /*5210*/  MUFU.TANH R26, R85 ;  /* 0x00000055001a7308 */ /* 0x000e220000002400 */
[----:B--2---:R-:W-:Y:S02]  /*5220*/  FSEL R30, R30, -INF , P2 ;  /* 0xff8000001e1e7808 */ /* 0x004fe40001000000 */
[----:B------:R-:W-:Y:S02]  /*5230*/  ISETP.GT.AND P2, PT, R9, 0x79, PT ;  /* 0x000000790900780c */ /* 0x000fe40003f44270 */
[----:B------:R-:W-:Y:S01]  /*5240*/  FMNMX.FTZ R43, R30, R43, !PT ;  /* 0x0000002b1e2b7209 */ /* 0x000fe20007810000 */
[----:B------:R-:W2:Y:S02]  /*5250*/  LDC R9, c[0x0][0x988] ;  /* 0x00026200ff097b82 */ /* 0x000ea40000000800 */
[----:B------:R-:W3:Y:S01]  /*5260*/  MUFU.TANH R12, R12 ;  /* 0x0000000c000c7308 */ /* 0x000ee20000002400 */
[----:B-1----:R-:W-:-:S04]  /*5270*/  FSEL R28, R28, -INF , P1 ;  /* 0xff8000001c1c7808 */ /* 0x002fc80000800000 */
[----:B------:R-:W-:-:S03]  /*5280*/  FMNMX.FTZ R43, R28, R43, !PT ;  /* 0x0000002b1c2b7209 */ /* 0x000fc60007810000 */
[----:B------:R-:W1:Y:S01]  /*5290*/  MUFU.TANH R11, R11 ;  /* 0x0000000b000b7308 */ /* 0x000e620000002400 */
[----:B0-----:R-:W-:Y:S02]  /*52a0*/  FSEL R26, R26, -INF , P2 ;  /* 0xff8000001a1a7808 */ /* 0x001fe40001000000 */
[----:B------:R-:W-:Y:S02]  /*52b0*/  ISETP.GT.AND P2, PT, R67, RZ, PT ;  /* 0x000000ff4300720c */ /* 0x000fe40003f44270 */
[----:B------:R-:W-:-:S03]  /*52c0*/  FMNMX.FTZ R43, R26, R43, !PT ;  /* 0x0000002b1a2b7209 */ /* 0x000fc60007810000 */
[----:B------:R-:W0:Y:S01]  /*52d0*/  MUFU.TANH R14, R14 ;  /* 0x0000000e000e7308 */ /* 0x000e220000002400 */
[----:B---3--:R-:W-:Y:S01]  /*52e0*/  FSEL R29, R12, -INF , P2 ;  /* 0xff8000000c1d7808 */ /* 0x008fe20001000000 */
[----:B------:R-:W3:Y:S01]  /*52f0*/  SHFL.BFLY PT, R10, R43, 0x2, 0x1f ;  /* 0x0c401f002b0a7f89 */ /* 0x000ee200000e0000 */
[----:B------:R-:W-:-:S05]  /*5300*/  ISETP.GT.AND P2, PT, R67, 0x8, PT ;  /* 0x000000084300780c */ /* 0x000fca0003f44270 */
[----:B------:R-:W4:Y:S01]  /*5310*/  MUFU.TANH R13, R13 ;  /* 0x0000000d000d7308 */ /* 0x000f220000002400 */
[----:B-1----:R-:W-:Y:S02]  /*5320*/  FSEL R62, R11, -INF , P3 ;  /* 0xff8000000b3e7808 */ /* 0x002fe40001800000 */
[----:B------:R-:W-:Y:S02]  /*5330*/  FMNMX.FTZ R11, R29, R8, !PT ;  /* 0x000000081d0b7209 */ /* 0x000fe40007810000 */
[C---:B------:R-:W-:Y:S02]  /*5340*/  ISETP.GT.AND P3, PT, R67.reuse, 0x9, PT ;  /* 0x000000094300780c */ /* 0x040fe40003f64270 */
[----:B------:R-:W-:Y:S01]  /*5350*/  FMNMX.FTZ R69, R62, R11, !PT ;  /* 0x0000000b3e457209 */ /* 0x000fe20007810000 */
[----:B------:R-:W1:Y:S01]  /*5360*/  MUFU.TANH R17, R17 ;  /* 0x0000001100117308 */ /* 0x000e620000002400 */
[----:B0-----:R-:W-:Y:S02]  /*5370*/  FSEL R14, R14, -INF , P2 ;  /* 0xff8000000e0e7808 */ /* 0x001fe40001000000 */
[----:B------:R-:W-:-:S02]  /*5380*/  ISETP.GT.AND P2, PT, R67, 0x10, PT ;  /* 0x000000104300780c */ /* 0x000fc40003f44270 */
[----:B------:R-:W-:-:S03]  /*5390*/  FMNMX.FTZ R69, R14, R69, !PT ;  /* 0x000000450e457209 */ /* 0x000fc60007810000 */
[----:B------:R-:W0:Y:S01]  /*53a0*/  MUFU.TANH R15, R15 ;  /* 0x0000000f000f7308 */ /* 0x000e220000002400 */
[----:B----4-:R-:W-:Y:S02]  /*53b0*/  FSEL R66, R13, -INF , P3 ;  /* 0xff8000000d427808 */ /* 0x010fe40001800000 */
[----:B------:R-:W-:Y:S02]  /*53c0*/  ISETP.GT.AND P3, PT, R67, 0x11, PT ;  /* 0x000000114300780c */ /* 0x000fe40003f64270 */
[----:B------:R-:W-:Y:S02]  /*53d0*/  FMNMX.FTZ R69, R66, R69, !PT ;  /* 0x0000004542457209 */ /* 0x000fe40007810000 */
[----:B---3--:R-:W-:Y:S01]  /*53e0*/  FMNMX.FTZ R10, R43, R10, !PT ;  /* 0x0000000a2b0a7209 */ /* 0x008fe20007810000 */
[----:B------:R-:W3:Y:S01]  /*53f0*/  MUFU.TANH R19, R19 ;  /* 0x0000001300137308 */ /* 0x000ee20000002400 */
[----:B-1----:R-:W-:Y:S01]  /*5400*/  FSEL R70, R17, -INF , P2 ;  /* 0xff80000011467808 */ /* 0x002fe20001000000 */
[----:B------:R-:W-:Y:S01]  /*5410*/  FMUL.FTZ R43, R82, UR30 ;  /* 0x0000001e522b7c20 */ /* 0x000fe20008410000 */
[----:B------:R-:W-:Y:S01]  /*5420*/  ISETP.GT.AND P2, PT, R67, 0x18, PT ;  /* 0x000000184300780c */ /* 0x000fe20003f44270 */
[----:B------:R-:W1:Y:S01]  /*5430*/  SHFL.BFLY PT, R25, R10, 0x1, 0x1f ;  /* 0x0c201f000a197f89 */ /* 0x000e6200000e0000 */
[----:B------:R-:W-:-:S03]  /*5440*/  FMNMX.FTZ R69, R70, R69, !PT ;  /* 0x0000004546457209 */ /* 0x000fc60007810000 */
[----:B------:R-:W4:Y:S01]  /*5450*/  MUFU.TANH R18, R18 ;  /* 0x0000001200127308 */ /* 0x000f220000002400 */
[----:B0-----:R-:W-:Y:S02]  /*5460*/  FSEL R72, R15, -INF , P3 ;  /* 0xff8000000f487808 */ /* 0x001fe40001800000 */
[----:B------:R-:W-:Y:S02]  /*5470*/  ISETP.GT.AND P3, PT, R67, 0x19, PT ;  /* 0x000000194300780c */ /* 0x000fe40003f64270 */
[----:B------:R-:W-:-:S03]  /*5480*/  FMNMX.FTZ R69, R72, R69, !PT ;  /* 0x0000004548457209 */ /* 0x000fc60007810000 */
[----:B------:R-:W0:Y:S01]  /*5490*/  MUFU.TANH R21, R21 ;  /* 0x0000001500157308 */ /* 0x000e220000002400 */
[----:B---3--:R-:W-:Y:S02]  /*54a0*/  FSEL R74, R19, -INF , P2 ;  /* 0xff800000134a7808 */ /* 0x008fe40001000000 */
[----:B------:R-:W-:Y:S02]  /*54b0*/  ISETP.GT.AND P2, PT, R67, 0x20, PT ;  /* 0x000000204300780c */ /* 0x000fe40003f44270 */
[----:B------:R-:W-:-:S03]  /*54c0*/  FMNMX.FTZ R69, R74, R69, !PT ;  /* 0x000000454a457209 */ /* 0x000fc60007810000 */
[----:B------:R-:W3:Y:S01]  /*54d0*/  MUFU.TANH R20, R20 ;  /* 0x0000001400147308 */ /* 0x000ee20000002400 */
[----:B----4-:R-:W-:Y:S02]  /*54e0*/  FSEL R18, R18, -INF , P3 ;  /* 0xff80000012127808 */ /* 0x010fe40001800000 */
[----:B------:R-:W-:Y:S02]  /*54f0*/  ISETP.GT.AND P3, PT, R67, 0x21, PT ;  /* 0x000000214300780c */ /* 0x000fe40003f64270 */
[----:B------:R-:W-:Y:S02]  /*5500*/  FMNMX.FTZ R69, R18, R69, !PT ;  /* 0x0000004512457209 */ /* 0x000fe40007810000 */
[----:B-1----:R-:W-:Y:S01]  /*5510*/  FMNMX.FTZ R10, R10, R25, !PT ;  /* 0x000000190a0a7209 */ /* 0x002fe20007810000 */
[----:B------:R-:W1:Y:S01]  /*5520*/  MUFU.TANH R23, R23 ;  /* 0x0000001700177308 */ /* 0x000e620000002400 */
[----:B0-----:R-:W-:Y:S02]  /*5530*/  FSEL R76, R21, -INF , P2 ;  /* 0xff800000154c7808 */ /* 0x001fe40001000000 */
[----:B------:R-:W-:Y:S01]  /*5540*/  ISETP.GT.AND P2, PT, R67, 0x28, PT ;  /* 0x000000284300780c */ /* 0x000fe20003f44270 */
[----:B--2---:R-:W-:Y:S01]  /*5550*/  FMUL.FTZ R27, R10, R9 ;  /* 0x000000090a1b7220 */ /* 0x004fe20000410000 */
[----:B------:R-:W-:-:S02]  /*5560*/  FMNMX.FTZ R69, R76, R69, !PT ;  /* 0x000000454c457209 */ /* 0x000fc40007810000 */
[----:B------:R-:W-:Y:S01]  /*5570*/  FSETP.NEU.FTZ.AND P1, PT, R10, -INF , PT ;  /* 0xff8000000a00780b */ /* 0x000fe20003f3d000 */
[----:B------:R-:W0:Y:S01]  /*5580*/  MUFU.TANH R24, R24 ;  /* 0x0000001800187308 */ /* 0x000e220000002400 */
[----:B---3--:R-:W-:Y:S02]  /*5590*/  FSEL R20, R20, -INF , P3 ;  /* 0xff80000014147808 */ /* 0x008fe40001800000 */
[----:B------:R-:W-:Y:S02]  /*55a0*/  ISETP.GT.AND P3, PT, R67, 0x29, PT ;  /* 0x000000294300780c */ /* 0x000fe40003f64270 */
[----:B------:R-:W-:Y:S02]  /*55b0*/  FMNMX.FTZ R69, R20, R69, !PT ;  /* 0x0000004514457209 */ /* 0x000fe40007810000 */
[----:B------:R-:W-:Y:S01]  /*55c0*/  FSEL R27, R27, RZ, P1 ;  /* 0x000000ff1b1b7208 */ /* 0x000fe20000800000 */
[----:B------:R-:W2:Y:S01]  /*55d0*/  MUFU.TANH R33, R33 ;  /* 0x0000002100217308 */ /* 0x000ea20000002400 */
[----:B-1----:R-:W-:-:S02]  /*55e0*/  FSEL R78, R23, -INF , P2 ;  /* 0xff800000174e7808 */ /* 0x002fc40001000000 */
[C---:B------:R-:W-:Y:S01]  /*55f0*/  ISETP.GT.AND P2, PT, R67.reuse, 0x30, PT ;  /* 0x000000304300780c */ /* 0x040fe20003f44270 */
[--C-:B------:R-:W-:Y:S01]  /*5600*/  FFMA.FTZ R17, R124, R9, -R27.reuse ;  /* 0x000000097c117223 */ /* 0x100fe2000001081b */
[----:B------:R-:W-:Y:S01]  /*5610*/  FMNMX.FTZ R69, R78, R69, !PT ;  /* 0x000000454e457209 */ /* 0x000fe20007810000 */
[-CC-:B------:R-:W-:Y:S01]  /*5620*/  FFMA.FTZ R25, R142, R9.reuse, -R27.reuse ;  /* 0x000000098e197223 */ /* 0x180fe2000001081b */
[-CC-:B------:R-:W-:Y:S01]  /*5630*/  FFMA.FTZ R142, R122, R9.reuse, -R27.reuse ;  /* 0x000000097a8e7223 */ /* 0x180fe2000001081b */
[----:B------:R-:W1:Y:S01]  /*5640*/  MUFU.TANH R31, R31 ;  /* 0x0000001f001f7308 */ /* 0x000e620000002400 */
[----:B0-----:R-:W-:Y:S01]  /*5650*/  FSEL R24, R24, -INF , P3 ;  /* 0xff80000018187808 */ /* 0x001fe20001800000 */
[-CC-:B------:R-:W-:Y:S01]  /*5660*/  FFMA.FTZ R150, R140, R9.reuse, -R27.reuse ;  /* 0x000000098c967223 */ /* 0x180fe2000001081b */
[----:B------:R-:W-:Y:S01]  /*5670*/  ISETP.GT.AND P3, PT, R67, 0x31, PT ;  /* 0x000000314300780c */ /* 0x000fe20003f64270 */
[--C-:B------:R-:W-:Y:S01]  /*5680*/  FFMA.FTZ R140, R126, R9, -R27.reuse ;  /* 0x000000097e8c7223 */ /* 0x100fe2000001081b */
[----:B------:R-:W-:Y:S01]  /*5690*/  FMNMX.FTZ R69, R24, R69, !PT ;  /* 0x0000004518457209 */ /* 0x000fe20007810000 */
[-CC-:B------:R-:W-:Y:S01]  /*56a0*/  FFMA.FTZ R19, R120, R9.reuse, -R27.reuse ;  /* 0x0000000978137223 */ /* 0x180fe2000001081b */
[-CC-:B------:R-:W-:Y:S01]  /*56b0*/  FFMA.FTZ R136, R136, R9.reuse, -R27.reuse ;  /* 0x0000000988887223 */ /* 0x180fe2000001081b */
[----:B------:R-:W0:Y:S01]  /*56c0*/  MUFU.TANH R37, R37 ;  /* 0x0000002500257308 */ /* 0x000e220000002400 */
[----:B--2---:R-:W-:Y:S01]  /*56d0*/  FSEL R80, R33, -INF , P2 ;  /* 0xff80000021507808 */ /* 0x004fe20001000000 */
[-CC-:B------:R-:W-:Y:S01]  /*56e0*/  FFMA.FTZ R15, R128, R9.reuse, -R27.reuse ;  /* 0x00000009800f7223 */ /* 0x180fe2000001081b */
[----:B------:R-:W-:Y:S01]  /*56f0*/  ISETP.GT.AND P2, PT, R67, 0x38, PT ;  /* 0x000000384300780c */ /* 0x000fe20003f44270 */
[--C-:B------:R-:W-:Y:S01]  /*5700*/  FFMA.FTZ R21, R64, R9, -R27.reuse ;  /* 0x0000000940157223 */ /* 0x100fe2000001081b */
[----:B------:R-:W-:Y:S01]  /*5710*/  FMNMX.FTZ R69, R80, R69, !PT ;  /* 0x0000004550457209 */ /* 0x000fe20007810000 */
[-CC-:B------:R-:W-:Y:S01]  /*5720*/  FFMA.FTZ R148, R138, R9.reuse, -R27.reuse ;  /* 0x000000098a947223 */ /* 0x180fe2000001081b */
[-CC-:B------:R-:W-:Y:S01]  /*5730*/  FFMA.FTZ R138, R60, R9.reuse, -R27.reuse ;  /* 0x000000093c8a7223 */ /* 0x180fe2000001081b */
[----:B------:R-:W2:Y:S01]  /*5740*/  MUFU.TANH R35, R35 ;  /* 0x0000002300237308 */ /* 0x000ea20000002400 */
[----:B-1----:R-:W-:Y:S01]  /*5750*/  FSEL R82, R31, -INF , P3 ;  /* 0xff8000001f527808 */ /* 0x002fe20001800000 */
[-CC-:B------:R-:W-:Y:S01]  /*5760*/  FFMA.FTZ R23, R56, R9.reuse, -R27.reuse ;  /* 0x0000000938177223 */ /* 0x180fe2000001081b */
[----:B------:R-:W-:Y:S01]  /*5770*/  ISETP.GT.AND P3, PT, R67, 0x39, PT ;  /* 0x000000394300780c */ /* 0x000fe20003f64270 */
        /* <DEDUP_REMOVED lines=30> */
[----:B------:R-:W-:Y:S01]  /*5960*/  FFMA.FTZ R39, R40, R9, -R27 ;  /* 0x0000000928277223 */ /* 0x000fe2000001081b */
[----:B------:R-:W-:-:S02]  /*5970*/  ISETP.GT.AND P3, PT, R67, 0x49, PT ;  /* 0x000000494300780c */ /* 0x000fc40003f64270 */
[----:B------:R-:W-:-:S03]  /*5980*/  FMNMX.FTZ R69, R122, R69, !PT ;  /* 0x000000457a457209 */ /* 0x000fc60007810000 */
[----:B------:R-:W0:Y:S01]  /*5990*/  MUFU.TANH R59, R59 ;  /* 0x0000003b003b7308 */ /* 0x000e220000002400 */
[----:B--2---:R-:W-:Y:S02]  /*59a0*/  FSEL R126, R55, -INF , P2 ;  /* 0xff800000377e7808 */ /* 0x004fe40001000000 */
[----:B------:R-:W-:Y:S02]  /*59b0*/  ISETP.GT.AND P2, PT, R67, 0x50, PT ;  /* 0x000000504300780c */ /* 0x000fe40003f44270 */
[----:B------:R-:W-:-:S03]  /*59c0*/  FMNMX.FTZ R69, R126, R69, !PT ;  /* 0x000000457e457209 */ /* 0x000fc60007810000 */
[----:B------:R-:W-:Y:S01]  /*59d0*/  MUFU.TANH R61, R61 ;  /* 0x0000003d003d7308 */ /* 0x000fe20000002400 */
[----:B-1----:R-:W-:Y:S02]  /*59e0*/  FSEL R120, R57, -INF , P3 ;  /* 0xff80000039787808 */ /* 0x002fe40001800000 */
[----:B------:R-:W-:Y:S02]  /*59f0*/  ISETP.GT.AND P3, PT, R67, 0x51, PT ;  /* 0x000000514300780c */ /* 0x000fe40003f64270 */
[----:B------:R-:W-:-:S03]  /*5a00*/  FMNMX.FTZ R69, R120, R69, !PT ;  /* 0x0000004578457209 */ /* 0x000fc60007810000 */
[----:B------:R-:W1:Y:S01]  /*5a10*/  MUFU.TANH R152, R152 ;  /* 0x0000009800987308 */ /* 0x000e620000002400 */
[----:B0-----:R-:W-:Y:S02]  /*5a20*/  FSEL R128, R59, -INF , P2 ;  /* 0xff8000003b807808 */ /* 0x001fe40001000000 */
[----:B------:R-:W-:Y:S02]  /*5a30*/  ISETP.GT.AND P2, PT, R67, 0x58, PT ;  /* 0x000000584300780c */ /* 0x000fe40003f44270 */
[----:B------:R-:W-:-:S03]  /*5a40*/  FMNMX.FTZ R69, R128, R69, !PT ;  /* 0x0000004580457209 */ /* 0x000fc60007810000 */
[----:B------:R-:W0:Y:S08]  /*5a50*/  MUFU.TANH R63, R63 ;  /* 0x0000003f003f7308 */ /* 0x000e300000002400 */
[----:B------:R-:W2:Y:S01]  /*5a60*/  MUFU.TANH R154, R154 ;  /* 0x0000009a009a7308 */ /* 0x000ea20000002400 */
[----:B-1----:R-:W-:Y:S02]  /*5a70*/  FSEL R152, R152, -INF , P2 ;  /* 0xff80000098987808 */ /* 0x002fe40001000000 */
[----:B------:R-:W-:-:S05]  /*5a80*/  ISETP.GT.AND P2, PT, R67, 0x60, PT ;  /* 0x000000604300780c */ /* 0x000fca0003f44270 */
[----:B------:R1:W-:Y:S08]  /*5a90*/  MUFU.EX2 R11, R136 ;  /* 0x00000088000b7308 */ /* 0x0003f00000000800 */
[----:B------:R-:W3:Y:S01]  /*5aa0*/  MUFU.TANH R65, R65 ;  /* 0x0000004100417308 */ /* 0x000ee20000002400 */
[----:B-1----:R-:W-:Y:S01]  /*5ab0*/  FFMA.FTZ R136, R68, R9, -R27 ;  /* 0x0000000944887223 */ /* 0x002fe2000001081b */
[----:B------:R-:W-:-:S02]  /*5ac0*/  FSEL R68, R61, -INF , P3 ;  /* 0xff8000003d447808 */ /* 0x000fc40001800000 */
[----:B------:R-:W-:Y:S02]  /*5ad0*/  ISETP.GT.AND P3, PT, R67, 0x59, PT ;  /* 0x000000594300780c */ /* 0x000fe40003f64270 */
[----:B------:R-:W-:Y:S02]  /*5ae0*/  FMNMX.FTZ R69, R68, R69, !PT ;  /* 0x0000004544457209 */ /* 0x000fe40007810000 */
[----:B------:R-:W1:Y:S01]  /*5af0*/  MUFU.TANH R53, R53 ;  /* 0x0000003500357308 */ /* 0x000e620000002400 */
[----:B0-----:R-:W-:Y:S02]  /*5b00*/  FSEL R64, R63, -INF , P3 ;  /* 0xff8000003f407808 */ /* 0x001fe40001800000 */
[----:B------:R-:W-:Y:S02]  /*5b10*/  FMNMX.FTZ R69, R152, R69, !PT ;  /* 0x0000004598457209 */ /* 0x000fe40007810000 */
[----:B------:R-:W-:Y:S02]  /*5b20*/  ISETP.GT.AND P3, PT, R67, 0x61, PT ;  /* 0x000000614300780c */ /* 0x000fe40003f64270 */
[----:B--2---:R-:W-:Y:S01]  /*5b30*/  FSEL R154, R154, -INF , P2 ;  /* 0xff8000009a9a7808 */ /* 0x004fe20001000000 */
[----:B------:R-:W0:Y:S01]  /*5b40*/  MUFU.TANH R51, R51 ;  /* 0x0000003300337308 */ /* 0x000e220000002400 */
[----:B------:R-:W-:-:S02]  /*5b50*/  FMNMX.FTZ R69, R64, R69, !PT ;  /* 0x0000004540457209 */ /* 0x000fc40007810000 */
[----:B------:R-:W-:Y:S02]  /*5b60*/  ISETP.GT.AND P2, PT, R67, 0x68, PT ;  /* 0x000000684300780c */ /* 0x000fe40003f44270 */
[----:B---3--:R-:W-:Y:S02]  /*5b70*/  FSEL R60, R65, -INF , P3 ;  /* 0xff800000413c7808 */ /* 0x008fe40001800000 */
[----:B------:R-:W-:Y:S01]  /*5b80*/  FMNMX.FTZ R69, R154, R69, !PT ;  /* 0x000000459a457209 */ /* 0x000fe20007810000 */
[----:B------:R-:W2:Y:S01]  /*5b90*/  MUFU.TANH R43, R43 ;  /* 0x0000002b002b7308 */ /* 0x000ea20000002400 */
[----:B------:R-:W-:Y:S02]  /*5ba0*/  ISETP.GT.AND P3, PT, R67, 0x69, PT ;  /* 0x000000694300780c */ /* 0x000fe40003f64270 */
[----:B-1----:R-:W-:Y:S02]  /*5bb0*/  FSEL R156, R53, -INF , P2 ;  /* 0xff800000359c7808 */ /* 0x002fe40001000000 */
[----:B------:R-:W-:-:S02]  /*5bc0*/  FMNMX.FTZ R69, R60, R69, !PT ;  /* 0x000000453c457209 */ /* 0x000fc40007810000 */
[----:B------:R-:W-:Y:S01]  /*5bd0*/  ISETP.GT.AND P2, PT, R67, 0x70, PT ;  /* 0x000000704300780c */ /* 0x000fe20003f44270 */
[----:B------:R-:W1:Y:S01]  /*5be0*/  MUFU.TANH R45, R45 ;  /* 0x0000002d002d7308 */ /* 0x000e620000002400 */
[----:B0-----:R-:W-:Y:S02]  /*5bf0*/  FSEL R56, R51, -INF , P3 ;  /* 0xff80000033387808 */ /* 0x001fe40001800000 */
[----:B------:R-:W-:Y:S02]  /*5c00*/  FMNMX.FTZ R69, R156, R69, !PT ;  /* 0x000000459c457209 */ /* 0x000fe40007810000 */
[----:B------:R-:W-:Y:S02]  /*5c10*/  ISETP.GT.AND P3, PT, R67, 0x71, PT ;  /* 0x000000714300780c */ /* 0x000fe40003f64270 */
[----:B------:R-:W-:Y:S01]  /*5c20*/  FMNMX.FTZ R12, R56, R69, !PT ;  /* 0x00000045380c7209 */ /* 0x000fe20007810000 */
[----:B------:R-:W0:Y:S01]  /*5c30*/  MUFU.TANH R47, R47 ;  /* 0x0000002f002f7308 */ /* 0x000e220000002400 */
[----:B--2---:R-:W-:Y:S01]  /*5c40*/  FSEL R51, R43, -INF , P2 ;  /* 0xff8000002b337808 */ /* 0x004fe20001000000 */
[----:B------:R-:W-:Y:S01]  /*5c50*/  FFMA.FTZ R43, R54, R9, -R27 ;  /* 0x00000009362b7223 */ /* 0x000fe2000001081b */
[----:B------:R-:W-:-:S02]  /*5c60*/  ISETP.GT.AND P2, PT, R67, 0x78, PT ;  /* 0x000000784300780c */ /* 0x000fc40003f44270 */
[----:B------:R-:W-:-:S03]  /*5c70*/  FMNMX.FTZ R31, R51, R12, !PT ;  /* 0x0000000c331f7209 */ /* 0x000fc60007810000 */
[----:B------:R-:W2:Y:S01]  /*5c80*/  MUFU.TANH R49, R49 ;  /* 0x0000003100317308 */ /* 0x000ea20000002400 */
[----:B-1----:R-:W-:Y:S02]  /*5c90*/  FSEL R58, R45, -INF , P3 ;  /* 0xff8000002d3a7808 */ /* 0x002fe40001800000 */
[----:B------:R-:W-:Y:S02]  /*5ca0*/  ISETP.GT.AND P3, PT, R67, 0x79, PT ;  /* 0x000000794300780c */ /* 0x000fe40003f64270 */
[----:B------:R-:W-:-:S03]  /*5cb0*/  FMNMX.FTZ R12, R58, R31, !PT ;  /* 0x0000001f3a0c7209 */ /* 0x000fc60007810000 */
[----:B------:R-:W-:Y:S01]  /*5cc0*/  MUFU.EX2 R25, R25 ;  /* 0x0000001900197308 */ /* 0x000fe20000000800 */
[----:B0-----:R-:W-:-:S04]  /*5cd0*/  FSEL R47, R47, -INF , P2 ;  /* 0xff8000002f2f7808 */ /* 0x001fc80001000000 */
[----:B------:R-:W-:-:S03]  /*5ce0*/  FMNMX.FTZ R31, R47, R12, !PT ;  /* 0x0000000c2f1f7209 */ /* 0x000fc60007810000 */
[----:B------:R-:W-:Y:S01]  /*5cf0*/  MUFU.EX2 R148, R148 ;  /* 0x0000009400947308 */ /* 0x000fe20000000800 */
[----:B--2---:R-:W-:-:S04]  /*5d00*/  FSEL R54, R49, -INF , P3 ;  /* 0xff80000031367808 */ /* 0x004fc80001800000 */
[----:B------:R-:W-:-:S03]  /*5d10*/  FMNMX.FTZ R31, R54, R31, !PT ;  /* 0x0000001f361f7209 */ /* 0x000fc60007810000 */
[----:B------:R-:W-:Y:S02]  /*5d20*/  MUFU.EX2 R150, R150 ;  /* 0x0000009600967308 */ /* 0x000fe40000000800 */
[----:B------:R-:W0:Y:S06]  /*5d30*/  SHFL.BFLY PT, R12, R31, 0x2, 0x1f ;  /* 0x0c401f001f0c7f89 */ /* 0x000e2c00000e0000 */
[----:B------:R-:W-:Y:S08]  /*5d40*/  MUFU.EX2 R144, R144 ;  /* 0x0000009000907308 */ /* 0x000ff00000000800 */
[----:B------:R-:W-:Y:S08]  /*5d50*/  MUFU.EX2 R13, R13 ;  /* 0x0000000d000d7308 */ /* 0x000ff00000000800 */
[----:B------:R-:W-:Y:S01]  /*5d60*/  MUFU.EX2 R146, R146 ;  /* 0x0000009200927308 */ /* 0x000fe20000000800 */
[----:B0-----:R-:W-:Y:S01]  /*5d70*/  FMNMX.FTZ R40, R31, R12, !PT ;  /* 0x0000000c1f287209 */ /* 0x001fe20007810000 */
[-CC-:B------:R-:W-:Y:S01]  /*5d80*/  FFMA.FTZ R31, R34, R9.reuse, -R27.reuse ;  /* 0x00000009221f7223 */ /* 0x180fe2000001081b */
[----:B------:R-:W-:-:S03]  /*5d90*/  FFMA.FTZ R27, R26, R9, -R27 ;  /* 0x000000091a1b7223 */ /* 0x000fc6000001081b */
[----:B------:R-:W0:Y:S02]  /*5da0*/  SHFL.BFLY PT, R45, R40, 0x1, 0x1f ;  /* 0x0c201f00282d7f89 */ /* 0x000e2400000e0000 */
[----:B------:R-:W-:Y:S08]  /*5db0*/  MUFU.EX2 R15, R15 ;  /* 0x0000000f000f7308 */ /* 0x000ff00000000800 */
[----:B------:R-:W-:Y:S08]  /*5dc0*/  MUFU.EX2 R140, R140 ;  /* 0x0000008c008c7308 */ /* 0x000ff00000000800 */
[----:B------:R-:W-:Y:S01]  /*5dd0*/  MUFU.EX2 R17, R17 ;  /* 0x0000001100117308 */ /* 0x000fe20000000800 */
[----:B0-----:R-:W-:-:S07]  /*5de0*/  FMNMX.FTZ R12, R40, R45, !PT ;  /* 0x0000002d280c7209 */ /* 0x001fce0007810000 */
[----:B------:R-:W-:Y:S01]  /*5df0*/  MUFU.EX2 R142, R142 ;  /* 0x0000008e008e7308 */ /* 0x000fe20000000800 */
[C---:B------:R-:W-:Y:S01]  /*5e00*/  FSETP.NEU.FTZ.AND P2, PT, R12.reuse, -INF , PT ;  /* 0xff8000000c00780b */ /* 0x040fe20003f5d000 */
[----:B------:R-:W-:-:S06]  /*5e10*/  FMUL.FTZ R45, R12, R9 ;  /* 0x000000090c2d7220 */ /* 0x000fcc0000410000 */
[----:B------:R-:W-:Y:S01]  /*5e20*/  MUFU.EX2 R19, R19 ;  /* 0x0000001300137308 */ /* 0x000fe20000000800 */
[----:B------:R-:W-:-:S05]  /*5e30*/  FSEL R45, R45, RZ, P2 ;  /* 0x000000ff2d2d7208 */ /* 0x000fca0001000000 */
[-CC-:B------:R-:W-:Y:S01]  /*5e40*/  FFMA.FTZ R38, R18, R9.reuse, -R45.reuse ;  /* 0x0000000912267223 */ /* 0x180fe2000001082d */
[----:B------:R-:W-:Y:S01]  /*5e50*/  FSEL R18, R10, RZ, P1 ;  /* 0x000000ff0a127208 */ /* 0x000fe20000800000 */
[-CC-:B------:R-:W-:Y:S01]  /*5e60*/  FFMA.FTZ R149, R29, R9.reuse, -R45.reuse ;  /* 0x000000091d957223 */ /* 0x180fe2000001082d */
[----:B------:R-:W-:Y:S01]  /*5e70*/  FSEL R29, R12, RZ, P2 ;  /* 0x000000ff0c1d7208 */ /* 0x000fe20001000000 */
[-CC-:B------:R-:W-:Y:S01]  /*5e80*/  FFMA.FTZ R26, R62, R9.reuse, -R45.reuse ;  /* 0x000000093e1a7223 */ /* 0x180fe2000001082d */
[-C--:B------:R-:W-:Y:S01]  /*5e90*/  FFMA.FTZ R151, R14, R9.reuse, -R45 ;  /* 0x000000090e977223 */ /* 0x080fe2000001082d */
[----:B------:R-:W-:Y:S01]  /*5ea0*/  FADD.FTZ R18, -R18, R7 ;  /* 0x0000000712127221 */ /* 0x000fe20000010100 */
[-CC-:B------:R-:W-:Y:S01]  /*5eb0*/  FFMA.FTZ R14, R66, R9.reuse, -R45.reuse ;  /* 0x00000009420e7223 */ /* 0x180fe2000001082d */
[----:B------:R-:W-:Y:S01]  /*5ec0*/  MUFU.EX2 R149, R149 ;  /* 0x0000009500957308 */ /* 0x000fe20000000800 */
[-CC-:B------:R-:W-:Y:S01]  /*5ed0*/  FFMA.FTZ R145, R70, R9.reuse, -R45.reuse ;  /* 0x0000000946917223 */ /* 0x180fe2000001082d */
[-C--:B------:R-:W-:Y:S01]  /*5ee0*/  FMUL.FTZ R7, R18, R9.reuse ;  /* 0x0000000912077220 */ /* 0x080fe20000410000 */
[----:B------:R-:W-:Y:S01]  /*5ef0*/  FADD.FTZ R18, -R29, R8 ;  /* 0x000000081d127221 */ /* 0x000fe20000010100 */
[-CC-:B------:R-:W-:Y:S01]  /*5f00*/  FFMA.FTZ R34, R72, R9.reuse, -R45.reuse ;  /* 0x0000000948227223 */ /* 0x180fe2000001082d */
[-CC-:B------:R-:W-:Y:S01]  /*5f10*/  FFMA.FTZ R147, R74, R9.reuse, -R45.reuse ;  /* 0x000000094a937223 */ /* 0x180fe2000001082d */
[-CC-:B------:R-:W-:Y:S01]  /*5f20*/  FFMA.FTZ R141, R76, R9.reuse, -R45.reuse ;  /* 0x000000094c8d7223 */ /* 0x180fe2000001082d */
[-C--:B------:R-:W-:Y:S01]  /*5f30*/  FMUL.FTZ R18, R18, R9.reuse ;  /* 0x0000000912127220 */ /* 0x080fe20000410000 */
[----:B------:R-:W0:Y:S01]  /*5f40*/  MUFU.EX2 R8, R7 ;  /* 0x0000000700087308 */ /* 0x000e220000000800 */
[-CC-:B------:R-:W-:Y:S01]  /*5f50*/  FFMA.FTZ R20, R20, R9.reuse, -R45.reuse ;  /* 0x0000000914147223 */ /* 0x180fe2000001082d */
[-CC-:B------:R-:W-:Y:S01]  /*5f60*/  FFMA.FTZ R143, R78, R9.reuse, -R45.reuse ;  /* 0x000000094e8f7223 */ /* 0x180fe2000001082d */
[-CC-:B------:R-:W-:Y:S01]  /*5f70*/  FFMA.FTZ R24, R24, R9.reuse, -R45.reuse ;  /* 0x0000000918187223 */ /* 0x180fe2000001082d */
[-CC-:B------:R-:W-:Y:S01]  /*5f80*/  FFMA.FTZ R137, R80, R9.reuse, -R45.reuse ;  /* 0x0000000950897223 */ /* 0x180fe2000001082d */
[-CC-:B------:R-:W-:Y:S01]  /*5f90*/  FFMA.FTZ R40, R82, R9.reuse, -R45.reuse ;  /* 0x0000000952287223 */ /* 0x180fe2000001082d */
[-CC-:B------:R-:W-:Y:S01]  /*5fa0*/  FFMA.FTZ R139, R84, R9.reuse, -R45.reuse ;  /* 0x00000009548b7223 */ /* 0x180fe2000001082d */
[-CC-:B------:R-:W-:Y:S01]  /*5fb0*/  FFMA.FTZ R42, R86, R9.reuse, -R45.reuse ;  /* 0x00000009562a7223 */ /* 0x180fe2000001082d */
[----:B------:R-:W1:Y:S01]  /*5fc0*/  MUFU.EX2 R18, R18 ;  /* 0x0000001200127308 */ /* 0x000e620000000800 */
[-CC-:B------:R-:W-:Y:S01]  /*5fd0*/  FFMA.FTZ R133, R124, R9.reuse, -R45.reuse ;  /* 0x000000097c857223 */ /* 0x180fe2000001082d */
[-CC-:B------:R-:W-:Y:S01]  /*5fe0*/  FFMA.FTZ R46, R122, R9.reuse, -R45.reuse ;  /* 0x000000097a2e7223 */ /* 0x180fe2000001082d */
[-CC-:B------:R-:W-:Y:S01]  /*5ff0*/  FFMA.FTZ R135, R126, R9.reuse, -R45.reuse ;  /* 0x000000097e877223 */ /* 0x180fe2000001082d */
[-CC-:B------:R-:W-:Y:S01]  /*6000*/  FFMA.FTZ R48, R120, R9.reuse, -R45.reuse ;  /* 0x0000000978307223 */ /* 0x180fe2000001082d */
[-CC-:B------:R-:W-:Y:S01]  /*6010*/  FFMA.FTZ R129, R128, R9.reuse, -R45.reuse ;  /* 0x0000000980817223 */ /* 0x180fe2000001082d */
[-CC-:B------:R-:W-:Y:S01]  /*6020*/  FFMA.FTZ R50, R68, R9.reuse, -R45.reuse ;  /* 0x0000000944327223 */ /* 0x180fe2000001082d */
[-C--:B------:R-:W-:Y:S01]  /*6030*/  FFMA.FTZ R131, R152, R9.reuse, -R45 ;  /* 0x0000000998837223 */ /* 0x080fe2000001082d */
[----:B------:R-:W2:Y:S01]  /*6040*/  MUFU.EX2 R26, R26 ;  /* 0x0000001a001a7308 */ /* 0x000ea20000000800 */
[----:B0-----:R-:W-:Y:S01]  /*6050*/  FFMA.FTZ R29, R8, R2, R25 ;  /* 0x00000002081d7223 */ /* 0x001fe20000010019 */
[-CC-:B------:R-:W-:Y:S01]  /*6060*/  FFMA.FTZ R52, R64, R9.reuse, -R45.reuse ;  /* 0x0000000940347223 */ /* 0x180fe2000001082d */
[-CC-:B------:R-:W-:Y:S01]  /*6070*/  FFMA.FTZ R125, R154, R9.reuse, -R45.reuse ;  /* 0x000000099a7d7223 */ /* 0x180fe2000001082d */
[-C--:B------:R-:W-:Y:S01]  /*6080*/  FFMA.FTZ R60, R60, R9.reuse, -R45 ;  /* 0x000000093c3c7223 */ /* 0x080fe2000001082d */
[----:B------:R-:W-:Y:S01]  /*6090*/  FADD.FTZ R29, R148, R29 ;  /* 0x0000001d941d7221 */ /* 0x000fe20000010000 */
[-CC-:B------:R-:W-:Y:S01]  /*60a0*/  FFMA.FTZ R127, R156, R9.reuse, -R45.reuse ;  /* 0x000000099c7f7223 */ /* 0x180fe2000001082d */
[-C--:B------:R-:W-:Y:S01]  /*60b0*/  FFMA.FTZ R56, R56, R9.reuse, -R45 ;  /* 0x0000000938387223 */ /* 0x080fe2000001082d */
[----:B------:R-:W0:Y:S01]  /*60c0*/  MUFU.EX2 R151, R151 ;  /* 0x0000009700977308 */ /* 0x000e220000000800 */
[----:B-1----:R-:W-:Y:S01]  /*60d0*/  FFMA.FTZ R7, R18, R0, R149 ;  /* 0x0000000012077223 */ /* 0x002fe20000010095 */
[----:B------:R-:W-:Y:S01]  /*60e0*/  FADD.FTZ R2, R150, R29 ;  /* 0x0000001d96027221 */ /* 0x000fe20000010000 */
[-CC-:B------:R-:W-:Y:S01]  /*60f0*/  FFMA.FTZ R121, R51, R9.reuse, -R45.reuse ;  /* 0x0000000933797223 */ /* 0x180fe2000001082d */
[-CC-:B------:R-:W-:Y:S01]  /*6100*/  FFMA.FTZ R58, R58, R9.reuse, -R45.reuse ;  /* 0x000000093a3a7223 */ /* 0x180fe2000001082d */
[-CC-:B------:R-:W-:Y:S01]  /*6110*/  FFMA.FTZ R47, R47, R9.reuse, -R45.reuse ;  /* 0x000000092f2f7223 */ /* 0x180fe2000001082d */
[----:B------:R-:W-:Y:S01]  /*6120*/  FADD.FTZ R29, R11, R2 ;  /* 0x000000020b1d7221 */ /* 0x000fe20000010000 */
[----:B------:R-:W-:Y:S01]  /*6130*/  FFMA.FTZ R45, R54, R9, -R45 ;  /* 0x00000009362d7223 */ /* 0x000fe2000001082d */
        /* <DEDUP_REMOVED lines=106> */
[----:B0-----:R-:W-:-:S03]  /*67e0*/  FADD.FTZ R2, R27, R2 ;  /* 0x000000021b027221 */ /* 0x001fc60000010000 */
[----:B-1----:R-:W-:Y:S01]  /*67f0*/  FADD.FTZ R0, R45, R29 ;  /* 0x0000001d2d007221 */ /* 0x002fe20000010000 */
[----:B------:R-:W-:Y:S06]  /*6800*/  @!P0 BRA `(.L_x_2181) ;  /* 0x0000000000048947 */ /* 0x000fec0003800000 */
[----:B------:R-:W-:Y:S01]  /*6810*/  BPT.TRAP 0x1 ;  /* 0x000000040000795c */ /* 0x000fe20000300000 */
.L_x_2181:
        /* <DEDUP_REMOVED lines=23> */
[-C--:B------:R-:W-:Y:S01]  /*6990*/  FMUL.FTZ R113, R113, R8.reuse ;  /* 0x0000000871717220 */ /* 0x080fe20000410000 */
[-C--:B------:R-:W-:Y:S01]  /*69a0*/  FMUL.FTZ R116, R116, R8.reuse ;  /* 0x0000000874747220 */ /* 0x080fe20000410000 */
        /* <DEDUP_REMOVED lines=51> */
[----:B------:R-:W-:Y:S06]  /*6ce0*/  @P1 BRA `(.L_x_2182) ;  /* 0xffffffd000601947 */ /* 0x000fec000383ffff */
[----:B------:R-:W-:-:S05]  /*6cf0*/  UMOV UR27, UR10 ;  /* 0x0000000a001b7c82 */ /* 0x000fca0008000000 */
.L_x_2171:
[----:B------:R-:W-:-:S06]  /*6d00*/  UISETP.GE.AND UP0, UPT, UR27, UR41, UPT ;  /* 0x000000291b00728c */ /* 0x000fcc000bf06270 */
[----:B------:R-:W-:-:S13]  /*6d10*/  PLOP3.LUT P1, PT, PT, PT, UP0, 0x80, 0x0 ;  /* 0x000000000000781c */ /* 0x000fda0003f2f008 */
[----:B------:R-:W-:Y:S05]  /*6d20*/  @!P1 BRA `(.L_x_2183) ;  /* 0x0000002400409947 */ /* 0x000fea0003800000 */
[----:B------:R-:W-:Y:S01]  /*6d30*/  VIADD R7, R16, 0x9 ;  /* 0x0000000910077836 */ /* 0x000fe20000000000 */
[----:B------:R-:W-:Y:S01]  /*6d40*/  ISETP.GE.U32.AND P1, PT, R22, 0x180, PT ;  /* 0x000001801600780c */ /* 0x000fe20003f26070 */
[----:B------:R-:W-:Y:S01]  /*6d50*/  IMAD.MOV.U32 R3, RZ, RZ, R10 ;  /* 0x000000ffff037224 */ /* 0x000fe200078e000a */
[----:B------:R-:W-:Y:S01]  /*6d60*/  MOV R6, R12 ;  /* 0x0000000c00067202 */ /* 0x000fe20000000f00 */
[----:B------:R-:W-:Y:S01]  /*6d70*/  VIADD R16, R16, 0x8 ;  /* 0x0000000810107836 */ /* 0x000fe20000000000 */
[----:B------:R-:W-:Y:S01]  /*6d80*/  SEL R7, R7, 0x9, !P1 ;  /* 0x0000000907077807 */ /* 0x000fe20004800000 */
[----:B------:R-:W-:Y:S01]  /*6d90*/  UMOV UR7, UR5 ;  /* 0x0000000500077c82 */ /* 0x000fe20008000000 */
[----:B------:R-:W-:Y:S01]  /*6da0*/  UMOV UR6, UR4 ;  /* 0x0000000400067c82 */ /* 0x000fe20008000000 */
[----:B------:R-:W-:-:S06]  /*6db0*/  ULDC UR26, c[0x0][0x9d8] ;  /* 0x00027600001a7ab9 */ /* 0x000fcc0000000800 */
.L_x_2194:
        /* <DEDUP_REMOVED lines=9> */
.L_x_2185:
[----:B------:R-:W-:Y:S01]  /*6e50*/  ULEA UR10, UR4, UR42, 0x3 ;  /* 0x0000002a040a7291 */ /* 0x000fe2000f8e183f */
[----:B------:R-:W-:-:S04]  /*6e60*/  MOV R8, UR5 ;  /* 0x0000000500087c02 */ /* 0x000fc80008000f00 */
[----:B------:R-:W-:-:S04]  /*6e70*/  SHF.L.U32 R8, R8, 0x1f, RZ ;  /* 0x0000001f08087819 */ /* 0x000fc800000006ff */
[----:B------:R0:W1:Y:S01]  /*6e80*/  SYNCS.PHASECHK.TRANS64.TRYWAIT P1, [UR10+0x16830], R8 ;  /* 0x01683008ff0075a7 */ /* 0x000062000802014a */
[----:B------:R-:W-:Y:S05]  /*6e90*/  @!P0 BRA `(.L_x_2186) ;  /* 0x0000000000048947 */ /* 0x000fea0003800000 */
[----:B------:R-:W-:Y:S01]  /*6ea0*/  BPT.TRAP 0x1 ;  /* 0x000000040000795c */ /* 0x000fe20000300000 */
.L_x_2186:
[----:B-1----:R-:W-:Y:S05]  /*6eb0*/  @P1 BRA `(.L_x_2184) ;  /* 0x0000000000081947 */ /* 0x002fea0003800000 */
[----:B------:R-:W1:Y:S02]  /*6ec0*/  SYNCS.PHASECHK.TRANS64.TRYWAIT P1, [UR10+0x16830], R8 ;  /* 0x01683008ff0075a7 */ /* 0x000e64000802014a */
[----:B-1----:R-:W-:Y:S05]  /*6ed0*/  @!P1 BRA `(.L_x_2187) ;  /* 0x0000007c00109947 */ /* 0x002fea0003800000 */
.L_x_2184:
        /* <DEDUP_REMOVED lines=26> */
.L_x_2189:
[----:B------:R-:W-:Y:S01]  /*7080*/  ULEA UR10, UR6, UR42, 0x3 ;  /* 0x0000002a060a7291 */ /* 0x000fe2000f8e183f */
[----:B01----:R-:W-:-:S05]  /*7090*/  IMAD.U32 R8, RZ, RZ, UR7 ;  /* 0x00000007ff087e24 */ /* 0x003fca000f8e00ff */
[----:B------:R-:W-:-:S04]  /*70a0*/  SHF.L.U32 R8, R8, 0x1f, RZ ;  /* 0x0000001f08087819 */ /* 0x000fc800000006ff */
[----:B------:R0:W1:Y:S01]  /*70b0*/  SYNCS.PHASECHK.TRANS64.TRYWAIT P1, [UR10+0x16850], R8 ;  /* 0x01685008ff0075a7 */ /* 0x000062000802014a */
[----:B------:R-:W-:Y:S05]  /*70c0*/  @!P0 BRA `(.L_x_2190) ;  /* 0x0000000000048947 */ /* 0x000fea0003800000 */
[----:B------:R-:W-:Y:S01]  /*70d0*/  BPT.TRAP 0x1 ;  /* 0x000000040000795c */ /* 0x000fe20000300000 */
.L_x_2190:
[----:B-1----:R-:W-:Y:S05]  /*70e0*/  @P1 BRA `(.L_x_2188) ;  /* 0x0000000000081947 */ /* 0x002fea0003800000 */
[----:B------:R-:W1:Y:S02]  /*70f0*/  SYNCS.PHASECHK.TRANS64.TRYWAIT P1, [UR10+0x16850], R8 ;  /* 0x01685008ff0075a7 */ /* 0x000e64000802014a */
[----:B-1----:R-:W-:Y:S05]  /*7100*/  @!P1 BRA `(.L_x_2191) ;  /* 0x00000078009c9947 */ /* 0x002fea0003800000 */
.L_x_2188:
[----:B------:R-:W-:Y:S01]  /*7110*/  UIADD3 UR7, UR42, 0x400, URZ ;  /* 0x000004002a077890 */ /* 0x000fe2000fffe03f */
[----:B------:R-:W-:Y:S01]  /*7120*/  WARPGROUP.ARRIVE ;  /* 0x00000000000079c5 */ /* 0x000fe20000000000 */
[----:B------:R-:W-:Y:S01]  /*7130*/  UMOV UR11, 0x40000040 ;  /* 0x40000040000b7882 */ /* 0x000fe20000000000 */
[----:B------:R-:W-:Y:S01]  /*7140*/  UMOV UR15, 0x40000040 ;  /* 0x40000040000f7882 */ /* 0x000fe20000000000 */
[----:B------:R-:W-:-:S04]  /*7150*/  USHF.R.U32.HI UR7, URZ, 0x4, UR7 ;  /* 0x000000043f077899 */ /* 0x000fc80008011607 */
[----:B------:R-:W-:-:S04]  /*7160*/  ULOP3.LUT UR7, UR7, 0x3fff, URZ, 0xc0, !UPT ;  /* 0x00003fff07077892 */ /* 0x000fc8000f8ec03f */
[----:B------:R-:W-:-:S04]  /*7170*/  ULEA UR10, UR6, UR7, 0xa ;  /* 0x00000007060a7291 */ /* 0x000fc8000f8e503f */
[----:B------:R-:W-:-:S05]  /*7180*/  UIADD3 UR14, UR10, 0x80, URZ ;  /* 0x000000800a0e7890 */ /* 0x000fca000fffe03f */
[----:B------:R-:W-:Y:S01]  /*7190*/  HGMMA.64x64x16.F32 R88, R148, gdesc[UR8].tnspB, R88, gsb0 ;  /* 0x40e0000894587df0 */ /* 0x000fe20008000858 */
[----:B------:R-:W-:Y:S02]  /*71a0*/  UMOV UR11, 0x40000040 ;  /* 0x40000040000b7882 */ /* 0x000fe40000000000 */
        /* <DEDUP_REMOVED lines=28> */
[----:B------:R-:W-:Y:S03]  /*7370*/  HGMMA.64x64x16.F32 R88, R124, gdesc[UR12].tnspB, R88, gsb0 ;  /* 0x40e0000c7c587df0 */ /* 0x000fe60008000858 */
[----:B------:R-:W-:Y:S02]  /*7380*/  WARPGROUP.DEPBAR.LE gsb0, 0x0 ;  /* 0x00008000000079c5 */ /* 0x000fe40000010000 */
[----:B------:R-:W-:-:S06]  /*7390*/  WARPGROUP.ARRIVE ;  /* 0x00000000000079c5 */ /* 0x000fcc0000000000 */
[----:B------:R-:W-:Y:S03]  /*73a0*/  HGMMA.64x64x16.F32 R88, R120, gdesc[UR8].tnspB, R88, gsb0 ;  /* 0x40e0000878587df0 */ /* 0x000fe60008000858 */
[----:B------:R-:W-:Y:S02]  /*73b0*/  WARPGROUP.DEPBAR.LE gsb0, 0x0 ;  /* 0x00008000000079c5 */ /* 0x000fe40000010000 */
[----:B------:R2:W-:Y:S06]  /*73c0*/  BAR.ARV R7, 0x100 ;  /* 0x000400070000751d */ /* 0x0005ec0000002000 */
[----:B------:R-:W-:Y:S05]  /*73d0*/  @!P0 BRA `(.L_x_2192) ;  /* 0x0000000000048947 */ /* 0x000fea0003800000 */
[----:B------:R-:W-:Y:S01]  /*73e0*/  BPT.TRAP 0x1 ;  /* 0x000000040000795c */ /* 0x000fe20000300000 */
.L_x_2192:
[----:B01----:R-:W-:Y:S01]  /*73f0*/  FMUL.FTZ R8, R24, UR26 ;  /* 0x0000001a18087c20 */ /* 0x003fe20008410000 */
        /* <DEDUP_REMOVED lines=83> */
[----:B---3--:R-:W-:Y:S01]  /*7930*/  FMNMX.FTZ R9, R124, R9, !PT ;  /* 0x000000097c097209 */ /* 0x008fe20007810000 */
[----:B------:R-:W-:-:S04]  /*7940*/  UIADD3 UR7, UR7, 0x16840, URZ ;  /* 0x0001684007077890 */ /* 0x000fc8000fffe03f */
[----:B------:R-:W-:Y:S02]  /*7950*/  UPRMT UR7, UR25, 0x654, UR7 ;  /* 0x0000065419077896 */ /* 0x000fe40008000007 */
[----:B------:R-:W3:Y:S01]  /*7960*/  MUFU.TANH R28, R28 ;  /* 0x0000001c001c7308 */ /* 0x000ee20000002400 */
[----:B0-----:R-:W-:-:S06]  /*7970*/  FMNMX.FTZ R13, R26, R13, !PT ;  /* 0x0000000d1a0d7209 */ /* 0x001fcc0007810000 */
[----:B------:R-:W-:Y:S01]  /*7980*/  SYNCS.ARRIVE.TRANS64.RED.A1T0 RZ, [UR7], RZ ;  /* 0x000000ffffff79a7 */ /* 0x000fe20008100407 */
[----:B------:R-:W0:Y:S01]  /*7990*/  MUFU.TANH R128, R128 ;  /* 0x0000008000807308 */ /* 0x000e220000002400 */
[----:B-1----:R-:W-:-:S07]  /*79a0*/  FMNMX.FTZ R9, R126, R9, !PT ;  /* 0x000000097e097209 */ /* 0x002fce0007810000 */
[----:B------:R-:W1:Y:S01]  /*79b0*/  MUFU.TANH R30, R30 ;  /* 0x0000001e001e7308 */ /* 0x000e620000002400 */
[----:B---3--:R-:W-:-:S07]  /*79c0*/  FMNMX.FTZ R13, R28, R13, !PT ;  /* 0x0000000d1c0d7209 */ /* 0x008fce0007810000 */
[----:B------:R-:W3:Y:S01]  /*79d0*/  MUFU.TANH R130, R130 ;  /* 0x0000008200827308 */ /* 0x000ee20000002400 */
[----:B0-----:R-:W-:-:S07]  /*79e0*/  FMNMX.FTZ R9, R128, R9, !PT ;  /* 0x0000000980097209 */ /* 0x001fce0007810000 */
        /* <DEDUP_REMOVED lines=55> */
[----:B-1----:R-:W-:Y:S02]  /*7d60*/  FMNMX.FTZ R10, R156, R9, !PT ;  /* 0x000000099c0a7209 */ /* 0x002fe40007810000 */
[----:B------:R-:W1:Y:S05]  /*7d70*/  LDC R9, c[0x0][0x988] ;  /* 0x00026200ff097b82 */ /* 0x000e6a0000000800 */
[----:B------:R-:W4:Y:S01]  /*7d80*/  MUFU.TANH R60, R60 ;  /* 0x0000003c003c7308 */ /* 0x000f220000002400 */
[----:B---3--:R-:W-:-:S07]  /*7d90*/  FMNMX.FTZ R13, R58, R13, !PT ;  /* 0x0000000d3a0d7209 */ /* 0x008fce0007810000 */
[----:B------:R-:W3:Y:S01]  /*7da0*/  MUFU.TANH R21, R21 ;  /* 0x0000001500157308 */ /* 0x000ee20000002400 */
[----:B0-----:R-:W-:-:S07]  /*7db0*/  FMNMX.FTZ R10, R19, R10, !PT ;  /* 0x0000000a130a7209 */ /* 0x001fce0007810000 */
[----:B------:R-:W0:Y:S01]  /*7dc0*/  MUFU.TANH R62, R62 ;  /* 0x0000003e003e7308 */ /* 0x000e220000002400 */
[----:B----4-:R-:W-:-:S07]  /*7dd0*/  FMNMX.FTZ R13, R60, R13, !PT ;  /* 0x0000000d3c0d7209 */ /* 0x010fce0007810000 */
        /* <DEDUP_REMOVED lines=35> */
[----:B----4-:R-:W-:Y:S02]  /*8010*/  FMNMX.FTZ R13, R78, R13, !PT ;  /* 0x0000000d4e0d7209 */ /* 0x010fe40007810000 */
[----:B---3--:R-:W-:-:S05]  /*8020*/  FMNMX.FTZ R15, R59, R10, !PT ;  /* 0x0000000a3b0f7209 */ /* 0x008fca0007810000 */
[----:B------:R-:W3:Y:S01]  /*8030*/  SHFL.BFLY PT, R10, R15, 0x2, 0x1f ;  /* 0x0c401f000f0a7f89 */ /* 0x000ee200000e0000 */
[----:B0-----:R-:W-:-:S05]  /*8040*/  FMNMX.FTZ R13, R80, R13, !PT ;  /* 0x0000000d500d7209 */ /* 0x001fca0007810000 */
[----:B------:R-:W0:Y:S01]  /*8050*/  SHFL.BFLY PT, R12, R13, 0x2, 0x1f ;  /* 0x0c401f000d0c7f89 */ /* 0x000e2200000e0000 */
[----:B---3--:R-:W-:-:S05]  /*8060*/  FMNMX.FTZ R17, R15, R10, !PT ;  /* 0x0000000a0f117209 */ /* 0x008fca0007810000 */
[----:B------:R-:W3:Y:S01]  /*8070*/  SHFL.BFLY PT, R10, R17, 0x1, 0x1f ;  /* 0x0c201f00110a7f89 */ /* 0x000ee200000e0000 */
[----:B0-----:R-:W-:-:S05]  /*8080*/  FMNMX.FTZ R25, R13, R12, !PT ;  /* 0x0000000c0d197209 */ /* 0x001fca0007810000 */
[----:B------:R-:W0:Y:S01]  /*8090*/  SHFL.BFLY PT, R12, R25, 0x1, 0x1f ;  /* 0x0c201f00190c7f89 */ /* 0x000e2200000e0000 */
[----:B---3--:R-:W-:-:S05]  /*80a0*/  FMNMX.FTZ R10, R17, R10, !PT ;  /* 0x0000000a110a7209 */ /* 0x008fca0007810000 */
[CC--:B-1----:R-:W-:Y:S01]  /*80b0*/  FMUL.FTZ R61, R10.reuse, R9.reuse ;  /* 0x000000090a3d7220 */ /* 0x0c2fe20000410000 */
[----:B------:R-:W-:Y:S01]  /*80c0*/  FADD.FTZ R82, -R10, R3 ;  /* 0x000000030a527221 */ /* 0x000fe20000010100 */
[----:B0-----:R-:W-:Y:S02]  /*80d0*/  FMNMX.FTZ R12, R25, R12, !PT ;  /* 0x0000000c190c7209 */ /* 0x001fe40007810000 */
[-CC-:B------:R-:W-:Y:S01]  /*80e0*/  FFMA.FTZ R25, R23, R9.reuse, -R61.reuse ;  /* 0x0000000917197223 */ /* 0x180fe2000001083d */
[-CC-:B------:R-:W-:Y:S01]  /*80f0*/  FFMA.FTZ R23, R47, R9.reuse, -R61.reuse ;  /* 0x000000092f177223 */ /* 0x180fe2000001083d */
[-C--:B------:R-:W-:Y:S01]  /*8100*/  FMUL.FTZ R27, R82, R9.reuse ;  /* 0x00000009521b7220 */ /* 0x080fe20000410000 */
[-CC-:B------:R-:W-:Y:S01]  /*8110*/  FFMA.FTZ R82, R8, R9.reuse, -R61.reuse ;  /* 0x0000000908527223 */ /* 0x180fe2000001083d */
[C---:B------:R-:W-:Y:S01]  /*8120*/  FADD.FTZ R6, -R12.reuse, R6 ;  /* 0x000000060c067221 */ /* 0x040fe20000010100 */
[-C--:B------:R-:W-:Y:S01]  /*8130*/  FMUL.FTZ R47, R12, R9.reuse ;  /* 0x000000090c2f7220 */ /* 0x080fe20000410000 */
[-CC-:B------:R-:W-:Y:S01]  /*8140*/  FFMA.FTZ R43, R14, R9.reuse, -R61.reuse ;  /* 0x000000090e2b7223 */ /* 0x180fe2000001083d */
[----:B------:R-:W-:Y:S01]  /*8150*/  MUFU.EX2 R13, R27 ;  /* 0x0000001b000d7308 */ /* 0x000fe20000000800 */
[-C--:B------:R-:W-:Y:S01]  /*8160*/  FMUL.FTZ R3, R6, R9.reuse ;  /* 0x0000000906037220 */ /* 0x080fe20000410000 */
[-CC-:B------:R-:W-:Y:S01]  /*8170*/  FFMA.FTZ R6, R136, R9.reuse, -R61.reuse ;  /* 0x0000000988067223 */ /* 0x180fe2000001083d */
[-C--:B------:R-:W-:Y:S01]  /*8180*/  FFMA.FTZ R136, R140, R9.reuse, -R61 ;  /* 0x000000098c887223 */ /* 0x080fe2000001083d */
[-CC-:B------:R-:W-:Y:S01]  /*8190*/  FFMA.FTZ R140, R11, R9.reuse, -R47.reuse ;  /* 0x000000090b8c7223 */ /* 0x180fe2000001082f */
[-C--:B------:R-:W-:Y:S01]  /*81a0*/  FFMA.FTZ R149, R18, R9.reuse, -R47 ;  /* 0x0000000912957223 */ /* 0x080fe2000001082f */
[-C--:B------:R-:W-:Y:S01]  /*81b0*/  FFMA.FTZ R17, R120, R9.reuse, -R61 ;  /* 0x0000000978117223 */ /* 0x080fe2000001083d */
[-C--:B------:R-:W-:Y:S01]  /*81c0*/  FFMA.FTZ R151, R20, R9.reuse, -R47 ;  /* 0x0000000914977223 */ /* 0x080fe2000001082f */
[----:B------:R-:W0:Y:S01]  /*81d0*/  MUFU.EX2 R82, R82 ;  /* 0x0000005200527308 */ /* 0x000e220000000800 */
[-C--:B------:R-:W-:Y:S01]  /*81e0*/  FFMA.FTZ R86, R122, R9.reuse, -R61 ;  /* 0x000000097a567223 */ /* 0x080fe2000001083d */
[-C--:B------:R-:W-:Y:S01]  /*81f0*/  FFMA.FTZ R18, R24, R9.reuse, -R47 ;  /* 0x0000000918127223 */ /* 0x080fe2000001082f */
[-C--:B------:R-:W-:Y:S01]  /*8200*/  FFMA.FTZ R15, R124, R9.reuse, -R61 ;  /* 0x000000097c0f7223 */ /* 0x080fe2000001083d */
[-C--:B------:R-:W-:Y:S01]  /*8210*/  FFMA.FTZ R145, R26, R9.reuse, -R47 ;  /* 0x000000091a917223 */ /* 0x080fe2000001082f */
[-C--:B------:R-:W-:Y:S01]  /*8220*/  FFMA.FTZ R84, R126, R9.reuse, -R61 ;  /* 0x000000097e547223 */ /* 0x080fe2000001083d */
[-C--:B------:R-:W-:Y:S01]  /*8230*/  FFMA.FTZ R20, R28, R9.reuse, -R47 ;  /* 0x000000091c147223 */ /* 0x080fe2000001082f */
        /* <DEDUP_REMOVED lines=8> */
[-C--:B------:R-:W-:Y:S01]  /*82c0*/  FFMA.FTZ R39, R134, R9.reuse, -R61 ;  /* 0x0000000986277223 */ /* 0x080fe2000001083d */
[----:B------:R-:W1:Y:S01]  /*82d0*/  MUFU.EX2 R140, R140 ;  /* 0x0000008c008c7308 */ /* 0x000e620000000800 */
[----:B0-----:R-:W-:Y:S01]  /*82e0*/  FFMA.FTZ R2, R13, R2, R82 ;  /* 0x000000020d027223 */ /* 0x001fe20000010052 */
[-CC-:B------:R-:W-:Y:S01]  /*82f0*/  FFMA.FTZ R26, R36, R9.reuse, -R47.reuse ;  /* 0x00000009241a7223 */ /* 0x180fe2000001082f */
[-C--:B------:R-:W-:Y:S01]  /*8300*/  FFMA.FTZ R143, R38, R9.reuse, -R47 ;  /* 0x00000009268f7223 */ /* 0x080fe2000001082f */
[-C--:B------:R-:W-:Y:S01]  /*8310*/  FFMA.FTZ R37, R138, R9.reuse, -R61 ;  /* 0x000000098a257223 */ /* 0x080fe2000001083d */
[-CC-:B------:R-:W-:Y:S01]  /*8320*/  FFMA.FTZ R28, R40, R9.reuse, -R47.reuse ;  /* 0x00000009281c7223 */ /* 0x180fe2000001082f */
        /* <DEDUP_REMOVED lines=10> */
[----:B------:R-:W3:Y:S01]  /*83d0*/  MUFU.EX2 R149, R149 ;  /* 0x0000009500957308 */ /* 0x000ee20000000800 */
[----:B-1----:R-:W-:Y:S01]  /*83e0*/  FFMA.FTZ R0, R3, R0, R140 ;  /* 0x0000000003007223 */ /* 0x002fe2000001008c */
[-C--:B------:R-:W-:Y:S01]  /*83f0*/  FFMA.FTZ R31, R150, R9.reuse, -R61 ;  /* 0x00000009961f7223 */ /* 0x080fe2000001083d */
[-C--:B------:R-:W-:Y:S01]  /*8400*/  FFMA.FTZ R34, R52, R9.reuse, -R47 ;  /* 0x0000000934227223 */ /* 0x080fe2000001082f */
[-C--:B------:R-:W-:Y:S01]  /*8410*/  FFMA.FTZ R134, R152, R9.reuse, -R61 ;  /* 0x0000000998867223 */ /* 0x080fe2000001083d */
[-C--:B------:R-:W-:Y:S01]  /*8420*/  FFMA.FTZ R135, R54, R9.reuse, -R47 ;  /* 0x0000000936877223 */ /* 0x080fe2000001082f */
[-C--:B------:R-:W-:Y:S01]  /*8430*/  FFMA.FTZ R29, R154, R9.reuse, -R61 ;  /* 0x000000099a1d7223 */ /* 0x080fe2000001083d */
[-C--:B------:R-:W-:Y:S01]  /*8440*/  FFMA.FTZ R36, R56, R9.reuse, -R47 ;  /* 0x0000000938247223 */ /* 0x080fe2000001082f */
[----:B------:R-:W1:Y:S01]  /*8450*/  MUFU.EX2 R17, R17 ;  /* 0x0000001100117308 */ /* 0x000e620000000800 */
[----:B0-----:R-:W-:Y:S01]  /*8460*/  FADD.FTZ R2, R43, R2 ;  /* 0x000000022b027221 */ /* 0x001fe20000010000 */
[-C--:B------:R-:W-:Y:S01]  /*8470*/  FFMA.FTZ R128, R156, R9.reuse, -R61 ;  /* 0x000000099c807223 */ /* 0x080fe2000001083d */
[-C--:B------:R-:W-:Y:S01]  /*8480*/  FFMA.FTZ R129, R58, R9.reuse, -R47 ;  /* 0x000000093a817223 */ /* 0x080fe2000001082f */
[-C--:B------:R-:W-:Y:S01]  /*8490*/  FFMA.FTZ R27, R19, R9.reuse, -R61 ;  /* 0x00000009131b7223 */ /* 0x080fe2000001083d */
[-C--:B------:R-:W-:Y:S01]  /*84a0*/  FFMA.FTZ R38, R60, R9.reuse, -R47 ;  /* 0x000000093c267223 */ /* 0x080fe2000001082f */
[-C--:B------:R-:W-:Y:S01]  /*84b0*/  FFMA.FTZ R130, R21, R9.reuse, -R61 ;  /* 0x0000000915827223 */ /* 0x080fe2000001083d */
[-CC-:B------:R-:W-:Y:S01]  /*84c0*/  FFMA.FTZ R131, R62, R9.reuse, -R47.reuse ;  /* 0x000000093e837223 */ /* 0x180fe2000001082f */
[----:B------:R-:W0:Y:S01]  /*84d0*/  MUFU.EX2 R151, R151 ;  /* 0x0000009700977308 */ /* 0x000e220000000800 */
[----:B---3--:R-:W-:Y:S01]  /*84e0*/  FADD.FTZ R0, R149, R0 ;  /* 0x0000000095007221 */ /* 0x008fe20000010000 */
[-C--:B------:R-:W-:Y:S01]  /*84f0*/  FFMA.FTZ R40, R64, R9.reuse, -R47 ;  /* 0x0000000940287223 */ /* 0x080fe2000001082f */
[-C--:B------:R-:W-:Y:S01]  /*8500*/  FFMA.FTZ R124, R45, R9.reuse, -R61 ;  /* 0x000000092d7c7223 */ /* 0x080fe2000001083d */
[-CC-:B------:R-:W-:Y:S01]  /*8510*/  FFMA.FTZ R125, R66, R9.reuse, -R47.reuse ;  /* 0x00000009427d7223 */ /* 0x180fe2000001082f */
[-CC-:B------:R-:W-:Y:S01]  /*8520*/  FFMA.FTZ R42, R68, R9.reuse, -R47.reuse ;  /* 0x00000009442a7223 */ /* 0x180fe2000001082f */
[-C--:B------:R-:W-:Y:S01]  /*8530*/  FFMA.FTZ R127, R70, R9.reuse, -R47 ;  /* 0x00000009467f7223 */ /* 0x080fe2000001082f */
[-C--:B------:R-:W-:Y:S01]  /*8540*/  FFMA.FTZ R21, R51, R9.reuse, -R61 ;  /* 0x0000000933157223 */ /* 0x080fe2000001083d */
[----:B------:R-:W3:Y:S01]  /*8550*/  MUFU.EX2 R86, R86 ;  /* 0x0000005600567308 */ /* 0x000ee20000000800 */
        /* <DEDUP_REMOVED lines=11> */
[----:B------:R-:W-:-:S04]  /*8610*/  FFMA.FTZ R47, R80, R9, -R47 ;  /* 0x00000009502f7223 */ /* 0x000fc8000001082f */
[----:B------:R-:W0:Y:S01]  /*8620*/  MUFU.EX2 R15, R15 ;  /* 0x0000000f000f7308 */ /* 0x000e220000000800 */
[----:B---3--:R-:W-:-:S07]  /*8630*/  FADD.FTZ R0, R86, R11 ;  /* 0x0000000b56007221 */ /* 0x008fce0000010000 */
[----:B------:R-:W3:Y:S01]  /*8640*/  MUFU.EX2 R145, R145 ;  /* 0x0000009100917308 */ /* 0x000ee20000000800 */
[----:B-1----:R-:W-:-:S07]  /*8650*/  FADD.FTZ R2, R18, R49 ;  /* 0x0000003112027221 */ /* 0x002fce0000010000 */
[----:B------:R-:W1:Y:S01]  /*8660*/  MUFU.EX2 R84, R84 ;  /* 0x0000005400547308 */ /* 0x000e620000000800 */
[----:B0-----:R-:W-:-:S07]  /*8670*/  FADD.FTZ R11, R15, R0 ;  /* 0x000000000f0b7221 */ /* 0x001fce0000010000 */
        /* <DEDUP_REMOVED lines=105> */
[----:B-1----:R-:W-:Y:S01]  /*8d10*/  FADD.FTZ R11, R78, R11 ;  /* 0x0000000b4e0b7221 */ /* 0x002fe20000010000 */
[----:B0-----:R-:W-:-:S03]  /*8d20*/  FADD.FTZ R2, R45, R2 ;  /* 0x000000022d027221 */ /* 0x001fc60000010000 */
[----:B---3--:R-:W-:Y:S01]  /*8d30*/  FADD.FTZ R0, R47, R11 ;  /* 0x0000000b2f007221 */ /* 0x008fe20000010000 */
[----:B------:R-:W-:Y:S06]  /*8d40*/  @!P0 BRA `(.L_x_2193) ;  /* 0x0000000000048947 */ /* 0x000fec0003800000 */
[----:B------:R-:W-:Y:S01]  /*8d50*/  BPT.TRAP 0x1 ;  /* 0x000000040000795c */ /* 0x000fe20000300000 */
.L_x_2193:
[----:B------:R-:W-:Y:S01]  /*8d60*/  ULEA UR6, UR6, UR42, 0x3 ;  /* 0x0000002a06067291 */ /* 0x000fe2000f8e183f */
[----:B------:R-:W-:Y:S01]  /*8d70*/  F2FP.F16.F32.PACK_AB R149, R149, R140 ;  /* 0x0000008c9595723e */ /* 0x000fe200000000ff */
[----:B------:R-:W-:Y:S01]  /*8d80*/  UISETP.GT.AND UP0, UPT, UR27, UR41, UPT ;  /* 0x000000291b00728c */ /* 0x000fe2000bf04270 */
[----:B------:R-:W-:Y:S01]  /*8d90*/  F2FP.F16.F32.PACK_AB R142, R37, R6 ;  /* 0x00000006258e723e */ /* 0x000fe200000000ff */
        /* <DEDUP_REMOVED lines=73> */
.L_x_2183:
[----:B------:R-:W-:Y:S06]  /*9230*/  BAR.ARV 0x8, 0x200 ;  /* 0x0208000000007b1d */ /* 0x000fec0000002000 */
[----:B------:R-:W-:Y:S05]  /*9240*/  @!P0 BRA `(.L_x_2195) ;  /* 0x0000000000048947 */ /* 0x000fea0003800000 */
[----:B------:R-:W-:Y:S01]  /*9250*/  BPT.TRAP 0x1 ;  /* 0x000000040000795c */ /* 0x000fe20000300000 */
.L_x_2195:
[----:B------:R-:W-:Y:S01]  /*9260*/  ULEA UR7, UR4, UR42, 0x3 ;  /* 0x0000002a04077291 */ /* 0x000fe2000f8e183f */
[----:B------:R-:W-:-:S04]  /*9270*/  MOV R3, UR5 ;  /* 0x0000000500037c02 */ /* 0x000fc80008000f00 */
[----:B------:R-:W-:-:S04]  /*9280*/  SHF.L.U32 R3, R3, 0x1f, RZ ;  /* 0x0000001f03037819 */ /* 0x000fc800000006ff */
[----:B------:R0:W1:Y:S01]  /*9290*/  SYNCS.PHASECHK.TRANS64.TRYWAIT P1, [UR7+0x16850], R3 ;  /* 0x01685003ff0075a7 */ /* 0x0000620008020147 */
[----:B------:R-:W-:Y:S05]  /*92a0*/  @!P0 BRA `(.L_x_2196) ;  /* 0x0000000000048947 */ /* 0x000fea0003800000 */
[----:B------:R-:W-:Y:S01]  /*92b0*/  BPT.TRAP 0x1 ;  /* 0x000000040000795c */ /* 0x000fe20000300000 */
.L_x_2196:
[----:B-1----:R-:W-:Y:S05]  /*92c0*/  @P1 BRA `(.L_x_2197) ;  /* 0x0000000000081947 */ /* 0x002fea0003800000 */
[----:B------:R-:W1:Y:S02]  /*92d0*/  SYNCS.PHASECHK.TRANS64.TRYWAIT P1, [UR7+0x16850], R3 ;  /* 0x01685003ff0075a7 */ /* 0x000e640008020147 */
[----:B-1----:R-:W-:Y:S05]  /*92e0*/  @!P1 BRA `(.L_x_2198) ;  /* 0x00000058003c9947 */ /* 0x002fea0003800000 */
.L_x_2197:
[----:B------:R-:W-:Y:S01]  /*92f0*/  UIADD3 UR42, UR42, 0x400, URZ ;  /* 0x000004002a2a7890 */ /* 0x000fe2000fffe03f */
[----:B------:R-:W-:Y:S01]  /*9300*/  WARPGROUP.ARRIVE ;  /* 0x00000000000079c5 */ /* 0x000fe20000000000 */
[----:B------:R-:W-:Y:S01]  /*9310*/  UMOV UR11, 0x40000040 ;  /* 0x40000040000b7882 */ /* 0x000fe20000000000 */
[----:B01----:R-:W0:Y:S01]  /*9320*/  SHFL.BFLY PT, R3, R2, 0x2, 0x1f ;  /* 0x0c401f0002037f89 */ /* 0x003e2200000e0000 */
[----:B------:R-:W-:-:S03]  /*9330*/  USHF.R.U32.HI UR42, URZ, 0x4, UR42 ;  /* 0x000000043f2a7899 */ /* 0x000fc6000801162a */
        /* <DEDUP_REMOVED lines=12> */
[----:B------:R-:W0:Y:S01]  /*9400*/  SHFL.BFLY PT, R4, R3, 0x1, 0x1f ;  /* 0x0c201f0003047f89 */ /* 0x000e2200000e0000 */
[----:B------:R-:W-:-:S03]  /*9410*/  IMAD.MOV.U32 R0, RZ, RZ, -0x800000 ;  /* 0xff800000ff007424 */ /* 0x000fc600078e00ff */
[----:B------:R-:W1:Y:S01]  /*9420*/  SHFL.BFLY PT, R6, R5, 0x1, 0x1f ;  /* 0x0c201f0005067f89 */ /* 0x000e6200000e0000 */
[----:B0-----:R-:W-:Y:S01]  /*9430*/  FADD.FTZ R8, R3, R4 ;  /* 0x0000000403087221 */ /* 0x001fe20000010000 */
[----:B-1----:R-:W-:-:S04]  /*9440*/  FADD.FTZ R11, R5, R6 ;  /* 0x00000006050b7221 */ /* 0x002fc80000010000 */
[----:B------:R-:W-:Y:S02]  /*9450*/  FSETP.NE.FTZ.AND P1, PT, R8, RZ, PT ;  /* 0x000000ff0800720b */ /* 0x000fe40003f35000 */
[----:B------:R-:W-:Y:S02]  /*9460*/  CS2R R4, SRZ ;  /* 0x0000000000047805 */ /* 0x000fe4000001ff00 */
[----:B------:R-:W-:-:S09]  /*9470*/  FSETP.NE.FTZ.AND P2, PT, R11, RZ, PT ;  /* 0x000000ff0b00720b */ /* 0x000fd20003f55000 */
[----:B------:R-:W0:Y:S01]  /*9480*/  @P1 MUFU.LG2 R6, R8 ;  /* 0x0000000800061308 */ /* 0x000e220000000c00 */
[----:B------:R-:W-:-:S03]  /*9490*/  @P1 FMUL.FTZ R3, R9, 0.69314718246459960938 ;  /* 0x3f31721809031820 */ /* 0x000fc60000410000 */
[----:B------:R-:W-:-:S04]  /*94a0*/  @P2 FMUL.FTZ R14, R9, 0.69314718246459960938 ;  /* 0x3f317218090e2820 */ /* 0x000fc80000410000 */
[----:B--2---:R-:W1:Y:S08]  /*94b0*/  @P2 MUFU.LG2 R7, R11 ;  /* 0x0000000b00072308 */ /* 0x004e700000000c00 */
        /* <DEDUP_REMOVED lines=47> */
.L_x_2199:
        /* <DEDUP_REMOVED lines=36> */
.L_x_2163:
        /* <DEDUP_REMOVED lines=17> */
[----:B------:R-:W-:Y:S01]  /*9b00*/  IADD3 R21, R22, -R5, RZ ;  /* 0x8000000516157210 */ /* 0x000fe20007ffe0ff */
[----:B------:R-:W3:Y:S01]  /*9b10*/  S2UR UR11, SR_CTAID.Y ;  /* 0x00000000000b79c3 */ /* 0x000ee20000002600 */
[----:B------:R-:W-:Y:S01]  /*9b20*/  LOP3.LUT R7, R7, 0xfffffffc, RZ, 0xc0, !PT ;  /* 0xfffffffc07077812 */ /* 0x000fe200078ec0ff */
[----:B------:R-:W-:Y:S01]  /*9b30*/  IMAD.HI R3, R4, 0x55555556, RZ ;  /* 0x5555555604037827 */ /* 0x000fe200078e02ff */
[----:B------:R-:W-:Y:S01]  /*9b40*/  SHF.R.S32.HI R8, RZ, 0x1f, R21 ;  /* 0x0000001fff087819 */ /* 0x000fe20000011415 */
[----:B------:R-:W-:Y:S02]  /*9b50*/  UIADD3 UR6, UR5, UR6, URZ ;  /* 0x0000000605067290 */ /* 0x000fe4000fffe03f */
[----:B------:R-:W-:Y:S01]  /*9b60*/  IMAD.IADD R7, R22, 0x1, -R7 ;  /* 0x0000000116077824 */ /* 0x000fe200078e0a07 */
[----:B------:R-:W-:Y:S01]  /*9b70*/  LEA.HI R23, R8, R21, RZ, 0x2 ;  /* 0x0000001508177211 */ /* 0x000fe200078f10ff */
[----:B------:R-:W3:Y:S01]  /*9b80*/  LDC R19, c[0x0][0xc50] ;  /* 0x00031400ff137b82 */ /* 0x000ee20000000800 */
[----:B------:R-:W-:Y:S01]  /*9b90*/  LEA.HI R3, R3, R3, RZ, 0x1 ;  /* 0x0000000303037211 */ /* 0x000fe200078f08ff */
[----:B------:R-:W-:Y:S01]  /*9ba0*/  ULDC.64 UR8, c[0x0][0xb38] ;  /* 0x0002ce0000087ab9 */ /* 0x000fe20000000a00 */
[--C-:B------:R-:W-:Y:S01]  /*9bb0*/  SHF.R.S32.HI R5, RZ, 0x2, R23.reuse ;  /* 0x00000002ff057819 */ /* 0x100fe20000011417 */
[----:B------:R-:W-:Y:S01]  /*9bc0*/  UIMAD UR7, UR7, UR8, URZ ;  /* 0x00000008070772a4 */ /* 0x000fe2000f8e023f */
[----:B------:R-:W-:-:S03]  /*9bd0*/  SHF.R.S32.HI R6, RZ, 0x1f, R23 ;  /* 0x0000001fff067819 */ /* 0x000fc60000011417 */
[----:B------:R-:W-:Y:S01]  /*9be0*/  BAR.SYNC.DEFER_BLOCKING 0x1, 0x180 ;  /* 0x0046000000007b1d */ /* 0x000fe20000010000 */
[----:B0-----:R-:W-:Y:S01]  /*9bf0*/  ISETP.NE.AND P0, PT, R17, 0x1, PT ;  /* 0x000000011100780c */ /* 0x001fe20003f05270 */
[----:B--2---:R-:W-:Y:S01]  /*9c00*/  USHF.R.S32.HI UR10, URZ, 0x1f, UR12 ;  /* 0x0000001f3f0a7899 */ /* 0x004fe2000801140c */
[----:B------:R-:W-:Y:S02]  /*9c10*/  LEA.HI R6, R6, R5, RZ, 0x3 ;  /* 0x0000000506067211 */ /* 0x000fe400078f18ff */
[----:B------:R-:W-:-:S03]  /*9c20*/  LEA.HI R8, R8, R21, RZ, 0x5 ;  /* 0x0000001508087211 */ /* 0x000fc600078f28ff */
[----:B------:R-:W0:Y:S01]  /*9c30*/  LDC.64 R14, c[0x0][0xb40] ;  /* 0x0002d000ff0e7b82 */ /* 0x000e220000000a00 */
[----:B------:R-:W-:Y:S01]  /*9c40*/  LOP3.LUT R10, R6, 0xfffffff8, RZ, 0xc0, !PT ;  /* 0xfffffff8060a7812 */ /* 0x000fe200078ec0ff */
[----:B------:R-:W-:Y:S01]  /*9c50*/  IMAD R6, R3, -0x3, R4 ;  /* 0xfffffffd03067824 */ /* 0x000fe200078e0204 */
[----:B------:R-:W-:Y:S02]  /*9c60*/  LEA.HI R4, R7, R7, RZ, 0x1 ;  /* 0x0000000707047211 */ /* 0x000fe400078f08ff */
[----:B------:R-:W-:Y:S01]  /*9c70*/  SHF.R.S32.HI R8, RZ, 0x5, R8 ;  /* 0x00000005ff087819 */ /* 0x000fe20000011408 */
[----:B------:R-:W-:Y:S01]  /*9c80*/  IMAD.IADD R3, R5, 0x1, -R10 ;  /* 0x0000000105037824 */ /* 0x000fe200078e0a0a */
[----:B------:R-:W-:Y:S01]  /*9c90*/  LOP3.LUT R4, R4, 0x1ffffffe, RZ, 0xc0, !PT ;  /* 0x1ffffffe04047812 */ /* 0x000fe200078ec0ff */
[----:B------:R-:W2:Y:S01]  /*9ca0*/  LDC.64 R10, c[0x0][0xbd8] ;  /* 0x0002f600ff0a7b82 */ /* 0x000ea20000000a00 */
[----:B------:R-:W-:Y:S02]  /*9cb0*/  IMAD.U32 R5, RZ, RZ, UR5 ;  /* 0x00000005ff057e24 */ /* 0x000fe4000f8e00ff */
[----:B------:R-:W-:Y:S01]  /*9cc0*/  LEA R3, R8, R3, 0x4 ;  /* 0x0000000308037211 */ /* 0x000fe200078e20ff */
[----:B------:R-:W-:-:S02]  /*9cd0*/  IMAD.IADD R12, R7, 0x1, -R4 ;  /* 0x00000001070c7824 */ /* 0x000fc400078e0a04 */
[----:B------:R-:W-:Y:S01]  /*9ce0*/  IMAD.U32 R4, RZ, RZ, UR4 ;  /* 0x00000004ff047e24 */ /* 0x000fe2000f8e00ff */
[----:B------:R-:W-:Y:S01]  /*9cf0*/  LEA R3, R6, R3, 0x6 ;  /* 0x0000000306037211 */ /* 0x000fe200078e30ff */
[----:B------:R-:W4:Y:S01]  /*9d00*/  @P0 LDC R9, c[0x0][0xbec] ;  /* 0x0002fb00ff090b82 */ /* 0x000f220000000800 */
[----:B------:R-:W-:Y:S01]  /*9d10*/  IMAD.U32 R5, RZ, RZ, UR6 ;  /* 0x00000006ff057e24 */ /* 0x000fe2000f8e00ff */
[----:B------:R-:W-:Y:S01]  /*9d20*/  UIMAD.WIDE.U32 UR4, UR36, UR8, URZ ;  /* 0x00000008240472a5 */ /* 0x000fe2000f8e003f */
[----:B---3--:R-:W-:Y:S01]  /*9d30*/  IMAD R19, R19, R18, UR11 ;  /* 0x0000000b13137e24 */ /* 0x008fe2000f8e0212 */
[----:B------:R-:W-:Y:S01]  /*9d40*/  UIMAD UR6, UR36, UR9, UR7 ;  /* 0x00000009240672a4 */ /* 0x000fe2000f8e0207 */
[----:B------:R-:W-:Y:S02]  /*9d50*/  IMAD R6, R12, 0x8, R3 ;  /* 0x000000080c067824 */ /* 0x000fe400078e0203 */
[----:B------:R-:W-:Y:S01]  /*9d60*/  ULDC.64 UR8, c[0x0][0xb28] ;  /* 0x0002ca0000087ab9 */ /* 0x000fe20000000a00 */
[----:B------:R-:W3:Y:S01]  /*9d70*/  @P0 LDC R13, c[0x0][0xbf0] ;  /* 0x0002fc00ff0d0b82 */ /* 0x000ee20000000800 */
[----:B------:R-:W-:-:S02]  /*9d80*/  UIADD3 UR6, UR5, UR6, URZ ;  /* 0x0000000605067290 */ /* 0x000fc4000fffe03f */
[----:B------:R-:W-:Y:S02]  /*9d90*/  IMAD.U32 R7, RZ, RZ, UR5 ;  /* 0x00000005ff077e24 */ /* 0x000fe4000f8e00ff */
[----:B0-----:R-:W-:Y:S02]  /*9da0*/  IMAD R12, R14, UR10, RZ ;  /* 0x0000000a0e0c7c24 */ /* 0x001fe4000f8e02ff */
[----:B-1----:R-:W-:Y:S01]  /*9db0*/  IMAD R3, R16, 0xc0, R3 ;  /* 0x000000c010037824 */ /* 0x002fe200078e0203 */
[----:B------:R-:W-:Y:S01]  /*9dc0*/  MOV R7, UR6 ;  /* 0x0000000600077c02 */ /* 0x000fe20008000f00 */
[----:B------:R-:W0:Y:S01]  /*9dd0*/  @P0 LDC R25, c[0x0][0xbec] ;  /* 0x0002fb00ff190b82 */ /* 0x000e220000000800 */
[C---:B--2---:R-:W-:Y:S01]  /*9de0*/  IMAD R8, R10.reuse, UR10, RZ ;  /* 0x0000000a0a087c24 */ /* 0x044fe2000f8e02ff */
[----:B------:R-:W-:Y:S01]  /*9df0*/  ULDC.64 UR6, c[0x0][0xb48] ;  /* 0x0002d20000067ab9 */ /* 0x000fe20000000a00 */
[----:B------:R-:W-:-:S04]  /*9e00*/  IMAD.WIDE.U32 R4, R10, UR12, R4 ;  /* 0x0000000c0a047c25 */ /* 0x000fc8000f8e0004 */
[----:B------:R-:W-:Y:S01]  /*9e10*/  IMAD R11, R11, UR12, R8 ;  /* 0x0000000c0b0b7c24 */ /* 0x000fe2000f8e0208 */
[----:B------:R-:W1:Y:S01]  /*9e20*/  @P0 LDC R20, c[0x0][0xbf0] ;  /* 0x0002fc00ff140b82 */ /* 0x000e620000000800 */
[----:B------:R-:W-:Y:S02]  /*9e30*/  IMAD R8, R16, 0xc0, R6 ;  /* 0x000000c010087824 */ /* 0x000fe400078e0206 */
[----:B------:R-:W-:Y:S01]  /*9e40*/  IMAD.U32 R6, RZ, RZ, UR4 ;  /* 0x00000004ff067e24 */ /* 0x000fe2000f8e00ff */
[----:B------:R-:W-:Y:S01]  /*9e50*/  ULDC.64 UR4, c[0x0][0xbe0] ;  /* 0x0002f80000047ab9 */ /* 0x000fe20000000a00 */
[----:B----4-:R-:W-:-:S04]  /*9e60*/  @P0 IMAD.HI.U32 R10, R8, R9, RZ ;  /* 0x00000009080a0227 */ /* 0x010fc800078e00ff */
[----:B------:R-:W-:Y:S01]  /*9e70*/  IMAD.MOV.U32 R9, RZ, RZ, R8 ;  /* 0x000000ffff097224 */ /* 0x000fe200078e0008 */
[----:B---3--:R-:W-:Y:S01]  /*9e80*/  @P0 SHF.R.U32.HI R9, RZ, R13, R10 ;  /* 0x0000000dff090219 */ /* 0x008fe2000001160a */
[----:B------:R-:W-:Y:S01]  /*9e90*/  IMAD R13, R15, UR12, R12 ;  /* 0x0000000c0f0d7c24 */ /* 0x000fe2000f8e020c */
[----:B------:R-:W-:Y:S01]  /*9ea0*/  SHF.R.S32.HI R12, RZ, 0x1f, R19 ;  /* 0x0000001fff0c7819 */ /* 0x000fe20000011413 */
[----:B------:R-:W-:-:S04]  /*9eb0*/  IMAD.WIDE.U32 R6, R14, UR12, R6 ;  /* 0x0000000c0e067c25 */ /* 0x000fc8000f8e0006 */
[----:B------:R-:W-:Y:S01]  /*9ec0*/  IMAD.IADD R5, R5, 0x1, R11 ;  /* 0x0000000105057824 */ /* 0x000fe200078e020b */
[----:B------:R-:W-:Y:S01]  /*9ed0*/  MOV R11, R8 ;  /* 0x00000008000b7202 */ /* 0x000fe20000000f00 */
[----:B0-----:R-:W-:-:S04]  /*9ee0*/  @P0 IMAD.HI.U32 R25, R8, R25, RZ ;  /* 0x0000001908190227 */ /* 0x001fc800078e00ff */
[----:B------:R-:W-:Y:S01]  /*9ef0*/  IMAD.IADD R7, R7, 0x1, R13 ;  /* 0x0000000107077824 */ /* 0x000fe200078e020d */
[----:B-1----:R-:W-:Y:S01]  /*9f00*/  @P0 SHF.R.U32.HI R11, RZ, R20, R25 ;  /* 0x00000014ff0b0219 */ /* 0x002fe20000011619 */
[----:B------:R-:W-:Y:S02]  /*9f10*/  IMAD R13, R12, UR6, RZ ;  /* 0x000000060c0d7c24 */ /* 0x000fe4000f8e02ff */
[----:B------:R-:W-:-:S04]  /*9f20*/  IMAD.WIDE.U32 R4, R19, UR4, R4 ;  /* 0x0000000413047c25 */ /* 0x000fc8000f8e0004 */
[----:B------:R-:W-:Y:S01]  /*9f30*/  IMAD R10, R12, UR4, RZ ;  /* 0x000000040c0a7c24 */ /* 0x000fe2000f8e02ff */
[----:B------:R-:W-:Y:S01]  /*9f40*/  IADD3 R4, P0, R9, R4, RZ ;  /* 0x0000000409047210 */ /* 0x000fe20007f1e0ff */
[C---:B------:R-:W-:Y:S01]  /*9f50*/  IMAD R15, R19.reuse, UR7, R13 ;  /* 0x00000007130f7c24 */ /* 0x040fe2000f8e020d */
[--C-:B------:R-:W-:Y:S01]  /*9f60*/  SHF.R.S32.HI R13, RZ, 0x1f, R9.reuse ;  /* 0x0000001fff0d7819 */ /* 0x100fe20000011409 */
[----:B------:R-:W-:Y:S02]  /*9f70*/  IMAD.MOV R9, RZ, RZ, -R9 ;  /* 0x000000ffff097224 */ /* 0x000fe400078e0a09 */
[C---:B------:R-:W-:Y:S01]  /*9f80*/  IMAD R12, R19.reuse, UR5, R10 ;  /* 0x00000005130c7c24 */ /* 0x040fe2000f8e020a */
[----:B------:R-:W-:Y:S01]  /*9f90*/  SHF.R.S32.HI R10, RZ, 0x1f, R11 ;  /* 0x0000001fff0a7819 */ /* 0x000fe2000001140b */
[----:B------:R-:W-:Y:S01]  /*9fa0*/  IMAD.WIDE.U32 R6, R19, UR6, R6 ;  /* 0x0000000613067c25 */ /* 0x000fe2000f8e0006 */
[----:B------:R-:W-:Y:S01]  /*9fb0*/  ULDC.64 UR4, c[0x0][0xb30] ;  /* 0x0002cc0000047ab9 */ /* 0x000fe20000000a00 */
[----:B------:R-:W-:Y:S01]  /*9fc0*/  ULDC.64 UR6, c[0x0][0xbc8] ;  /* 0x0002f20000067ab9 */ /* 0x000fe20000000a00 */
[----:B------:R-:W-:Y:S01]  /*9fd0*/  IADD3.X R5, R13, R5, R12, P0, !PT ;  /* 0x000000050d057210 */ /* 0x000fe200007fe40c */
[----:B------:R-:W-:Y:S01]  /*9fe0*/  IMAD.MOV R14, RZ, RZ, -R11 ;  /* 0x000000ffff0e7224 */ /* 0x000fe200078e0a0b */
[----:B------:R-:W-:Y:S01]  /*9ff0*/  IADD3 R7, R7, R15, RZ ;  /* 0x0000000f07077210 */ /* 0x000fe20007ffe0ff */
[----:B------:R-:W-:-:S02]  /*a000*/  IMAD R9, R17, R9, R8 ;  /* 0x0000000911097224 */ /* 0x000fc400078e0208 */
[----:B------:R-:W-:Y:S02]  /*a010*/  IMAD R10, R10, UR4, RZ ;  /* 0x000000040a0a7c24 */ /* 0x000fe4000f8e02ff */
[----:B------:R-:W-:Y:S01]  /*a020*/  IMAD R13, R17, R14, R8 ;  /* 0x0000000e110d7224 */ /* 0x000fe200078e0208 */
[----:B------:R-:W-:Y:S01]  /*a030*/  SHF.R.S32.HI R8, RZ, 0x1f, R9 ;  /* 0x0000001fff087819 */ /* 0x000fe20000011409 */
[C---:B------:R-:W-:Y:S01]  /*a040*/  IMAD R15, R11.reuse, UR5, R10 ;  /* 0x000000050b0f7c24 */ /* 0x040fe2000f8e020a */
[----:B------:R-:W0:Y:S01]  /*a050*/  S2UR UR5, SR_CgaCtaId ;  /* 0x00000000000579c3 */ /* 0x000e220000008800 */
[----:B------:R-:W-:Y:S01]  /*a060*/  IMAD.WIDE.U32 R6, R11, UR4, R6 ;  /* 0x000000040b067c25 */ /* 0x000fe2000f8e0006 */
[----:B------:R-:W-:Y:S01]  /*a070*/  SHF.R.S32.HI R10, RZ, 0x1f, R13 ;  /* 0x0000001fff0a7819 */ /* 0x000fe2000001140d */
[----:B------:R-:W-:Y:S02]  /*a080*/  UMOV UR4, 0x400 ;  /* 0x0000040000047882 */ /* 0x000fe40000000000 */
[----:B------:R-:W-:-:S02]  /*a090*/  IMAD R8, R8, UR6, RZ ;  /* 0x0000000608087c24 */ /* 0x000fc4000f8e02ff */
        /* <DEDUP_REMOVED lines=16> */
[----:B------:R-:W-:Y:S01]  /*a1a0*/  SHFL.IDX PT, R14, R18, RZ, 0x1c1f ;  /* 0x001c1fff120e7589 */ /* 0x000fe200000e0000 */
[----:B------:R-:W-:Y:S01]  /*a1b0*/  LEA.HI.X R20, R6, UR9, R5, 0x2, P1 ;  /* 0x0000000906147c11 */ /* 0x000fe200088f1405 */
[----:B------:R-:W-:Y:S01]  /*a1c0*/  UIADD3 UR4, UR4, 0x16820, URZ ;  /* 0x0001682004047890 */ /* 0x000fe2000fffe03f */
[----:B------:R-:W-:Y:S01]  /*a1d0*/  LOP3.LUT P0, RZ, R21, 0x3, RZ, 0xc0, !PT ;  /* 0x0000000315ff7812 */ /* 0x000fe2000780c0ff */
[----:B------:R-:W-:Y:S01]  /*a1e0*/  SHFL.IDX PT, R4, R8, RZ, 0x1c1f ;  /* 0x001c1fff08047589 */ /* 0x000fe200000e0000 */
[C---:B------:R-:W-:Y:S01]  /*a1f0*/  IADD3 R17, R3.reuse, 0x8, RZ ;  /* 0x0000000803117810 */ /* 0x040fe20007ffe0ff */
[----:B------:R-:W-:Y:S01]  /*a200*/  UPRMT UR4, URZ, 0x654, UR4 ;  /* 0x000006543f047896 */ /* 0x000fe20008000004 */
[-C--:B------:R-:W-:Y:S01]  /*a210*/  ISETP.GE.OR P1, PT, R3, R16.reuse, P0 ;  /* 0x000000100300720c */ /* 0x080fe20000726670 */
[----:B------:R-:W0:Y:S01]  /*a220*/  SHFL.IDX PT, R5, R9, RZ, 0x1c1f ;  /* 0x001c1fff09057589 */ /* 0x000e2200000e0000 */
[----:B------:R-:W-:-:S02]  /*a230*/  ISETP.GE.OR P0, PT, R17, R16, P0 ;  /* 0x000000101100720c */ /* 0x000fc40000706670 */
[----:B------:R-:W-:Y:S01]  /*a240*/  ISETP.GE.AND P2, PT, R3, R16, PT ;  /* 0x000000100300720c */ /* 0x000fe20003f46270 */
[----:B------:R1:W-:Y:S03]  /*a250*/  SHFL.IDX PT, R6, R8, 0x1, 0x1c1f ;  /* 0x003c1f0008067f89 */ /* 0x0003e600000e0000 */
[----:B------:R-:W-:Y:S01]  /*a260*/  SYNCS.ARRIVE.TRANS64.RED.A1T0 RZ, [UR4], RZ ;  /* 0x000000ffffff79a7 */ /* 0x000fe20008100404 */
[----:B------:R-:W2:Y:S01]  /*a270*/  SHFL.IDX PT, R7, R9, 0x1, 0x1c1f ;  /* 0x003c1f0009077f89 */ /* 0x000ea200000e0000 */
[----:B-1----:R-:W-:-:S03]  /*a280*/  LOP3.LUT R8, R23, 0x7ffffffc, RZ, 0xc0, !PT ;  /* 0x7ffffffc17087812 */ /* 0x002fc600078ec0ff */
[----:B------:R1:W3:Y:S02]  /*a290*/  SHFL.IDX PT, R15, R20, RZ, 0x1c1f ;  /* 0x001c1fff140f7589 */ /* 0x0002e400000e0000 */
[----:B------:R-:W-:-:S04]  /*a2a0*/  IMAD.IADD R8, R21, 0x1, -R8 ;  /* 0x0000000115087824 */ /* 0x000fc800078e0a08 */
[----:B------:R-:W-:Y:S01]  /*a2b0*/  IMAD.SHL.U32 R19, R8, 0x2, RZ ;  /* 0x0000000208137824 */ /* 0x000fe200078e00ff */
[----:B0-----:R1:W-:Y:S04]  /*a2c0*/  @!P1 ST.E desc[UR38][R4.64], R2 ;  /* 0x0000000204009985 */ /* 0x0013e8000c101926 */
[----:B--2---:R1:W-:Y:S01]  /*a2d0*/  @!P0 ST.E desc[UR38][R6.64], R0 ;  /* 0x0000000006008985 */ /* 0x0043e2000c101926 */
[----:B------:R-:W-:Y:S05]  /*a2e0*/  @P2 BRA `(.L_x_2202) ;  /* 0x0000000000b82947 */ /* 0x000fea0003800000 */
[----:B------:R-:W-:Y:S01]  /*a2f0*/  ULDC UR4, c[0x0][0xac8] ;  /* 0x0002b20000047ab9 */ /* 0x000fe20000000800 */
[C---:B-1----:R-:W-:Y:S01]  /*a300*/  VIADD R0, R19.reuse, 0x8 ;  /* 0x0000000813007836 */ /* 0x042fe20000000000 */
[C---:B------:R-:W-:Y:S01]  /*a310*/  ISETP.GE.AND P0, PT, R19.reuse, UR4, PT ;  /* 0x0000000413007c0c */ /* 0x040fe2000bf06270 */
[C---:B------:R-:W-:Y:S01]  /*a320*/  VIADD R5, R19.reuse, 0x18 ;  /* 0x0000001813057836 */ /* 0x040fe20000000000 */
[C---:B------:R-:W-:Y:S01]  /*a330*/  IADD3 R4, R19.reuse, 0x10, RZ ;  /* 0x0000001013047810 */ /* 0x040fe20007ffe0ff */
[C---:B------:R-:W-:Y:S01]  /*a340*/  VIADD R6, R19.reuse, 0x20 ;  /* 0x0000002013067836 */ /* 0x040fe20000000000 */
[C---:B------:R-:W-:Y:S01]  /*a350*/  IADD3 R9, R19.reuse, 0x30, RZ ;  /* 0x0000003013097810 */ /* 0x040fe20007ffe0ff */
[C---:B------:R-:W-:Y:S01]  /*a360*/  VIADD R7, R19.reuse, 0x28 ;  /* 0x0000002813077836 */ /* 0x040fe20000000000 */
[----:B------:R-:W-:Y:S01]  /*a370*/  ISETP.GE.AND P1, PT, R4, UR4, PT ;  /* 0x0000000404007c0c */ /* 0x000fe2000bf26270 */
[----:B------:R-:W-:Y:S01]  /*a380*/  VIADD R11, R19, 0x38 ;  /* 0x00000038130b7836 */ /* 0x000fe20000000000 */
[----:B------:R-:W-:-:S02]  /*a390*/  ISETP.GE.AND P2, PT, R5, UR4, PT ;  /* 0x0000000405007c0c */ /* 0x000fc4000bf46270 */
[----:B------:R-:W-:Y:S02]  /*a3a0*/  ISETP.GE.AND P3, PT, R6, UR4, PT ;  /* 0x0000000406007c0c */ /* 0x000fe4000bf66270 */
[----:B------:R-:W-:Y:S01]  /*a3b0*/  ISETP.GE.AND P4, PT, R7, UR4, PT ;  /* 0x0000000407007c0c */ /* 0x000fe2000bf86270 */
[----:B---3--:R-:W-:Y:S01]  /*a3c0*/  @!P0 IMAD.WIDE R2, R19, 0x4, R14 ;  /* 0x0000000413028825 */ /* 0x008fe200078e020e */
[----:B------:R-:W-:Y:S02]  /*a3d0*/  ISETP.GE.AND P5, PT, R9, UR4, PT ;  /* 0x0000000409007c0c */ /* 0x000fe4000bfa6270 */
[----:B------:R-:W-:Y:S02]  /*a3e0*/  ISETP.GE.AND P6, PT, R11, UR4, PT ;  /* 0x000000040b007c0c */ /* 0x000fe4000bfc6270 */
[----:B------:R0:W-:Y:S01]  /*a3f0*/  @!P0 ST.E.64 desc[UR38][R2.64], R88 ;  /* 0x0000005802008985 */ /* 0x0001e2000c101b26 */
[----:B------:R-:W-:Y:S02]  /*a400*/  ISETP.GE.AND P0, PT, R0, UR4, PT ;  /* 0x0000000400007c0c */ /* 0x000fe4000bf06270 */
[----:B------:R-:W-:-:S02]  /*a410*/  @!P1 LEA.HI R4, R4, R4, RZ, 0x1 ;  /* 0x0000000404049211 */ /* 0x000fc400078f08ff */
[----:B------:R-:W-:Y:S02]  /*a420*/  @!P3 LEA.HI R6, R6, R6, RZ, 0x1 ;  /* 0x000000060606b211 */ /* 0x000fe400078f08ff */
[----:B------:R-:W-:Y:S02]  /*a430*/  @!P4 LEA.HI R8, R7, R7, RZ, 0x1 ;  /* 0x000000070708c211 */ /* 0x000fe400078f08ff */
[----:B------:R-:W-:Y:S02]  /*a440*/  @!P5 LEA.HI R10, R9, R9, RZ, 0x1 ;  /* 0x00000009090ad211 */ /* 0x000fe400078f08ff */
[----:B------:R-:W-:Y:S02]  /*a450*/  @!P6 LEA.HI R12, R11, R11, RZ, 0x1 ;  /* 0x0000000b0b0ce211 */ /* 0x000fe400078f08ff */
[----:B------:R-:W-:Y:S02]  /*a460*/  @!P3 LOP3.LUT R9, R6, 0xfffffffe, RZ, 0xc0, !PT ;  /* 0xfffffffe0609b812 */ /* 0x000fe400078ec0ff */
[----:B------:R-:W-:-:S02]  /*a470*/  @!P0 LEA.HI R0, R0, R0, RZ, 0x1 ;  /* 0x0000000000008211 */ /* 0x000fc400078f08ff */
[----:B0-----:R-:W-:Y:S02]  /*a480*/  @!P2 LEA.HI R2, R5, R5, RZ, 0x1 ;  /* 0x000000050502a211 */ /* 0x001fe400078f08ff */
        /* <DEDUP_REMOVED lines=20> */
.L_x_2202:
[----:B------:R-:W-:Y:S05]  /*a5d0*/  BSYNC B0 ;  /* 0x0000000000007941 */ /* 0x000fea0003800000 */
.L_x_2201:
[----:B------:R-:W-:Y:S01]  /*a5e0*/  ISETP.GE.AND P0, PT, R17, R16, PT ;  /* 0x000000101100720c */ /* 0x000fe20003f06270 */
[----:B0-----:R0:W2:Y:S04]  /*a5f0*/  SHFL.IDX PT, R13, R20, 0x1, 0x1c1f ;  /* 0x003c1f00140d7f89 */ /* 0x0010a800000e0000 */
[----:B------:R0:W4:Y:S08]  /*a600*/  SHFL.IDX PT, R12, R18, 0x1, 0x1c1f ;  /* 0x003c1f00120c7f89 */ /* 0x00013000000e0000 */
[----:B0-----:R-:W-:Y:S05]  /*a610*/  @P0 BRA `(.L_x_2161) ;  /* 0x0000004000d80947 */ /* 0x001fea0003800000 */
[C---:B-1----:R-:W-:Y:S01]  /*a620*/  VIADD R0, R19.reuse, 0x8 ;  /* 0x0000000813007836 */ /* 0x042fe20000000000 */
        /* <DEDUP_REMOVED lines=17> */
[--C-:B--2-4-:R-:W-:Y:S01]  /*a740*/  @!P0 IMAD.WIDE R2, R19, 0x4, R12.reuse ;  /* 0x0000000413028825 */ /* 0x114fe200078e020c */
[----:B------:R-:W-:Y:S02]  /*a750*/  @!P4 LEA.HI R8, R8, R8, RZ, 0x1 ;  /* 0x000000080808c211 */ /* 0x000fe400078f08ff */
[----:B------:R-:W-:Y:S01]  /*a760*/  @!P5 LEA.HI R10, R9, R9, RZ, 0x1 ;  /* 0x00000009090ad211 */ /* 0x000fe200078f08ff */
[----:B------:R-:W-:Y:S01]  /*a770*/  @!P1 IMAD.WIDE R4, R5, 0x4, R12 ;  /* 0x0000000405049825 */ /* 0x000fe200078e020c */
[----:B------:R-:W-:Y:S01]  /*a780*/  @!P6 LEA.HI R14, R11, R11, RZ, 0x1 ;  /* 0x0000000b0b0ee211 */ /* 0x000fe200078f08ff */
[----:B------:R0:W-:Y:S01]  /*a790*/  @!P0 ST.E.64 desc[UR38][R2.64], R90 ;  /* 0x0000005a02008985 */ /* 0x0001e2000c101b26 */
[----:B------:R-:W-:Y:S02]  /*a7a0*/  @!P2 LOP3.LUT R7, R6, 0xfffffffe, RZ, 0xc0, !PT ;  /* 0xfffffffe0607a812 */ /* 0x000fe400078ec0ff */
[----:B------:R-:W-:Y:S01]  /*a7b0*/  @!P3 LOP3.LUT R9, R0, 0xfffffffe, RZ, 0xc0, !PT ;  /* 0xfffffffe0009b812 */ /* 0x000fe200078ec0ff */
[----:B------:R1:W-:Y:S01]  /*a7c0*/  @!P1 ST.E.64 desc[UR38][R4.64], R94 ;  /* 0x0000005e04009985 */ /* 0x0003e2000c101b26 */
[----:B------:R-:W-:-:S02]  /*a7d0*/  @!P4 LOP3.LUT R11, R8, 0xfffffffe, RZ, 0xc0, !PT ;  /* 0xfffffffe080bc812 */ /* 0x000fc400078ec0ff */
[----:B---3--:R-:W-:Y:S02]  /*a7e0*/  @!P5 LOP3.LUT R15, R10, 0xfffffffe, RZ, 0xc0, !PT ;  /* 0xfffffffe0a0fd812 */ /* 0x008fe400078ec0ff */
[----:B------:R-:W-:Y:S02]  /*a7f0*/  @!P6 LOP3.LUT R17, R14, 0xfffffffe, RZ, 0xc0, !PT ;  /* 0xfffffffe0e11e812 */ /* 0x000fe400078ec0ff */
[----:B------:R-:W-:Y:S01]  /*a800*/  IADD3 R19, R19, 0x38, RZ ;  /* 0x0000003813137810 */ /* 0x000fe20007ffe0ff */
[----:B0-----:R-:W-:-:S03]  /*a810*/  @!P2 IMAD.WIDE R2, R7, 0x4, R12 ;  /* 0x000000040702a825 */ /* 0x001fc600078e020c */
[----:B------:R-:W-:Y:S01]  /*a820*/  ISETP.GE.AND P0, PT, R19, UR4, PT ;  /* 0x0000000413007c0c */ /* 0x000fe2000bf06270 */
        /* <DEDUP_REMOVED lines=15> */
.L_x_2200:
        /* <DEDUP_REMOVED lines=21> */
[----:B------:R-:W-:Y:S01]  /*aa70*/  UIADD3 UR6, UR5, UR6, URZ ;  /* 0x0000000605067290 */ /* 0x000fe2000fffe03f */
[----:B------:R-:W-:Y:S01]  /*aa80*/  MOV R2, UR4 ;  /* 0x0000000400027c02 */ /* 0x000fe20008000f00 */
[----:B------:R-:W-:Y:S01]  /*aa90*/  IMAD.U32 R3, RZ, RZ, UR5 ;  /* 0x00000005ff037e24 */ /* 0x000fe2000f8e00ff */
[----:B------:R-:W2:Y:S01]  /*aaa0*/  @P0 LDC R9, c[0x0][0xbec] ;  /* 0x0002fb00ff090b82 */ /* 0x000ea20000000800 */
[----:B------:R-:W-:Y:S02]  /*aab0*/  ULDC.64 UR4, c[0x0][0xbe0] ;  /* 0x0002f80000047ab9 */ /* 0x000fe40000000a00 */
        /* <DEDUP_REMOVED lines=14> */
[C---:B------:R-:W-:Y:S02]  /*aba0*/  IADD3 R7, -R5.reuse, RZ, RZ ;  /* 0x000000ff05077210 */ /* 0x040fe40007ffe1ff */
[----:B------:R-:W-:Y:S01]  /*abb0*/  IADD3 R2, P0, R5, R2, RZ ;  /* 0x0000000205027210 */ /* 0x000fe20007f1e0ff */
        /* <DEDUP_REMOVED lines=17> */
.L_x_2159:
        /* <DEDUP_REMOVED lines=18> */
.L_x_2203:
[----:B------:R-:W-:Y:S01]  /*adf0*/  ULDC UR45, c[0x0][0xc50] ;  /* 0x00031400002d7ab9 */ /* 0x000fe20000000800 */
[----:B------:R-:W-:Y:S01]  /*ae00*/  UMOV UR42, UR6 ;  /* 0x00000006002a7c82 */ /* 0x000fe20008000000 */
[----:B------:R-:W-:-:S11]  /*ae10*/  UISETP.NE.AND UP0, UPT, UR45, 0x1, UPT ;  /* 0x000000012d00788c */ /* 0x000fd6000bf05270 */
[----:B------:R-:W-:Y:S01]  /*ae20*/  @UP0 ULDC UR4, c[0x0][0xc54] ;  /* 0x0003150000040ab9 */ /* 0x000fe20000000800 */
[----:B------:R-:W-:Y:S01]  /*ae30*/  @UP0 ULDC UR7, c[0x0][0xc58] ;  /* 0x0003160000070ab9 */ /* 0x000fe20000000800 */
[----:B------:R-:W-:-:S04]  /*ae40*/  UIMAD.WIDE.U32 UR4, UR6, UR4, URZ ;  /* 0x00000004060472a5 */ /* 0x000fc8000f8e003f */
[----:B------:R-:W-:-:S12]  /*ae50*/  @UP0 USHF.R.U32.HI UR42, URZ, UR7, UR5 ;  /* 0x000000073f2a0299 */ /* 0x000fd80008011605 */
.L_x_2204:
[----:B------:R-:W-:Y:S01]  /*ae60*/  ISETP.GE.AND P0, PT, R24, RZ, PT ;  /* 0x000000ff1800720c */ /* 0x000fe20003f06270 */
[----:B------:R-:W-:Y:S01]  /*ae70*/  UIADD3 UR4, -UR42, URZ, URZ ;  /* 0x0000003f2a047290 */ /* 0x000fe2000fffe13f */
[----:B------:R-:W-:Y:S01]  /*ae80*/  MOV R0, 0x1 ;  /* 0x0000000100007802 */ /* 0x000fe20000000f00 */
[----:B------:R-:W-:Y:S02]  /*ae90*/  IMAD.MOV.U32 R2, RZ, RZ, RZ ;  /* 0x000000ffff027224 */ /* 0x000fe400078e00ff */
[----:B------:R-:W-:Y:S01]  /*aea0*/  UIMAD UR45, UR45, UR4, UR6 ;  /* 0x000000042d2d72a4 */ /* 0x000fe2000f8e0206 */
[----:B------:R-:W-:-:S07]  /*aeb0*/  IMAD.MOV.U32 R10, RZ, RZ, 0x1 ;  /* 0x00000001ff0a7424 */ /* 0x000fce00078e00ff */
[----:B------:R-:W-:Y:S05]  /*aec0*/  @!P0 BRA `(.L_x_2205) ;  /* 0x0000003400ec8947 */ /* 0x000fea0003800000 */
[----:B------:R-:W0:Y:S01]  /*aed0*/  LDC.64 R2, c[0x0][0xa28] ;  /* 0x00028a00ff027b82 */ /* 0x000e220000000a00 */
[----:B------:R-:W-:Y:S01]  /*aee0*/  ULDC UR6, c[0x0][0x448] ;  /* 0x0001120000067ab9 */ /* 0x000fe20000000800 */
[----:B------:R-:W-:Y:S01]  /*aef0*/  ULDC.64 UR4, c[0x0][0x418] ;  /* 0x0001060000047ab9 */ /* 0x000fe20000000a00 */
[----:B------:R-:W-:-:S05]  /*af00*/  IMAD.MOV.U32 R19, RZ, RZ, RZ ;  /* 0x000000ffff137224 */ /* 0x000fca00078e00ff */
[----:B------:R-:W1:Y:S01]  /*af10*/  S2UR UR49, SR_CTAID.X ;  /* 0x00000000003179c3 */ /* 0x000e620000002500 */
[----:B------:R-:W-:Y:S02]  /*af20*/  UISETP.NE.AND UP1, UPT, UR6, 0x1, UPT ;  /* 0x000000010600788c */ /* 0x000fe4000bf25270 */
[----:B------:R-:W-:Y:S01]  /*af30*/  UISETP.NE.U32.AND UP0, UPT, UR4, URZ, UPT ;  /* 0x0000003f0400728c */ /* 0x000fe2000bf05070 */
[----:B------:R-:W-:Y:S02]  /*af40*/  UMOV UR6, 0xc0 ;  /* 0x000000c000067882 */ /* 0x000fe40000000000 */
[----:B------:R-:W-:Y:S01]  /*af50*/  ULDC UR4, c[0x0][0x424] ;  /* 0x0001090000047ab9 */ /* 0x000fe20000000800 */
[----:B------:R-:W-:Y:S01]  /*af60*/  UISETP.NE.AND.EX UP0, UPT, UR5, URZ, UPT, UP0 ;  /* 0x0000003f0500728c */ /* 0x000fe2000bf05300 */
[----:B------:R-:W-:Y:S01]  /*af70*/  ULDC UR7, c[0x0][0x2f0] ;  /* 0x0000bc0000077ab9 */ /* 0x000fe20000000800 */
[----:B------:R-:W-:Y:S02]  /*af80*/  ULDC UR8, c[0x0][0x288] ;  /* 0x0000a20000087ab9 */ /* 0x000fe40000000800 */
[----:B------:R-:W-:Y:S01]  /*af90*/  USEL UR43, UR4, 0x1, UP0 ;  /* 0x00000001042b7887 */ /* 0x000fe20008000000 */
[----:B------:R-:W-:Y:S01]  /*afa0*/  @UP1 ULDC UR5, c[0x0][0x44c] ;  /* 0x0001130000051ab9 */ /* 0x000fe20000000800 */
[----:B0-----:R-:W-:-:S04]  /*afb0*/  ISETP.NE.U32.AND P0, PT, R2, RZ, PT ;  /* 0x000000ff0200720c */ /* 0x001fc80003f05070 */
[----:B------:R-:W-:Y:S01]  /*afc0*/  ISETP.NE.AND.EX P0, PT, R3, RZ, PT, P0 ;  /* 0x000000ff0300720c */ /* 0x000fe20003f05300 */
[----:B-1----:R-:W-:Y:S02]  /*afd0*/  UIMAD UR6, UR49, UR6, 0xbf ;  /* 0x000000bf310674a4 */ /* 0x002fe4000f8e0206 */
[----:B------:R-:W-:Y:S02]  /*afe0*/  UIMAD UR43, UR43, UR7, URZ ;  /* 0x000000072b2b72a4 */ /* 0x000fe4000f8e023f */
[----:B------:R-:W-:Y:S01]  /*aff0*/  UIMAD.WIDE.U32 UR4, UR6, UR5, URZ ;  /* 0x00000005060472a5 */ /* 0x000fe2000f8e003f */
[----:B------:R-:W-:-:S03]  /*b000*/  @UP1 ULDC UR7, c[0x0][0x450] ;  /* 0x0001140000071ab9 */ /* 0x000fc60000000800 */
[----:B------:R-:W-:-:S04]  /*b010*/  @UP1 USHF.R.U32.HI UR6, URZ, UR7, UR5 ;  /* 0x000000073f061299 */ /* 0x000fc80008011605 */
[----:B------:R-:W0:Y:S01]  /*b020*/  @P0 LDC.64 R2, c[0x0][0xa28] ;  /* 0x00028a00ff020b82 */ /* 0x000e220000000a00 */
[----:B------:R-:W-:Y:S02]  /*b030*/  UIADD3 UR5, UR43, 0x80, -UR8 ;  /* 0x000000802b057890 */ /* 0x000fe4000fffe808 */
[----:B------:R-:W-:Y:S02]  /*b040*/  UIADD3 UR4, UR43, 0x7f, URZ ;  /* 0x0000007f2b047890 */ /* 0x000fe4000fffe03f */
[----:B------:R-:W-:Y:S02]  /*b050*/  UIADD3 UR6, UR5, UR6, URZ ;  /* 0x0000000605067290 */ /* 0x000fe4000fffe03f */
[----:B------:R-:W-:Y:S02]  /*b060*/  USHF.R.S32.HI UR5, URZ, 0x1f, UR4 ;  /* 0x0000001f3f057899 */ /* 0x000fe40008011404 */
[----:B------:R-:W-:Y:S02]  /*b070*/  USHF.R.S32.HI UR7, URZ, 0x1f, UR6 ;  /* 0x0000001f3f077899 */ /* 0x000fe40008011406 */
[----:B------:R-:W-:-:S02]  /*b080*/  ULEA.HI UR5, UR5, UR4, URZ, 0x7 ;  /* 0x0000000405057291 */ /* 0x000fc4000f8f383f */
[----:B------:R-:W-:Y:S02]  /*b090*/  ULEA.HI UR7, UR7, UR6, URZ, 0x7 ;  /* 0x0000000607077291 */ /* 0x000fe4000f8f383f */
[----:B------:R-:W-:Y:S02]  /*b0a0*/  USHF.R.S32.HI UR44, URZ, 0x7, UR5 ;  /* 0x000000073f2c7899 */ /* 0x000fe40008011405 */
[----:B------:R-:W-:-:S04]  /*b0b0*/  USHF.R.S32.HI UR46, URZ, 0x7, UR7 ;  /* 0x000000073f2e7899 */ /* 0x000fc80008011407 */
[----:B------:R-:W-:Y:S02]  /*b0c0*/  UISETP.LT.AND UP0, UPT, UR44, UR46, UPT ;  /* 0x0000002e2c00728c */ /* 0x000fe4000bf01270 */
[----:B------:R-:W-:Y:S01]  /*b0d0*/  UP2UR UR50, UPR, URZ, 0x2 ;  /* 0x000000023f327883 */ /* 0x000fe20008000000 */
[----:B0-----:R-:W-:Y:S01]  /*b0e0*/  @P0 IMAD.WIDE R2, R24, 0x4, R2 ;  /* 0x0000000418020825 */ /* 0x001fe200078e0202 */
[----:B------:R-:W-:-:S04]  /*b0f0*/  USEL UR11, UR44, UR46, UP0 ;  /* 0x0000002e2c0b7287 */ /* 0x000fc80008000000 */
[----:B------:R-:W-:Y:S01]  /*b100*/  UISETP.GE.AND UP1, UPT, UR11, 0x1, UPT ;  /* 0x000000010b00788c */ /* 0x000fe2000bf26270 */
[----:B------:R0:W5:Y:S01]  /*b110*/  @P0 LDG.E R19, desc[UR38][R2.64] ;  /* 0x0000002602130981 */ /* 0x000162000c1e1900 */
[----:B------:R-:W-:Y:S02]  /*b120*/  USHF.R.U32.HI UR9, URZ, 0x10, UR45 ;  /* 0x000000103f097899 */ /* 0x000fe4000801162d */
[----:B------:R-:W-:Y:S02]  /*b130*/  ULOP3.LUT UR45, UR45, 0xffff, URZ, 0xc0, !UPT ;  /* 0x0000ffff2d2d7892 */ /* 0x000fe4000f8ec03f */
[----:B------:R-:W-:Y:S01]  /*b140*/  PLOP3.LUT P0, PT, PT, PT, UP1, 0x80, 0x0 ;  /* 0x000000000000781c */ /* 0x000fe20003f0f018 */
[----:B------:R-:W-:Y:S01]  /*b150*/  UISETP.NE.AND UP0, UPT, UR9, URZ, UPT ;  /* 0x0000003f0900728c */ /* 0x000fe2000bf05270 */
[----:B------:R-:W-:-:S10]  /*b160*/  UMOV UR41, URZ ;  /* 0x0000003f00297c82 */ /* 0x000fd40008000000 */
[----:B------:R-:W-:Y:S01]  /*b170*/  @!UP0 ULDC UR9, c[0x0][0x9f0] ;  /* 0x00027c0000098ab9 */ /* 0x000fe20000000800 */
[----:B0-----:R-:W-:Y:S05]  /*b180*/  @!P0 BRA `(.L_x_2206) ;  /* 0x0000000000788947 */ /* 0x001fea0003800000 */
[----:B------:R-:W-:Y:S01]  /*b190*/  IABS R2, UR9 ;  /* 0x0000000900027c13 */ /* 0x000fe20008000000 */
[----:B------:R-:W-:Y:S02]  /*b1a0*/  UIADD3 UR6, UR9, -0x1, UR11 ;  /* 0xffffffff09067890 */ /* 0x000fe4000fffe00b */
[----:B------:R-:W-:Y:S01]  /*b1b0*/  IABS R5, UR9 ;  /* 0x0000000900057c13 */ /* 0x000fe20008000000 */
[----:B------:R-:W-:Y:S01]  /*b1c0*/  UMOV UR4, URZ ;  /* 0x0000003f00047c82 */ /* 0x000fe20008000000 */
[----:B------:R-:W-:Y:S02]  /*b1d0*/  R2UR UR10, R2 ;  /* 0x00000000020a72ca */ /* 0x000fe400000e0000 */
[----:B------:R-:W-:Y:S01]  /*b1e0*/  IABS R4, UR6 ;  /* 0x0000000600047c13 */ /* 0x000fe20008000000 */
[----:B------:R-:W-:-:S03]  /*b1f0*/  ULOP3.LUT UR6, UR6, UR9, URZ, 0x3c, !UPT ;  /* 0x0000000906067292 */ /* 0x000fc6000f8e3c3f */
[----:B------:R-:W-:-:S07]  /*b200*/  R2UR UR8, R4 ;  /* 0x00000000040872ca */ /* 0x000fce00000e0000 */
[----:B------:R-:W0:Y:S08]  /*b210*/  I2F.RP R2, UR10 ;  /* 0x0000000a00027d06 */ /* 0x000e300008209400 */
[----:B0-----:R-:W0:Y:S02]  /*b220*/  MUFU.RCP R2, R2 ;  /* 0x0000000200027308 */ /* 0x001e240000001000 */
[----:B0-----:R-:W-:Y:S01]  /*b230*/  IADD3 R3, R2, 0xffffffe, RZ ;  /* 0x0ffffffe02037810 */ /* 0x001fe20007ffe0ff */
[----:B------:R-:W-:-:S05]  /*b240*/  IMAD.MOV R2, RZ, RZ, -R5 ;  /* 0x000000ffff027224 */ /* 0x000fca00078e0a05 */
        /* <DEDUP_REMOVED lines=18> */
.L_x_2206:
[----:B------:R-:W-:Y:S02]  /*b370*/  UIMAD UR51, UR45, UR41, URZ ;  /* 0x000000292d3372a4 */ /* 0x000fe4000f8e023f */
[----:B------:R-:W-:Y:S02]  /*b380*/  IMAD.U32 R3, RZ, RZ, UR41 ;  /* 0x00000029ff037e24 */ /* 0x000fe4000f8e00ff */
[----:B------:R-:W-:Y:S02]  /*b390*/  IMAD.MOV.U32 R10, RZ, RZ, 0x1 ;  /* 0x00000001ff0a7424 */ /* 0x000fe400078e00ff */
[----:B------:R-:W-:-:S05]  /*b3a0*/  IMAD.U32 R2, RZ, RZ, UR51 ;  /* 0x00000033ff027e24 */ /* 0x000fca000f8e00ff */
[----:B------:R-:W-:-:S04]  /*b3b0*/  VIADDMNMX R2, R2, R3, UR11, PT ;  /* 0x0000000b02027e46 */ /* 0x000fc8000b800103 */
[----:B------:R-:W-:Y:S02]  /*b3c0*/  R2UR UR52, R2 ;  /* 0x00000000023472ca */ /* 0x000fe400000e0000 */
[----:B------:R-:W-:-:S11]  /*b3d0*/  MOV R2, RZ ;  /* 0x000000ff00027202 */ /* 0x000fd60000000f00 */
        /* <DEDUP_REMOVED lines=14> */
[----:B------:R-:W-:Y:S01]  /*b4c0*/  MOV R6, UR6 ;  /* 0x0000000600067c02 */ /* 0x000fe20008000f00 */
[----:B------:R-:W-:Y:S01]  /*b4d0*/  IMAD.U32 R5, RZ, RZ, UR5 ;  /* 0x00000005ff057e24 */ /* 0x000fe2000f8e00ff */
[----:B------:R-:W0:Y:S01]  /*b4e0*/  LDC.64 R2, c[0x4][R2] ;  /* 0x0100000002027b82 */ /* 0x000e220000000a00 */
[----:B------:R-:W-:Y:S01]  /*b4f0*/  ULDC.64 UR4, c[0x4][0x8] ;  /* 0x0100020000047ab9 */ /* 0x000fe20000000a00 */
[----:B------:R-:W-:Y:S01]  /*b500*/  IMAD.U32 R7, RZ, RZ, UR7 ;  /* 0x00000007ff077e24 */ /* 0x000fe2000f8e00ff */
[----:B------:R-:W-:Y:S01]  /*b510*/  MOV R8, 0x70 ;  /* 0x0000007000087802 */ /* 0x000fe20000000f00 */
[----:B------:R-:W-:-:S02]  /*b520*/  IMAD.U32 R10, RZ, RZ, UR4 ;  /* 0x00000004ff0a7e24 */ /* 0x000fc4000f8e00ff */
[----:B------:R-:W-:Y:S02]  /*b530*/  IMAD.U32 R11, RZ, RZ, UR5 ;  /* 0x00000005ff0b7e24 */ /* 0x000fe4000f8e00ff */
[----:B------:R-:W-:Y:S02]  /*b540*/  IMAD.MOV.U32 R12, RZ, RZ, 0x1 ;  /* 0x00000001ff0c7424 */ /* 0x000fe400078e00ff */
[----:B------:R-:W-:-:S07]  /*b550*/  IMAD.MOV.U32 R13, RZ, RZ, RZ ;  /* 0x000000ffff0d7224 */ /* 0x000fce00078e00ff */
[----:B------:R-:W-:-:S07]  /*b560*/  LEPC R20, `(.L_x_2207) ;  /* 0x000000001014794e */ /* 0x000fce0000000000 */
[----:B0----5:R-:W-:Y:S05]  /*b570*/  CALL.ABS.NOINC R2 ;  /* 0x0000000002007343 */ /* 0x021fea0003c00000 */
.L_x_2207:
        /* <DEDUP_REMOVED lines=19> */
[----:B-1---5:R-:W-:Y:S05]  /*b6b0*/  CALL.ABS.NOINC R2 ;  /* 0x0000000002007343 */ /* 0x022fea0003c00000 */
.L_x_2209:
[----:B------:R0:W1:Y:S01]  /*b6c0*/  LDC.64 R2, c[0x4][R16] ;  /* 0x0100000010027b82 */ /* 0x0000620000000a00 */
[----:B------:R-:W-:Y:S01]  /*b6d0*/  ULDC.64 UR4, c[0x4][0x88] ;  /* 0x0100220000047ab9 */ /* 0x000fe20000000a00 */
[----:B------:R-:W-:Y:S01]  /*b6e0*/  ULDC.64 UR6, c[0x4][0x90] ;  /* 0x0100240000067ab9 */ /* 0x000fe20000000a00 */
[----:B------:R-:W-:Y:S01]  /*b6f0*/  MOV R4, UR4 ;  /* 0x0000000400047c02 */ /* 0x000fe20008000f00 */
[----:B------:R-:W-:Y:S01]  /*b700*/  IMAD.U32 R5, RZ, RZ, UR5 ;  /* 0x00000005ff057e24 */ /* 0x000fe2000f8e00ff */
[----:B------:R-:W-:Y:S01]  /*b710*/  ULDC.64 UR4, c[0x4][0x18] ;  /* 0x0100060000047ab9 */ /* 0x000fe20000000a00 */
[----:B------:R-:W-:Y:S01]  /*b720*/  IMAD.U32 R6, RZ, RZ, UR6 ;  /* 0x00000006ff067e24 */ /* 0x000fe2000f8e00ff */
[----:B------:R-:W-:Y:S01]  /*b730*/  MOV R10, UR4 ;  /* 0x00000004000a7c02 */ /* 0x000fe20008000f00 */
[----:B------:R-:W-:Y:S01]  /*b740*/  IMAD.U32 R7, RZ, RZ, UR7 ;  /* 0x00000007ff077e24 */ /* 0x000fe2000f8e00ff */
[----:B------:R-:W-:Y:S01]  /*b750*/  MOV R13, RZ ;  /* 0x000000ff000d7202 */ /* 0x000fe20000000f00 */
[----:B------:R-:W-:-:S02]  /*b760*/  IMAD.U32 R11, RZ, RZ, UR5 ;  /* 0x00000005ff0b7e24 */ /* 0x000fc4000f8e00ff */
[----:B------:R-:W-:Y:S02]  /*b770*/  IMAD.MOV.U32 R8, RZ, RZ, 0x70 ;  /* 0x00000070ff087424 */ /* 0x000fe400078e00ff */
[----:B0-----:R-:W-:-:S07]  /*b780*/  IMAD.MOV.U32 R12, RZ, RZ, 0x1 ;  /* 0x00000001ff0c7424 */ /* 0x001fce00078e00ff */
[----:B------:R-:W-:-:S07]  /*b790*/  LEPC R20, `(.L_x_2208) ;  /* 0x000000001014794e */ /* 0x000fce0000000000 */
[----:B-1----:R-:W-:Y:S05]  /*b7a0*/  CALL.ABS.NOINC R2 ;  /* 0x0000000002007343 */ /* 0x002fea0003c00000 */
.L_x_2208:
        /* <DEDUP_REMOVED lines=8> */
[----:B------:R-:W-:Y:S01]  /*b830*/  IMAD.U32 R0, RZ, RZ, UR52 ;  /* 0x00000034ff007e24 */ /* 0x000fe2000f8e00ff */
[C---:B------:R-:W-:Y:S01]  /*b840*/  LOP3.LUT R9, R22.reuse, 0x7f, RZ, 0xc0, !PT ;  /* 0x0000007f16097812 */ /* 0x040fe200078ec0ff */
[----:B------:R-:W-:Y:S01]  /*b850*/  IMAD.SHL.U32 R23, R22, 0x10, RZ ;  /* 0x0000001016177824 */ /* 0x000fe200078e00ff */
[----:B-1----:R-:W-:Y:S01]  /*b860*/  ISETP.NE.AND P1, PT, R16, 0x1, PT ;  /* 0x000000011000780c */ /* 0x002fe20003f25270 */
[----:B------:R-:W-:Y:S01]  /*b870*/  IMAD.MOV.U32 R6, RZ, RZ, RZ ;  /* 0x000000ffff067224 */ /* 0x000fe200078e00ff */
[----:B------:R-:W-:Y:S02]  /*b880*/  IADD3 R0, R0, -0x1, RZ ;  /* 0xffffffff00007810 */ /* 0x000fe40007ffe0ff */
[----:B------:R-:W-:Y:S02]  /*b890*/  SHF.R.U32.HI R4, RZ, 0x3, R9 ;  /* 0x00000003ff047819 */ /* 0x000fe40000011609 */
[----:B------:R-:W-:-:S03]  /*b8a0*/  LOP3.LUT R23, R23, 0x70, RZ, 0xc0, !PT ;  /* 0x0000007017177812 */ /* 0x000fc600078ec0ff */
[----:B------:R-:W-:-:S04]  /*b8b0*/  IMAD R4, R0, 0x80, R4 ;  /* 0x0000008000047824 */ /* 0x000fc800078e0204 */
[----:B------:R-:W-:Y:S01]  /*b8c0*/  IMAD.IADD R4, R23, 0x1, R4 ;  /* 0x0000000117047824 */ /* 0x000fe200078e0204 */
[----:B0-----:R-:W0:Y:S03]  /*b8d0*/  @P1 LDC R2, c[0x0][0x434] ;  /* 0x00010d00ff021b82 */ /* 0x001e260000000800 */
[C---:B-----5:R-:W-:Y:S01]  /*b8e0*/  IMAD.IADD R7, R4.reuse, 0x1, R19 ;  /* 0x0000000104077824 */ /* 0x060fe200078e0213 */
[----:B------:R-:W-:-:S04]  /*b8f0*/  ISETP.GE.AND P0, PT, R4, UR43, PT ;  /* 0x0000002b04007c0c */ /* 0x000fc8000bf06270 */
[----:B------:R-:W1:Y:S01]  /*b900*/  @P1 LDC R3, c[0x0][0x438] ;  /* 0x00010e00ff031b82 */ /* 0x000e620000000800 */
[----:B------:R-:W-:-:S08]  /*b910*/  MOV R8, R7 ;  /* 0x0000000700087202 */ /* 0x000fd00000000f00 */
[----:B------:R-:W3:Y:S01]  /*b920*/  @!P0 LDC.64 R10, c[0x0][0x428] ;  /* 0x00010a00ff0a8b82 */ /* 0x000ee20000000a00 */
[----:B0-----:R-:W-:-:S07]  /*b930*/  @P1 IMAD.HI.U32 R2, R7, R2, RZ ;  /* 0x0000000207021227 */ /* 0x001fce00078e00ff */
[----:B------:R-:W0:Y:S01]  /*b940*/  @!P0 LDC.64 R4, c[0x0][0x418] ;  /* 0x00010600ff048b82 */ /* 0x000e220000000a00 */
[----:B-1----:R-:W-:-:S04]  /*b950*/  @P1 SHF.R.U32.HI R8, RZ, R3, R2 ;  /* 0x00000003ff081219 */ /* 0x002fc80000011602 */
[----:B------:R-:W-:Y:S02]  /*b960*/  @!P0 SHF.R.S32.HI R3, RZ, 0x1f, R8 ;  /* 0x0000001fff038819 */ /* 0x000fe40000011408 */
[----:B--2---:R-:W-:-:S05]  /*b970*/  SHF.R.S32.HI R29, RZ, 0x1f, R28 ;  /* 0x0000001fff1d7819 */ /* 0x004fca000001141c */
[----:B---3--:R-:W-:-:S04]  /*b980*/  @!P0 IMAD R2, R29, R10, RZ ;  /* 0x0000000a1d028224 */ /* 0x008fc800078e02ff */
[----:B------:R-:W-:Y:S02]  /*b990*/  @!P0 IMAD R11, R28, R11, R2 ;  /* 0x0000000b1c0b8224 */ /* 0x000fe400078e0202 */
[----:B------:R-:W-:-:S04]  /*b9a0*/  @!P0 IMAD.MOV.U32 R2, RZ, RZ, R8 ;  /* 0x000000ffff028224 */ /* 0x000fc800078e0008 */
[----:B------:R-:W-:-:S04]  /*b9b0*/  @!P0 IMAD.WIDE.U32 R2, R28, R10, R2 ;  /* 0x0000000a1c028225 */ /* 0x000fc800078e0002 */
[----:B------:R-:W-:Y:S01]  /*b9c0*/  @!P0 IMAD.IADD R3, R3, 0x1, R11 ;  /* 0x0000000103038824 */ /* 0x000fe200078e020b */
[----:B0-----:R-:W-:-:S04]  /*b9d0*/  @!P0 LEA R4, P1, R2, R4, 0x2 ;  /* 0x0000000402048211 */ /* 0x001fc800078210ff */
[----:B------:R-:W-:-:S05]  /*b9e0*/  @!P0 LEA.HI.X R5, R2, R5, R3, 0x2, P1 ;  /* 0x0000000502058211 */ /* 0x000fca00008f1403 */
[----:B------:R0:W5:Y:S01]  /*b9f0*/  @!P0 LDG.E R6, desc[UR38][R4.64] ;  /* 0x0000002604068981 */ /* 0x000162000c1e1900 */
[----:B------:R-:W-:-:S03]  /*ba00*/  UMOV UR4, 0xffffffff ;  /* 0xffffffff00047882 */ /* 0x000fc60000000000 */
[----:B------:R-:W-:Y:S05]  /*ba10*/  BRA.DIV UR4, `(.L_x_2210) ;  /* 0x0000003204887947 */ /* 0x000fea000b800000 */
.L_x_2250:
[----:B------:R-:W-:Y:S01]  /*ba20*/  ULOP3.LUT UR4, UR40, 0x2, URZ, 0xfc, !UPT ;  /* 0x0000000228047892 */ /* 0x000fe2000f8efc3f */
[----:B------:R-:W-:Y:S01]  /*ba30*/  IMAD.MOV R2, RZ, RZ, -R8 ;  /* 0x000000ffff027224 */ /* 0x000fe200078e0a08 */
[----:B------:R-:W-:Y:S01]  /*ba40*/  MOV R26, R0 ;  /* 0x00000000001a7202 */ /* 0x000fe20000000f00 */
[----:B------:R-:W-:Y:S02]  /*ba50*/  IMAD.U32 R27, RZ, RZ, UR42 ;  /* 0x0000002aff1b7e24 */ /* 0x000fe4000f8e00ff */
[----:B0-----:R-:W-:Y:S01]  /*ba60*/  IMAD.SHL.U32 R4, R22, 0x8, RZ ;  /* 0x0000000816047824 */ /* 0x001fe200078e00ff */
[----:B------:R-:W-:Y:S01]  /*ba70*/  MOV R3, UR4 ;  /* 0x0000000400037c02 */ /* 0x000fe20008000f00 */
[----:B------:R-:W-:Y:S01]  /*ba80*/  IMAD R7, R16, R2, R7 ;  /* 0x0000000210077224 */ /* 0x000fe200078e0207 */
[----:B------:R-:W-:Y:S02]  /*ba90*/  SHF.R.S32.HI R27, RZ, 0x1f, R27 ;  /* 0x0000001fff1b7819 */ /* 0x000fe4000001141b */
[----:B------:R-:W-:-:S02]  /*baa0*/  ISETP.NE.AND P0, PT, R3, 0x3, PT ;  /* 0x000000030300780c */ /* 0x000fc40003f05270 */
[----:B------:R-:W-:-:S11]  /*bab0*/  LOP3.LUT R16, R4, 0x38, RZ, 0xc0, !PT ;  /* 0x0000003804107812 */ /* 0x000fd600078ec0ff */
[----:B------:R-:W-:Y:S05]  /*bac0*/  @!P0 BRA `(.L_x_2211) ;  /* 0x0000000000048947 */ /* 0x000fea0003800000 */
[----:B------:R-:W-:Y:S01]  /*bad0*/  BPT.TRAP 0x1 ;  /* 0x000000040000795c */ /* 0x000fe20000300000 */
.L_x_2211:
[----:B------:R-:W-:Y:S01]  /*bae0*/  IMAD.MOV.U32 R10, RZ, RZ, 0x1 ;  /* 0x00000001ff0a7424 */ /* 0x000fe200078e00ff */
[----:B------:R-:W-:Y:S01]  /*baf0*/  SHF.R.S32.HI R8, RZ, 0x1f, R7 ;  /* 0x0000001fff087819 */ /* 0x000fe20000011407 */
[----:B------:R-:W-:Y:S01]  /*bb00*/  ULDC.64 UR4, c[0x0][0x328] ;  /* 0x0000ca0000047ab9 */ /* 0x000fe20000000a00 */
[----:B------:R-:W-:Y:S02]  /*bb10*/  R2UR UR6, R27 ;  /* 0x000000001b0672ca */ /* 0x000fe400000e0000 */
[----:B------:R-:W-:Y:S01]  /*bb20*/  SHF.L.U32 R10, R10, 0x1f, RZ ;  /* 0x0000001f0a0a7819 */ /* 0x000fe200000006ff */
[----:B------:R-:W-:-:S03]  /*bb30*/  IMAD R2, R8, UR4, RZ ;  /* 0x0000000408027c24 */ /* 0x000fc6000f8e02ff */
[----:B------:R-:W0:Y:S01]  /*bb40*/  SYNCS.PHASECHK.TRANS64.TRYWAIT P0, [UR47+0x16840], R10 ;  /* 0x0168400aff0075a7 */ /* 0x000e22000800016f */
[C---:B------:R-:W-:Y:S02]  /*bb50*/  IMAD R5, R7.reuse, UR5, R2 ;  /* 0x0000000507057c24 */ /* 0x040fe4000f8e0202 */
[----:B------:R-:W-:Y:S01]  /*bb60*/  IMAD.WIDE.U32 R2, R7, UR4, RZ ;  /* 0x0000000407027c25 */ /* 0x000fe2000f8e00ff */
[----:B------:R-:W-:-:S03]  /*bb70*/  ULDC.64 UR4, c[0x0][0x338] ;  /* 0x0000ce0000047ab9 */ /* 0x000fc60000000a00 */
[----:B------:R-:W-:Y:S01]  /*bb80*/  IMAD.IADD R3, R3, 0x1, R5 ;  /* 0x0000000103037824 */ /* 0x000fe200078e0205 */
[----:B-----5:R-:W-:Y:S01]  /*bb90*/  SHF.R.S32.HI R5, RZ, 0x1f, R6 ;  /* 0x0000001fff057819 */ /* 0x020fe20000011406 */
[----:B------:R-:W-:-:S04]  /*bba0*/  IMAD.WIDE.U32 R2, R6, UR4, R2 ;  /* 0x0000000406027c25 */ /* 0x000fc8000f8e0002 */
[----:B------:R-:W-:-:S04]  /*bbb0*/  IMAD R11, R5, UR4, RZ ;  /* 0x00000004050b7c24 */ /* 0x000fc8000f8e02ff */
        /* <DEDUP_REMOVED lines=8> */
[----:B------:R-:W-:Y:S01]  /*bc40*/  VIADD R3, R3, UR4 ;  /* 0x0000000403037c36 */ /* 0x000fe20008000000 */
[----:B------:R-:W-:-:S04]  /*bc50*/  LEA R17, P1, R2, UR6, 0x1 ;  /* 0x0000000602117c11 */ /* 0x000fc8000f8208ff */
[----:B------:R-:W-:Y:S01]  /*bc60*/  LEA.HI.X R18, R2, UR7, R3, 0x1, P1 ;  /* 0x0000000702127c11 */ /* 0x000fe200088f0c03 */
[----:B0-----:R-:W-:Y:S08]  /*bc70*/  @!P0 BRA `(.L_x_2212) ;  /* 0x0000003000108947 */ /* 0x001ff00003800000 */
.L_x_2251:
[----:B------:R-:W-:Y:S01]  /*bc80*/  ULDC.64 UR4, c[0x0][0x300] ;  /* 0x0000c00000047ab9 */ /* 0x000fe20000000a00 */
[----:B------:R-:W-:Y:S01]  /*bc90*/  R2UR UR6, R27 ;  /* 0x000000001b0672ca */ /* 0x000fe200000e0000 */
[----:B------:R-:W-:Y:S01]  /*bca0*/  IMAD R8, R8, UR4, RZ ;  /* 0x0000000408087c24 */ /* 0x000fe2000f8e02ff */
[----:B------:R-:W-:Y:S01]  /*bcb0*/  SHF.R.U32.HI R12, RZ, 0x3, R9 ;  /* 0x00000003ff0c7819 */ /* 0x000fe20000011609 */
[----:B0-----:R-:W-:-:S04]  /*bcc0*/  IMAD.WIDE.U32 R2, R7, UR4, RZ ;  /* 0x0000000407027c25 */ /* 0x001fc8000f8e00ff */
[----:B------:R-:W-:Y:S01]  /*bcd0*/  IMAD R11, R7, UR5, R8 ;  /* 0x00000005070b7c24 */ /* 0x000fe2000f8e0208 */
[----:B------:R-:W-:Y:S01]  /*bce0*/  ULDC.64 UR4, c[0x0][0x310] ;  /* 0x0000c40000047ab9 */ /* 0x000fe20000000a00 */
[----:B------:R-:W-:Y:S02]  /*bcf0*/  IMAD.MOV.U32 R7, RZ, RZ, -0x80 ;  /* 0xffffff80ff077424 */ /* 0x000fe400078e00ff */
[----:B------:R-:W-:Y:S02]  /*bd00*/  IMAD.IADD R3, R3, 0x1, R11 ;  /* 0x0000000103037824 */ /* 0x000fe400078e020b */
[----:B------:R-:W-:Y:S02]  /*bd10*/  IMAD R5, R5, UR4, RZ ;  /* 0x0000000405057c24 */ /* 0x000fe4000f8e02ff */
[----:B------:R-:W-:-:S04]  /*bd20*/  IMAD.WIDE.U32 R2, R6, UR4, R2 ;  /* 0x0000000406027c25 */ /* 0x000fc8000f8e0002 */
[----:B------:R-:W-:Y:S01]  /*bd30*/  IMAD R5, R6, UR5, R5 ;  /* 0x0000000506057c24 */ /* 0x000fe2000f8e0205 */
[----:B------:R-:W-:Y:S01]  /*bd40*/  ULDC.64 UR4, c[0x0][0x308] ;  /* 0x0000c20000047ab9 */ /* 0x000fe20000000a00 */
[----:B------:R-:W-:Y:S02]  /*bd50*/  IMAD R6, R0, R7, UR43 ;  /* 0x0000002b00067e24 */ /* 0x000fe4000f8e0207 */
[----:B------:R-:W-:Y:S01]  /*bd60*/  IMAD.IADD R3, R3, 0x1, R5 ;  /* 0x0000000103037824 */ /* 0x000fe200078e0205 */
[----:B------:R-:W-:Y:S01]  /*bd70*/  MOV R5, UR4 ;  /* 0x0000000400057c02 */ /* 0x000fe20008000f00 */
[----:B------:R-:W-:-:S03]  /*bd80*/  UIMAD UR4, UR6, UR4, URZ ;  /* 0x00000004060472a4 */ /* 0x000fc6000f8e023f */
[----:B------:R-:W-:Y:S01]  /*bd90*/  ULDC.64 UR6, c[0x0][0x2e8] ;  /* 0x0000ba0000067ab9 */ /* 0x000fe20000000a00 */
[----:B------:R-:W-:Y:S02]  /*bda0*/  UIMAD UR4, UR42, UR5, UR4 ;  /* 0x000000052a0472a4 */ /* 0x000fe4000f8e0204 */
[----:B------:R-:W-:Y:S01]  /*bdb0*/  IMAD.WIDE.U32 R2, R5, UR42, R2 ;  /* 0x0000002a05027c25 */ /* 0x000fe2000f8e0002 */
[----:B------:R-:W-:-:S03]  /*bdc0*/  LOP3.LUT R5, R4, 0x1c0, RZ, 0xc0, !PT ;  /* 0x000001c004057812 */ /* 0x000fc600078ec0ff */
[----:B------:R-:W-:Y:S01]  /*bdd0*/  VIADD R3, R3, UR4 ;  /* 0x0000000403037c36 */ /* 0x000fe20008000000 */
[----:B------:R-:W-:Y:S01]  /*bde0*/  ULDC UR4, c[0x0][0x2f4] ;  /* 0x0000bd0000047ab9 */ /* 0x000fe20000000800 */
[----:B------:R-:W-:Y:S02]  /*bdf0*/  LEA R0, P0, R2, UR6, 0x1 ;  /* 0x0000000602007c11 */ /* 0x000fe4000f8008ff */
[----:B------:R-:W-:Y:S01]  /*be00*/  ISETP.GE.AND P3, PT, R16, UR4, PT ;  /* 0x0000000410007c0c */ /* 0x000fe2000bf66270 */
[----:B------:R-:W-:Y:S01]  /*be10*/  UMOV UR4, 0xffffffff ;  /* 0xffffffff00047882 */ /* 0x000fe20000000000 */
[----:B------:R-:W-:Y:S02]  /*be20*/  LOP3.LUT R5, R5, 0x38, R4, 0xf8, !PT ;  /* 0x0000003805057812 */ /* 0x000fe400078ef804 */
[----:B------:R-:W-:Y:S02]  /*be30*/  LEA.HI.X R4, R2, UR7, R3, 0x1, P0 ;  /* 0x0000000702047c11 */ /* 0x000fe400080f0c03 */
[----:B------:R-:W-:-:S02]  /*be40*/  P2R R2, PR, RZ, 0x8 ;  /* 0x00000008ff027803 */ /* 0x000fc40000000000 */
[----:B------:R-:W-:Y:S01]  /*be50*/  LOP3.LUT R3, R5, 0x38, R22, 0x78, !PT ;  /* 0x0000003805037812 */ /* 0x000fe200078e7816 */
[----:B------:R-:W-:Y:S01]  /*be60*/  IMAD.IADD R5, R6, 0x1, -R12 ;  /* 0x0000000106057824 */ /* 0x000fe200078e0a0c */
[----:B------:R-:W-:Y:S01]  /*be70*/  SHF.L.U32 R22, R9, 0x3, RZ ;  /* 0x0000000309167819 */ /* 0x000fe200000006ff */
[----:B------:R0:W-:Y:S03]  /*be80*/  STL [R1], R2 ;  /* 0x0000000201007387 */ /* 0x0001e60000100800 */
[----:B------:R-:W-:Y:S02]  /*be90*/  ISETP.GE.AND P0, PT, R5, 0x1, PT ;  /* 0x000000010500780c */ /* 0x000fe40003f06270 */
[----:B------:R-:W-:Y:S01]  /*bea0*/  LOP3.LUT R22, R3, 0x200, R22, 0xf8, !PT ;  /* 0x0000020003167812 */ /* 0x000fe200078ef816 */
[----:B------:R-:W-:Y:S10]  /*beb0*/  BRA.DIV UR4, `(.L_x_2213) ;  /* 0x0000002e04987947 */ /* 0x000ff4000b800000 */
[----:B------:R-:W1:Y:S01]  /*bec0*/  SHFL.IDX PT, R14, R0, RZ, 0x181f ;  /* 0x00181fff000e7589 */ /* 0x000e6200000e0000 */
[----:B------:R-:W-:-:S03]  /*bed0*/  @P0 LEA R7, R22, UR47, 0x1 ;  /* 0x0000002f16070c11 */ /* 0x000fc6000f8e08ff */
[----:B0-----:R-:W0:Y:S04]  /*bee0*/  SHFL.IDX PT, R2, R4, RZ, 0x181f ;  /* 0x00181fff04027589 */ /* 0x001e2800000e0000 */
[----:B------:R-:W-:Y:S04]  /*bef0*/  SHFL.IDX PT, R8, R4, 0x1, 0x181f ;  /* 0x00381f0004087f89 */ /* 0x000fe800000e0000 */
[----:B------:R-:W-:Y:S04]  /*bf00*/  SHFL.IDX PT, R9, R0, 0x2, 0x181f ;  /* 0x00581f0000097f89 */ /* 0x000fe800000e0000 */
[----:B------:R-:W-:Y:S01]  /*bf10*/  SHFL.IDX PT, R6, R4, 0x2, 0x181f ;  /* 0x00581f0004067f89 */ /* 0x000fe200000e0000 */
[----:B-1----:R-:W-:-:S05]  /*bf20*/  @P0 LEA R14, P1, R16, R14, 0x1 ;  /* 0x0000000e100e0211 */ /* 0x002fca00078208ff */
[----:B0-----:R-:W-:Y:S01]  /*bf30*/  @P0 IMAD.X R3, RZ, RZ, R2, P1 ;  /* 0x000000ffff030224 */ /* 0x001fe200008e0602 */
[C---:B------:R-:W-:Y:S01]  /*bf40*/  ISETP.GE.AND P1, PT, R5.reuse, 0x21, PT ;  /* 0x000000210500780c */ /* 0x040fe20003f26270 */
[----:B------:R-:W-:Y:S02]  /*bf50*/  @P0 IMAD.MOV.U32 R2, RZ, RZ, R14 ;  /* 0x000000ffff020224 */ /* 0x000fe400078e000e */
[----:B------:R-:W0:Y:S04]  /*bf60*/  SHFL.IDX PT, R14, R0, 0x1, 0x181f ;  /* 0x00381f00000e7f89 */ /* 0x000e2800000e0000 */
[----:B------:R1:W-:Y:S01]  /*bf70*/  @P0 LDGSTS.E.BYPASS.LTC128B.128 [R7+0xe400], desc[UR38][R2.64], !P3 ;  /* 0x0e40000002070fae */ /* 0x0003e2000d901d66 */
[----:B------:R-:W-:-:S05]  /*bf80*/  ISETP.GE.AND P0, PT, R5, 0x11, PT ;  /* 0x000000110500780c */ /* 0x000fca0003f06270 */
[C---:B------:R-:W-:Y:S01]  /*bf90*/  @P1 LEA R25, R22.reuse, UR47, 0x1 ;  /* 0x0000002f16191c11 */ /* 0x040fe2000f8e08ff */
[----:B-1----:R-:W-:Y:S07]  /*bfa0*/  SHFL.IDX PT, R7, R4, 0x3, 0x181f ;  /* 0x00781f0004077f89 */ /* 0x002fee00000e0000 */
[----:B------:R-:W-:Y:S02]  /*bfb0*/  @P0 LEA R21, R22, UR47, 0x1 ;  /* 0x0000002f16150c11 */ /* 0x000fe4000f8e08ff */
[----:B0-----:R-:W-:-:S02]  /*bfc0*/  @P0 LEA R2, P2, R16, R14, 0x1 ;  /* 0x0000000e10020211 */ /* 0x001fc400078408ff */
[----:B------:R-:W0:Y:S03]  /*bfd0*/  SHFL.IDX PT, R14, R0, 0x3, 0x181f ;  /* 0x00781f00000e7f89 */ /* 0x000e2600000e0000 */
[----:B------:R-:W-:-:S05]  /*bfe0*/  @P0 IMAD.X R3, RZ, RZ, R8, P2 ;  /* 0x000000ffff030224 */ /* 0x000fca00010e0608 */
[----:B------:R1:W-:Y:S02]  /*bff0*/  @P0 LDGSTS.E.BYPASS.LTC128B.128 [R21+0xec00], desc[UR38][R2.64], !P3 ;  /* 0x0ec0000002150fae */ /* 0x0003e4000d901d66 */
[----:B-1----:R-:W-:Y:S02]  /*c000*/  @P1 LEA R2, P0, R16, R9, 0x1 ;  /* 0x0000000910021211 */ /* 0x002fe400078008ff */
[----:B------:R-:W1:Y:S02]  /*c010*/  SHFL.IDX PT, R9, R0, 0x4, 0x181f ;  /* 0x00981f0000097f89 */ /* 0x000e6400000e0000 */
[----:B------:R-:W-:Y:S02]  /*c020*/  @P1 IADD3.X R3, RZ, R6, RZ, P0, !PT ;  /* 0x00000006ff031210 */ /* 0x000fe400007fe4ff */
        /* <DEDUP_REMOVED lines=8> */
[----:B------:R-:W-:Y:S02]  /*c0b0*/  @P0 IMAD.X R3, RZ, RZ, R7, P2 ;  /* 0x000000ffff030224 */ /* 0x000fe400010e0607 */
[----:B------:R-:W3:Y:S04]  /*c0c0*/  SHFL.IDX PT, R7, R4, 0x5, 0x181f ;  /* 0x00b81f0004077f89 */ /* 0x000ee800000e0000 */
[----:B------:R1:W-:Y:S02]  /*c0d0*/  @P0 LDGSTS.E.BYPASS.LTC128B.128 [R21+0xfc00], desc[UR38][R2.64], !P3 ;  /* 0x0fc0000002150fae */ /* 0x0003e4000d901d66 */
[----:B-1----:R-:W-:-:S02]  /*c0e0*/  @P1 LEA R2, P0, R16, R9, 0x1 ;  /* 0x0000000910021211 */ /* 0x002fc400078008ff */
[----:B------:R-:W1:Y:S03]  /*c0f0*/  SHFL.IDX PT, R9, R0, 0x6, 0x181f ;  /* 0x00d81f0000097f89 */ /* 0x000e6600000e0000 */
[----:B--2---:R-:W-:Y:S01]  /*c100*/  @P1 IMAD.X R3, RZ, RZ, R6, P0 ;  /* 0x000000ffff031224 */ /* 0x004fe200000e0606 */
[C---:B------:R-:W-:Y:S01]  /*c110*/  ISETP.GE.AND P0, PT, R5.reuse, 0x51, PT ;  /* 0x000000510500780c */ /* 0x040fe20003f06270 */
[----:B------:R-:W2:Y:S04]  /*c120*/  SHFL.IDX PT, R6, R4, 0x6, 0x181f ;  /* 0x00d81f0004067f89 */ /* 0x000ea800000e0000 */
[----:B------:R0:W-:Y:S01]  /*c130*/  @P1 LDGSTS.E.BYPASS.LTC128B.128 [R25+0x10400], desc[UR38][R2.64], !P3 ;  /* 0x1040000002191fae */ /* 0x0001e2000d901d66 */
[----:B------:R-:W-:-:S03]  /*c140*/  ISETP.GE.AND P1, PT, R5, 0x61, PT ;  /* 0x000000610500780c */ /* 0x000fc60003f26270 */
[----:B------:R-:W4:Y:S04]  /*c150*/  SHFL.IDX PT, R4, R4, 0x7, 0x181f ;  /* 0x00f81f0004047f89 */ /* 0x000f2800000e0000 */
[----:B0-----:R-:W-:Y:S02]  /*c160*/  @P0 LEA R2, P2, R16, R14, 0x1 ;  /* 0x0000000e10020211 */ /* 0x001fe400078408ff */
[----:B------:R0:W0:Y:S03]  /*c170*/  SHFL.IDX PT, R14, R0, 0x7, 0x181f ;  /* 0x00f81f00000e7f89 */ /* 0x00002600000e0000 */
[----:B---3--:R-:W-:Y:S01]  /*c180*/  @P0 IMAD.X R3, RZ, RZ, R7, P2 ;  /* 0x000000ffff030224 */ /* 0x008fe200010e0607 */
[----:B------:R-:W-:-:S05]  /*c190*/  @P0 LEA R7, R22, UR47, 0x1 ;  /* 0x0000002f16070c11 */ /* 0x000fca000f8e08ff */
[----:B------:R1:W-:Y:S02]  /*c1a0*/  @P0 LDGSTS.E.BYPASS.LTC128B.128 [R7+0x10c00], desc[UR38][R2.64], !P3 ;  /* 0x10c0000002070fae */ /* 0x0003e4000d901d66 */
[----:B-1----:R-:W-:Y:S02]  /*c1b0*/  @P1 LEA R2, P0, R16, R9, 0x1 ;  /* 0x0000000910021211 */ /* 0x002fe400078008ff */
[----:B------:R-:W-:Y:S02]  /*c1c0*/  @P1 LEA R9, R22, UR47, 0x1 ;  /* 0x0000002f16091c11 */ /* 0x000fe4000f8e08ff */
[----:B--2---:R-:W-:-:S05]  /*c1d0*/  @P1 IADD3.X R3, RZ, R6, RZ, P0, !PT ;  /* 0x00000006ff031210 */ /* 0x004fca00007fe4ff */
[----:B0---4-:R1:W-:Y:S04]  /*c1e0*/  @P1 LDGSTS.E.BYPASS.LTC128B.128 [R9+0x11400], desc[UR38][R2.64], !P3 ;  /* 0x1140000002091fae */ /* 0x0113e8000d901d66 */
.L_x_2269:
        /* <DEDUP_REMOVED lines=17> */
.L_x_2214:
        /* <DEDUP_REMOVED lines=23> */
[----:B------:R-:W-:Y:S02]  /*c470*/  IMAD.U32 R7, RZ, RZ, UR9 ;  /* 0x00000009ff077e24 */ /* 0x000fe4000f8e00ff */
[----:B------:R-:W-:-:S02]  /*c480*/  IMAD.U32 R10, RZ, RZ, UR4 ;  /* 0x00000004ff0a7e24 */ /* 0x000fc4000f8e00ff */
[----:B------:R-:W-:Y:S02]  /*c490*/  IMAD.MOV.U32 R8, RZ, RZ, 0x70 ;  /* 0x00000070ff087424 */ /* 0x000fe400078e00ff */
[----:B------:R-:W-:Y:S02]  /*c4a0*/  IMAD.MOV.U32 R12, RZ, RZ, 0x1 ;  /* 0x00000001ff0c7424 */ /* 0x000fe400078e00ff */
[----:B------:R-:W-:-:S07]  /*c4b0*/  IMAD.MOV.U32 R13, RZ, RZ, RZ ;  /* 0x000000ffff0d7224 */ /* 0x000fce00078e00ff */
[----:B------:R-:W-:-:S07]  /*c4c0*/  LEPC R20, `(.L_x_2215) ;  /* 0x000000001014794e */ /* 0x000fce0000000000 */
[----:B0-----:R-:W-:Y:S05]  /*c4d0*/  CALL.ABS.NOINC R2 ;  /* 0x0000000002007343 */ /* 0x001fea0003c00000 */
.L_x_2215:
[----:B------:R-:W-:Y:S01]  /*c4e0*/  IMAD.U32 R4, RZ, RZ, UR36 ;  /* 0x00000024ff047e24 */ /* 0x000fe2000f8e00ff */
[----:B------:R-:W-:Y:S01]  /*c4f0*/  ULDC.64 UR4, c[0x0][0x2e0] ;  /* 0x0000b80000047ab9 */ /* 0x000fe20000000a00 */
[----:B------:R-:W-:Y:S01]  /*c500*/  MOV R3, UR48 ;  /* 0x0000003000037c02 */ /* 0x000fe20008000f00 */
[----:B------:R-:W-:Y:S01]  /*c510*/  IMAD R25, R25, UR4, RZ ;  /* 0x0000000419197c24 */ /* 0x000fe2000f8e02ff */
[----:B------:R-:W-:Y:S01]  /*c520*/  UISETP.NE.AND UP0, UPT, UR50, URZ, UPT ;  /* 0x0000003f3200728c */ /* 0x000fe2000bf05270 */
[----:B------:R-:W-:Y:S01]  /*c530*/  IMAD.MOV.U32 R2, RZ, RZ, R4 ;  /* 0x000000ffff027224 */ /* 0x000fe200078e0004 */
[----:B------:R-:W0:Y:S01]  /*c540*/  LDC R9, c[0x0][0x448] ;  /* 0x00011200ff097b82 */ /* 0x000e220000000800 */
[C---:B------:R-:W-:Y:S02]  /*c550*/  IMAD R25, R24.reuse, UR5, R25 ;  /* 0x0000000518197c24 */ /* 0x040fe4000f8e0219 */
[----:B------:R-:W-:Y:S01]  /*c560*/  IMAD.WIDE.U32 R2, R24, UR4, R2 ;  /* 0x0000000418027c25 */ /* 0x000fe2000f8e0002 */
[----:B------:R-:W-:Y:S01]  /*c570*/  PLOP3.LUT P0, PT, PT, PT, UP0, 0x80, 0x0 ;  /* 0x000000000000781c */ /* 0x000fe20003f0f008 */
[----:B------:R-:W1:Y:S01]  /*c580*/  S2R R24, SR_TID.X ;  /* 0x0000000000187919 */ /* 0x000e620000002100 */
[----:B------:R-:W-:Y:S01]  /*c590*/  PLOP3.LUT P1, PT, PT, PT, UP0, 0x80, 0x0 ;  /* 0x000000000000781c */ /* 0x000fe20003f2f008 */
[----:B------:R-:W-:Y:S01]  /*c5a0*/  IMAD.U32 R5, RZ, RZ, UR37 ;  /* 0x00000025ff057e24 */ /* 0x000fe2000f8e00ff */
[----:B------:R-:W-:Y:S01]  /*c5b0*/  PLOP3.LUT P2, PT, PT, PT, UP0, 0x80, 0x0 ;  /* 0x000000000000781c */ /* 0x000fe20003f4f008 */
[----:B------:R-:W-:Y:S01]  /*c5c0*/  IMAD.U32 R5, RZ, RZ, UR49 ;  /* 0x00000031ff057e24 */ /* 0x000fe2000f8e00ff */
[----:B------:R-:W-:Y:S01]  /*c5d0*/  @UP0 ULDC UR4, c[0x0][0x44c] ;  /* 0x0001130000040ab9 */ /* 0x000fe20000000800 */
[----:B------:R-:W-:Y:S01]  /*c5e0*/  @UP0 ULDC UR5, c[0x0][0x450] ;  /* 0x0001140000050ab9 */ /* 0x000fe20000000800 */
[----:B------:R-:W-:-:S02]  /*c5f0*/  IADD3 R3, R3, R25, RZ ;  /* 0x0000001903037210 */ /* 0x000fc40007ffe0ff */
[----:B-1----:R-:W-:-:S04]  /*c600*/  LOP3.LUT R24, R24, 0x7f, RZ, 0xc0, !PT ;  /* 0x0000007f18187812 */ /* 0x002fc800078ec0ff */
[----:B------:R-:W-:-:S05]  /*c610*/  SHF.R.U32.HI R24, RZ, 0x3, R24 ;  /* 0x00000003ff187819 */ /* 0x000fca0000011618 */
[----:B------:R-:W-:-:S04]  /*c620*/  IMAD.IADD R0, R23, 0x1, R24 ;  /* 0x0000000117007824 */ /* 0x000fc800078e0218 */
[----:B------:R-:W-:-:S04]  /*c630*/  IMAD R4, R5, 0xc0, R0 ;  /* 0x000000c005047824 */ /* 0x000fc800078e0200 */
[C---:B------:R-:W-:Y:S01]  /*c640*/  @P0 IMAD.HI.U32 R0, R4.reuse, UR4, RZ ;  /* 0x0000000404000c27 */ /* 0x040fe2000f8e00ff */
[----:B------:R-:W-:Y:S01]  /*c650*/  PLOP3.LUT P0, PT, PT, PT, UP0, 0x80, 0x0 ;  /* 0x000000000000781c */ /* 0x000fe20003f0f008 */
[----:B------:R-:W-:Y:S02]  /*c660*/  @UP0 ULDC UR4, c[0x0][0x44c] ;  /* 0x0001130000040ab9 */ /* 0x000fe40000000800 */
[----:B------:R-:W-:Y:S01]  /*c670*/  IMAD.MOV.U32 R5, RZ, RZ, R4 ;  /* 0x000000ffff057224 */ /* 0x000fe200078e0004 */
[----:B------:R-:W-:Y:S02]  /*c680*/  @P1 SHF.R.U32.HI R5, RZ, UR5, R0 ;  /* 0x00000005ff051c19 */ /* 0x000fe40008011600 */
[----:B------:R-:W-:-:S03]  /*c690*/  IADD3 R0, R4, 0x80, RZ ;  /* 0x0000008004007810 */ /* 0x000fc60007ffe0ff */
[----:B------:R-:W-:Y:S02]  /*c6a0*/  IMAD.MOV R15, RZ, RZ, -R5 ;  /* 0x000000ffff0f7224 */ /* 0x000fe400078e0a05 */
[----:B------:R-:W-:Y:S01]  /*c6b0*/  @P2 IMAD.HI.U32 R6, R0, UR4, RZ ;  /* 0x0000000400062c27 */ /* 0x000fe2000f8e00ff */
[----:B------:R-:W-:-:S03]  /*c6c0*/  @UP0 ULDC UR4, c[0x0][0x450] ;  /* 0x0001140000040ab9 */ /* 0x000fc60000000800 */
[----:B0-----:R-:W-:Y:S01]  /*c6d0*/  IMAD R15, R9, R15, R4 ;  /* 0x0000000f090f7224 */ /* 0x001fe200078e0204 */
[----:B------:R-:W-:Y:S01]  /*c6e0*/  SHF.R.S32.HI R4, RZ, 0x1f, R5 ;  /* 0x0000001fff047819 */ /* 0x000fe20000011405 */
[----:B------:R-:W-:Y:S01]  /*c6f0*/  IMAD.MOV.U32 R11, RZ, RZ, R0 ;  /* 0x000000ffff0b7224 */ /* 0x000fe200078e0000 */
[----:B------:R-:W-:Y:S01]  /*c700*/  @P0 SHF.R.U32.HI R11, RZ, UR4, R6 ;  /* 0x00000004ff0b0c19 */ /* 0x000fe20008011606 */
[----:B------:R-:W-:Y:S02]  /*c710*/  ULDC.64 UR4, c[0x0][0x2d0] ;  /* 0x0000b40000047ab9 */ /* 0x000fe40000000a00 */
[----:B------:R-:W-:Y:S01]  /*c720*/  IMAD R6, R4, UR4, RZ ;  /* 0x0000000404067c24 */ /* 0x000fe2000f8e02ff */
[--C-:B------:R-:W-:Y:S01]  /*c730*/  SHF.R.S32.HI R4, RZ, 0x1f, R11.reuse ;  /* 0x0000001fff047819 */ /* 0x100fe2000001140b */
[----:B------:R-:W-:Y:S02]  /*c740*/  IMAD.MOV R8, RZ, RZ, -R11 ;  /* 0x000000ffff087224 */ /* 0x000fe400078e0a0b */
[----:B------:R-:W-:-:S02]  /*c750*/  IMAD R13, R5, UR5, R6 ;  /* 0x00000005050d7c24 */ /* 0x000fc4000f8e0206 */
[----:B------:R-:W-:Y:S02]  /*c760*/  IMAD R10, R4, UR4, RZ ;  /* 0x00000004040a7c24 */ /* 0x000fe4000f8e02ff */
[----:B------:R-:W-:-:S04]  /*c770*/  IMAD.WIDE.U32 R6, R11, UR4, R2 ;  /* 0x000000040b067c25 */ /* 0x000fc8000f8e0002 */
[----:B------:R-:W-:Y:S02]  /*c780*/  IMAD R21, R11, UR5, R10 ;  /* 0x000000050b157c24 */ /* 0x000fe4000f8e020a */
[----:B------:R-:W-:Y:S01]  /*c790*/  IMAD R11, R9, R8, R0 ;  /* 0x00000008090b7224 */ /* 0x000fe200078e0200 */
[----:B------:R-:W-:Y:S01]  /*c7a0*/  SHF.R.S32.HI R0, RZ, 0x1f, R15 ;  /* 0x0000001fff007819 */ /* 0x000fe2000001140f */
[----:B------:R-:W-:Y:S01]  /*c7b0*/  IMAD.WIDE.U32 R4, R5, UR4, R2 ;  /* 0x0000000405047c25 */ /* 0x000fe2000f8e0002 */
[----:B------:R-:W-:-:S03]  /*c7c0*/  ULDC.64 UR4, c[0x0][0x2c8] ;  /* 0x0000b20000047ab9 */ /* 0x000fc60000000a00 */
[----:B------:R-:W-:Y:S01]  /*c7d0*/  IMAD R0, R0, UR4, RZ ;  /* 0x0000000400007c24 */ /* 0x000fe2000f8e02ff */
[----:B------:R-:W-:Y:S01]  /*c7e0*/  IADD3 R3, R5, R13, RZ ;  /* 0x0000000d05037210 */ /* 0x000fe20007ffe0ff */
[----:B------:R-:W-:Y:S02]  /*c7f0*/  IMAD.MOV.U32 R2, RZ, RZ, R4 ;  /* 0x000000ffff027224 */ /* 0x000fe400078e0004 */
[C---:B------:R-:W-:Y:S01]  /*c800*/  IMAD R13, R15.reuse, UR5, R0 ;  /* 0x000000050f0d7c24 */ /* 0x040fe2000f8e0200 */
[----:B------:R-:W-:Y:S01]  /*c810*/  SHF.R.S32.HI R0, RZ, 0x1f, R11 ;  /* 0x0000001fff007819 */ /* 0x000fe2000001140b */
[----:B------:R-:W-:-:S04]  /*c820*/  IMAD.WIDE.U32 R4, R15, UR4, R2 ;  /* 0x000000040f047c25 */ /* 0x000fc8000f8e0002 */
[----:B------:R-:W-:Y:S01]  /*c830*/  IMAD.IADD R3, R7, 0x1, R21 ;  /* 0x0000000107037824 */ /* 0x000fe200078e0215 */
[----:B------:R-:W-:Y:S01]  /*c840*/  IADD3 R13, R5, R13, RZ ;  /* 0x0000000d050d7210 */ /* 0x000fe20007ffe0ff */
[----:B------:R-:W-:Y:S02]  /*c850*/  IMAD R0, R0, UR4, RZ ;  /* 0x0000000400007c24 */ /* 0x000fe4000f8e02ff */
[----:B------:R-:W-:Y:S02]  /*c860*/  IMAD.MOV.U32 R2, RZ, RZ, R6 ;  /* 0x000000ffff027224 */ /* 0x000fe400078e0006 */
[C---:B------:R-:W-:Y:S02]  /*c870*/  IMAD R15, R11.reuse, UR5, R0 ;  /* 0x000000050b0f7c24 */ /* 0x040fe4000f8e0200 */
[----:B------:R-:W-:Y:S01]  /*c880*/  IMAD.WIDE.U32 R2, R11, UR4, R2 ;  /* 0x000000040b027c25 */ /* 0x000fe2000f8e0002 */
[----:B------:R-:W-:Y:S02]  /*c890*/  ULDC.64 UR4, c[0x0][0x280] ;  /* 0x0000a00000047ab9 */ /* 0x000fe40000000a00 */
[----:B------:R-:W-:Y:S01]  /*c8a0*/  LEA R7, P0, R4, UR4, 0x1 ;  /* 0x0000000404077c11 */ /* 0x000fe2000f8008ff */
        /* <DEDUP_REMOVED lines=8> */
[----:B------:R-:W0:Y:S01]  /*c930*/  SHFL.IDX PT, R14, R7, RZ, 0x181f ;  /* 0x00181fff070e7589 */ /* 0x000e2200000e0000 */
[----:B------:R-:W-:Y:S01]  /*c940*/  IMAD.U32 R5, RZ, RZ, UR49 ;  /* 0x00000031ff057e24 */ /* 0x000fe2000f8e00ff */
[----:B------:R-:W-:Y:S02]  /*c950*/  ULDC UR4, c[0x0][0x288] ;  /* 0x0000a20000047ab9 */ /* 0x000fe40000000800 */
[----:B------:R-:W1:Y:S01]  /*c960*/  SHFL.IDX PT, R2, R8, RZ, 0x181f ;  /* 0x00181fff08027589 */ /* 0x000e6200000e0000 */
[----:B------:R-:W-:Y:S02]  /*c970*/  IMAD R4, R9, UR4, RZ ;  /* 0x0000000409047c24 */ /* 0x000fe4000f8e02ff */
[----:B------:R-:W-:Y:S01]  /*c980*/  IMAD R5, R5, 0xc0, R24 ;  /* 0x000000c005057824 */ /* 0x000fe200078e0218 */
[----:B------:R-:W2:Y:S03]  /*c990*/  SHFL.IDX PT, R21, R7, 0x1, 0x181f ;  /* 0x00381f0007157f89 */ /* 0x000ea600000e0000 */
[C---:B------:R-:W-:Y:S01]  /*c9a0*/  VIADD R9, R5.reuse, 0x10 ;  /* 0x0000001005097836 */ /* 0x040fe20000000000 */
[C---:B------:R-:W-:Y:S01]  /*c9b0*/  ISETP.GE.AND P1, PT, R5.reuse, R4, PT ;  /* 0x000000040500720c */ /* 0x040fe20003f26270 */
[----:B------:R-:W3:Y:S01]  /*c9c0*/  SHFL.IDX PT, R10, R8, 0x1, 0x181f ;  /* 0x00381f00080a7f89 */ /* 0x000ee200000e0000 */
[----:B------:R-:W-:-:S02]  /*c9d0*/  VIADD R11, R5, 0x20 ;  /* 0x00000020050b7836 */ /* 0x000fc40000000000 */
[----:B------:R-:W-:Y:S02]  /*c9e0*/  ISETP.GE.AND P3, PT, R9, R4, PT ;  /* 0x000000040900720c */ /* 0x000fe40003f66270 */
[----:B------:R-:W-:Y:S07]  /*c9f0*/  SHFL.IDX PT, R9, R8, 0x2, 0x181f ;  /* 0x00581f0008097f89 */ /* 0x000fee00000e0000 */
[----:B0-----:R-:W-:Y:S02]  /*ca00*/  @!P1 LEA R14, P2, R16, R14, 0x1 ;  /* 0x0000000e100e9211 */ /* 0x001fe400078408ff */
[----:B------:R-:W-:-:S03]  /*ca10*/  @!P1 LEA R25, R22, UR47, 0x1 ;  /* 0x0000002f16199c11 */ /* 0x000fc6000f8e08ff */
[----:B-1----:R-:W-:Y:S01]  /*ca20*/  @!P1 IMAD.X R3, RZ, RZ, R2, P2 ;  /* 0x000000ffff039224 */ /* 0x002fe200010e0602 */
[----:B------:R-:W-:Y:S02]  /*ca30*/  @!P1 MOV R2, R14 ;  /* 0x0000000e00029202 */ /* 0x000fe40000000f00 */
[----:B------:R-:W0:Y:S04]  /*ca40*/  SHFL.IDX PT, R14, R7, 0x2, 0x181f ;  /* 0x00581f00070e7f89 */ /* 0x000e2800000e0000 */
[----:B------:R2:W-:Y:S01]  /*ca50*/  @!P1 LDGSTS.E.BYPASS.LTC128B.128 [R25+0x8400], desc[UR38][R2.64], !P0 ;  /* 0x0840000002199fae */ /* 0x0005e2000c101d66 */
[----:B------:R-:W-:Y:S01]  /*ca60*/  ISETP.GE.AND P1, PT, R11, R4, PT ;  /* 0x000000040b00720c */ /* 0x000fe20003f26270 */
[----:B------:R-:W-:Y:S01]  /*ca70*/  VIADD R11, R5, 0x40 ;  /* 0x00000040050b7836 */ /* 0x000fe20000000000 */
[----:B--2---:R-:W-:-:S02]  /*ca80*/  @!P3 LEA R2, P2, R16, R21, 0x1 ;  /* 0x000000151002b211 */ /* 0x004fc400078408ff */
[C---:B------:R-:W-:Y:S01]  /*ca90*/  @!P3 LEA R25, R22.reuse, UR47, 0x1 ;  /* 0x0000002f1619bc11 */ /* 0x040fe2000f8e08ff */
[----:B------:R-:W1:Y:S08]  /*caa0*/  SHFL.IDX PT, R21, R7, 0x3, 0x181f ;  /* 0x00781f0007157f89 */ /* 0x000e7000000e0000 */
[----:B------:R-:W-:Y:S01]  /*cab0*/  @!P1 LEA R20, R22, UR47, 0x1 ;  /* 0x0000002f16149c11 */ /* 0x000fe2000f8e08ff */
[----:B---3--:R-:W-:-:S02]  /*cac0*/  @!P3 IMAD.X R3, RZ, RZ, R10, P2 ;  /* 0x000000ffff03b224 */ /* 0x008fc400010e060a */
[----:B------:R-:W2:Y:S04]  /*cad0*/  SHFL.IDX PT, R10, R8, 0x3, 0x181f ;  /* 0x00781f00080a7f89 */ /* 0x000ea800000e0000 */
[----:B------:R0:W-:Y:S02]  /*cae0*/  @!P3 LDGSTS.E.BYPASS.LTC128B.128 [R25+0x8c00], desc[UR38][R2.64], !P0 ;  /* 0x08c000000219bfae */ /* 0x0001e4000c101d66 */
[----:B0-----:R-:W-:Y:S02]  /*caf0*/  @!P1 LEA R2, P2, R16, R14, 0x1 ;  /* 0x0000000e10029211 */ /* 0x001fe400078408ff */
[----:B------:R-:W0:Y:S02]  /*cb00*/  SHFL.IDX PT, R14, R7, 0x4, 0x181f ;  /* 0x00981f00070e7f89 */ /* 0x000e2400000e0000 */
[----:B------:R-:W-:Y:S01]  /*cb10*/  @!P1 IADD3.X R3, RZ, R9, RZ, P2, !PT ;  /* 0x00000009ff039210 */ /* 0x000fe200017fe4ff */
[----:B------:R-:W-:-:S04]  /*cb20*/  VIADD R9, R5, 0x30 ;  /* 0x0000003005097836 */ /* 0x000fc80000000000 */
[----:B------:R1:W-:Y:S01]  /*cb30*/  @!P1 LDGSTS.E.BYPASS.LTC128B.128 [R20+0x9400], desc[UR38][R2.64], !P0 ;  /* 0x0940000002149fae */ /* 0x0003e2000c101d66 */
[-C--:B------:R-:W-:Y:S02]  /*cb40*/  ISETP.GE.AND P3, PT, R9, R4.reuse, PT ;  /* 0x000000040900720c */ /* 0x080fe40003f66270 */
[----:B------:R-:W-:Y:S01]  /*cb50*/  ISETP.GE.AND P1, PT, R11, R4, PT ;  /* 0x000000040b00720c */ /* 0x000fe20003f26270 */
[----:B------:R-:W3:Y:S01]  /*cb60*/  SHFL.IDX PT, R9, R8, 0x4, 0x181f ;  /* 0x00981f0008097f89 */ /* 0x000ee200000e0000 */
[----:B------:R-:W-:-:S09]  /*cb70*/  VIADD R11, R5, 0x60 ;  /* 0x00000060050b7836 */ /* 0x000fd20000000000 */
[----:B-1----:R-:W-:Y:S02]  /*cb80*/  @!P3 LEA R2, P2, R16, R21, 0x1 ;  /* 0x000000151002b211 */ /* 0x002fe400078408ff */
[C---:B------:R-:W-:Y:S01]  /*cb90*/  @!P3 LEA R25, R22.reuse, UR47, 0x1 ;  /* 0x0000002f1619bc11 */ /* 0x040fe2000f8e08ff */
[----:B------:R-:W1:Y:S01]  /*cba0*/  SHFL.IDX PT, R21, R7, 0x5, 0x181f ;  /* 0x00b81f0007157f89 */ /* 0x000e6200000e0000 */
[----:B------:R-:W-:Y:S01]  /*cbb0*/  @!P1 LEA R20, R22, UR47, 0x1 ;  /* 0x0000002f16149c11 */ /* 0x000fe2000f8e08ff */
[----:B--2---:R-:W-:Y:S02]  /*cbc0*/  @!P3 IMAD.X R3, RZ, RZ, R10, P2 ;  /* 0x000000ffff03b224 */ /* 0x004fe400010e060a */
[----:B------:R-:W2:Y:S04]  /*cbd0*/  SHFL.IDX PT, R10, R8, 0x5, 0x181f ;  /* 0x00b81f00080a7f89 */ /* 0x000ea800000e0000 */
[----:B------:R0:W-:Y:S02]  /*cbe0*/  @!P3 LDGSTS.E.BYPASS.LTC128B.128 [R25+0x9c00], desc[UR38][R2.64], !P0 ;  /* 0x09c000000219bfae */ /* 0x0001e4000c101d66 */
[----:B0-----:R-:W-:-:S02]  /*cbf0*/  @!P1 LEA R2, P2, R16, R14, 0x1 ;  /* 0x0000000e10029211 */ /* 0x001fc400078408ff */
[----:B------:R-:W0:Y:S02]  /*cc00*/  SHFL.IDX PT, R14, R7, 0x6, 0x181f ;  /* 0x00d81f00070e7f89 */ /* 0x000e2400000e0000 */
[----:B---3--:R-:W-:Y:S01]  /*cc10*/  @!P1 IADD3.X R3, RZ, R9, RZ, P2, !PT ;  /* 0x00000009ff039210 */ /* 0x008fe200017fe4ff */
[----:B------:R-:W-:-:S04]  /*cc20*/  VIADD R9, R5, 0x50 ;  /* 0x0000005005097836 */ /* 0x000fc80000000000 */
[----:B------:R1:W-:Y:S01]  /*cc30*/  @!P1 LDGSTS.E.BYPASS.LTC128B.128 [R20+0xa400], desc[UR38][R2.64], !P0 ;  /* 0x0a40000002149fae */ /* 0x0003e2000c101d66 */
[-C--:B------:R-:W-:Y:S02]  /*cc40*/  ISETP.GE.AND P3, PT, R9, R4.reuse, PT ;  /* 0x000000040900720c */ /* 0x080fe40003f66270 */
[----:B------:R-:W-:Y:S01]  /*cc50*/  ISETP.GE.AND P1, PT, R11, R4, PT ;  /* 0x000000040b00720c */ /* 0x000fe20003f26270 */
[----:B------:R-:W3:Y:S01]  /*cc60*/  SHFL.IDX PT, R9, R8, 0x6, 0x181f ;  /* 0x00d81f0008097f89 */ /* 0x000ee200000e0000 */
[----:B------:R-:W-:-:S03]  /*cc70*/  VIADD R11, R5, 0x80 ;  /* 0x00000080050b7836 */ /* 0x000fc60000000000 */
[----:B------:R-:W-:Y:S06]  /*cc80*/  SHFL.IDX PT, R8, R8, 0x7, 0x181f ;  /* 0x00f81f0008087f89 */ /* 0x000fec00000e0000 */
[----:B-1----:R-:W-:Y:S02]  /*cc90*/  @!P3 LEA R2, P2, R16, R21, 0x1 ;  /* 0x000000151002b211 */ /* 0x002fe400078408ff */
        /* <DEDUP_REMOVED lines=11> */
[----:B0-----:R-:W-:Y:S01]  /*cd50*/  VIADD R7, R5, 0x90 ;  /* 0x0000009005077836 */ /* 0x001fe20000000000 */
[----:B------:R-:W-:Y:S01]  /*cd60*/  ISETP.GE.AND P1, PT, R11, R4, PT ;  /* 0x000000040b00720c */ /* 0x000fe20003f26270 */
[----:B------:R-:W0:Y:S01]  /*cd70*/  SHFL.IDX PT, R9, R6, RZ, 0x181f ;  /* 0x00181fff06097589 */ /* 0x000e2200000e0000 */
[----:B------:R-:W-:-:S09]  /*cd80*/  VIADD R11, R5, 0xa0 ;  /* 0x000000a0050b7836 */ /* 0x000fd20000000000 */
[----:B------:R-:W-:Y:S02]  /*cd90*/  @!P3 LEA R25, R22, UR47, 0x1 ;  /* 0x0000002f1619bc11 */ /* 0x000fe4000f8e08ff */
[----:B-1----:R-:W-:Y:S02]  /*cda0*/  @!P3 LEA R2, P2, R16, R14, 0x1 ;  /* 0x0000000e1002b211 */ /* 0x002fe400078408ff */
[----:B------:R-:W-:Y:S03]  /*cdb0*/  SHFL.IDX PT, R14, R0, 0x2, 0x181f ;  /* 0x00581f00000e7f89 */ /* 0x000fe600000e0000 */
[----:B------:R-:W-:Y:S02]  /*cdc0*/  @!P3 IMAD.X R3, RZ, RZ, R8, P2 ;  /* 0x000000ffff03b224 */ /* 0x000fe400010e0608 */
[----:B------:R-:W-:Y:S04]  /*cdd0*/  SHFL.IDX PT, R8, R6, 0x1, 0x181f ;  /* 0x00381f0006087f89 */ /* 0x000fe800000e0000 */
[----:B------:R1:W-:Y:S01]  /*cde0*/  @!P3 LDGSTS.E.BYPASS.LTC128B.128 [R25+0xbc00], desc[UR38][R2.64], !P0 ;  /* 0x0bc000000219bfae */ /* 0x0003e2000c101d66 */
[----:B------:R-:W-:-:S03]  /*cdf0*/  ISETP.GE.AND P3, PT, R7, R4, PT ;  /* 0x000000040700720c */ /* 0x000fc60003f66270 */
[----:B------:R-:W-:Y:S04]  /*ce00*/  SHFL.IDX PT, R7, R6, 0x2, 0x181f ;  /* 0x00581f0006077f89 */ /* 0x000fe800000e0000 */
[----:B------:R-:W-:Y:S01]  /*ce10*/  SHFL.IDX PT, R6, R6, 0x3, 0x181f ;  /* 0x00781f0006067f89 */ /* 0x000fe200000e0000 */
[----:B-1----:R-:W-:Y:S02]  /*ce20*/  @!P1 LEA R2, P2, R16, R21, 0x1 ;  /* 0x0000001510029211 */ /* 0x002fe400078408ff */
[----:B------:R-:W-:Y:S02]  /*ce30*/  @!P1 LEA R21, R22, UR47, 0x1 ;  /* 0x0000002f16159c11 */ /* 0x000fe4000f8e08ff */
[----:B0-----:R-:W-:Y:S02]  /*ce40*/  @!P1 IADD3.X R3, RZ, R9, RZ, P2, !PT ;  /* 0x00000009ff039210 */ /* 0x001fe400017fe4ff */
[----:B------:R-:W0:Y:S04]  /*ce50*/  SHFL.IDX PT, R9, R0, 0x1, 0x181f ;  /* 0x00381f0000097f89 */ /* 0x000e2800000e0000 */
[----:B------:R0:W-:Y:S01]  /*ce60*/  @!P1 LDGSTS.E.BYPASS.LTC128B.128 [R21+0xc400], desc[UR38][R2.64], !P0 ;  /* 0x0c40000002159fae */ /* 0x0001e2000c101d66 */
[----:B------:R-:W-:-:S02]  /*ce70*/  ISETP.GE.AND P1, PT, R11, R4, PT ;  /* 0x000000040b00720c */ /* 0x000fc40003f26270 */
[----:B0-----:R-:W-:Y:S02]  /*ce80*/  @!P3 LEA R2, P2, R16, R9, 0x1 ;  /* 0x000000091002b211 */ /* 0x001fe400078408ff */
[----:B------:R-:W-:-:S03]  /*ce90*/  @!P3 LEA R9, R22, UR47, 0x1 ;  /* 0x0000002f1609bc11 */ /* 0x000fc6000f8e08ff */
[----:B------:R-:W-:-:S05]  /*cea0*/  @!P3 IMAD.X R3, RZ, RZ, R8, P2 ;  /* 0x000000ffff03b224 */ /* 0x000fca00010e0608 */
[----:B------:R0:W-:Y:S02]  /*ceb0*/  @!P3 LDGSTS.E.BYPASS.LTC128B.128 [R9+0xcc00], desc[UR38][R2.64], !P0 ;  /* 0x0cc000000209bfae */ /* 0x0001e4000c101d66 */
[----:B0-----:R-:W-:Y:S02]  /*cec0*/  @!P1 LEA R2, P2, R16, R14, 0x1 ;  /* 0x0000000e10029211 */ /* 0x001fe400078408ff */
[----:B------:R0:W1:Y:S02]  /*ced0*/  SHFL.IDX PT, R14, R0, 0x3, 0x181f ;  /* 0x00781f00000e7f89 */ /* 0x00006400000e0000 */
[----:B------:R-:W-:Y:S02]  /*cee0*/  @!P1 IADD3.X R3, RZ, R7, RZ, P2, !PT ;  /* 0x00000007ff039210 */ /* 0x000fe400017fe4ff */
[----:B------:R-:W-:-:S05]  /*cef0*/  @!P1 LEA R7, R22, UR47, 0x1 ;  /* 0x0000002f16079c11 */ /* 0x000fca000f8e08ff */
[----:B------:R0:W-:Y:S02]  /*cf00*/  @!P1 LDGSTS.E.BYPASS.LTC128B.128 [R7+0xd400], desc[UR38][R2.64], !P0 ;  /* 0x0d40000002079fae */ /* 0x0001e4000c101d66 */
.L_x_2294:
        /* <DEDUP_REMOVED lines=18> */
.L_x_2295:
        /* <DEDUP_REMOVED lines=9> */
[----:B------:R-:W-:Y:S01]  /*d0c0*/  ULOP3.LUT UR5, URZ, UR46, URZ, 0x33, !UPT ;  /* 0x0000002e3f057292 */ /* 0x000fe2000f8e333f */
[----:B------:R-:W-:Y:S01]  /*d0d0*/  IMAD.SHL.U32 R4, R16, 0x2, RZ ;  /* 0x0000000210047824 */ /* 0x000fe200078e00ff */
[----:B------:R-:W-:Y:S01]  /*d0e0*/  UIMAD UR4, UR4, UR41, URZ ;  /* 0x00000029040472a4 */ /* 0x000fe2000f8e023f */
[----:B------:R-:W-:Y:S01]  /*d0f0*/  BSSY B0, `(.L_x_2218) ;  /* 0x00000f8000007945 */ /* 0x000fe20003800000 */
[----:B------:R-:W-:Y:S01]  /*d100*/  MOV R21, 0x1 ;  /* 0x0000000100157802 */ /* 0x000fe20000000f00 */
[----:B------:R-:W-:-:S03]  /*d110*/  IMAD.MOV.U32 R8, RZ, RZ, RZ ;  /* 0x000000ffff087224 */ /* 0x000fc600078e00ff */
[----:B------:R-:W-:Y:S01]  /*d120*/  LOP3.LUT R3, RZ, UR4, RZ, 0x33, !PT ;  /* 0x00000004ff037c12 */ /* 0x000fe2000f8e33ff */
[----:B------:R-:W-:Y:S02]  /*d130*/  ULDC UR4, c[0x0][0x2f4] ;  /* 0x0000bd0000047ab9 */ /* 0x000fe40000000800 */
[----:B------:R-:W-:Y:S02]  /*d140*/  ISETP.GE.AND P1, PT, R16, UR4, PT ;  /* 0x0000000410007c0c */ /* 0x000fe4000bf26270 */
[----:B------:R-:W-:-:S04]  /*d150*/  VIMNMX3 R3, R0, UR5, R3, !PT ;  /* 0x0000000500037c0f */ /* 0x000fc8000f800103 */
[----:B------:R-:W-:Y:S02]  /*d160*/  IADD3 R26, -R3, -0x2, RZ ;  /* 0xfffffffe031a7810 */ /* 0x000fe40007ffe1ff */
[----:B-1----:R-:W-:-:S04]  /*d170*/  LOP3.LUT R2, R2, 0x7f, RZ, 0xc0, !PT ;  /* 0x0000007f02027812 */ /* 0x002fc800078ec0ff */
[----:B------:R-:W-:-:S04]  /*d180*/  SHF.R.U32.HI R2, RZ, 0x3, R2 ;  /* 0x00000003ff027819 */ /* 0x000fc80000011602 */
[----:B------:R-:W-:Y:S02]  /*d190*/  IADD3 R19, R23, R19, R2 ;  /* 0x0000001317137210 */ /* 0x000fe40007ffe002 */
[----:B------:R-:W-:-:S03]  /*d1a0*/  IADD3 R0, -R2, UR43, RZ ;  /* 0x0000002b02007c10 */ /* 0x000fc6000fffe1ff */
[----:B------:R-:W-:Y:S02]  /*d1b0*/  VIADD R2, R19, 0xfffffe80 ;  /* 0xfffffe8013027836 */ /* 0x000fe40000000000 */
[C---:B------:R-:W-:Y:S02]  /*d1c0*/  IMAD R4, R3.reuse, 0x80, R0 ;  /* 0x0000008003047824 */ /* 0x040fe400078e0200 */
[----:B------:R-:W-:Y:S02]  /*d1d0*/  IMAD R0, R3, -0x80, R2 ;  /* 0xffffff8003007824 */ /* 0x000fe400078e0202 */
[----:B------:R-:W-:-:S07]  /*d1e0*/  VIADD R4, R4, 0x100 ;  /* 0x0000010004047836 */ /* 0x000fce0000000000 */
.L_x_2231:
[----:B------:R-:W0:Y:S01]  /*d1f0*/  LDC R2, c[0x0][0x430] ;  /* 0x00010c00ff027b82 */ /* 0x000e220000000800 */
[----:B------:R-:W-:Y:S01]  /*d200*/  MOV R9, R0 ;  /* 0x0000000000097202 */ /* 0x000fe20000000f00 */
[----:B------:R-:W-:Y:S01]  /*d210*/  ULDC.64 UR4, c[0x0][0x428] ;  /* 0x00010a0000047ab9 */ /* 0x000fe20000000a00 */
[----:B0-----:R-:W-:-:S13]  /*d220*/  ISETP.NE.AND P0, PT, R2, 0x1, PT ;  /* 0x000000010200780c */ /* 0x001fda0003f05270 */
[----:B------:R-:W0:Y:S08]  /*d230*/  @P0 LDC R3, c[0x0][0x434] ;  /* 0x00010d00ff030b82 */ /* 0x000e300000000800 */
[----:B------:R-:W1:Y:S01]  /*d240*/  @P0 LDC R5, c[0x0][0x438] ;  /* 0x00010e00ff050b82 */ /* 0x000e620000000800 */
[----:B0-----:R-:W-:-:S05]  /*d250*/  @P0 IMAD.HI.U32 R2, R0, R3, RZ ;  /* 0x0000000300020227 */ /* 0x001fca00078e00ff */
[----:B-1----:R-:W-:Y:S01]  /*d260*/  @P0 SHF.R.U32.HI R9, RZ, R5, R2 ;  /* 0x00000005ff090219 */ /* 0x002fe20000011602 */
[----:B------:R-:W-:-:S03]  /*d270*/  IMAD R5, R29, UR4, RZ ;  /* 0x000000041d057c24 */ /* 0x000fc6000f8e02ff */
[--C-:B------:R-:W-:Y:S01]  /*d280*/  SHF.R.S32.HI R3, RZ, 0x1f, R9.reuse ;  /* 0x0000001fff037819 */ /* 0x100fe20000011409 */
[----:B------:R-:W-:Y:S02]  /*d290*/  IMAD.MOV.U32 R2, RZ, RZ, R9 ;  /* 0x000000ffff027224 */ /* 0x000fe400078e0009 */
[C---:B------:R-:W-:Y:S02]  /*d2a0*/  IMAD R5, R28.reuse, UR5, R5 ;  /* 0x000000051c057c24 */ /* 0x040fe4000f8e0205 */
[----:B------:R-:W-:Y:S01]  /*d2b0*/  IMAD.WIDE.U32 R2, R28, UR4, R2 ;  /* 0x000000041c027c25 */ /* 0x000fe2000f8e0002 */
[----:B------:R-:W-:-:S03]  /*d2c0*/  ULDC.64 UR4, c[0x0][0x418] ;  /* 0x0001060000047ab9 */ /* 0x000fc60000000a00 */
[----:B------:R-:W-:Y:S01]  /*d2d0*/  IMAD.IADD R3, R5, 0x1, R3 ;  /* 0x0000000105037824 */ /* 0x000fe200078e0203 */
[----:B------:R-:W-:-:S04]  /*d2e0*/  LEA R6, P0, R2, UR4, 0x2 ;  /* 0x0000000402067c11 */ /* 0x000fc8000f8010ff */
[----:B------:R-:W-:-:S05]  /*d2f0*/  LEA.HI.X R7, R2, UR5, R3, 0x2, P0 ;  /* 0x0000000502077c11 */ /* 0x000fca00080f1403 */
[----:B------:R-:W2:Y:S01]  /*d300*/  LDG.E R5, desc[UR38][R6.64] ;  /* 0x0000002606057981 */ /* 0x000ea2000c1e1900 */
[----:B------:R-:W-:Y:S01]  /*d310*/  ULOP3.LUT UR6, UR40, 0x2, URZ, 0xfc, !UPT ;  /* 0x0000000228067892 */ /* 0x000fe2000f8efc3f */
[----:B------:R-:W-:-:S04]  /*d320*/  IADD3 R20, R8, 0x1, RZ ;  /* 0x0000000108147810 */ /* 0x000fc80007ffe0ff */
[----:B------:R-:W-:Y:S01]  /*d330*/  ISETP.NE.AND P0, PT, R20, 0x2, PT ;  /* 0x000000021400780c */ /* 0x000fe20003f05270 */
[----:B------:R-:W-:-:S03]  /*d340*/  IMAD.U32 R10, RZ, RZ, UR6 ;  /* 0x00000006ff0a7e24 */ /* 0x000fc6000f8e00ff */
[----:B------:R-:W-:Y:S02]  /*d350*/  SEL R24, RZ, 0x1, P0 ;  /* 0x00000001ff187807 */ /* 0x000fe40000000000 */
[----:B------:R-:W-:Y:S02]  /*d360*/  ISETP.NE.AND P2, PT, R10, 0x3, PT ;  /* 0x000000030a00780c */ /* 0x000fe40003f45270 */
[----:B------:R-:W-:Y:S02]  /*d370*/  SEL R20, R20, RZ, P0 ;  /* 0x000000ff14147207 */ /* 0x000fe40000000000 */
[----:B------:R-:W-:Y:S02]  /*d380*/  LOP3.LUT R24, R21, R24, RZ, 0x3c, !PT ;  /* 0x0000001815187212 */ /* 0x000fe400078e3cff */
[----:B--2---:R-:W-:-:S07]  /*d390*/  SHF.R.S32.HI R25, RZ, 0x1f, R5 ;  /* 0x0000001fff197819 */ /* 0x004fce0000011405 */
[----:B------:R-:W-:Y:S05]  /*d3a0*/  @!P2 BRA `(.L_x_2219) ;  /* 0x000000000004a947 */ /* 0x000fea0003800000 */
[----:B------:R-:W-:Y:S01]  /*d3b0*/  BPT.TRAP 0x1 ;  /* 0x000000040000795c */ /* 0x000fe20000300000 */
.L_x_2219:
[----:B------:R-:W-:Y:S01]  /*d3c0*/  LEA R7, R20, UR47, 0x3 ;  /* 0x0000002f14077c11 */ /* 0x000fe2000f8e18ff */
[----:B------:R-:W-:Y:S01]  /*d3d0*/  BSSY B1, `(.L_x_2220) ;  /* 0x0000004000017945 */ /* 0x000fe20003800000 */
[----:B------:R-:W-:-:S04]  /*d3e0*/  SHF.L.U32 R2, R24, 0x1f, RZ ;  /* 0x0000001f18027819 */ /* 0x000fc800000006ff */
[----:B------:R-:W0:Y:S02]  /*d3f0*/  SYNCS.PHASECHK.TRANS64.TRYWAIT P0, [R7+URZ+0x16840], R2 ;  /* 0x01684002070075a7 */ /* 0x000e24000800017f */
[----:B0-----:R-:W-:Y:S05]  /*d400*/  @!P0 BRA `(.L_x_2221) ;  /* 0x0000003000448947 */ /* 0x001fea0003800000 */
.L_x_2296:
[----:B------:R-:W-:Y:S05]  /*d410*/  BSYNC B1 ;  /* 0x0000000000017941 */ /* 0x000fea0003800000 */
.L_x_2220:
[----:B------:R-:W2:Y:S01]  /*d420*/  LDL R3, [R1] ;  /* 0x0000000001037983 */ /* 0x000ea20000100800 */
[----:B------:R-:W-:Y:S01]  /*d430*/  ULDC UR4, c[0x0][0x430] ;  /* 0x00010c0000047ab9 */ /* 0x000fe20000000800 */
[----:B------:R-:W-:Y:S01]  /*d440*/  R2UR UR6, R27 ;  /* 0x000000001b0672ca */ /* 0x000fe200000e0000 */
[----:B------:R-:W-:-:S06]  /*d450*/  UIADD3 UR4, -UR4, URZ, URZ ;  /* 0x0000003f04047290 */ /* 0x000fcc000fffe13f */
[----:B------:R-:W-:Y:S01]  /*d460*/  IMAD R6, R9, UR4, R0 ;  /* 0x0000000409067c24 */ /* 0x000fe2000f8e0200 */
[----:B------:R-:W-:-:S04]  /*d470*/  ULDC.64 UR4, c[0x0][0x300] ;  /* 0x0000c00000047ab9 */ /* 0x000fc80000000a00 */
[----:B------:R-:W-:Y:S02]  /*d480*/  SHF.R.S32.HI R23, RZ, 0x1f, R6 ;  /* 0x0000001fff177819 */ /* 0x000fe40000011406 */
[----:B--2---:R-:W-:-:S03]  /*d490*/  ISETP.NE.AND P2, PT, R3, RZ, PT ;  /* 0x000000ff0300720c */ /* 0x004fc60003f45270 */
        /* <DEDUP_REMOVED lines=10> */
[----:B------:R-:W-:Y:S01]  /*d540*/  IMAD.U32 R9, RZ, RZ, UR4 ;  /* 0x00000004ff097e24 */ /* 0x000fe2000f8e00ff */
[----:B------:R-:W-:-:S03]  /*d550*/  UIMAD UR4, UR6, UR4, URZ ;  /* 0x00000004060472a4 */ /* 0x000fc6000f8e023f */
[----:B------:R-:W-:Y:S01]  /*d560*/  IMAD.WIDE.U32 R2, R9, UR42, R2 ;  /* 0x0000002a09027c25 */ /* 0x000fe2000f8e0002 */
[----:B------:R-:W-:Y:S01]  /*d570*/  UIMAD UR4, UR42, UR5, UR4 ;  /* 0x000000052a0472a4 */ /* 0x000fe2000f8e0204 */
[----:B------:R-:W-:Y:S02]  /*d580*/  ULDC.64 UR6, c[0x0][0x2e8] ;  /* 0x0000ba0000067ab9 */ /* 0x000fe40000000a00 */
[----:B------:R-:W-:Y:S01]  /*d590*/  IMAD R9, R20, 0x2000, R22 ;  /* 0x0000200014097824 */ /* 0x000fe200078e0216 */
[----:B------:R-:W-:Y:S02]  /*d5a0*/  LEA R10, P0, R2, UR6, 0x1 ;  /* 0x00000006020a7c11 */ /* 0x000fe4000f8008ff */
[----:B------:R-:W-:Y:S01]  /*d5b0*/  IADD3 R19, R3, UR4, RZ ;  /* 0x0000000403137c10 */ /* 0x000fe2000fffe0ff */
[----:B------:R-:W-:-:S03]  /*d5c0*/  UMOV UR4, 0xffffffff ;  /* 0xffffffff00047882 */ /* 0x000fc60000000000 */
        /* <DEDUP_REMOVED lines=41> */
.L_x_2314:
        /* <DEDUP_REMOVED lines=9> */
.L_x_2223:
        /* <DEDUP_REMOVED lines=8> */
[----:B0-----:R-:W-:-:S04]  /*d970*/  MOV R2, UR5 ;  /* 0x0000000500027c02 */ /* 0x001fc80008000f00 */
[----:B------:R-:W-:-:S13]  /*d980*/  ISETP.NE.AND P3, PT, R2, 0x3, PT ;  /* 0x000000030200780c */ /* 0x000fda0003f65270 */
[----:B------:R-:W-:Y:S05]  /*d990*/  @!P3 BRA `(.L_x_2224) ;  /* 0x000000000004b947 */ /* 0x000fea0003800000 */
[----:B------:R-:W-:Y:S01]  /*d9a0*/  BPT.TRAP 0x1 ;  /* 0x000000040000795c */ /* 0x000fe20000300000 */
.L_x_2224:
[----:B------:R0:W-:Y:S01]  /*d9b0*/  SYNCS.ARRIVE.TRANS64.A1T0 RZ, [R7+URZ+0x16830], RZ ;  /* 0x016830ff07ff79a7 */ /* 0x0001e2000810003f */
[----:B------:R-:W-:Y:S05]  /*d9c0*/  @!P3 BRA `(.L_x_2225) ;  /* 0x000000000004b947 */ /* 0x000fea0003800000 */
[----:B------:R-:W-:Y:S01]  /*d9d0*/  BPT.TRAP 0x1 ;  /* 0x000000040000795c */ /* 0x000fe20000300000 */
.L_x_2225:
[----:B------:R-:W-:Y:S01]  /*d9e0*/  SHF.L.U32 R2, R21, 0x1f, RZ ;  /* 0x0000001f15027819 */ /* 0x000fe200000006ff */
[----:B------:R-:W-:Y:S01]  /*d9f0*/  BSSY B1, `(.L_x_2226) ;  /* 0x0000004000017945 */ /* 0x000fe20003800000 */
[----:B0-----:R-:W-:-:S04]  /*da00*/  LEA R7, R8, UR47, 0x3 ;  /* 0x0000002f08077c11 */ /* 0x001fc8000f8e18ff */
[----:B------:R-:W0:Y:S02]  /*da10*/  SYNCS.PHASECHK.TRANS64.TRYWAIT P0, [R7+URZ+0x16860], R2 ;  /* 0x01686002070075a7 */ /* 0x000e24000800017f */
[----:B0-----:R-:W-:Y:S05]  /*da20*/  @!P0 BRA `(.L_x_2227) ;  /* 0x0000003400308947 */ /* 0x001fea0003800000 */
.L_x_2315:
[----:B------:R-:W-:Y:S05]  /*da30*/  BSYNC B1 ;  /* 0x0000000000017941 */ /* 0x000fea0003800000 */
.L_x_2226:
        /* <DEDUP_REMOVED lines=18> */
[----:B------:R-:W0:Y:S02]  /*db60*/  SHFL.IDX PT, R11, R17, 0x3, 0x181f ;  /* 0x00781f00110b7f89 */ /* 0x000e2400000e0000 */
[----:B---3--:R-:W-:Y:S02]  /*db70*/  IADD3.X R3, RZ, R9, RZ, P2, !PT ;  /* 0x00000009ff037210 */ /* 0x008fe400017fe4ff */
[----:B------:R-:W1:Y:S05]  /*db80*/  SHFL.IDX PT, R9, R18, 0x3, 0x181f ;  /* 0x00781f0012097f89 */ /* 0x000e6a00000e0000 */
        /* <DEDUP_REMOVED lines=28> */
.L_x_2333:
        /* <DEDUP_REMOVED lines=17> */
[----:B------:R-:W-:-:S05]  /*de60*/  IMAD R9, R5, UR5, R6 ;  /* 0x0000000505097c24 */ /* 0x000fca000f8e0206 */
[----:B------:R-:W-:-:S07]  /*de70*/  IADD3 R19, R3, R9, RZ ;  /* 0x0000000903137210 */ /* 0x000fce0007ffe0ff */
.L_x_2229:
        /* <DEDUP_REMOVED lines=12> */
.L_x_2230:
[----:B------:R-:W-:Y:S01]  /*df40*/  R2UR UR4, R27 ;  /* 0x000000001b0472ca */ /* 0x000fe200000e0000 */
[----:B------:R-:W-:Y:S01]  /*df50*/  ULDC.64 UR6, c[0x0][0x330] ;  /* 0x0000cc0000067ab9 */ /* 0x000fe20000000a00 */
[----:B------:R-:W-:Y:S01]  /*df60*/  IADD3 R26, R26, -0x1, RZ ;  /* 0xffffffff1a1a7810 */ /* 0x000fe20007ffe0ff */
[----:B------:R-:W-:Y:S01]  /*df70*/  IMAD.U32 R3, RZ, RZ, UR6 ;  /* 0x00000006ff037e24 */ /* 0x000fe2000f8e00ff */
[----:B------:R0:W-:Y:S01]  /*df80*/  SYNCS.ARRIVE.TRANS64.A1T0 RZ, [R7+URZ+0x16850], RZ ;  /* 0x016850ff07ff79a7 */ /* 0x0001e2000810003f */
[----:B------:R-:W-:Y:S01]  /*df90*/  IMAD.MOV.U32 R18, RZ, RZ, R2 ;  /* 0x000000ffff127224 */ /* 0x000fe200078e0002 */
        /* <DEDUP_REMOVED lines=9> */
[----:B------:R-:W-:Y:S01]  /*e030*/  LEA R17, P2, R18, UR6, 0x1 ;  /* 0x0000000612117c11 */ /* 0x000fe2000f8408ff */
[----:B------:R-:W-:-:S05]  /*e040*/  VIADD R3, R19, UR4 ;  /* 0x0000000413037c36 */ /* 0x000fca0008000000 */
[----:B------:R-:W-:Y:S01]  /*e050*/  LEA.HI.X R18, R18, UR7, R3, 0x1, P2 ;  /* 0x0000000712127c11 */ /* 0x000fe200090f0c03 */
[----:B0-----:R-:W-:Y:S06]  /*e060*/  @P0 BRA `(.L_x_2231) ;  /* 0xfffffff000600947 */ /* 0x001fec000383ffff */
[----:B------:R-:W-:Y:S05]  /*e070*/  BSYNC B0 ;  /* 0x0000000000007941 */ /* 0x000fea0003800000 */
.L_x_2218:
[----:B------:R-:W-:-:S06]  /*e080*/  ULOP3.LUT UR4, UR40, 0x2, URZ, 0xfc, !UPT ;  /* 0x0000000228047892 */ /* 0x000fcc000f8efc3f */
[----:B0-----:R-:W-:-:S05]  /*e090*/  IMAD.U32 R0, RZ, RZ, UR4 ;  /* 0x00000004ff007e24 */ /* 0x001fca000f8e00ff */
[----:B------:R-:W-:-:S13]  /*e0a0*/  ISETP.NE.AND P0, PT, R0, 0x3, PT ;  /* 0x000000030000780c */ /* 0x000fda0003f05270 */
[----:B------:R-:W-:Y:S05]  /*e0b0*/  @!P0 BRA `(.L_x_2232) ;  /* 0x0000000000048947 */ /* 0x000fea0003800000 */
[----:B------:R-:W-:Y:S01]  /*e0c0*/  BPT.TRAP 0x1 ;  /* 0x000000040000795c */ /* 0x000fe20000300000 */
.L_x_2232:
[----:B------:R-:W-:Y:S01]  /*e0d0*/  LEA R0, R20, UR47, 0x3 ;  /* 0x0000002f14007c11 */ /* 0x000fe2000f8e18ff */
[----:B------:R-:W0:Y:S01]  /*e0e0*/  S2R R2, SR_TID.X ;  /* 0x0000000000027919 */ /* 0x000e220000002100 */
[----:B------:R-:W-:Y:S01]  /*e0f0*/  SHF.L.U32 R3, R24, 0x1f, RZ ;  /* 0x0000001f18037819 */ /* 0x000fe200000006ff */
[----:B------:R-:W-:Y:S01]  /*e100*/  IMAD.MOV.U32 R5, RZ, RZ, -0x80 ;  /* 0xffffff80ff057424 */ /* 0x000fe200078e00ff */
[----:B------:R-:W-:Y:S01]  /*e110*/  BSSY B0, `(.L_x_2233) ;  /* 0x0000008000007945 */ /* 0x000fe20003800000 */
[----:B------:R-:W-:Y:S01]  /*e120*/  LEA R4, R20, R22, 0xd ;  /* 0x0000001614047211 */ /* 0x000fe200078e68ff */
[----:B------:R-:W1:Y:S01]  /*e130*/  SYNCS.PHASECHK.TRANS64.TRYWAIT P0, [R0+URZ+0x16860], R3 ;  /* 0x01686003000075a7 */ /* 0x000e62000800017f */
[----:B------:R-:W-:Y:S01]  /*e140*/  IMAD R5, R26, R5, UR43 ;  /* 0x0000002b1a057e24 */ /* 0x000fe2000f8e0205 */
[----:B0-----:R-:W-:-:S04]  /*e150*/  LOP3.LUT R2, R2, 0x7f, RZ, 0xc0, !PT ;  /* 0x0000007f02027812 */ /* 0x001fc800078ec0ff */
[----:B------:R-:W-:-:S05]  /*e160*/  SHF.R.U32.HI R2, RZ, 0x3, R2 ;  /* 0x00000003ff027819 */ /* 0x000fca0000011602 */
[----:B------:R-:W-:Y:S01]  /*e170*/  IMAD.IADD R5, R5, 0x1, -R2 ;  /* 0x0000000105057824 */ /* 0x000fe200078e0a02 */
[----:B-1----:R-:W-:Y:S06]  /*e180*/  @!P0 BRA `(.L_x_2234) ;  /* 0x0000003400b88947 */ /* 0x002fec0003800000 */
.L_x_2334:
[----:B------:R-:W-:Y:S05]  /*e190*/  BSYNC B0 ;  /* 0x0000000000007941 */ /* 0x000fea0003800000 */
.L_x_2233:
        /* <DEDUP_REMOVED lines=23> */
[----:B----4-:R-:W-:-:S03]  /*e310*/  IADD3.X R7, RZ, R7, RZ, P4, !PT ;  /* 0x00000007ff077210 */ /* 0x010fc600027fe4ff */
[----:B------:R-:W2:Y:S01]  /*e320*/  SHFL.IDX PT, R25, R17, 0x5, 0x181f ;  /* 0x00b81f0011197f89 */ /* 0x000ea200000e0000 */
[----:B-----5:R-:W-:-:S03]  /*e330*/  IMAD.X R3, RZ, RZ, R19, P5 ;  /* 0x000000ffff037224 */ /* 0x020fc600028e0613 */
        /* <DEDUP_REMOVED lines=25> */
.L_x_2352:
        /* <DEDUP_REMOVED lines=9> */
.L_x_2236:
        /* <DEDUP_REMOVED lines=12> */
.L_x_2237:
[----:B------:R-:W-:Y:S01]  /*e620*/  VIADD R2, R20, 0x1 ;  /* 0x0000000114027836 */ /* 0x000fe20000000000 */
[----:B------:R0:W-:Y:S04]  /*e630*/  SYNCS.ARRIVE.TRANS64.A1T0 RZ, [R0+URZ+0x16850], RZ ;  /* 0x016850ff00ff79a7 */ /* 0x0001e8000810003f */
[----:B------:R-:W-:-:S04]  /*e640*/  ISETP.NE.AND P0, PT, R2, 0x2, PT ;  /* 0x000000020200780c */ /* 0x000fc80003f05270 */
[----:B------:R-:W-:Y:S02]  /*e650*/  SEL R3, RZ, 0x1, P0 ;  /* 0x00000001ff037807 */ /* 0x000fe40000000000 */
[----:B------:R-:W-:Y:S02]  /*e660*/  SEL R2, R2, RZ, P0 ;  /* 0x000000ff02027207 */ /* 0x000fe40000000000 */
[----:B0-----:R-:W-:-:S07]  /*e670*/  LOP3.LUT R0, R24, R3, RZ, 0x3c, !PT ;  /* 0x0000000318007212 */ /* 0x001fce00078e3cff */
.L_x_2205:
[----:B------:R-:W0:Y:S01]  /*e680*/  S2R R4, SR_CgaCtaId ;  /* 0x0000000000047919 */ /* 0x000e220000008800 */
[----:B------:R-:W-:Y:S02]  /*e690*/  MOV R3, 0x400 ;  /* 0x0000040000037802 */ /* 0x000fe40000000f00 */
[----:B------:R-:W-:Y:S02]  /*e6a0*/  SHF.L.U32 R10, R10, 0x1f, RZ ;  /* 0x0000001f0a0a7819 */ /* 0x000fe400000006ff */
[----:B0-----:R-:W-:-:S04]  /*e6b0*/  LEA R7, R4, R3, 0x18 ;  /* 0x0000000304077211 */ /* 0x001fc800078ec0ff */
[----:B------:R-:W0:Y:S02]  /*e6c0*/  SYNCS.PHASECHK.TRANS64.TRYWAIT P0, [R7+URZ+0x16820], R10 ;  /* 0x0168200a070075a7 */ /* 0x000e24000800017f */
[----:B0-----:R-:W-:Y:S05]  /*e6d0*/  @!P0 BRA `(.L_x_2238) ;  /* 0x0000003800bc8947 */ /* 0x001fea0003800000 */
.L_x_2353:
[----:B------:R-:W-:-:S03]  /*e6e0*/  UMOV UR4, 0xffffffff ;  /* 0xffffffff00047882 */ /* 0x000fc60000000000 */
[----:B------:R-:W-:Y:S05]  /*e6f0*/  BRA.DIV UR4, `(.L_x_2239) ;  /* 0x0000003a04c87947 */ /* 0x000fea000b800000 */
[----:B------:R-:W1:Y:S02]  /*e700*/  S2R R3, SR_TID.X ;  /* 0x0000000000037919 */ /* 0x000e640000002100 */
[----:B-1----:R-:W-:-:S04]  /*e710*/  SHF.R.U32.HI R3, RZ, 0x5, R3 ;  /* 0x00000005ff037819 */ /* 0x002fc80000011603 */
[----:B------:R-:W-:-:S05]  /*e720*/  LOP3.LUT R3, R3, 0x3, RZ, 0xc0, !PT ;  /* 0x0000000303037812 */ /* 0x000fca00078ec0ff */
[----:B------:R1:W2:Y:S02]  /*e730*/  SHFL.IDX PT, R14, R3, RZ, 0x1f ;  /* 0x00001fff030e7589 */ /* 0x0002a400000e0000 */
.L_x_2356:
[----:B--2---:R-:W-:-:S13]  /*e740*/  ISETP.NE.AND P0, PT, R14, RZ, PT ;  /* 0x000000ff0e00720c */ /* 0x004fda0003f05270 */
[----:B------:R-:W-:Y:S05]  /*e750*/  @P0 BRA `(.L_x_2161) ;  /* 0x0000000000880947 */ /* 0x000fea0003800000 */
[----:B------:R-:W-:-:S03]  /*e760*/  UMOV UR4, 0xffffffff ;  /* 0xffffffff00047882 */ /* 0x000fc60000000000 */
[----:B------:R-:W-:Y:S05]  /*e770*/  BRA.DIV UR4, `(.L_x_2240) ;  /* 0x0000003a04dc7947 */ /* 0x000fea000b800000 */
[----:B------:R-:W-:-:S13]  /*e780*/  ELECT P6, URZ, PT ;  /* 0x00000000003f782f */ /* 0x000fda00038c0000 */
.L_x_2359:
[----:B------:R-:W-:Y:S05]  /*e790*/  @!P6 BRA `(.L_x_2161) ;  /* 0x000000000078e947 */ /* 0x000fea0003800000 */
[----:B------:R-:W-:-:S06]  /*e7a0*/  ULOP3.LUT UR4, UR40, 0x2, URZ, 0xfc, !UPT ;  /* 0x0000000228047892 */ /* 0x000fcc000f8efc3f */
[----:B-1----:R-:W-:-:S05]  /*e7b0*/  IMAD.U32 R3, RZ, RZ, UR4 ;  /* 0x00000004ff037e24 */ /* 0x002fca000f8e00ff */
[----:B------:R-:W-:-:S13]  /*e7c0*/  ISETP.NE.AND P0, PT, R3, 0x3, PT ;  /* 0x000000030300780c */ /* 0x000fda0003f05270 */
[----:B------:R-:W-:Y:S05]  /*e7d0*/  @!P0 BRA `(.L_x_2241) ;  /* 0x0000000000048947 */ /* 0x000fea0003800000 */
[----:B------:R-:W-:Y:S01]  /*e7e0*/  BPT.TRAP 0x1 ;  /* 0x000000040000795c */ /* 0x000fe20000300000 */
.L_x_2241:
[----:B------:R-:W-:Y:S01]  /*e7f0*/  IMAD R5, R2, 0x8, R7 ;  /* 0x0000000802057824 */ /* 0x000fe200078e0207 */
[----:B------:R-:W-:Y:S02]  /*e800*/  SHF.L.U32 R4, R0, 0x1f, RZ ;  /* 0x0000001f00047819 */ /* 0x000fe400000006ff */
[----:B------:R-:W-:Y:S02]  /*e810*/  IADD3 R2, R2, 0x1, RZ ;  /* 0x0000000102027810 */ /* 0x000fe40007ffe0ff */
[----:B------:R-:W1:Y:S02]  /*e820*/  SYNCS.PHASECHK.TRANS64.TRYWAIT P1, [R5+URZ+0x16840], R4 ;  /* 0x01684004050075a7 */ /* 0x000e64000802017f */
[----:B------:R-:W-:-:S04]  /*e830*/  ISETP.NE.AND P2, PT, R2, 0x2, PT ;  /* 0x000000020200780c */ /* 0x000fc80003f45270 */
[----:B------:R-:W-:Y:S01]  /*e840*/  SEL R3, RZ, 0x1, P2 ;  /* 0x00000001ff037807 */ /* 0x000fe20001000000 */
[----:B-1----:R-:W-:Y:S08]  /*e850*/  @!P1 BRA `(.L_x_2242) ;  /* 0x0000003800c49947 */ /* 0x002ff00003800000 */
.L_x_2360:
[----:B------:R-:W-:Y:S02]  /*e860*/  SEL R2, R2, RZ, P2 ;  /* 0x000000ff02027207 */ /* 0x000fe40001000000 */
[----:B------:R-:W-:Y:S01]  /*e870*/  LOP3.LUT R0, R0, R3, RZ, 0x3c, !PT ;  /* 0x0000000300007212 */ /* 0x000fe200078e3cff */
[----:B------:R-:W-:Y:S06]  /*e880*/  @!P0 BRA `(.L_x_2243) ;  /* 0x0000000000048947 */ /* 0x000fec0003800000 */
[----:B------:R-:W-:Y:S01]  /*e890*/  BPT.TRAP 0x1 ;  /* 0x000000040000795c */ /* 0x000fe20000300000 */
.L_x_2243:
[----:B------:R-:W-:Y:S01]  /*e8a0*/  IMAD R3, R2, 0x8, R7 ;  /* 0x0000000802037824 */ /* 0x000fe200078e0207 */
[----:B------:R-:W-:-:S04]  /*e8b0*/  SHF.L.U32 R0, R0, 0x1f, RZ ;  /* 0x0000001f00007819 */ /* 0x000fc800000006ff */
[----:B------:R-:W2:Y:S02]  /*e8c0*/  SYNCS.PHASECHK.TRANS64.TRYWAIT P1, [R3+URZ+0x16840], R0 ;  /* 0x01684000030075a7 */ /* 0x000ea4000802017f */
[----:B--2---:R-:W-:Y:S05]  /*e8d0*/  @!P1 BRA `(.L_x_2244) ;  /* 0x0000003800b89947 */ /* 0x004fea0003800000 */
.L_x_2361:
[----:B------:R-:W-:Y:S05]  /*e8e0*/  @!P0 BRA `(.L_x_2245) ;  /* 0x0000000000048947 */ /* 0x000fea0003800000 */
[----:B------:R-:W-:Y:S01]  /*e8f0*/  BPT.TRAP 0x1 ;  /* 0x000000040000795c */ /* 0x000fe20000300000 */
.L_x_2245:
[----:B------:R-:W3:Y:S02]  /*e900*/  SYNCS.PHASECHK.TRANS64.TRYWAIT P1, [R5+URZ+0x16860], R4 ;  /* 0x01686004050075a7 */ /* 0x000ee4000802017f */
[----:B---3--:R-:W-:Y:S05]  /*e910*/  @!P1 BRA `(.L_x_2246) ;  /* 0x0000003800bc9947 */ /* 0x008fea0003800000 */
.L_x_2362:
[----:B------:R-:W-:Y:S05]  /*e920*/  @!P0 BRA `(.L_x_2247) ;  /* 0x0000000000048947 */ /* 0x000fea0003800000 */
[----:B------:R-:W-:Y:S01]  /*e930*/  BPT.TRAP 0x1 ;  /* 0x000000040000795c */ /* 0x000fe20000300000 */
.L_x_2247:
[----:B----4-:R4:W0:Y:S02]  /*e940*/  SYNCS.PHASECHK.TRANS64.TRYWAIT P0, [R3+URZ+0x16860], R0 ;  /* 0x01686000030075a7 */ /* 0x010824000800017f */
[----:B0-----:R-:W-:Y:S05]  /*e950*/  @!P0 NANOSLEEP.SYNCS 0x989680 ;  /* 0x009896800000895d */ /* 0x001fea0003900000 */
[----:B------:R-:W0:Y:S02]  /*e960*/  @!P0 SYNCS.PHASECHK.TRANS64 P0, [R3+URZ+0x16860], R0 ;  /* 0x01686000030085a7 */ /* 0x000e24000800007f */
[----:B0-----:R-:W-:Y:S05]  /*e970*/  @!P0 BRA `(.L_x_2247) ;  /* 0xfffffffc00f08947 */ /* 0x001fea000383ffff */
.L_x_2161:
[----:B------:R-:W-:Y:S05]  /*e980*/  BSYNC B6 ;  /* 0x0000000000067941 */ /* 0x000fea0003800000 */
.L_x_2158:
[----:B------:R-:W-:Y:S05]  /*e990*/  EXIT ;  /* 0x000000000000794d */ /* 0x000fea0003800000 */
.L_x_2165:
[----:B0-----:R-:W-:-:S04]  /*e9a0*/  IMAD.U32 R3, RZ, RZ, UR42 ;  /* 0x0000002aff037e24 */ /* 0x001fc8000f8e00ff */
[----:B------:R0:W1:Y:S03]  /*e9b0*/  SYNCS.PHASECHK.TRANS64.TRYWAIT P0, [R3+URZ+0x16800], R0 ;  /* 0x01680000030075a7 */ /* 0x000066000800017f */
[----:B-1----:R-:W-:Y:S05]  /*e9c0*/  @!P0 NANOSLEEP.SYNCS 0x989680 ;  /* 0x009896800000895d */ /* 0x002fea0003900000 */
[----:B------:R-:W1:Y:S02]  /*e9d0*/  @!P0 SYNCS.PHASECHK.TRANS64 P0, [R3+URZ+0x16800], R0 ;  /* 0x01680000030085a7 */ /* 0x000e64000800007f */
[----:B-1----:R-:W-:Y:S05]  /*e9e0*/  @!P0 BRA `(.L_x_2165) ;  /* 0xfffffffc00ec8947 */ /* 0x002fea000383ffff */
[----:B------:R-:W-:Y:S05]  /*e9f0*/  BRA `(.L_x_2248) ;  /* 0xffffff2800207947 */ /* 0x000fea000383ffff */
.L_x_2169:
[----:B0-----:R-:W-:-:S04]  /*ea00*/  IMAD.U32 R3, RZ, RZ, UR42 ;  /* 0x0000002aff037e24 */ /* 0x001fc8000f8e00ff */
[----:B------:R0:W2:Y:S03]  /*ea10*/  SYNCS.PHASECHK.TRANS64.TRYWAIT P1, [R3+URZ+0x16830], R0 ;  /* 0x01683000030075a7 */ /* 0x0000a6000802017f */
[----:B--2---:R-:W-:Y:S05]  /*ea20*/  @!P1 NANOSLEEP.SYNCS 0x989680 ;  /* 0x009896800000995d */ /* 0x004fea0003900000 */
[----:B------:R-:W2:Y:S02]  /*ea30*/  @!P1 SYNCS.PHASECHK.TRANS64 P1, [R3+URZ+0x16830], R0 ;  /* 0x01683000030095a7 */ /* 0x000ea4000802007f */
[----:B--2---:R-:W-:Y:S05]  /*ea40*/  @!P1 BRA `(.L_x_2169) ;  /* 0xfffffffc00ec9947 */ /* 0x004fea000383ffff */
[----:B------:R-:W-:Y:S05]  /*ea50*/  BRA `(.L_x_2168) ;  /* 0xffffff28003c7947 */ /* 0x000fea000383ffff */
.L_x_2175:
[----:B-1----:R-:W-:-:S04]  /*ea60*/  MOV R10, UR4 ;  /* 0x00000004000a7c02 */ /* 0x002fc80008000f00 */
[----:B------:R1:W2:Y:S03]  /*ea70*/  SYNCS.PHASECHK.TRANS64.TRYWAIT P1, [R10+URZ+0x16830], R9 ;  /* 0x016830090a0075a7 */ /* 0x0002a6000802017f */
[----:B--2---:R-:W-:Y:S05]  /*ea80*/  @!P1 NANOSLEEP.SYNCS 0x989680 ;  /* 0x009896800000995d */ /* 0x004fea0003900000 */
[----:B------:R-:W2:Y:S02]  /*ea90*/  @!P1 SYNCS.PHASECHK.TRANS64 P1, [R10+URZ+0x16830], R9 ;  /* 0x016830090a0095a7 */ /* 0x000ea4000802007f */
[----:B--2---:R-:W-:Y:S05]  /*eaa0*/  @!P1 BRA `(.L_x_2175) ;  /* 0xfffffffc00ec9947 */ /* 0x004fea000383ffff */
[----:B------:R-:W-:Y:S05]  /*eab0*/  BRA `(.L_x_2172) ;  /* 0xffffff5400387947 */ /* 0x000fea000383ffff */
.L_x_2179:
[----:B-1----:R-:W-:-:S04]  /*eac0*/  IMAD.U32 R10, RZ, RZ, UR10 ;  /* 0x0000000aff0a7e24 */ /* 0x002fc8000f8e00ff */
[----:B------:R1:W2:Y:S03]  /*ead0*/  SYNCS.PHASECHK.TRANS64.TRYWAIT P1, [R10+URZ+0x16850], R9 ;  /* 0x016850090a0075a7 */ /* 0x0002a6000802017f */
[----:B--2---:R-:W-:Y:S05]  /*eae0*/  @!P1 NANOSLEEP.SYNCS 0x989680 ;  /* 0x009896800000995d */ /* 0x004fea0003900000 */
[----:B------:R-:W2:Y:S02]  /*eaf0*/  @!P1 SYNCS.PHASECHK.TRANS64 P1, [R10+URZ+0x16850], R9 ;  /* 0x016850090a0095a7 */ /* 0x000ea4000802007f */
[----:B--2---:R-:W-:Y:S05]  /*eb00*/  @!P1 BRA `(.L_x_2179) ;  /* 0xfffffffc00ec9947 */ /* 0x004fea000383ffff */
[----:B------:R-:W-:Y:S05]  /*eb10*/  BRA `(.L_x_2176) ;  /* 0xffffff5400bc7947 */ /* 0x000fea000383ffff */
.L_x_2187:
[----:B-1----:R-:W-:-:S04]  /*eb20*/  IMAD.U32 R9, RZ, RZ, UR10 ;  /* 0x0000000aff097e24 */ /* 0x002fc8000f8e00ff */
[----:B------:R1:W2:Y:S03]  /*eb30*/  SYNCS.PHASECHK.TRANS64.TRYWAIT P1, [R9+URZ+0x16830], R8 ;  /* 0x01683008090075a7 */ /* 0x0002a6000802017f */
[----:B--2---:R-:W-:Y:S05]  /*eb40*/  @!P1 NANOSLEEP.SYNCS 0x989680 ;  /* 0x009896800000995d */ /* 0x004fea0003900000 */
[----:B------:R-:W2:Y:S02]  /*eb50*/  @!P1 SYNCS.PHASECHK.TRANS64 P1, [R9+URZ+0x16830], R8 ;  /* 0x01683008090095a7 */ /* 0x000ea4000802007f */
[----:B--2---:R-:W-:Y:S05]  /*eb60*/  @!P1 BRA `(.L_x_2187) ;  /* 0xfffffffc00ec9947 */ /* 0x004fea000383ffff */
[----:B------:R-:W-:Y:S05]  /*eb70*/  BRA `(.L_x_2184) ;  /* 0xffffff8000d87947 */ /* 0x000fea000383ffff */
.L_x_2191:
[----:B-1----:R-:W-:-:S04]  /*eb80*/  IMAD.U32 R9, RZ, RZ, UR10 ;  /* 0x0000000aff097e24 */ /* 0x002fc8000f8e00ff */
[----:B------:R1:W2:Y:S03]  /*eb90*/  SYNCS.PHASECHK.TRANS64.TRYWAIT P1, [R9+URZ+0x16850], R8 ;  /* 0x01685008090075a7 */ /* 0x0002a6000802017f */
[----:B--2---:R-:W-:Y:S05]  /*eba0*/  @!P1 NANOSLEEP.SYNCS 0x989680 ;  /* 0x009896800000995d */ /* 0x004fea0003900000 */
[----:B------:R-:W2:Y:S02]  /*ebb0*/  @!P1 SYNCS.PHASECHK.TRANS64 P1, [R9+URZ+0x16850], R8 ;  /* 0x01685008090095a7 */ /* 0x000ea4000802007f */
[----:B--2---:R-:W-:Y:S05]  /*ebc0*/  @!P1 BRA `(.L_x_2191) ;  /* 0xfffffffc00ec9947 */ /* 0x004fea000383ffff */
[----:B------:R-:W-:Y:S05]  /*ebd0*/  BRA `(.L_x_2188) ;  /* 0xffffff84004c7947 */ /* 0x000fea000383ffff */
.L_x_2198:
[----:B-1----:R-:W-:-:S04]  /*ebe0*/  MOV R4, UR7 ;  /* 0x0000000700047c02 */ /* 0x002fc80008000f00 */
[----:B------:R1:W3:Y:S03]  /*ebf0*/  SYNCS.PHASECHK.TRANS64.TRYWAIT P1, [R4+URZ+0x16850], R3 ;  /* 0x01685003040075a7 */ /* 0x0002e6000802017f */
[----:B---3--:R-:W-:Y:S05]  /*ec00*/  @!P1 NANOSLEEP.SYNCS 0x989680 ;  /* 0x009896800000995d */ /* 0x008fea0003900000 */
[----:B------:R-:W3:Y:S02]  /*ec10*/  @!P1 SYNCS.PHASECHK.TRANS64 P1, [R4+URZ+0x16850], R3 ;  /* 0x01685003040095a7 */ /* 0x000ee4000802007f */
[----:B---3--:R-:W-:Y:S05]  /*ec20*/  @!P1 BRA `(.L_x_2198) ;  /* 0xfffffffc00ec9947 */ /* 0x008fea000383ffff */
[----:B------:R-:W-:Y:S05]  /*ec30*/  BRA `(.L_x_2197) ;  /* 0xffffffa400ac7947 */ /* 0x000fea000383ffff */
.L_x_2210:
[----:B------:R-:W-:Y:S01]  /*ec40*/  IMAD.MOV.U32 R13, RZ, RZ, R17 ;  /* 0x000000ffff0d7224 */ /* 0x000fe200078e0011 */
[----:B------:R-:W-:Y:S01]  /*ec50*/  MOV R15, 0xffffffff ;  /* 0xffffffff000f7802 */ /* 0x000fe20000000f00 */
[----:B------:R-:W-:Y:S02]  /*ec60*/  IMAD.MOV.U32 R12, RZ, RZ, RZ ;  /* 0x000000ffff0c7224 */ /* 0x000fe400078e00ff */
[----:B------:R-:W-:-:S07]  /*ec70*/  IMAD.MOV.U32 R11, RZ, RZ, 0x1f ;  /* 0x0000001fff0b7424 */ /* 0x000fce00078e00ff */
[----:B0----5:R-:W-:Y:S05]  /*ec80*/  WARPSYNC.COLLECTIVE R15, `(.L_x_2249) ;  /* 0x000000000f087348 */ /* 0x021fea0003c00000 */
[----:B------:R1:W2:Y:S02]  /*ec90*/  SHFL.IDX P6, R14, R13, R12, R11 ;  /* 0x0000000c0d0e7389 */ /* 0x0002a400000c000b */
[----:B012--5:R-:W-:Y:S01]  /*eca0*/  ENDCOLLECTIVE ;  /* 0x000000000000791b */ /* 0x027fe20003800000 */
.L_x_2249:
[----:B------:R-:W-:Y:S05]  /*ecb0*/  BRA `(.L_x_2250) ;  /* 0xffffffcc00587947 */ /* 0x000fea000383ffff */
.L_x_2212:
[----:B0-----:R-:W-:-:S04]  /*ecc0*/  IMAD.U32 R3, RZ, RZ, UR47 ;  /* 0x0000002fff037e24 */ /* 0x001fc8000f8e00ff */
[----:B------:R0:W1:Y:S03]  /*ecd0*/  SYNCS.PHASECHK.TRANS64.TRYWAIT P0, [R3+URZ+0x16840], R10 ;  /* 0x0168400a030075a7 */ /* 0x000066000800017f */
[----:B-1----:R-:W-:Y:S05]  /*ece0*/  @!P0 NANOSLEEP.SYNCS 0x989680 ;  /* 0x009896800000895d */ /* 0x002fea0003900000 */
[----:B------:R-:W1:Y:S02]  /*ecf0*/  @!P0 SYNCS.PHASECHK.TRANS64 P0, [R3+URZ+0x16840], R10 ;  /* 0x0168400a030085a7 */ /* 0x000e64000800007f */
[----:B-1----:R-:W-:Y:S05]  /*ed00*/  @!P0 BRA `(.L_x_2212) ;  /* 0xfffffffc00ec8947 */ /* 0x002fea000383ffff */
[----:B------:R-:W-:Y:S05]  /*ed10*/  BRA `(.L_x_2251) ;  /* 0xffffffcc00d87947 */ /* 0x000fea000383ffff */
.L_x_2213:
        /* <DEDUP_REMOVED lines=8> */
.L_x_2253:
[----:B------:R-:W-:Y:S05]  /*eda0*/  BSYNC B0 ;  /* 0x0000000000007941 */ /* 0x000fea0003800000 */
.L_x_2252:
[----:B------:R-:W-:Y:S01]  /*edb0*/  IMAD.MOV.U32 R13, RZ, RZ, R0 ;  /* 0x000000ffff0d7224 */ /* 0x000fe200078e0000 */
[----:B------:R-:W-:Y:S01]  /*edc0*/  MOV R12, RZ ;  /* 0x000000ff000c7202 */ /* 0x000fe20000000f00 */
[----:B------:R-:W-:Y:S01]  /*edd0*/  IMAD.MOV.U32 R11, RZ, RZ, 0x181f ;  /* 0x0000181fff0b7424 */ /* 0x000fe200078e00ff */
[----:B------:R-:W-:Y:S01]  /*ede0*/  @P0 LEA R7, R22, UR47, 0x1 ;  /* 0x0000002f16070c11 */ /* 0x000fe2000f8e08ff */
[----:B------:R-:W-:Y:S02]  /*edf0*/  IMAD.MOV.U32 R15, RZ, RZ, -0x1 ;  /* 0xffffffffff0f7424 */ /* 0x000fe400078e00ff */
[----:B------:R-:W-:-:S07]  /*ee00*/  IMAD.MOV.U32 R2, RZ, RZ, R14 ;  /* 0x000000ffff027224 */ /* 0x000fce00078e000e */
[----:B------:R-:W-:Y:S05]  /*ee10*/  WARPSYNC.COLLECTIVE R15, `(.L_x_2254) ;  /* 0x000000000f087348 */ /* 0x000fea0003c00000 */
[----:B------:R0:W1:Y:S02]  /*ee20*/  SHFL.IDX P6, R14, R13, R12, R11 ;  /* 0x0000000c0d0e7389 */ /* 0x00006400000c000b */
[----:B01----:R-:W-:Y:S01]  /*ee30*/  ENDCOLLECTIVE ;  /* 0x000000000000791b */ /* 0x003fe20003800000 */
.L_x_2254:
        /* <DEDUP_REMOVED lines=8> */
.L_x_2255:
[C---:B------:R-:W-:Y:S01]  /*eec0*/  ISETP.GE.AND P1, PT, R5.reuse, 0x21, PT ;  /* 0x000000210500780c */ /* 0x040fe20003f26270 */
[----:B------:R-:W-:Y:S01]  /*eed0*/  @!PT LDS RZ, [RZ] ;  /* 0x00000000fffff984 */ /* 0x000fe20000000800 */
[----:B------:R-:W-:Y:S01]  /*eee0*/  @!PT LDS RZ, [RZ] ;  /* 0x00000000fffff984 */ /* 0x000fe20000000800 */
[----:B------:R-:W-:Y:S01]  /*eef0*/  @!PT LDS RZ, [RZ] ;  /* 0x00000000fffff984 */ /* 0x000fe20000000800 */
[----:B------:R0:W-:Y:S01]  /*ef00*/  @P0 LDGSTS.E.BYPASS.LTC128B.128 [R7+0xe400], desc[UR38][R2.64], !P3 ;  /* 0x0e40000002070fae */ /* 0x0001e2000d901d66 */
[----:B------:R-:W-:Y:S02]  /*ef10*/  ISETP.GE.AND P0, PT, R5, 0x11, PT ;  /* 0x000000110500780c */ /* 0x000fe40003f06270 */
[----:B------:R-:W-:-:S09]  /*ef20*/  MOV R13, R0 ;  /* 0x00000000000d7202 */ /* 0x000fd20000000f00 */
[C---:B------:R-:W-:Y:S02]  /*ef30*/  @P1 LEA R25, R22.reuse, UR47, 0x1 ;  /* 0x0000002f16191c11 */ /* 0x040fe4000f8e08ff */
[----:B------:R-:W-:Y:S01]  /*ef40*/  @P0 LEA R21, R22, UR47, 0x1 ;  /* 0x0000002f16150c11 */ /* 0x000fe2000f8e08ff */
[----:B0-----:R-:W-:-:S07]  /*ef50*/  IMAD.MOV.U32 R8, RZ, RZ, R14 ;  /* 0x000000ffff087224 */ /* 0x001fce00078e000e */
[----:B------:R-:W-:Y:S05]  /*ef60*/  WARPSYNC.COLLECTIVE R15, `(.L_x_2256) ;  /* 0x000000000f087348 */ /* 0x000fea0003c00000 */
[----:B------:R0:W1:Y:S02]  /*ef70*/  SHFL.IDX P6, R14, R13, R12, R11 ;  /* 0x0000000c0d0e7389 */ /* 0x00006400000c000b */
[----:B01----:R-:W-:Y:S01]  /*ef80*/  ENDCOLLECTIVE ;  /* 0x000000000000791b */ /* 0x003fe20003800000 */
.L_x_2256:
[----:B------:R-:W-:Y:S02]  /*ef90*/  IMAD.MOV.U32 R13, RZ, RZ, R4 ;  /* 0x000000ffff0d7224 */ /* 0x000fe400078e0004 */
[----:B------:R-:W-:Y:S01]  /*efa0*/  IMAD.MOV.U32 R12, RZ, RZ, 0x2 ;  /* 0x00000002ff0c7424 */ /* 0x000fe200078e00ff */
[----:B------:R-:W-:-:S13]  /*efb0*/  @P0 LEA R2, P2, R16, R14, 0x1 ;  /* 0x0000000e10020211 */ /* 0x000fda00078408ff */
[----:B------:R-:W-:Y:S05]  /*efc0*/  WARPSYNC.COLLECTIVE R15, `(.L_x_2257) ;  /* 0x000000000f087348 */ /* 0x000fea0003c00000 */
[----:B------:R0:W1:Y:S02]  /*efd0*/  SHFL.IDX P6, R14, R13, R12, R11 ;  /* 0x0000000c0d0e7389 */ /* 0x00006400000c000b */
[----:B01----:R-:W-:Y:S01]  /*efe0*/  ENDCOLLECTIVE ;  /* 0x000000000000791b */ /* 0x003fe20003800000 */
.L_x_2257:
[----:B------:R-:W-:-:S05]  /*eff0*/  @P0 IMAD.X R3, RZ, RZ, R8, P2 ;  /* 0x000000ffff030224 */ /* 0x000fca00010e0608 */
        /* <DEDUP_REMOVED lines=9> */
.L_x_2258:
[----:B------:R-:W-:Y:S01]  /*f090*/  MOV R13, R4 ;  /* 0x00000004000d7202 */ /* 0x000fe20000000f00 */
[----:B------:R-:W-:Y:S02]  /*f0a0*/  IMAD.MOV.U32 R12, RZ, RZ, 0x3 ;  /* 0x00000003ff0c7424 */ /* 0x000fe400078e00ff */
[----:B------:R-:W-:-:S07]  /*f0b0*/  IMAD.MOV.U32 R9, RZ, RZ, R14 ;  /* 0x000000ffff097224 */ /* 0x000fce00078e000e */
[----:B------:R-:W-:Y:S05]  /*f0c0*/  WARPSYNC.COLLECTIVE R15, `(.L_x_2259) ;  /* 0x000000000f087348 */ /* 0x000fea0003c00000 */
[----:B------:R0:W1:Y:S02]  /*f0d0*/  SHFL.IDX P6, R14, R13, R12, R11 ;  /* 0x0000000c0d0e7389 */ /* 0x00006400000c000b */
[----:B01----:R-:W-:Y:S01]  /*f0e0*/  ENDCOLLECTIVE ;  /* 0x000000000000791b */ /* 0x003fe20003800000 */
.L_x_2259:
        /* <DEDUP_REMOVED lines=14> */
.L_x_2260:
[----:B------:R-:W-:Y:S01]  /*f1d0*/  @P1 LEA R25, R22, UR47, 0x1 ;  /* 0x0000002f16191c11 */ /* 0x000fe2000f8e08ff */
[----:B------:R-:W-:Y:S02]  /*f1e0*/  IMAD.MOV.U32 R13, RZ, RZ, R4 ;  /* 0x000000ffff0d7224 */ /* 0x000fe400078e0004 */
[----:B------:R-:W-:Y:S01]  /*f1f0*/  IMAD.MOV.U32 R12, RZ, RZ, 0x4 ;  /* 0x00000004ff0c7424 */ /* 0x000fe200078e00ff */
[----:B------:R-:W-:-:S13]  /*f200*/  @P0 LEA R2, P2, R16, R14, 0x1 ;  /* 0x0000000e10020211 */ /* 0x000fda00078408ff */
[----:B------:R-:W-:Y:S05]  /*f210*/  WARPSYNC.COLLECTIVE R15, `(.L_x_2261) ;  /* 0x000000000f087348 */ /* 0x000fea0003c00000 */
[----:B------:R0:W1:Y:S02]  /*f220*/  SHFL.IDX P6, R14, R13, R12, R11 ;  /* 0x0000000c0d0e7389 */ /* 0x00006400000c000b */
[----:B01----:R-:W-:Y:S01]  /*f230*/  ENDCOLLECTIVE ;  /* 0x000000000000791b */ /* 0x003fe20003800000 */
.L_x_2261:
[----:B------:R-:W-:-:S05]  /*f240*/  @P0 IADD3.X R3, RZ, R7, RZ, P2, !PT ;  /* 0x00000007ff030210 */ /* 0x000fca00017fe4ff */
        /* <DEDUP_REMOVED lines=9> */
.L_x_2262:
[----:B------:R-:W-:Y:S01]  /*f2e0*/  IMAD.MOV.U32 R13, RZ, RZ, R4 ;  /* 0x000000ffff0d7224 */ /* 0x000fe200078e0004 */
[----:B------:R-:W-:Y:S01]  /*f2f0*/  MOV R12, 0x5 ;  /* 0x00000005000c7802 */ /* 0x000fe20000000f00 */
[----:B------:R-:W-:-:S07]  /*f300*/  IMAD.MOV.U32 R9, RZ, RZ, R14 ;  /* 0x000000ffff097224 */ /* 0x000fce00078e000e */
[----:B------:R-:W-:Y:S05]  /*f310*/  WARPSYNC.COLLECTIVE R15, `(.L_x_2263) ;  /* 0x000000000f087348 */ /* 0x000fea0003c00000 */
[----:B------:R0:W1:Y:S02]  /*f320*/  SHFL.IDX P6, R14, R13, R12, R11 ;  /* 0x0000000c0d0e7389 */ /* 0x00006400000c000b */
[----:B01----:R-:W-:Y:S01]  /*f330*/  ENDCOLLECTIVE ;  /* 0x000000000000791b */ /* 0x003fe20003800000 */
.L_x_2263:
        /* <DEDUP_REMOVED lines=13> */
.L_x_2264:
[----:B------:R-:W-:Y:S01]  /*f410*/  MOV R13, R4 ;  /* 0x00000004000d7202 */ /* 0x000fe20000000f00 */
[----:B------:R-:W-:Y:S01]  /*f420*/  IMAD.MOV.U32 R12, RZ, RZ, 0x6 ;  /* 0x00000006ff0c7424 */ /* 0x000fe200078e00ff */
[----:B------:R-:W-:-:S13]  /*f430*/  @P0 LEA R2, P2, R16, R14, 0x1 ;  /* 0x0000000e10020211 */ /* 0x000fda00078408ff */
[----:B------:R-:W-:Y:S05]  /*f440*/  WARPSYNC.COLLECTIVE R15, `(.L_x_2265) ;  /* 0x000000000f087348 */ /* 0x000fea0003c00000 */
[----:B------:R0:W1:Y:S02]  /*f450*/  SHFL.IDX P6, R14, R13, R12, R11 ;  /* 0x0000000c0d0e7389 */ /* 0x00006400000c000b */
[----:B01----:R-:W-:Y:S01]  /*f460*/  ENDCOLLECTIVE ;  /* 0x000000000000791b */ /* 0x003fe20003800000 */
.L_x_2265:
        /* <DEDUP_REMOVED lines=11> */
.L_x_2266:
[----:B------:R-:W-:Y:S02]  /*f520*/  IMAD.MOV.U32 R13, RZ, RZ, R4 ;  /* 0x000000ffff0d7224 */ /* 0x000fe400078e0004 */
[----:B------:R-:W-:Y:S01]  /*f530*/  IMAD.MOV.U32 R12, RZ, RZ, 0x7 ;  /* 0x00000007ff0c7424 */ /* 0x000fe200078e00ff */
[----:B------:R-:W-:-:S07]  /*f540*/  MOV R9, R14 ;  /* 0x0000000e00097202 */ /* 0x000fce0000000f00 */
[----:B------:R-:W-:Y:S05]  /*f550*/  WARPSYNC.COLLECTIVE R15, `(.L_x_2267) ;  /* 0x000000000f087348 */ /* 0x000fea0003c00000 */
[----:B------:R0:W1:Y:S02]  /*f560*/  SHFL.IDX P6, R14, R13, R12, R11 ;  /* 0x0000000c0d0e7389 */ /* 0x00006400000c000b */
[----:B01----:R-:W-:Y:S01]  /*f570*/  ENDCOLLECTIVE ;  /* 0x000000000000791b */ /* 0x003fe20003800000 */
.L_x_2267:
[----:B------:R-:W-:Y:S02]  /*f580*/  @P1 LEA R2, P0, R16, R9, 0x1 ;  /* 0x0000000910021211 */ /* 0x000fe400078008ff */
[----:B------:R-:W-:-:S03]  /*f590*/  @P1 LEA R9, R22, UR47, 0x1 ;  /* 0x0000002f16091c11 */ /* 0x000fc6000f8e08ff */
        /* <DEDUP_REMOVED lines=10> */
.L_x_2268:
[----:B------:R-:W-:Y:S05]  /*f640*/  BRA `(.L_x_2269) ;  /* 0xffffffc800e87947 */ /* 0x000fea000383ffff */
.L_x_2216:
[----:B------:R-:W-:Y:S01]  /*f650*/  IMAD.MOV.U32 R13, RZ, RZ, R8 ;  /* 0x000000ffff0d7224 */ /* 0x000fe200078e0008 */
[----:B------:R-:W-:Y:S01]  /*f660*/  MOV R11, 0x181f ;  /* 0x0000181f000b7802 */ /* 0x000fe20000000f00 */
[----:B------:R-:W-:Y:S02]  /*f670*/  IMAD.MOV.U32 R12, RZ, RZ, RZ ;  /* 0x000000ffff0c7224 */ /* 0x000fe400078e00ff */
[----:B------:R-:W-:Y:S02]  /*f680*/  IMAD.MOV.U32 R15, RZ, RZ, -0x1 ;  /* 0xffffffffff0f7424 */ /* 0x000fe400078e00ff */
[----:B------:R-:W-:-:S07]  /*f690*/  IMAD.U32 R5, RZ, RZ, UR49 ;  /* 0x00000031ff057e24 */ /* 0x000fce000f8e00ff */
[----:B------:R-:W-:Y:S05]  /*f6a0*/  WARPSYNC.COLLECTIVE R15, `(.L_x_2270) ;  /* 0x000000000f087348 */ /* 0x000fea0003c00000 */
[----:B------:R0:W1:Y:S02]  /*f6b0*/  SHFL.IDX P6, R14, R13, R12, R11 ;  /* 0x0000000c0d0e7389 */ /* 0x00006400000c000b */
[----:B01----:R-:W-:Y:S01]  /*f6c0*/  ENDCOLLECTIVE ;  /* 0x000000000000791b */ /* 0x003fe20003800000 */
.L_x_2270:
[----:B------:R-:W-:Y:S01]  /*f6d0*/  IMAD R5, R5, 0xc0, R24 ;  /* 0x000000c005057824 */ /* 0x000fe200078e0218 */
[----:B------:R-:W-:Y:S01]  /*f6e0*/  MOV R13, R7 ;  /* 0x00000007000d7202 */ /* 0x000fe20000000f00 */
[----:B------:R-:W-:-:S07]  /*f6f0*/  IMAD.MOV.U32 R2, RZ, RZ, R14 ;  /* 0x000000ffff027224 */ /* 0x000fce00078e000e */
[----:B------:R-:W-:Y:S05]  /*f700*/  WARPSYNC.COLLECTIVE R15, `(.L_x_2271) ;  /* 0x000000000f087348 */ /* 0x000fea0003c00000 */
[----:B------:R0:W1:Y:S02]  /*f710*/  SHFL.IDX P6, R14, R13, R12, R11 ;  /* 0x0000000c0d0e7389 */ /* 0x00006400000c000b */
[----:B01----:R-:W-:Y:S01]  /*f720*/  ENDCOLLECTIVE ;  /* 0x000000000000791b */ /* 0x003fe20003800000 */
.L_x_2271:
[----:B------:R-:W-:Y:S02]  /*f730*/  ULDC UR4, c[0x0][0x288] ;  /* 0x0000a20000047ab9 */ /* 0x000fe40000000800 */
[----:B------:R-:W-:Y:S02]  /*f740*/  IMAD R4, R9, UR4, RZ ;  /* 0x0000000409047c24 */ /* 0x000fe4000f8e02ff */
[----:B------:R-:W-:-:S03]  /*f750*/  VIADD R9, R5, 0x10 ;  /* 0x0000001005097836 */ /* 0x000fc60000000000 */
[----:B------:R-:W-:Y:S02]  /*f760*/  ISETP.GE.AND P1, PT, R5, R4, PT ;  /* 0x000000040500720c */ /* 0x000fe40003f26270 */
[----:B------:R-:W-:Y:S01]  /*f770*/  MOV R13, R8 ;  /* 0x00000008000d7202 */ /* 0x000fe20000000f00 */
        /* <DEDUP_REMOVED lines=8> */
.L_x_2272:
        /* <DEDUP_REMOVED lines=12> */
.L_x_2273:
[----:B------:R-:W-:Y:S01]  /*f8c0*/  IMAD.MOV.U32 R13, RZ, RZ, R8 ;  /* 0x000000ffff0d7224 */ /* 0x000fe200078e0008 */
[----:B------:R-:W-:Y:S02]  /*f8d0*/  MOV R12, 0x2 ;  /* 0x00000002000c7802 */ /* 0x000fe40000000f00 */
[----:B------:R-:W-:-:S07]  /*f8e0*/  MOV R21, R14 ;  /* 0x0000000e00157202 */ /* 0x000fce0000000f00 */
[----:B------:R-:W-:Y:S05]  /*f8f0*/  WARPSYNC.COLLECTIVE R15, `(.L_x_2274) ;  /* 0x000000000f087348 */ /* 0x000fea0003c00000 */
[----:B------:R0:W1:Y:S02]  /*f900*/  SHFL.IDX P6, R14, R13, R12, R11 ;  /* 0x0000000c0d0e7389 */ /* 0x00006400000c000b */
[----:B01----:R-:W-:Y:S01]  /*f910*/  ENDCOLLECTIVE ;  /* 0x000000000000791b */ /* 0x003fe20003800000 */
.L_x_2274:
[----:B------:R-:W-:-:S05]  /*f920*/  @!P1 LEA R2, P2, R16, R21, 0x1 ;  /* 0x0000001510029211 */ /* 0x000fca00078408ff */
[----:B------:R-:W-:-:S05]  /*f930*/  @!P1 IMAD.X R3, RZ, RZ, R10, P2 ;  /* 0x000000ffff039224 */ /* 0x000fca00010e060a */
        /* <DEDUP_REMOVED lines=10> */
.L_x_2275:
[----:B------:R-:W-:Y:S01]  /*f9e0*/  @!P1 LEA R20, R22, UR47, 0x1 ;  /* 0x0000002f16149c11 */ /* 0x000fe2000f8e08ff */
[----:B------:R-:W-:Y:S02]  /*f9f0*/  IMAD.MOV.U32 R13, RZ, RZ, R8 ;  /* 0x000000ffff0d7224 */ /* 0x000fe400078e0008 */
[----:B------:R-:W-:Y:S01]  /*fa00*/  IMAD.MOV.U32 R12, RZ, RZ, 0x3 ;  /* 0x00000003ff0c7424 */ /* 0x000fe200078e00ff */
[----:B------:R-:W-:-:S13]  /*fa10*/  @!P1 LEA R2, P2, R16, R14, 0x1 ;  /* 0x0000000e10029211 */ /* 0x000fda00078408ff */
[----:B------:R-:W-:Y:S05]  /*fa20*/  WARPSYNC.COLLECTIVE R15, `(.L_x_2276) ;  /* 0x000000000f087348 */ /* 0x000fea0003c00000 */
[----:B------:R0:W1:Y:S02]  /*fa30*/  SHFL.IDX P6, R14, R13, R12, R11 ;  /* 0x0000000c0d0e7389 */ /* 0x00006400000c000b */
[----:B01----:R-:W-:Y:S01]  /*fa40*/  ENDCOLLECTIVE ;  /* 0x000000000000791b */ /* 0x003fe20003800000 */
.L_x_2276:
[----:B------:R-:W-:Y:S01]  /*fa50*/  @!P1 IMAD.X R3, RZ, RZ, R9, P2 ;  /* 0x000000ffff039224 */ /* 0x000fe200010e0609 */
[----:B------:R-:W-:-:S04]  /*fa60*/  IADD3 R9, R5, 0x30, RZ ;  /* 0x0000003005097810 */ /* 0x000fc80007ffe0ff */
[----:B------:R-:W-:Y:S01]  /*fa70*/  @!PT LDS RZ, [RZ] ;  /* 0x00000000fffff984 */ /* 0x000fe20000000800 */
[----:B------:R-:W-:Y:S01]  /*fa80*/  @!PT LDS RZ, [RZ] ;  /* 0x00000000fffff984 */ /* 0x000fe20000000800 */
[----:B------:R-:W-:Y:S01]  /*fa90*/  @!PT LDS RZ, [RZ] ;  /* 0x00000000fffff984 */ /* 0x000fe20000000800 */
[----:B------:R0:W-:Y:S01]  /*faa0*/  @!P1 LDGSTS.E.BYPASS.LTC128B.128 [R20+0x9400], desc[UR38][R2.64], !P0 ;  /* 0x0940000002149fae */ /* 0x0001e2000c101d66 */
[----:B------:R-:W-:Y:S01]  /*fab0*/  ISETP.GE.AND P1, PT, R9, R4, PT ;  /* 0x000000040900720c */ /* 0x000fe20003f26270 */
[----:B------:R-:W-:Y:S01]  /*fac0*/  VIADD R9, R5, 0x40 ;  /* 0x0000004005097836 */ /* 0x000fe20000000000 */
[----:B------:R-:W-:-:S11]  /*fad0*/  MOV R13, R7 ;  /* 0x00000007000d7202 */ /* 0x000fd60000000f00 */
[----:B------:R-:W-:Y:S01]  /*fae0*/  @!P1 LEA R25, R22, UR47, 0x1 ;  /* 0x0000002f16199c11 */ /* 0x000fe2000f8e08ff */
[----:B0-----:R-:W-:-:S07]  /*faf0*/  IMAD.MOV.U32 R10, RZ, RZ, R14 ;  /* 0x000000ffff0a7224 */ /* 0x001fce00078e000e */
[----:B------:R-:W-:Y:S05]  /*fb00*/  WARPSYNC.COLLECTIVE R15, `(.L_x_2277) ;  /* 0x000000000f087348 */ /* 0x000fea0003c00000 */
[----:B------:R0:W1:Y:S02]  /*fb10*/  SHFL.IDX P6, R14, R13, R12, R11 ;  /* 0x0000000c0d0e7389 */ /* 0x00006400000c000b */
[----:B01----:R-:W-:Y:S01]  /*fb20*/  ENDCOLLECTIVE ;  /* 0x000000000000791b */ /* 0x003fe20003800000 */
.L_x_2277:
[----:B------:R-:W-:Y:S01]  /*fb30*/  MOV R13, R8 ;  /* 0x00000008000d7202 */ /* 0x000fe20000000f00 */
[----:B------:R-:W-:Y:S02]  /*fb40*/  IMAD.MOV.U32 R12, RZ, RZ, 0x4 ;  /* 0x00000004ff0c7424 */ /* 0x000fe400078e00ff */
[----:B------:R-:W-:-:S07]  /*fb50*/  IMAD.MOV.U32 R21, RZ, RZ, R14 ;  /* 0x000000ffff157224 */ /* 0x000fce00078e000e */
[----:B------:R-:W-:Y:S05]  /*fb60*/  WARPSYNC.COLLECTIVE R15, `(.L_x_2278) ;  /* 0x000000000f087348 */ /* 0x000fea0003c00000 */
[----:B------:R0:W1:Y:S02]  /*fb70*/  SHFL.IDX P6, R14, R13, R12, R11 ;  /* 0x0000000c0d0e7389 */ /* 0x00006400000c000b */
[----:B01----:R-:W-:Y:S01]  /*fb80*/  ENDCOLLECTIVE ;  /* 0x000000000000791b */ /* 0x003fe20003800000 */
.L_x_2278:
        /* <DEDUP_REMOVED lines=12> */
.L_x_2279:
[----:B------:R-:W-:Y:S01]  /*fc50*/  @!P1 LEA R20, R22, UR47, 0x1 ;  /* 0x0000002f16149c11 */ /* 0x000fe2000f8e08ff */
[----:B------:R-:W-:Y:S02]  /*fc60*/  IMAD.MOV.U32 R13, RZ, RZ, R8 ;  /* 0x000000ffff0d7224 */ /* 0x000fe400078e0008 */
[----:B------:R-:W-:Y:S01]  /*fc70*/  IMAD.MOV.U32 R12, RZ, RZ, 0x5 ;  /* 0x00000005ff0c7424 */ /* 0x000fe200078e00ff */
[----:B------:R-:W-:-:S13]  /*fc80*/  @!P1 LEA R2, P2, R16, R14, 0x1 ;  /* 0x0000000e10029211 */ /* 0x000fda00078408ff */
[----:B------:R-:W-:Y:S05]  /*fc90*/  WARPSYNC.COLLECTIVE R15, `(.L_x_2280) ;  /* 0x000000000f087348 */ /* 0x000fea0003c00000 */
[----:B------:R0:W1:Y:S02]  /*fca0*/  SHFL.IDX P6, R14, R13, R12, R11 ;  /* 0x0000000c0d0e7389 */ /* 0x00006400000c000b */
[----:B01----:R-:W-:Y:S01]  /*fcb0*/  ENDCOLLECTIVE ;  /* 0x000000000000791b */ /* 0x003fe20003800000 */
.L_x_2280:
[----:B------:R-:W-:Y:S01]  /*fcc0*/  @!P1 IADD3.X R3, RZ, R9, RZ, P2, !PT ;  /* 0x00000009ff039210 */ /* 0x000fe200017fe4ff */
[----:B------:R-:W-:-:S04]  /*fcd0*/  VIADD R9, R5, 0x50 ;  /* 0x0000005005097836 */ /* 0x000fc80000000000 */
[----:B------:R-:W-:Y:S01]  /*fce0*/  @!PT LDS RZ, [RZ] ;  /* 0x00000000fffff984 */ /* 0x000fe20000000800 */
[----:B------:R-:W-:Y:S01]  /*fcf0*/  @!PT LDS RZ, [RZ] ;  /* 0x00000000fffff984 */ /* 0x000fe20000000800 */
[----:B------:R-:W-:Y:S01]  /*fd00*/  @!PT LDS RZ, [RZ] ;  /* 0x00000000fffff984 */ /* 0x000fe20000000800 */
[----:B------:R0:W-:Y:S01]  /*fd10*/  @!P1 LDGSTS.E.BYPASS.LTC128B.128 [R20+0xa400], desc[UR38][R2.64], !P0 ;  /* 0x0a40000002149fae */ /* 0x0001e2000c101d66 */
[----:B------:R-:W-:Y:S02]  /*fd20*/  ISETP.GE.AND P1, PT, R9, R4, PT ;  /* 0x000000040900720c */ /* 0x000fe40003f26270 */
[----:B------:R-:W-:Y:S01]  /*fd30*/  IADD3 R9, R5, 0x60, RZ ;  /* 0x0000006005097810 */ /* 0x000fe20007ffe0ff */
[----:B------:R-:W-:-:S10]  /*fd40*/  IMAD.MOV.U32 R13, RZ, RZ, R7 ;  /* 0x000000ffff0d7224 */ /* 0x000fd400078e0007 */
[----:B------:R-:W-:Y:S02]  /*fd50*/  @!P1 LEA R25, R22, UR47, 0x1 ;  /* 0x0000002f16199c11 */ /* 0x000fe4000f8e08ff */
[----:B0-----:R-:W-:-:S07]  /*fd60*/  MOV R10, R14 ;  /* 0x0000000e000a7202 */ /* 0x001fce0000000f00 */
[----:B------:R-:W-:Y:S05]  /*fd70*/  WARPSYNC.COLLECTIVE R15, `(.L_x_2281) ;  /* 0x000000000f087348 */ /* 0x000fea0003c00000 */
[----:B------:R0:W1:Y:S02]  /*fd80*/  SHFL.IDX P6, R14, R13, R12, R11 ;  /* 0x0000000c0d0e7389 */ /* 0x00006400000c000b */
[----:B01----:R-:W-:Y:S01]  /*fd90*/  ENDCOLLECTIVE ;  /* 0x000000000000791b */ /* 0x003fe20003800000 */
.L_x_2281:
[----:B------:R-:W-:Y:S02]  /*fda0*/  IMAD.MOV.U32 R13, RZ, RZ, R8 ;  /* 0x000000ffff0d7224 */ /* 0x000fe400078e0008 */
[----:B------:R-:W-:Y:S02]  /*fdb0*/  IMAD.MOV.U32 R12, RZ, RZ, 0x6 ;  /* 0x00000006ff0c7424 */ /* 0x000fe400078e00ff */
[----:B------:R-:W-:-:S07]  /*fdc0*/  IMAD.MOV.U32 R21, RZ, RZ, R14 ;  /* 0x000000ffff157224 */ /* 0x000fce00078e000e */
[----:B------:R-:W-:Y:S05]  /*fdd0*/  WARPSYNC.COLLECTIVE R15, `(.L_x_2282) ;  /* 0x000000000f087348 */ /* 0x000fea0003c00000 */
[----:B------:R0:W1:Y:S02]  /*fde0*/  SHFL.IDX P6, R14, R13, R12, R11 ;  /* 0x0000000c0d0e7389 */ /* 0x00006400000c000b */
[----:B01----:R-:W-:Y:S01]  /*fdf0*/  ENDCOLLECTIVE ;  /* 0x000000000000791b */ /* 0x003fe20003800000 */
.L_x_2282:
[----:B------:R-:W-:-:S05]  /*fe00*/  @!P1 LEA R2, P2, R16, R21, 0x1 ;  /* 0x0000001510029211 */ /* 0x000fca00078408ff */
[----:B------:R-:W-:-:S05]  /*fe10*/  @!P1 IMAD.X R3, RZ, RZ, R10, P2 ;  /* 0x000000ffff039224 */ /* 0x000fca00010e060a */
[----:B------:R-:W-:Y:S01]  /*fe20*/  @!PT LDS RZ, [RZ] ;  /* 0x00000000fffff984 */ /* 0x000fe20000000800 */
[----:B------:R-:W-:Y:S01]  /*fe30*/  @!PT LDS RZ, [RZ] ;  /* 0x00000000fffff984 */ /* 0x000fe20000000800 */
[----:B------:R-:W-:Y:S01]  /*fe40*/  @!PT LDS RZ, [RZ] ;  /* 0x00000000fffff984 */ /* 0x000fe20000000800 */
[----:B------:R0:W-:Y:S01]  /*fe50*/  @!P1 LDGSTS.E.BYPASS.LTC128B.128 [R25+0xac00], desc[UR38][R2.64], !P0 ;  /* 0x0ac0000002199fae */ /* 0x0001e2000c101d66 */
[----:B------:R-:W-:Y:S02]  /*fe60*/  MOV R13, R7 ;  /* 0x00000007000d7202 */ /* 0x000fe40000000f00 */
[----:B------:R-:W-:Y:S01]  /*fe70*/  ISETP.GE.AND P1, PT, R9, R4, PT ;  /* 0x000000040900720c */ /* 0x000fe20003f26270 */
[----:B------:R-:W-:-:S12]  /*fe80*/  IMAD.MOV.U32 R9, RZ, RZ, R14 ;  /* 0x000000ffff097224 */ /* 0x000fd800078e000e */
[----:B0-----:R-:W-:Y:S05]  /*fe90*/  WARPSYNC.COLLECTIVE R15, `(.L_x_2283) ;  /* 0x000000000f087348 */ /* 0x001fea0003c00000 */
[----:B------:R1:W2:Y:S02]  /*fea0*/  SHFL.IDX P6, R14, R13, R12, R11 ;  /* 0x0000000c0d0e7389 */ /* 0x0002a400000c000b */
[----:B012---:R-:W-:Y:S01]  /*feb0*/  ENDCOLLECTIVE ;  /* 0x000000000000791b */ /* 0x007fe20003800000 */
.L_x_2283:
[----:B------:R-:W-:Y:S01]  /*fec0*/  @!P1 LEA R10, R22, UR47, 0x1 ;  /* 0x0000002f160a9c11 */ /* 0x000fe2000f8e08ff */
[----:B------:R-:W-:Y:S02]  /*fed0*/  IMAD.MOV.U32 R13, RZ, RZ, R8 ;  /* 0x000000ffff0d7224 */ /* 0x000fe400078e0008 */
[----:B------:R-:W-:Y:S01]  /*fee0*/  IMAD.MOV.U32 R12, RZ, RZ, 0x7 ;  /* 0x00000007ff0c7424 */ /* 0x000fe200078e00ff */
[----:B------:R-:W-:-:S13]  /*fef0*/  @!P1 LEA R2, P2, R16, R14, 0x1 ;  /* 0x0000000e10029211 */ /* 0x000fda00078408ff */
[----:B------:R-:W-:Y:S05]  /*ff00*/  WARPSYNC.COLLECTIVE R15, `(.L_x_2284) ;  /* 0x000000000f087348 */ /* 0x000fea0003c00000 */
[----:B------:R0:W1:Y:S02]  /*ff10*/  SHFL.IDX P6, R14, R13, R12, R11 ;  /* 0x0000000c0d0e7389 */ /* 0x00006400000c000b */
[----:B01----:R-:W-:Y:S01]  /*ff20*/  ENDCOLLECTIVE ;  /* 0x000000000000791b */ /* 0x003fe20003800000 */
.L_x_2284:
[----:B------:R-:W-:-:S05]  /*ff30*/  @!P1 IMAD.X R3, RZ, RZ, R9, P2 ;  /* 0x000000ffff039224 */ /* 0x000fca00010e0609 */
[----:B------:R-:W-:Y:S01]  /*ff40*/  @!PT LDS RZ, [RZ] ;  /* 0x00000000fffff984 */ /* 0x000fe20000000800 */
[----:B------:R-:W-:Y:S01]  /*ff50*/  @!PT LDS RZ, [RZ] ;  /* 0x00000000fffff984 */ /* 0x000fe20000000800 */
[----:B------:R-:W-:Y:S01]  /*ff60*/  @!PT LDS RZ, [RZ] ;  /* 0x00000000fffff984 */ /* 0x000fe20000000800 */
[----:B------:R0:W-:Y:S01]  /*ff70*/  @!P1 LDGSTS.E.BYPASS.LTC128B.128 [R10+0xb400], desc[UR38][R2.64], !P0 ;  /* 0x0b400000020a9fae */ /* 0x0001e2000c101d66 */
[----:B------:R-:W-:Y:S01]  /*ff80*/  IMAD.MOV.U32 R13, RZ, RZ, R7 ;  /* 0x000000ffff0d7224 */ /* 0x000fe200078e0007 */
[C---:B------:R-:W-:Y:S01]  /*ff90*/  IADD3 R7, R5.reuse, 0x80, RZ ;  /* 0x0000008005077810 */ /* 0x040fe20007ffe0ff */
[----:B0-----:R-:W-:Y:S01]  /*ffa0*/  VIADD R3, R5, 0x70 ;  /* 0x0000007005037836 */ /* 0x001fe20000000000 */
[----:B------:R-:W-:-:S07]  /*ffb0*/  MOV R8, R14 ;  /* 0x0000000e00087202 */ /* 0x000fce0000000f00 */
[----:B------:R-:W-:Y:S05]  /*ffc0*/  WARPSYNC.COLLECTIVE R15, `(.L_x_2285) ;  /* 0x000000000f087348 */ /* 0x000fea0003c00000 */
[----:B------:R0:W1:Y:S02]  /*ffd0*/  SHFL.IDX P6, R14, R13, R12, R11 ;  /* 0x0000000c0d0e7389 */ /* 0x00006400000c000b */
[----:B01----:R-:W-:Y:S01]  /*ffe0*/  ENDCOLLECTIVE ;  /* 0x000000000000791b */ /* 0x003fe20003800000 */
.L_x_2285:
[----:B------:R-:W-:Y:S01]  /*fff0*/  ISETP.GE.AND P1, PT, R3, R4, PT ;  /* 0x000000040300720c */ /* 0x000fe20003f26270 */
[----:B------:R-:W-:-:S12]  /*10000*/  IMAD.MOV.U32 R13, RZ, RZ, R6 ;  /* 0x000000ffff0d7224 */ /* 0x000fd800078e0006 */
[----:B------:R-:W-:Y:S01]  /*10010*/  @!P1 LEA R25, R22, UR47, 0x1 ;  /* 0x0000002f16199c11 */ /* 0x000fe2000f8e08ff */
[----:B------:R-:W-:Y:S01]  /*10020*/  IMAD.MOV.U32 R12, RZ, RZ, RZ ;  /* 0x000000ffff0c7224 */ /* 0x000fe200078e00ff */
[----:B------:R-:W-:-:S13]  /*10030*/  @!P1 LEA R2, P2, R16, R14, 0x1 ;  /* 0x0000000e10029211 */ /* 0x000fda00078408ff */
[----:B------:R-:W-:Y:S05]  /*10040*/  WARPSYNC.COLLECTIVE R15, `(.L_x_2286) ;  /* 0x000000000f087348 */ /* 0x000fea0003c00000 */
[----:B------:R0:W1:Y:S02]  /*10050*/  SHFL.IDX P6, R14, R13, R12, R11 ;  /* 0x0000000c0d0e7389 */ /* 0x00006400000c000b */
[----:B01----:R-:W-:Y:S01]  /*10060*/  ENDCOLLECTIVE ;  /* 0x000000000000791b */ /* 0x003fe20003800000 */
.L_x_2286:
[----:B------:R-:W-:-:S05]  /*10070*/  @!P1 IMAD.X R3, RZ, RZ, R8, P2 ;  /* 0x000000ffff039224 */ /* 0x000fca00010e0608 */
[----:B------:R-:W-:Y:S01]  /*10080*/  @!PT LDS RZ, [RZ] ;  /* 0x00000000fffff984 */ /* 0x000fe20000000800 */
[----:B------:R-:W-:Y:S01]  /*10090*/  @!PT LDS RZ, [RZ] ;  /* 0x00000000fffff984 */ /* 0x000fe20000000800 */
[----:B------:R-:W-:Y:S01]  /*100a0*/  @!PT LDS RZ, [RZ] ;  /* 0x00000000fffff984 */ /* 0x000fe20000000800 */
[----:B------:R0:W-:Y:S01]  /*100b0*/  @!P1 LDGSTS.E.BYPASS.LTC128B.128 [R25+0xbc00], desc[UR38][R2.64], !P0 ;  /* 0x0bc0000002199fae */ /* 0x0001e2000c101d66 */
[----:B------:R-:W-:Y:S01]  /*100c0*/  ISETP.GE.AND P1, PT, R7, R4, PT ;  /* 0x000000040700720c */ /* 0x000fe20003f26270 */
[----:B------:R-:W-:Y:S01]  /*100d0*/  VIADD R7, R5, 0x90 ;  /* 0x0000009005077836 */ /* 0x000fe20000000000 */
[----:B------:R-:W-:Y:S01]  /*100e0*/  MOV R13, R0 ;  /* 0x00000000000d7202 */ /* 0x000fe20000000f00 */
[----:B------:R-:W-:-:S10]  /*100f0*/  IMAD.MOV.U32 R9, RZ, RZ, R14 ;  /* 0x000000ffff097224 */ /* 0x000fd400078e000e */
[----:B0-----:R-:W-:Y:S05]  /*10100*/  WARPSYNC.COLLECTIVE R15, `(.L_x_2287) ;  /* 0x000000000f087348 */ /* 0x001fea0003c00000 */
[----:B------:R1:W2:Y:S02]  /*10110*/  SHFL.IDX P6, R14, R13, R12, R11 ;  /* 0x0000000c0d0e7389 */ /* 0x0002a400000c000b */
[----:B012---:R-:W-:Y:S01]  /*10120*/  ENDCOLLECTIVE ;  /* 0x000000000000791b */ /* 0x007fe20003800000 */
.L_x_2287:
[----:B------:R-:W-:Y:S01]  /*10130*/  MOV R13, R6 ;  /* 0x00000006000d7202 */ /* 0x000fe20000000f00 */
[----:B------:R-:W-:Y:S02]  /*10140*/  IMAD.MOV.U32 R12, RZ, RZ, 0x1 ;  /* 0x00000001ff0c7424 */ /* 0x000fe400078e00ff */
[----:B------:R-:W-:-:S07]  /*10150*/  IMAD.MOV.U32 R21, RZ, RZ, R14 ;  /* 0x000000ffff157224 */ /* 0x000fce00078e000e */
[----:B------:R-:W-:Y:S05]  /*10160*/  WARPSYNC.COLLECTIVE R15, `(.L_x_2288) ;  /* 0x000000000f087348 */ /* 0x000fea0003c00000 */
[----:B------:R0:W1:Y:S02]  /*10170*/  SHFL.IDX P6, R14, R13, R12, R11 ;  /* 0x0000000c0d0e7389 */ /* 0x00006400000c000b */
[----:B01----:R-:W-:Y:S01]  /*10180*/  ENDCOLLECTIVE ;  /* 0x000000000000791b */ /* 0x003fe20003800000 */
.L_x_2288:
[----:B------:R-:W-:Y:S02]  /*10190*/  @!P1 LEA R2, P2, R16, R21, 0x1 ;  /* 0x0000001510029211 */ /* 0x000fe400078408ff */
[----:B------:R-:W-:-:S03]  /*101a0*/  @!P1 LEA R21, R22, UR47, 0x1 ;  /* 0x0000002f16159c11 */ /* 0x000fc6000f8e08ff */
        /* <DEDUP_REMOVED lines=11> */
.L_x_2289:
[----:B------:R-:W-:Y:S02]  /*10260*/  IMAD.MOV.U32 R13, RZ, RZ, R6 ;  /* 0x000000ffff0d7224 */ /* 0x000fe400078e0006 */
[----:B------:R-:W-:Y:S01]  /*10270*/  IMAD.MOV.U32 R12, RZ, RZ, 0x2 ;  /* 0x00000002ff0c7424 */ /* 0x000fe200078e00ff */
[----:B------:R-:W-:-:S07]  /*10280*/  MOV R9, R14 ;  /* 0x0000000e00097202 */ /* 0x000fce0000000f00 */
[----:B------:R-:W-:Y:S05]  /*10290*/  WARPSYNC.COLLECTIVE R15, `(.L_x_2290) ;  /* 0x000000000f087348 */ /* 0x000fea0003c00000 */
[----:B------:R0:W1:Y:S02]  /*102a0*/  SHFL.IDX P6, R14, R13, R12, R11 ;  /* 0x0000000c0d0e7389 */ /* 0x00006400000c000b */
[----:B01----:R-:W-:Y:S01]  /*102b0*/  ENDCOLLECTIVE ;  /* 0x000000000000791b */ /* 0x003fe20003800000 */
.L_x_2290:
        /* <DEDUP_REMOVED lines=8> */
[----:B------:R-:W-:Y:S01]  /*10340*/  MOV R7, R14 ;  /* 0x0000000e00077202 */ /* 0x000fe20000000f00 */
[----:B0-----:R-:W-:-:S07]  /*10350*/  VIADD R3, R5, 0xa0 ;  /* 0x000000a005037836 */ /* 0x001fce0000000000 */
[----:B------:R-:W-:Y:S05]  /*10360*/  WARPSYNC.COLLECTIVE R15, `(.L_x_2291) ;  /* 0x000000000f087348 */ /* 0x000fea0003c00000 */
[----:B------:R0:W1:Y:S02]  /*10370*/  SHFL.IDX P6, R14, R13, R12, R11 ;  /* 0x0000000c0d0e7389 */ /* 0x00006400000c000b */
[----:B01----:R-:W-:Y:S01]  /*10380*/  ENDCOLLECTIVE ;  /* 0x000000000000791b */ /* 0x003fe20003800000 */
.L_x_2291:
[----:B------:R-:W-:Y:S02]  /*10390*/  ISETP.GE.AND P1, PT, R3, R4, PT ;  /* 0x000000040300720c */ /* 0x000fe40003f26270 */
[----:B------:R-:W-:Y:S01]  /*103a0*/  MOV R13, R6 ;  /* 0x00000006000d7202 */ /* 0x000fe20000000f00 */
[----:B------:R-:W-:-:S10]  /*103b0*/  IMAD.MOV.U32 R12, RZ, RZ, 0x3 ;  /* 0x00000003ff0c7424 */ /* 0x000fd400078e00ff */
[----:B------:R-:W-:-:S13]  /*103c0*/  @!P1 LEA R2, P2, R16, R14, 0x1 ;  /* 0x0000000e10029211 */ /* 0x000fda00078408ff */
[----:B------:R-:W-:Y:S05]  /*103d0*/  WARPSYNC.COLLECTIVE R15, `(.L_x_2292) ;  /* 0x000000000f087348 */ /* 0x000fea0003c00000 */
[----:B------:R0:W1:Y:S02]  /*103e0*/  SHFL.IDX P6, R14, R13, R12, R11 ;  /* 0x0000000c0d0e7389 */ /* 0x00006400000c000b */
[----:B01----:R-:W-:Y:S01]  /*103f0*/  ENDCOLLECTIVE ;  /* 0x000000000000791b */ /* 0x003fe20003800000 */
.L_x_2292:
        /* <DEDUP_REMOVED lines=11> */
.L_x_2293:
[----:B------:R-:W-:Y:S05]  /*104b0*/  BRA `(.L_x_2294) ;  /* 0xffffffc800947947 */ /* 0x000fea000383ffff */
.L_x_2217:
[----:B0-----:R-:W-:-:S04]  /*104c0*/  MOV R3, UR47 ;  /* 0x0000002f00037c02 */ /* 0x001fc80008000f00 */
[----:B------:R0:W1:Y:S03]  /*104d0*/  SYNCS.PHASECHK.TRANS64.TRYWAIT P0, [R3+URZ+0x16820], R0 ;  /* 0x01682000030075a7 */ /* 0x000066000800017f */
[----:B-1----:R-:W-:Y:S05]  /*104e0*/  @!P0 NANOSLEEP.SYNCS 0x989680 ;  /* 0x009896800000895d */ /* 0x002fea0003900000 */
[----:B------:R-:W1:Y:S02]  /*104f0*/  @!P0 SYNCS.PHASECHK.TRANS64 P0, [R3+URZ+0x16820], R0 ;  /* 0x01682000030085a7 */ /* 0x000e64000800007f */
[----:B-1----:R-:W-:Y:S05]  /*10500*/  @!P0 BRA `(.L_x_2217) ;  /* 0xfffffffc00ec8947 */ /* 0x002fea000383ffff */
[----:B------:R-:W-:Y:S05]  /*10510*/  BRA `(.L_x_2295) ;  /* 0xffffffc800c47947 */ /* 0x000fea000383ffff */
.L_x_2221:
[----:B0-----:R0:W1:Y:S02]  /*10520*/  SYNCS.PHASECHK.TRANS64.TRYWAIT P0, [R7+URZ+0x16840], R2 ;  /* 0x01684002070075a7 */ /* 0x001064000800017f */
[----:B-1----:R-:W-:Y:S05]  /*10530*/  @!P0 NANOSLEEP.SYNCS 0x989680 ;  /* 0x009896800000895d */ /* 0x002fea0003900000 */
[----:B------:R-:W1:Y:S02]  /*10540*/  @!P0 SYNCS.PHASECHK.TRANS64 P0, [R7+URZ+0x16840], R2 ;  /* 0x01684002070085a7 */ /* 0x000e64000800007f */
[----:B-1----:R-:W-:Y:S05]  /*10550*/  @!P0 BRA `(.L_x_2221) ;  /* 0xfffffffc00f08947 */ /* 0x002fea000383ffff */
[----:B------:R-:W-:Y:S05]  /*10560*/  BRA `(.L_x_2296) ;  /* 0xffffffcc00a87947 */ /* 0x000fea000383ffff */
.L_x_2222:
        /* <DEDUP_REMOVED lines=8> */
.L_x_2298:
[----:B------:R-:W-:Y:S05]  /*105f0*/  BSYNC B1 ;  /* 0x0000000000017941 */ /* 0x000fea0003800000 */
.L_x_2297:
[----:B------:R-:W-:Y:S01]  /*10600*/  IMAD.MOV.U32 R13, RZ, RZ, R10 ;  /* 0x000000ffff0d7224 */ /* 0x000fe200078e000a */
[----:B------:R-:W-:Y:S01]  /*10610*/  MOV R11, 0x181f ;  /* 0x0000181f000b7802 */ /* 0x000fe20000000f00 */
[----:B------:R-:W-:Y:S01]  /*10620*/  IMAD.MOV.U32 R12, RZ, RZ, RZ ;  /* 0x000000ffff0c7224 */ /* 0x000fe200078e00ff */
[----:B------:R-:W-:Y:S01]  /*10630*/  LEA R9, R9, UR47, 0x1 ;  /* 0x0000002f09097c11 */ /* 0x000fe2000f8e08ff */
[----:B------:R-:W-:Y:S02]  /*10640*/  IMAD.MOV.U32 R15, RZ, RZ, -0x1 ;  /* 0xffffffffff0f7424 */ /* 0x000fe400078e00ff */
[----:B------:R-:W-:-:S07]  /*10650*/  IMAD.MOV.U32 R3, RZ, RZ, R14 ;  /* 0x000000ffff037224 */ /* 0x000fce00078e000e */
[----:B------:R-:W-:Y:S05]  /*10660*/  WARPSYNC.COLLECTIVE R15, `(.L_x_2299) ;  /* 0x000000000f087348 */ /* 0x000fea0003c00000 */
[----:B------:R0:W1:Y:S02]  /*10670*/  SHFL.IDX P6, R14, R13, R12, R11 ;  /* 0x0000000c0d0e7389 */ /* 0x00006400000c000b */
[----:B01----:R-:W-:Y:S01]  /*10680*/  ENDCOLLECTIVE ;  /* 0x000000000000791b */ /* 0x003fe20003800000 */
.L_x_2299:
[----:B------:R-:W-:Y:S02]  /*10690*/  IMAD.SHL.U32 R15, R16, 0x2, RZ ;  /* 0x00000002100f7824 */ /* 0x000fe400078e00ff */
[----:B------:R-:W-:Y:S02]  /*106a0*/  IMAD.MOV.U32 R13, RZ, RZ, R19 ;  /* 0x000000ffff0d7224 */ /* 0x000fe400078e0013 */
[----:B------:R-:W-:Y:S02]  /*106b0*/  IMAD.MOV.U32 R12, RZ, RZ, 0x1 ;  /* 0x00000001ff0c7424 */ /* 0x000fe400078e00ff */
[----:B------:R-:W-:-:S05]  /*106c0*/  IMAD.MOV.U32 R2, RZ, RZ, R14 ;  /* 0x000000ffff027224 */ /* 0x000fca00078e000e */
[----:B------:R-:W-:Y:S01]  /*106d0*/  IADD3 R2, P0, R2, R15, RZ ;  /* 0x0000000f02027210 */ /* 0x000fe20007f1e0ff */
[----:B------:R-:W-:-:S03]  /*106e0*/  IMAD.MOV.U32 R15, RZ, RZ, -0x1 ;  /* 0xffffffffff0f7424 */ /* 0x000fc600078e00ff */
[----:B------:R-:W-:-:S09]  /*106f0*/  IADD3.X R3, RZ, R3, RZ, P0, !PT ;  /* 0x00000003ff037210 */ /* 0x000fd200007fe4ff */
[----:B------:R-:W-:Y:S05]  /*10700*/  WARPSYNC.COLLECTIVE R15, `(.L_x_2300) ;  /* 0x000000000f087348 */ /* 0x000fea0003c00000 */
[----:B------:R0:W1:Y:S02]  /*10710*/  SHFL.IDX P6, R14, R13, R12, R11 ;  /* 0x0000000c0d0e7389 */ /* 0x00006400000c000b */
[----:B01----:R-:W-:Y:S01]  /*10720*/  ENDCOLLECTIVE ;  /* 0x000000000000791b */ /* 0x003fe20003800000 */
.L_x_2300:
        /* <DEDUP_REMOVED lines=9> */
.L_x_2301:
        /* <DEDUP_REMOVED lines=10> */
.L_x_2302:
        /* <DEDUP_REMOVED lines=9> */
.L_x_2303:
        /* <DEDUP_REMOVED lines=10> */
.L_x_2304:
        /* <DEDUP_REMOVED lines=9> */
.L_x_2305:
        /* <DEDUP_REMOVED lines=10> */
.L_x_2306:
        /* <DEDUP_REMOVED lines=9> */
.L_x_2307:
        /* <DEDUP_REMOVED lines=10> */
.L_x_2308:
        /* <DEDUP_REMOVED lines=9> */
.L_x_2309:
        /* <DEDUP_REMOVED lines=10> */
.L_x_2310:
        /* <DEDUP_REMOVED lines=9> */
.L_x_2311:
        /* <DEDUP_REMOVED lines=10> */
.L_x_2312:
        /* <DEDUP_REMOVED lines=9> */
.L_x_2313:
[----:B------:R-:W-:Y:S05]  /*10ee0*/  BRA `(.L_x_2314) ;  /* 0xffffffc8005c7947 */ /* 0x000fea000383ffff */
.L_x_2227:
[----:B0-----:R0:W1:Y:S02]  /*10ef0*/  SYNCS.PHASECHK.TRANS64.TRYWAIT P0, [R7+URZ+0x16860], R2 ;  /* 0x01686002070075a7 */ /* 0x001064000800017f */
[----:B-1----:R-:W-:Y:S05]  /*10f00*/  @!P0 NANOSLEEP.SYNCS 0x989680 ;  /* 0x009896800000895d */ /* 0x002fea0003900000 */
[----:B------:R-:W1:Y:S02]  /*10f10*/  @!P0 SYNCS.PHASECHK.TRANS64 P0, [R7+URZ+0x16860], R2 ;  /* 0x01686002070085a7 */ /* 0x000e64000800007f */
[----:B-1----:R-:W-:Y:S05]  /*10f20*/  @!P0 BRA `(.L_x_2227) ;  /* 0xfffffffc00f08947 */ /* 0x002fea000383ffff */
[----:B------:R-:W-:Y:S05]  /*10f30*/  BRA `(.L_x_2315) ;  /* 0xffffffc800bc7947 */ /* 0x000fea000383ffff */
.L_x_2228:
        /* <DEDUP_REMOVED lines=8> */
.L_x_2317:
[----:B------:R-:W-:Y:S05]  /*10fc0*/  BSYNC B1 ;  /* 0x0000000000017941 */ /* 0x000fea0003800000 */
.L_x_2316:
[----:B------:R-:W-:Y:S01]  /*10fd0*/  IMAD.MOV.U32 R13, RZ, RZ, R17 ;  /* 0x000000ffff0d7224 */ /* 0x000fe200078e0011 */
[----:B------:R-:W-:Y:S01]  /*10fe0*/  MOV R12, RZ ;  /* 0x000000ff000c7202 */ /* 0x000fe20000000f00 */
[----:B------:R-:W-:Y:S01]  /*10ff0*/  IMAD.MOV.U32 R11, RZ, RZ, 0x181f ;  /* 0x0000181fff0b7424 */ /* 0x000fe200078e00ff */
[----:B------:R-:W-:Y:S01]  /*11000*/  ISETP.LT.OR P2, PT, R4, 0x1, P1 ;  /* 0x000000010400780c */ /* 0x000fe20000f41670 */
[----:B------:R-:W-:Y:S01]  /*11010*/  IMAD.MOV.U32 R15, RZ, RZ, -0x1 ;  /* 0xffffffffff0f7424 */ /* 0x000fe200078e00ff */
[----:B------:R-:W-:Y:S01]  /*11020*/  LEA R8, R8, UR47, 0x1 ;  /* 0x0000002f08087c11 */ /* 0x000fe2000f8e08ff */
[----:B------:R-:W-:-:S10]  /*11030*/  IMAD.MOV.U32 R3, RZ, RZ, R14 ;  /* 0x000000ffff037224 */ /* 0x000fd400078e000e */
[----:B------:R-:W-:Y:S05]  /*11040*/  WARPSYNC.COLLECTIVE R15, `(.L_x_2318) ;  /* 0x000000000f087348 */ /* 0x000fea0003c00000 */
[----:B------:R0:W1:Y:S02]  /*11050*/  SHFL.IDX P6, R14, R13, R12, R11 ;  /* 0x0000000c0d0e7389 */ /* 0x00006400000c000b */
[----:B01----:R-:W-:Y:S01]  /*11060*/  ENDCOLLECTIVE ;  /* 0x000000000000791b */ /* 0x003fe20003800000 */
.L_x_2318:
[----:B------:R-:W-:Y:S01]  /*11070*/  MOV R13, R18 ;  /* 0x00000012000d7202 */ /* 0x000fe20000000f00 */
[----:B------:R-:W-:Y:S01]  /*11080*/  IMAD.MOV.U32 R12, RZ, RZ, 0x1 ;  /* 0x00000001ff0c7424 */ /* 0x000fe200078e00ff */
[----:B------:R-:W-:-:S13]  /*11090*/  IADD3 R2, P0, R14, R19, RZ ;  /* 0x000000130e027210 */ /* 0x000fda0007f1e0ff */
[----:B------:R-:W-:Y:S05]  /*110a0*/  WARPSYNC.COLLECTIVE R15, `(.L_x_2319) ;  /* 0x000000000f087348 */ /* 0x000fea0003c00000 */
[----:B------:R0:W1:Y:S02]  /*110b0*/  SHFL.IDX P6, R14, R13, R12, R11 ;  /* 0x0000000c0d0e7389 */ /* 0x00006400000c000b */
[----:B01----:R-:W-:Y:S01]  /*110c0*/  ENDCOLLECTIVE ;  /* 0x000000000000791b */ /* 0x003fe20003800000 */
.L_x_2319:
        /* <DEDUP_REMOVED lines=11> */
.L_x_2320:
        /* <DEDUP_REMOVED lines=9> */
.L_x_2321:
        /* <DEDUP_REMOVED lines=10> */
.L_x_2322:
        /* <DEDUP_REMOVED lines=8> */
.L_x_2323:
        /* <DEDUP_REMOVED lines=10> */
.L_x_2324:
        /* <DEDUP_REMOVED lines=9> */
.L_x_2325:
        /* <DEDUP_REMOVED lines=10> */
.L_x_2326:
        /* <DEDUP_REMOVED lines=8> */
.L_x_2327:
        /* <DEDUP_REMOVED lines=10> */
.L_x_2328:
        /* <DEDUP_REMOVED lines=9> */
.L_x_2329:
        /* <DEDUP_REMOVED lines=10> */
.L_x_2330:
        /* <DEDUP_REMOVED lines=8> */
.L_x_2331:
        /* <DEDUP_REMOVED lines=9> */
.L_x_2332:
[----:B------:R-:W-:Y:S05]  /*11860*/  BRA `(.L_x_2333) ;  /* 0xffffffc400387947 */ /* 0x000fea000383ffff */
.L_x_2234:
[----:B0-----:R0:W1:Y:S02]  /*11870*/  SYNCS.PHASECHK.TRANS64.TRYWAIT P0, [R0+URZ+0x16860], R3 ;  /* 0x01686003000075a7 */ /* 0x001064000800017f */
[----:B-1----:R-:W-:Y:S05]  /*11880*/  @!P0 NANOSLEEP.SYNCS 0x989680 ;  /* 0x009896800000895d */ /* 0x002fea0003900000 */
[----:B------:R-:W1:Y:S02]  /*11890*/  @!P0 SYNCS.PHASECHK.TRANS64 P0, [R0+URZ+0x16860], R3 ;  /* 0x01686003000085a7 */ /* 0x000e64000800007f */
[----:B-1----:R-:W-:Y:S05]  /*118a0*/  @!P0 BRA `(.L_x_2234) ;  /* 0xfffffffc00f08947 */ /* 0x002fea000383ffff */
[----:B------:R-:W-:Y:S05]  /*118b0*/  BRA `(.L_x_2334) ;  /* 0xffffffc800347947 */ /* 0x000fea000383ffff */
.L_x_2235:
        /* <DEDUP_REMOVED lines=8> */
.L_x_2336:
[----:B------:R-:W-:Y:S05]  /*11940*/  BSYNC B0 ;  /* 0x0000000000007941 */ /* 0x000fea0003800000 */
.L_x_2335:
        /* <DEDUP_REMOVED lines=11> */
.L_x_2337:
[----:B------:R-:W-:Y:S01]  /*11a00*/  IMAD.MOV.U32 R13, RZ, RZ, R18 ;  /* 0x000000ffff0d7224 */ /* 0x000fe200078e0012 */
[----:B------:R-:W-:Y:S02]  /*11a10*/  MOV R12, 0x1 ;  /* 0x00000001000c7802 */ /* 0x000fe40000000f00 */
[----:B------:R-:W-:-:S13]  /*11a20*/  IADD3 R2, P1, R14, R16, RZ ;  /* 0x000000100e027210 */ /* 0x000fda0007f3e0ff */
[----:B------:R-:W-:Y:S05]  /*11a30*/  WARPSYNC.COLLECTIVE R15, `(.L_x_2338) ;  /* 0x000000000f087348 */ /* 0x000fea0003c00000 */
[----:B------:R0:W1:Y:S02]  /*11a40*/  SHFL.IDX P6, R14, R13, R12, R11 ;  /* 0x0000000c0d0e7389 */ /* 0x00006400000c000b */
[----:B01----:R-:W-:Y:S01]  /*11a50*/  ENDCOLLECTIVE ;  /* 0x000000000000791b */ /* 0x003fe20003800000 */
.L_x_2338:
        /* <DEDUP_REMOVED lines=11> */
.L_x_2339:
[----:B------:R-:W-:Y:S01]  /*11b10*/  IMAD.MOV.U32 R13, RZ, RZ, R18 ;  /* 0x000000ffff0d7224 */ /* 0x000fe200078e0012 */
[----:B------:R-:W-:Y:S02]  /*11b20*/  MOV R12, 0x2 ;  /* 0x00000002000c7802 */ /* 0x000fe40000000f00 */
[----:B------:R-:W-:-:S07]  /*11b30*/  MOV R9, R14 ;  /* 0x0000000e00097202 */ /* 0x000fce0000000f00 */
[----:B------:R-:W-:Y:S05]  /*11b40*/  WARPSYNC.COLLECTIVE R15, `(.L_x_2340) ;  /* 0x000000000f087348 */ /* 0x000fea0003c00000 */
[----:B------:R0:W1:Y:S02]  /*11b50*/  SHFL.IDX P6, R14, R13, R12, R11 ;  /* 0x0000000c0d0e7389 */ /* 0x00006400000c000b */
[----:B01----:R-:W-:Y:S01]  /*11b60*/  ENDCOLLECTIVE ;  /* 0x000000000000791b */ /* 0x003fe20003800000 */
.L_x_2340:
        /* <DEDUP_REMOVED lines=12> */
.L_x_2341:
[----:B------:R-:W-:Y:S01]  /*11c30*/  IMAD.MOV.U32 R13, RZ, RZ, R18 ;  /* 0x000000ffff0d7224 */ /* 0x000fe200078e0012 */
[----:B------:R-:W-:Y:S02]  /*11c40*/  MOV R12, 0x3 ;  /* 0x00000003000c7802 */ /* 0x000fe40000000f00 */
[----:B------:R-:W-:-:S07]  /*11c50*/  MOV R21, R14 ;  /* 0x0000000e00157202 */ /* 0x000fce0000000f00 */
[----:B------:R-:W-:Y:S05]  /*11c60*/  WARPSYNC.COLLECTIVE R15, `(.L_x_2342) ;  /* 0x000000000f087348 */ /* 0x000fea0003c00000 */
[----:B------:R0:W1:Y:S02]  /*11c70*/  SHFL.IDX P6, R14, R13, R12, R11 ;  /* 0x0000000c0d0e7389 */ /* 0x00006400000c000b */
[----:B01----:R-:W-:Y:S01]  /*11c80*/  ENDCOLLECTIVE ;  /* 0x000000000000791b */ /* 0x003fe20003800000 */
.L_x_2342:
        /* <DEDUP_REMOVED lines=12> */
.L_x_2343:
[----:B------:R-:W-:Y:S02]  /*11d50*/  IMAD.MOV.U32 R13, RZ, RZ, R18 ;  /* 0x000000ffff0d7224 */ /* 0x000fe400078e0012 */
[----:B------:R-:W-:Y:S01]  /*11d60*/  IMAD.MOV.U32 R12, RZ, RZ, 0x4 ;  /* 0x00000004ff0c7424 */ /* 0x000fe200078e00ff */
[----:B------:R-:W-:-:S13]  /*11d70*/  IADD3 R2, P1, R14, R16, RZ ;  /* 0x000000100e027210 */ /* 0x000fda0007f3e0ff */
[----:B------:R-:W-:Y:S05]  /*11d80*/  WARPSYNC.COLLECTIVE R15, `(.L_x_2344) ;  /* 0x000000000f087348 */ /* 0x000fea0003c00000 */
[----:B------:R0:W1:Y:S02]  /*11d90*/  SHFL.IDX P6, R14, R13, R12, R11 ;  /* 0x0000000c0d0e7389 */ /* 0x00006400000c000b */
[----:B01----:R-:W-:Y:S01]  /*11da0*/  ENDCOLLECTIVE ;  /* 0x000000000000791b */ /* 0x003fe20003800000 */
.L_x_2344:
        /* <DEDUP_REMOVED lines=12> */
.L_x_2345:
[----:B------:R-:W-:Y:S02]  /*11e70*/  IMAD.MOV.U32 R13, RZ, RZ, R18 ;  /* 0x000000ffff0d7224 */ /* 0x000fe400078e0012 */
[----:B------:R-:W-:Y:S02]  /*11e80*/  IMAD.MOV.U32 R12, RZ, RZ, 0x5 ;  /* 0x00000005ff0c7424 */ /* 0x000fe400078e00ff */
[----:B------:R-:W-:-:S07]  /*11e90*/  IMAD.MOV.U32 R23, RZ, RZ, R14 ;  /* 0x000000ffff177224 */ /* 0x000fce00078e000e */
[----:B------:R-:W-:Y:S05]  /*11ea0*/  WARPSYNC.COLLECTIVE R15, `(.L_x_2346) ;  /* 0x000000000f087348 */ /* 0x000fea0003c00000 */
[----:B------:R0:W1:Y:S02]  /*11eb0*/  SHFL.IDX P6, R14, R13, R12, R11 ;  /* 0x0000000c0d0e7389 */ /* 0x00006400000c000b */
[----:B01----:R-:W-:Y:S01]  /*11ec0*/  ENDCOLLECTIVE ;  /* 0x000000000000791b */ /* 0x003fe20003800000 */
.L_x_2346:
        /* <DEDUP_REMOVED lines=12> */
.L_x_2347:
[----:B------:R-:W-:Y:S02]  /*11f90*/  IMAD.MOV.U32 R13, RZ, RZ, R18 ;  /* 0x000000ffff0d7224 */ /* 0x000fe400078e0012 */
[----:B------:R-:W-:Y:S02]  /*11fa0*/  IMAD.MOV.U32 R12, RZ, RZ, 0x6 ;  /* 0x00000006ff0c7424 */ /* 0x000fe400078e00ff */
[----:B------:R-:W-:-:S07]  /*11fb0*/  IMAD.MOV.U32 R25, RZ, RZ, R14 ;  /* 0x000000ffff197224 */ /* 0x000fce00078e000e */
[----:B------:R-:W-:Y:S05]  /*11fc0*/  WARPSYNC.COLLECTIVE R15, `(.L_x_2348) ;  /* 0x000000000f087348 */ /* 0x000fea0003c00000 */
[----:B------:R0:W1:Y:S02]  /*11fd0*/  SHFL.IDX P6, R14, R13, R12, R11 ;  /* 0x0000000c0d0e7389 */ /* 0x00006400000c000b */
[----:B01----:R-:W-:Y:S01]  /*11fe0*/  ENDCOLLECTIVE ;  /* 0x000000000000791b */ /* 0x003fe20003800000 */
.L_x_2348:
        /* <DEDUP_REMOVED lines=12> */
.L_x_2349:
[----:B------:R-:W-:Y:S02]  /*120b0*/  IMAD.MOV.U32 R13, RZ, RZ, R18 ;  /* 0x000000ffff0d7224 */ /* 0x000fe400078e0012 */
[----:B------:R-:W-:Y:S02]  /*120c0*/  IMAD.MOV.U32 R12, RZ, RZ, 0x7 ;  /* 0x00000007ff0c7424 */ /* 0x000fe400078e00ff */
[----:B------:R-:W-:-:S07]  /*120d0*/  IMAD.MOV.U32 R27, RZ, RZ, R14 ;  /* 0x000000ffff1b7224 */ /* 0x000fce00078e000e */
[----:B------:R-:W-:Y:S05]  /*120e0*/  WARPSYNC.COLLECTIVE R15, `(.L_x_2350) ;  /* 0x000000000f087348 */ /* 0x000fea0003c00000 */
[----:B------:R0:W1:Y:S02]  /*120f0*/  SHFL.IDX P6, R14, R13, R12, R11 ;  /* 0x0000000c0d0e7389 */ /* 0x00006400000c000b */
[----:B01----:R-:W-:Y:S01]  /*12100*/  ENDCOLLECTIVE ;  /* 0x000000000000791b */ /* 0x003fe20003800000 */
.L_x_2350:
        /* <DEDUP_REMOVED lines=11> */
.L_x_2351:
[----:B------:R-:W-:Y:S05]  /*121c0*/  BRA `(.L_x_2352) ;  /* 0xffffffc000c07947 */ /* 0x000fea000383ffff */
.L_x_2238:
[----:B0-----:R0:W1:Y:S02]  /*121d0*/  SYNCS.PHASECHK.TRANS64.TRYWAIT P0, [R7+URZ+0x16820], R10 ;  /* 0x0168200a070075a7 */ /* 0x001064000800017f */
[----:B-1----:R-:W-:Y:S05]  /*121e0*/  @!P0 NANOSLEEP.SYNCS 0x989680 ;  /* 0x009896800000895d */ /* 0x002fea0003900000 */
[----:B------:R-:W1:Y:S02]  /*121f0*/  @!P0 SYNCS.PHASECHK.TRANS64 P0, [R7+URZ+0x16820], R10 ;  /* 0x0168200a070085a7 */ /* 0x000e64000800007f */
[----:B-1----:R-:W-:Y:S05]  /*12200*/  @!P0 BRA `(.L_x_2238) ;  /* 0xfffffffc00f08947 */ /* 0x002fea000383ffff */
[----:B------:R-:W-:Y:S05]  /*12210*/  BRA `(.L_x_2353) ;  /* 0xffffffc400307947 */ /* 0x000fea000383ffff */
.L_x_2239:
        /* <DEDUP_REMOVED lines=11> */
.L_x_2355:
[----:B------:R-:W-:Y:S05]  /*122d0*/  BSYNC B0 ;  /* 0x0000000000007941 */ /* 0x000fea0003800000 */
.L_x_2354:
[----:B------:R-:W-:Y:S05]  /*122e0*/  BRA `(.L_x_2356) ;  /* 0xffffffc400147947 */ /* 0x000fea000383ffff */
.L_x_2240:
[----:B------:R-:W-:Y:S01]  /*122f0*/  BSSY B0, `(.L_x_2357) ;  /* 0x0000006000007945 */ /* 0x000fe20003800000 */
[----:B------:R-:W-:-:S07]  /*12300*/  IMAD.MOV.U32 R15, RZ, RZ, -0x1 ;  /* 0xffffffffff0f7424 */ /* 0x000fce00078e00ff */
[----:B01---5:R-:W-:Y:S05]  /*12310*/  WARPSYNC.COLLECTIVE R15, `(.L_x_2358) ;  /* 0x000000000f0c7348 */ /* 0x023fea0003c00000 */
[----:B------:R-:W-:Y:S02]  /*12320*/  ELECT P6, UR62, PT ;  /* 0x00000000003e782f */ /* 0x000fe400038c0000 */
[----:B------:R-:W-:Y:S01]  /*12330*/  MOV R14, UR62 ;  /* 0x0000003e000e7c02 */ /* 0x000fe20008000f00 */
[----:B01---5:R-:W-:Y:S10]  /*12340*/  ENDCOLLECTIVE ;  /* 0x000000000000791b */ /* 0x023ff40003800000 */
.L_x_2358:
[----:B------:R-:W-:Y:S05]  /*12350*/  BSYNC B0 ;  /* 0x0000000000007941 */ /* 0x000fea0003800000 */
.L_x_2357:
[----:B------:R-:W-:Y:S05]  /*12360*/  BRA `(.L_x_2359) ;  /* 0xffffffc400087947 */ /* 0x000fea000383ffff */
.L_x_2242:
[----:B-1----:R1:W2:Y:S02]  /*12370*/  SYNCS.PHASECHK.TRANS64.TRYWAIT P1, [R5+URZ+0x16840], R4 ;  /* 0x01684004050075a7 */ /* 0x0022a4000802017f */
[----:B--2---:R-:W-:Y:S05]  /*12380*/  @!P1 NANOSLEEP.SYNCS 0x989680 ;  /* 0x009896800000995d */ /* 0x004fea0003900000 */
[----:B------:R-:W2:Y:S02]  /*12390*/  @!P1 SYNCS.PHASECHK.TRANS64 P1, [R5+URZ+0x16840], R4 ;  /* 0x01684004050095a7 */ /* 0x000ea4000802007f */
[----:B--2---:R-:W-:Y:S05]  /*123a0*/  @!P1 BRA `(.L_x_2242) ;  /* 0xfffffffc00f09947 */ /* 0x004fea000383ffff */
[----:B------:R-:W-:Y:S05]  /*123b0*/  BRA `(.L_x_2360) ;  /* 0xffffffc400287947 */ /* 0x000fea000383ffff */
.L_x_2244:
[----:B--2---:R2:W3:Y:S02]  /*123c0*/  SYNCS.PHASECHK.TRANS64.TRYWAIT P1, [R3+URZ+0x16840], R0 ;  /* 0x01684000030075a7 */ /* 0x0044e4000802017f */
[----:B---3--:R-:W-:Y:S05]  /*123d0*/  @!P1 NANOSLEEP.SYNCS 0x989680 ;  /* 0x009896800000995d */ /* 0x008fea0003900000 */
[----:B------:R-:W3:Y:S02]  /*123e0*/  @!P1 SYNCS.PHASECHK.TRANS64 P1, [R3+URZ+0x16840], R0 ;  /* 0x01684000030095a7 */ /* 0x000ee4000802007f */
[----:B---3--:R-:W-:Y:S05]  /*123f0*/  @!P1 BRA `(.L_x_2244) ;  /* 0xfffffffc00f09947 */ /* 0x008fea000383ffff */
[----:B------:R-:W-:Y:S05]  /*12400*/  BRA `(.L_x_2361) ;  /* 0xffffffc400347947 */ /* 0x000fea000383ffff */
.L_x_2246:
[----:B---3--:R3:W4:Y:S02]  /*12410*/  SYNCS.PHASECHK.TRANS64.TRYWAIT P1, [R5+URZ+0x16860], R4 ;  /* 0x01686004050075a7 */ /* 0x008724000802017f */
[----:B----4-:R-:W-:Y:S05]  /*12420*/  @!P1 NANOSLEEP.SYNCS 0x989680 ;  /* 0x009896800000995d */ /* 0x010fea0003900000 */
[----:B------:R-:W4:Y:S02]  /*12430*/  @!P1 SYNCS.PHASECHK.TRANS64 P1, [R5+URZ+0x16860], R4 ;  /* 0x01686004050095a7 */ /* 0x000f24000802007f */
[----:B----4-:R-:W-:Y:S05]  /*12440*/  @!P1 BRA `(.L_x_2246) ;  /* 0xfffffffc00f09947 */ /* 0x010fea000383ffff */
[----:B------:R-:W-:Y:S05]  /*12450*/  BRA `(.L_x_2362) ;  /* 0xffffffc400307947 */ /* 0x000fea000383ffff */
.L_x_2363:
        /* <DEDUP_REMOVED lines=10> */
.L_x_3172:


//--------------------- .text._ZN7cutlass13device_kernelIN5flash11enable_sm90INS1_16FlashAttnFwdSm90INS1_25CollectiveMainloopFwdSm90ILi2EN4cute5tupleIJNS5_1CILi1EEES8_S8_EEENS6_IJNS7_ILi192EEENS7_ILi128EEENS7_ILi64EEEEEELi64ENS_6half_tEfNS_4arch4Sm90ELb1ELb0ELb1ELb1ELb1ELb0ELb0ELb1ELb1ELb1ELb1ELb0EEENS1_21CollectiveEpilogueFwdINS6_IJSA_SC_SB_EEES9_SE_SG_Li384ELb1ELb1ELb1ELb0EEENS1_36VarlenDynamicPersistentTileSchedulerILi192ELi128ELi384ELi128ELb1ELb1ELb1ELb1ELb1ELb1EEEEEEEEEvNT_6ParamsE --------------------------
	.section	.text._ZN7cutlass13device_kernelIN5flash11enable_sm90INS1_16FlashAttnFwdSm90INS1_25CollectiveMainloopFwdSm90ILi2EN4cute5tupleIJNS5_1CILi1EEES8_S8_EEENS6_IJNS7_ILi192EEENS7_ILi128EEENS7_ILi64EEEEEELi64ENS_6half_tEfNS_4arch4Sm90ELb1ELb0ELb1ELb1ELb1ELb0ELb0ELb1ELb1ELb1ELb1ELb0EEENS1_21CollectiveEpilogueFwdINS6_IJSA_SC_SB_EEES9_SE_SG_Li384ELb1ELb1ELb1ELb0EEENS1_36VarlenDynamicPersistentTileSchedulerILi192ELi128ELi384ELi128ELb1ELb1ELb1ELb1ELb1ELb1EEEEEEEEEvNT_6ParamsE,"ax",@progbits
	.align	128
.text._ZN7cutlass13device_kernelIN5flash11enable_sm90INS1_16FlashAttnFwdSm90INS1_25CollectiveMainloopFwdSm90ILi2EN4cute5tupleIJNS5_1CILi1EEES8_S8_EEENS6_IJNS7_ILi192EEENS7_ILi128EEENS7_ILi64EEEEEELi64ENS_6half_tEfNS_4arch4Sm90ELb1ELb0ELb1ELb1ELb1ELb0ELb0ELb1ELb1ELb1ELb1ELb0EEENS1_21CollectiveEpilogueFwdINS6_IJSA_SC_SB_EEES9_SE_SG_Li384ELb1ELb1ELb1ELb0EEENS1_36VarlenDynamicPersistentTileSchedulerILi192ELi128ELi384ELi128ELb1ELb1ELb1ELb1ELb1ELb1EEEEEEEEEvNT_6ParamsE:
        .type           _ZN7cutlass13device_kernelIN5flash11enable_sm90INS1_16FlashAttnFwdSm90INS1_25CollectiveMainloopFwdSm90ILi2EN4cute5tupleIJNS5_1CILi1EEES8_S8_EEENS6_IJNS7_ILi192EEENS7_ILi128EEENS7_ILi64EEEEEELi64ENS_6half_tEfNS_4arch4Sm90ELb1ELb0ELb1ELb1ELb1ELb0ELb0ELb1ELb1ELb1ELb1ELb0EEENS1_21CollectiveEpilogueFwdINS6_IJSA_SC_SB_EEES9_SE_SG_Li384ELb1ELb1ELb1ELb0EEENS1_36VarlenDynamicPersistentTileSchedulerILi192ELi128ELi384ELi128ELb1ELb1ELb1ELb1ELb1ELb1EEEEEEEEEvNT_6ParamsE,@function
        .size           _ZN7cutlass13device_kernelIN5flash11enable_sm90INS1_16FlashAttnFwdSm90INS1_25CollectiveMainloopFwdSm90ILi2EN4cute5tupleIJNS5_1CILi1EEES8_S8_EEENS6_IJNS7_ILi192EEENS7_ILi128EEENS7_ILi64EEEEEELi64ENS_6half_tEfNS_4arch4Sm90ELb1ELb0ELb1ELb1ELb1ELb0ELb0ELb1ELb1ELb1ELb1ELb0EEENS1_21CollectiveEpilogueFwdINS6_IJSA_SC_SB_EEES9_SE_SG_Li384ELb1ELb1ELb1ELb0EEENS1_36VarlenDynamicPersistentTileSchedulerILi192ELi128ELi384ELi128ELb1ELb1ELb1ELb1ELb1ELb1EEEEEEEEEvNT_6ParamsE,(.L_x_3173 - _ZN7cutlass13device_kernelIN5flash11enable_sm90INS1_16FlashAttnFwdSm90INS1_25CollectiveMainloopFwdSm90ILi2EN4cute5tupleIJNS5_1CILi1EEES8_S8_EEENS6_IJNS7_ILi192EEENS7_ILi128EEENS7_ILi64EEEEEELi64ENS_6half_tEfNS_4arch4Sm90ELb1ELb0ELb1ELb1ELb1ELb0ELb0ELb1ELb1ELb1ELb1ELb0EEENS1_21CollectiveEpilogueFwdINS6_IJSA_SC_SB_EEES9_SE_SG_Li384ELb1ELb1ELb1ELb0EEENS1_36VarlenDynamicPersistentTileSchedulerILi192ELi128ELi384ELi128ELb1ELb1ELb1ELb1ELb1ELb1EEEEEEEEEvNT_6ParamsE)
        .other          _ZN7cutlass13device_kernelIN5flash11enable_sm90INS1_16FlashAttnFwdSm90INS1_25CollectiveMainloopFwdSm90ILi2EN4cute5tupleIJNS5_1CILi1EEES8_S8_EEENS6_IJNS7_ILi192EEENS7_ILi128EEENS7_ILi64EEEEEELi64ENS_6half_tEfNS_4arch4Sm90ELb1ELb0ELb1ELb1ELb1ELb0ELb0ELb1ELb1ELb1ELb1ELb0EEENS1_21CollectiveEpilogueFwdINS6_IJSA_SC_SB_EEES9_SE_SG_Li384ELb1ELb1ELb1ELb0EEENS1_36VarlenDynamicPersistentTileSchedulerILi192ELi128ELi384ELi128ELb1ELb1ELb1ELb1ELb1ELb1EEEEEEEEEvNT_6ParamsE,@"STO_CUDA_ENTRY STV_DEFAULT"
_ZN7cutlass13device_kernelIN5flash11enable_sm90INS1_16FlashAttnFwdSm90INS1_25CollectiveMainloopFwdSm90ILi2EN4cute5tupleIJNS5_1CILi1EEES8_S8_EEENS6_IJNS7_ILi192EEENS7_ILi128EEENS7_ILi64EEEEEELi64ENS_6half_tEfNS_4arch4Sm90ELb1ELb0ELb1ELb1ELb1ELb0ELb0ELb1ELb1ELb1ELb1ELb0EEENS1_21CollectiveEpilogueFwdINS6_IJSA_SC_SB_EEES9_SE_SG_Li384ELb1ELb1ELb1ELb0EEENS1_36VarlenDynamicPersistentTileSchedulerILi192ELi128ELi384ELi128ELb1ELb1ELb1ELb1ELb1ELb1EEEEEEEEEvNT_6ParamsE:
        /* <DEDUP_REMOVED lines=45> */
.L_x_2364:
        /* <DEDUP_REMOVED lines=22> */
.L_x_2365:
        /* <DEDUP_REMOVED lines=18> */
.L_x_2366:
        /* <DEDUP_REMOVED lines=22> */
.L_x_2367:
        /* <DEDUP_REMOVED lines=23> */
.L_x_2368:
        /* <DEDUP_REMOVED lines=8> */
.L_x_2370:
        /* <DEDUP_REMOVED lines=25> */
[----:B------:R-:W-:Y:S02]  /*0a30*/  UMOV UR47, URZ ;  /* 0x0000003f002f7c82 */ /* 0x000fe40008000000 */
[CC--:B------:R-:W-:Y:S02]  /*0a40*/  LEA.HI R2, R0.reuse, R13.reuse, RZ, 0x7 ;  /* 0x0000000d00027211 */ /* 0x0c0fe400078f38ff */
[----:B------:R-:W-:-:S02]  /*0a50*/  LEA.HI R3, R0, R13, RZ, 0x4 ;  /* 0x0000000d00037211 */ /* 0x000fc400078f20ff */
[----:B------:R-:W-:Y:S02]  /*0a60*/  LOP3.LUT R4, R2, 0xffffff80, RZ, 0xc0, !PT ;  /* 0xffffff8002047812 */ /* 0x000fe400078ec0ff */
[----:B------:R-:W-:Y:S02]  /*0a70*/  SHF.R.S32.HI R6, RZ, 0x4, R3 ;  /* 0x00000004ff067819 */ /* 0x000fe40000011403 */
[----:B------:R-:W-:Y:S01]  /*0a80*/  SHF.R.S32.HI R14, RZ, 0x7, R2 ;  /* 0x00000007ff0e7819 */ /* 0x000fe20000011402 */
[----:B------:R-:W-:Y:S01]  /*0a90*/  IMAD.IADD R12, R13, 0x1, -R4 ;  /* 0x000000010d0c7824 */ /* 0x000fe200078e0a04 */
[CC--:B------:R-:W-:Y:S02]  /*0aa0*/  LEA.HI R4, R0.reuse, R13.reuse, RZ, 0x5 ;  /* 0x0000000d00047211 */ /* 0x0c0fe400078f28ff */
[----:B------:R-:W-:Y:S01]  /*0ab0*/  LEA.HI R11, R0, R13, RZ, 0x2 ;  /* 0x0000000d000b7211 */ /* 0x000fe200078f10ff */
[----:B------:R-:W-:Y:S01]  /*0ac0*/  IMAD.HI R2, R14, 0x55555556, RZ ;  /* 0x555555560e027827 */ /* 0x000fe200078e02ff */
[----:B------:R-:W-:-:S02]  /*0ad0*/  SHF.R.S32.HI R7, RZ, 0x1f, R12 ;  /* 0x0000001fff077819 */ /* 0x000fc4000001140c */
[----:B------:R-:W-:Y:S01]  /*0ae0*/  LOP3.LUT R11, R11, 0xfffffffc, RZ, 0xc0, !PT ;  /* 0xfffffffc0b0b7812 */ /* 0x000fe200078ec0ff */
[----:B------:R-:W-:Y:S01]  /*0af0*/  IMAD.SHL.U32 R5, R4, 0x20, RZ ;  /* 0x0000002004057824 */ /* 0x000fe200078e00ff */
[----:B------:R-:W-:Y:S02]  /*0b00*/  LEA.HI R8, R7, R12, RZ, 0x2 ;  /* 0x0000000c07087211 */ /* 0x000fe400078f10ff */
[----:B------:R-:W-:Y:S01]  /*0b10*/  LOP3.LUT R4, R3, 0x3fffff0, RZ, 0xc0, !PT ;  /* 0x03fffff003047812 */ /* 0x000fe200078ec0ff */
[C---:B------:R-:W-:Y:S01]  /*0b20*/  IMAD.IADD R11, R13.reuse, 0x1, -R11 ;  /* 0x000000010d0b7824 */ /* 0x040fe200078e0a0b */
[--C-:B------:R-:W-:Y:S02]  /*0b30*/  SHF.R.S32.HI R9, RZ, 0x2, R8.reuse ;  /* 0x00000002ff097819 */ /* 0x100fe40000011408 */
[----:B------:R-:W-:Y:S01]  /*0b40*/  SHF.R.S32.HI R10, RZ, 0x1f, R8 ;  /* 0x0000001fff0a7819 */ /* 0x000fe20000011408 */
[----:B------:R-:W-:Y:S01]  /*0b50*/  IMAD.IADD R4, R13, 0x1, -R4 ;  /* 0x000000010d047824 */ /* 0x000fe200078e0a04 */
[----:B------:R-:W-:-:S02]  /*0b60*/  LEA.HI R3, R3, R6, RZ, 0x1 ;  /* 0x0000000603037211 */ /* 0x000fc400078f08ff */
[----:B------:R-:W-:Y:S02]  /*0b70*/  LEA.HI R10, R10, R9, RZ, 0x3 ;  /* 0x000000090a0a7211 */ /* 0x000fe400078f18ff */
[----:B------:R-:W-:Y:S02]  /*0b80*/  LEA.HI R7, R7, R12, RZ, 0x5 ;  /* 0x0000000c07077211 */ /* 0x000fe400078f28ff */
[----:B------:R-:W-:Y:S02]  /*0b90*/  LOP3.LUT R10, R10, 0xfffffff8, RZ, 0xc0, !PT ;  /* 0xfffffff80a0a7812 */ /* 0x000fe400078ec0ff */
[----:B------:R-:W-:Y:S02]  /*0ba0*/  LOP3.LUT R5, R5, 0xfffffc00, RZ, 0xc0, !PT ;  /* 0xfffffc0005057812 */ /* 0x000fe400078ec0ff */
[----:B------:R-:W-:Y:S01]  /*0bb0*/  LOP3.LUT R3, R3, 0x1ffffffe, RZ, 0xc0, !PT ;  /* 0x1ffffffe03037812 */ /* 0x000fe200078ec0ff */
[----:B------:R-:W-:Y:S01]  /*0bc0*/  IMAD.IADD R10, R9, 0x1, -R10 ;  /* 0x00000001090a7824 */ /* 0x000fe200078e0a0a */
[----:B------:R-:W-:Y:S01]  /*0bd0*/  LEA.HI R2, R2, R2, RZ, 0x1 ;  /* 0x0000000202027211 */ /* 0x000fe200078f08ff */
[----:B------:R-:W-:Y:S01]  /*0be0*/  IMAD R4, R4, 0x40, R5 ;  /* 0x0000004004047824 */ /* 0x000fe200078e0205 */
[----:B------:R-:W-:Y:S01]  /*0bf0*/  SHF.R.S32.HI R7, RZ, 0x5, R7 ;  /* 0x00000005ff077819 */ /* 0x000fe20000011407 */
[----:B------:R-:W-:Y:S01]  /*0c00*/  IMAD.IADD R3, R6, 0x1, -R3 ;  /* 0x0000000106037824 */ /* 0x000fe200078e0a03 */
[----:B------:R-:W-:Y:S01]  /*0c10*/  LEA.HI R0, R0, R13, RZ, 0x3 ;  /* 0x0000000d00007211 */ /* 0x000fe200078f18ff */
[----:B------:R-:W-:Y:S01]  /*0c20*/  IMAD R2, R2, -0x3, R14 ;  /* 0xfffffffd02027824 */ /* 0x000fe200078e020e */
[----:B------:R-:W-:Y:S01]  /*0c30*/  LOP3.LUT R8, R8, 0x7ffffffc, RZ, 0xc0, !PT ;  /* 0x7ffffffc08087812 */ /* 0x000fe200078ec0ff */
[----:B------:R-:W-:Y:S01]  /*0c40*/  IMAD R7, R7, 0x10, R10 ;  /* 0x0000001007077824 */ /* 0x000fe200078e020a */
[----:B------:R-:W-:-:S02]  /*0c50*/  LEA R3, R3, R4, 0x3 ;  /* 0x0000000403037211 */ /* 0x000fc400078e18ff */
[----:B------:R-:W-:Y:S01]  /*0c60*/  LOP3.LUT R18, R0, 0xfffffff8, RZ, 0xc0, !PT ;  /* 0xfffffff800127812 */ /* 0x000fe200078ec0ff */
[----:B------:R-:W-:Y:S01]  /*0c70*/  IMAD R5, R2, 0x40, R7 ;  /* 0x0000004002057824 */ /* 0x000fe200078e0207 */
[----:B------:R-:W-:Y:S01]  /*0c80*/  SHF.R.S32.HI R157, RZ, 0x3, R0 ;  /* 0x00000003ff9d7819 */ /* 0x000fe20000011400 */
[----:B------:R0:W-:Y:S01]  /*0c90*/  STL [R1+0x2c], R3 ;  /* 0x00002c0301007387 */ /* 0x0001e20000100800 */
[----:B------:R-:W-:Y:S02]  /*0ca0*/  IMAD.IADD R8, R12, 0x1, -R8 ;  /* 0x000000010c087824 */ /* 0x000fe400078e0a08 */
[----:B------:R-:W-:Y:S01]  /*0cb0*/  IMAD.IADD R18, R13, 0x1, -R18 ;  /* 0x000000010d127824 */ /* 0x000fe200078e0a12 */
[----:B------:R1:W-:Y:S01]  /*0cc0*/  STL [R1+0x28], R5 ;  /* 0x0000280501007387 */ /* 0x0003e20000100800 */
[----:B------:R-:W-:-:S03]  /*0cd0*/  IMAD.SHL.U32 R16, R8, 0x2, RZ ;  /* 0x0000000208107824 */ /* 0x000fc600078e00ff */
[----:B------:R-:W-:Y:S01]  /*0ce0*/  SHF.L.U32 R19, R18, 0x3, RZ ;  /* 0x0000000312137819 */ /* 0x000fe200000006ff */
[C---:B------:R-:W-:Y:S01]  /*0cf0*/  VIADD R156, R16.reuse, 0x8 ;  /* 0x00000008109c7836 */ /* 0x040fe20000000000 */
[----:B0-----:R-:W-:Y:S01]  /*0d00*/  LEA.HI R3, R11, R11, RZ, 0x1 ;  /* 0x0000000b0b037211 */ /* 0x001fe200078f08ff */
[C---:B------:R-:W-:Y:S01]  /*0d10*/  VIADD R155, R16.reuse, 0x10 ;  /* 0x00000010109b7836 */ /* 0x040fe20000000000 */
[C---:B------:R-:W-:Y:S01]  /*0d20*/  IADD3 R22, R16.reuse, 0x38, RZ ;  /* 0x0000003810167810 */ /* 0x040fe20007ffe0ff */
[C---:B------:R-:W-:Y:S01]  /*0d30*/  VIADD R154, R16.reuse, 0x18 ;  /* 0x00000018109a7836 */ /* 0x040fe20000000000 */
[----:B------:R-:W-:Y:S01]  /*0d40*/  LOP3.LUT R4, R3, 0x1ffffffe, RZ, 0xc0, !PT ;  /* 0x1ffffffe03047812 */ /* 0x000fe200078ec0ff */
        /* <DEDUP_REMOVED lines=10> */
[----:B------:R-:W-:Y:S02]  /*0df0*/  SHF.R.S32.HI R3, RZ, 0x1f, R152 ;  /* 0x0000001fff037819 */ /* 0x000fe40000011498 */
[----:B------:R-:W-:Y:S02]  /*0e00*/  SHF.R.S32.HI R2, RZ, 0x1f, R23 ;  /* 0x0000001fff027819 */ /* 0x000fe40000011417 */
[----:B-1----:R-:W-:-:S07]  /*0e10*/  SHF.R.S32.HI R0, RZ, 0x1f, R22 ;  /* 0x0000001fff007819 */ /* 0x002fce0000011416 */
.L_x_2422:
[----:B012-4-:R-:W0:Y:S01]  /*0e20*/  LDC.64 R2, c[0x0][0xc88] ;  /* 0x00032200ff027b82 */ /* 0x017e220000000a00 */
[----:B------:R-:W-:Y:S01]  /*0e30*/  ULDC.64 UR8, c[0x0][0xa28] ;  /* 0x00028a0000087ab9 */ /* 0x000fe20000000a00 */
[----:B------:R-:W-:Y:S01]  /*0e40*/  ULDC.64 UR10, c[0x0][0xa18] ;  /* 0x00028600000a7ab9 */ /* 0x000fe20000000a00 */
[----:B------:R-:W-:Y:S01]  /*0e50*/  ULDC UR4, c[0x0][0x424] ;  /* 0x0001090000047ab9 */ /* 0x000fe20000000800 */
[----:B------:R-:W-:Y:S01]  /*0e60*/  ULDC UR7, c[0x0][0x2f0] ;  /* 0x0000bc0000077ab9 */ /* 0x000fe20000000800 */
[----:B0-----:R-:W-:-:S06]  /*0e70*/  IMAD.WIDE R2, R31, 0x4, R2 ;  /* 0x000000041f027825 */ /* 0x001fcc00078e0202 */
[----:B------:R-:W2:Y:S01]  /*0e80*/  LDG.E R2, desc[UR54][R2.64] ;  /* 0x0000003602027981 */ /* 0x000ea2000c1e1900 */
[----:B------:R-:W-:Y:S02]  /*0e90*/  UISETP.NE.U32.AND UP0, UPT, UR8, URZ, UPT ;  /* 0x0000003f0800728c */ /* 0x000fe4000bf05070 */
[----:B------:R-:W-:Y:S02]  /*0ea0*/  UISETP.NE.U32.AND UP1, UPT, UR10, URZ, UPT ;  /* 0x0000003f0a00728c */ /* 0x000fe4000bf25070 */
[----:B------:R-:W-:Y:S02]  /*0eb0*/  UISETP.NE.AND.EX UP0, UPT, UR9, URZ, UPT, UP0 ;  /* 0x0000003f0900728c */ /* 0x000fe4000bf05300 */
[----:B------:R-:W-:-:S04]  /*0ec0*/  UISETP.NE.AND.EX UP1, UPT, UR11, URZ, UPT, UP1 ;  /* 0x0000003f0b00728c */ /* 0x000fc8000bf25310 */
[----:B------:R-:W-:Y:S02]  /*0ed0*/  PLOP3.LUT P0, PT, PT, PT, UP0, 0x80, 0x0 ;  /* 0x000000000000781c */ /* 0x000fe40003f0f008 */
[----:B------:R-:W-:Y:S02]  /*0ee0*/  PLOP3.LUT P2, PT, PT, PT, UP1, 0x80, 0x0 ;  /* 0x000000000000781c */ /* 0x000fe40003f4f018 */
[----:B--2---:R-:W-:-:S13]  /*0ef0*/  R2UR UR37, R2 ;  /* 0x00000000022572ca */ /* 0x004fda00000e0000 */
[----:B------:R-:W-:Y:S02]  /*0f00*/  USHF.R.S32.HI UR38, URZ, 0x1f, UR37 ;  /* 0x0000001f3f267899 */ /* 0x000fe40008011425 */
[----:B------:R-:W-:-:S04]  /*0f10*/  @UP0 ULEA UR8, UP2, UR37, UR8, 0x2 ;  /* 0x0000000825080291 */ /* 0x000fc8000f84103f */
[----:B------:R-:W-:Y:S02]  /*0f20*/  @UP0 ULEA.HI.X UR9, UR37, UR9, UR38, 0x2, UP2 ;  /* 0x0000000925090291 */ /* 0x000fe400090f1426 */
[----:B------:R-:W-:Y:S01]  /*0f30*/  @UP1 ULEA UR10, UP0, UR37, UR10, 0x2 ;  /* 0x0000000a250a1291 */ /* 0x000fe2000f80103f */
[----:B------:R-:W-:-:S03]  /*0f40*/  IMAD.U32 R2, RZ, RZ, UR8 ;  /* 0x00000008ff027e24 */ /* 0x000fc6000f8e00ff */
[----:B------:R-:W-:Y:S01]  /*0f50*/  @UP1 ULEA.HI.X UR11, UR37, UR11, UR38, 0x2, UP0 ;  /* 0x0000000b250b1291 */ /* 0x000fe200080f1426 */
[----:B------:R-:W-:Y:S01]  /*0f60*/  IMAD.U32 R3, RZ, RZ, UR9 ;  /* 0x00000009ff037e24 */ /* 0x000fe2000f8e00ff */
[----:B------:R-:W-:Y:S01]  /*0f70*/  ULDC.64 UR8, c[0x0][0x418] ;  /* 0x0001060000087ab9 */ /* 0x000fe20000000a00 */
[----:B------:R-:W-:-:S03]  /*0f80*/  IMAD.U32 R4, RZ, RZ, UR10 ;  /* 0x0000000aff047e24 */ /* 0x000fc6000f8e00ff */
[----:B---3--:R-:W-:Y:S01]  /*0f90*/  IMAD.U32 R5, RZ, RZ, UR11 ;  /* 0x0000000bff057e24 */ /* 0x008fe2000f8e00ff */
[----:B------:R-:W2:Y:S01]  /*0fa0*/  @P0 LDG.E R2, desc[UR54][R2.64] ;  /* 0x0000003602020981 */ /* 0x000ea2000c1e1900 */
[----:B------:R-:W-:Y:S01]  /*0fb0*/  UISETP.NE.U32.AND UP0, UPT, UR8, URZ, UPT ;  /* 0x0000003f0800728c */ /* 0x000fe2000bf05070 */
[----:B------:R-:W-:Y:S02]  /*0fc0*/  ULDC.64 UR10, c[0x0][0xa20] ;  /* 0x00028800000a7ab9 */ /* 0x000fe40000000a00 */
[----:B------:R-:W3:Y:S01]  /*0fd0*/  @P2 LDG.E R4, desc[UR54][R4.64] ;  /* 0x0000003604042981 */ /* 0x000ee2000c1e1900 */
[----:B------:R-:W-:Y:S01]  /*0fe0*/  UISETP.NE.AND.EX UP0, UPT, UR9, URZ, UPT, UP0 ;  /* 0x0000003f0900728c */ /* 0x000fe2000bf05300 */
[----:B------:R-:W-:Y:S01]  /*0ff0*/  ISETP.NE.U32.AND P1, PT, RZ, UR10, PT ;  /* 0x0000000aff007c0c */ /* 0x000fe2000bf25070 */
[----:B------:R-:W-:Y:S01]  /*1000*/  UMOV UR51, URZ ;  /* 0x0000003f00337c82 */ /* 0x000fe20008000000 */
[----:B------:R-:W-:Y:S02]  /*1010*/  ULOP3.LUT UR39, UR5, 0xffff, URZ, 0xc0, !UPT ;  /* 0x0000ffff05277892 */ /* 0x000fe4000f8ec03f */
[----:B------:R-:W-:Y:S01]  /*1020*/  USEL UR4, UR4, 0x1, UP0 ;  /* 0x0000000104047887 */ /* 0x000fe20008000000 */
[----:B------:R-:W-:-:S03]  /*1030*/  ISETP.NE.AND.EX P1, PT, RZ, UR11, PT, P1 ;  /* 0x0000000bff007c0c */ /* 0x000fc6000bf25310 */
[----:B------:R-:W-:Y:S01]  /*1040*/  UIMAD UR4, UR4, UR7, URZ ;  /* 0x00000007040472a4 */ /* 0x000fe2000f8e023f */
[----:B--2---:R-:W-:Y:S02]  /*1050*/  @P0 R2UR UR51, R2 ;  /* 0x00000000023302ca */ /* 0x004fe400000e0000 */
[----:B---3--:R-:W-:Y:S01]  /*1060*/  @P2 R2UR UR52, R4 ;  /* 0x00000000043422ca */ /* 0x008fe200000e0000 */
[----:B-----5:R-:W-:-:S14]  /*1070*/  @P2 BRA `(.L_x_2371) ;  /* 0x0000000000382947 */ /* 0x020fdc0003800000 */
        /* <DEDUP_REMOVED lines=14> */
.L_x_2371:
[----:B------:R-:W-:Y:S05]  /*1160*/  @!P1 BRA `(.L_x_2372) ;  /* 0x00000000001c9947 */ /* 0x000fea0003800000 */
[----:B------:R-:W-:-:S04]  /*1170*/  ULEA UR4, UP0, UR37, UR10, 0x2 ;  /* 0x0000000a25047291 */ /* 0x000fc8000f80103f */
[----:B------:R-:W-:Y:S02]  /*1180*/  ULEA.HI.X UR7, UR37, UR11, UR38, 0x2, UP0 ;  /* 0x0000000b25077291 */ /* 0x000fe400080f1426 */
[----:B------:R-:W-:-:S04]  /*1190*/  MOV R2, UR4 ;  /* 0x0000000400027c02 */ /* 0x000fc80008000f00 */
[----:B------:R-:W-:-:S05]  /*11a0*/  IMAD.U32 R3, RZ, RZ, UR7 ;  /* 0x00000007ff037e24 */ /* 0x000fca000f8e00ff */
[----:B------:R-:W2:Y:S02]  /*11b0*/  LDG.E R2, desc[UR54][R2.64] ;  /* 0x0000003602027981 */ /* 0x000ea4000c1e1900 */
[----:B--2---:R-:W-:Y:S01]  /*11c0*/  R2UR UR4, R2 ;  /* 0x00000000020472ca */ /* 0x004fe200000e0000 */
[----:B------:R-:W-:-:S14]  /*11d0*/  BRA `(.L_x_2373) ;  /* 0x0000000000347947 */ /* 0x000fdc0003800000 */
.L_x_2372:
        /* <DEDUP_REMOVED lines=13> */
.L_x_2373:
[----:B------:R-:W-:Y:S01]  /*12b0*/  ULDC UR7, c[0x0][0x448] ;  /* 0x0001120000077ab9 */ /* 0x000fe20000000800 */
[----:B------:R-:W-:Y:S02]  /*12c0*/  UIMAD UR40, UR6, 0xc0, URZ ;  /* 0x000000c0062878a4 */ /* 0x000fe4000f8e023f */
[----:B------:R-:W-:Y:S02]  /*12d0*/  UISETP.NE.AND UP0, UPT, UR7, 0x1, UPT ;  /* 0x000000010700788c */ /* 0x000fe4000bf05270 */
[----:B------:R-:W-:Y:S02]  /*12e0*/  UIADD3 UR8, UR40, 0xbf, URZ ;  /* 0x000000bf28087890 */ /* 0x000fe4000fffe03f */
[----:B------:R-:W-:Y:S02]  /*12f0*/  UIADD3 UR51, -UR51, UR4, URZ ;  /* 0x0000000433337290 */ /* 0x000fe4000fffe13f */
[----:B------:R-:W-:Y:S02]  /*1300*/  UP2UR UR53, UPR, URZ, 0x1 ;  /* 0x000000013f357883 */ /* 0x000fe40008000000 */
[----:B------:R-:W-:-:S03]  /*1310*/  UIADD3 UR9, UR51, 0x80, -UR52 ;  /* 0x0000008033097890 */ /* 0x000fc6000fffe834 */
[----:B------:R-:W-:Y:S01]  /*1320*/  @UP0 ULDC UR6, c[0x0][0x44c] ;  /* 0x0001130000060ab9 */ /* 0x000fe20000000800 */
[----:B------:R-:W-:Y:S01]  /*1330*/  @UP0 ULDC UR4, c[0x0][0x450] ;  /* 0x0001140000040ab9 */ /* 0x000fe20000000800 */
[----:B------:R-:W-:-:S04]  /*1340*/  UIMAD.WIDE.U32 UR6, UR8, UR6, URZ ;  /* 0x00000006080672a5 */ /* 0x000fc8000f8e003f */
[----:B------:R-:W-:Y:S02]  /*1350*/  @UP0 USHF.R.U32.HI UR8, URZ, UR4, UR7 ;  /* 0x000000043f080299 */ /* 0x000fe40008011607 */
[----:B------:R-:W-:Y:S02]  /*1360*/  UIADD3 UR4, UR51, 0x7f, URZ ;  /* 0x0000007f33047890 */ /* 0x000fe4000fffe03f */
[----:B------:R-:W-:Y:S02]  /*1370*/  UIADD3 UR8, UR9, UR8, URZ ;  /* 0x0000000809087290 */ /* 0x000fe4000fffe03f */
[----:B------:R-:W-:Y:S02]  /*1380*/  USHF.R.S32.HI UR6, URZ, 0x1f, UR4 ;  /* 0x0000001f3f067899 */ /* 0x000fe40008011404 */
[----:B------:R-:W-:Y:S02]  /*1390*/  USHF.R.S32.HI UR7, URZ, 0x1f, UR8 ;  /* 0x0000001f3f077899 */ /* 0x000fe40008011408 */
[----:B------:R-:W-:-:S02]  /*13a0*/  ULEA.HI UR6, UR6, UR4, URZ, 0x7 ;  /* 0x0000000406067291 */ /* 0x000fc4000f8f383f */
[----:B------:R-:W-:Y:S02]  /*13b0*/  ULEA.HI UR7, UR7, UR8, URZ, 0x7 ;  /* 0x0000000807077291 */ /* 0x000fe4000f8f383f */
[----:B------:R-:W-:Y:S02]  /*13c0*/  USHF.R.S32.HI UR6, URZ, 0x7, UR6 ;  /* 0x000000073f067899 */ /* 0x000fe40008011406 */
[----:B------:R-:W-:Y:S02]  /*13d0*/  USHF.R.S32.HI UR7, URZ, 0x7, UR7 ;  /* 0x000000073f077899 */ /* 0x000fe40008011407 */
[----:B------:R-:W-:Y:S02]  /*13e0*/  ULOP3.LUT UR4, UR5, 0xff000000, URZ, 0xc0, !UPT ;  /* 0xff00000005047892 */ /* 0x000fe4000f8ec03f */
[----:B------:R-:W-:Y:S02]  /*13f0*/  UISETP.LT.AND UP0, UPT, UR6, UR7, UPT ;  /* 0x000000070600728c */ /* 0x000fe4000bf01270 */
[----:B------:R-:W-:-:S02]  /*1400*/  ULOP3.LUT UR5, UR5, 0xff0000, URZ, 0xc0, !UPT ;  /* 0x00ff000005057892 */ /* 0x000fc4000f8ec03f */
[----:B------:R-:W-:Y:S02]  /*1410*/  USEL UR9, UR6, UR7, UP0 ;  /* 0x0000000706097287 */ /* 0x000fe40008000000 */
[----:B------:R-:W-:Y:S02]  /*1420*/  USHF.R.U32.HI UR4, URZ, 0x8, UR4 ;  /* 0x000000083f047899 */ /* 0x000fe40008011604 */
[----:B------:R-:W-:Y:S02]  /*1430*/  UISETP.GE.AND UP0, UPT, UR9, 0x1, UPT ;  /* 0x000000010900788c */ /* 0x000fe4000bf06270 */
        /* <DEDUP_REMOVED lines=8> */
[----:B------:R-:W-:-:S03]  /*14c0*/  USEL UR10, UR46, UR4, UP0 ;  /* 0x000000042e0a7287 */ /* 0x000fc60008000000 */
[----:B------:R-:W-:Y:S01]  /*14d0*/  UMOV UR4, URZ ;  /* 0x0000003f00047c82 */ /* 0x000fe20008000000 */
[----:B------:R-:W-:Y:S02]  /*14e0*/  UIADD3 UR6, UR10, -0x1, UR9 ;  /* 0xffffffff0a067890 */ /* 0x000fe4000fffe009 */
[----:B------:R-:W-:-:S04]  /*14f0*/  IMAD.U32 R3, RZ, RZ, UR10 ;  /* 0x0000000aff037e24 */ /* 0x000fc8000f8e00ff */
[----:B------:R-:W-:Y:S01]  /*1500*/  IMAD.U32 R4, RZ, RZ, UR6 ;  /* 0x00000006ff047e24 */ /* 0x000fe2000f8e00ff */
[-C--:B------:R-:W-:Y:S01]  /*1510*/  IABS R0, R3.reuse ;  /* 0x0000000300007213 */ /* 0x080fe20000000000 */
[----:B------:R-:W-:Y:S01]  /*1520*/  ULOP3.LUT UR6, UR6, UR10, URZ, 0x3c, !UPT ;  /* 0x0000000a06067292 */ /* 0x000fe2000f8e3c3f */
[----:B------:R-:W-:Y:S02]  /*1530*/  IABS R5, R3 ;  /* 0x0000000300057213 */ /* 0x000fe40000000000 */
[----:B------:R-:W-:Y:S02]  /*1540*/  R2UR UR11, R0 ;  /* 0x00000000000b72ca */ /* 0x000fe400000e0000 */
[----:B------:R-:W-:-:S05]  /*1550*/  IABS R4, R4 ;  /* 0x0000000400047213 */ /* 0x000fca0000000000 */
[----:B------:R-:W-:-:S05]  /*1560*/  IMAD.MOV.U32 R3, RZ, RZ, R4 ;  /* 0x000000ffff037224 */ /* 0x000fca00078e0004 */
[----:B------:R-:W-:Y:S01]  /*1570*/  R2UR UR8, R3 ;  /* 0x00000000030872ca */ /* 0x000fe200000e0000 */
[----:B------:R-:W0:Y:S08]  /*1580*/  I2F.RP R0, UR11 ;  /* 0x0000000b00007d06 */ /* 0x000e300008209400 */
[----:B0-----:R-:W0:Y:S02]  /*1590*/  MUFU.RCP R0, R0 ;  /* 0x0000000000007308 */ /* 0x001e240000001000 */
[----:B0-----:R-:W-:Y:S01]  /*15a0*/  VIADD R2, R0, 0xffffffe ;  /* 0x0ffffffe00027836 */ /* 0x001fe20000000000 */
[----:B------:R-:W-:-:S05]  /*15b0*/  IADD3 R0, RZ, -R5, RZ ;  /* 0x80000005ff007210 */ /* 0x000fca0007ffe0ff */
        /* <DEDUP_REMOVED lines=18> */
.L_x_2374:
[----:B------:R-:W-:Y:S01]  /*16e0*/  UIMAD UR42, UR41, UR4, URZ ;  /* 0x00000004292a72a4 */ /* 0x000fe2000f8e023f */
        /* <DEDUP_REMOVED lines=11> */
[----:B------:R-:W-:Y:S02]  /*17a0*/  R2UR UR56, R0 ;  /* 0x00000000003872ca */ /* 0x000fe400000e0000 */
        /* <DEDUP_REMOVED lines=10> */
[----:B------:R-:W-:-:S06]  /*1850*/  UISETP.GT.AND UP0, UPT, UR56, UR42, UPT ;  /* 0x0000002a3800728c */ /* 0x000fcc000bf04270 */
[----:B------:R-:W-:-:S13]  /*1860*/  PLOP3.LUT P1, PT, PT, PT, UP0, 0x80, 0x0 ;  /* 0x000000000000781c */ /* 0x000fda0003f2f008 */
[----:B------:R-:W-:Y:S05]  /*1870*/  @!P1 BRA `(.L_x_2375) ;  /* 0x0000008800089947 */ /* 0x000fea0003800000 */
[----:B------:R-:W0:Y:S01]  /*1880*/  S2R R4, SR_TID.X ;  /* 0x0000000000047919 */ /* 0x000e220000002100 */
[----:B------:R-:W1:Y:S01]  /*1890*/  S2UR UR43, SR_CgaCtaId ;  /* 0x00000000002b79c3 */ /* 0x000e620000008800 */
[----:B------:R-:W-:Y:S02]  /*18a0*/  UMOV UR45, 0x400 ;  /* 0x00000400002d7882 */ /* 0x000fe40000000000 */
[----:B-1----:R-:W-:Y:S01]  /*18b0*/  ULEA UR45, UR43, UR45, 0x18 ;  /* 0x0000002d2b2d7291 */ /* 0x002fe2000f8ec03f */
[----:B0-----:R-:W-:-:S05]  /*18c0*/  VIADD R5, R4, 0xffffff80 ;  /* 0xffffff8004057836 */ /* 0x001fca0000000000 */
[----:B------:R-:W-:-:S04]  /*18d0*/  SHF.R.S32.HI R4, RZ, 0x1f, R5 ;  /* 0x0000001fff047819 */ /* 0x000fc80000011405 */
[----:B------:R-:W-:-:S04]  /*18e0*/  LEA.HI R4, R4, R5, RZ, 0x7 ;  /* 0x0000000504047211 */ /* 0x000fc800078f38ff */
[----:B------:R-:W-:-:S05]  /*18f0*/  SHF.R.S32.HI R4, RZ, 0x7, R4 ;  /* 0x00000007ff047819 */ /* 0x000fca0000011404 */
        /* <DEDUP_REMOVED lines=19> */
[----:B------:R-:W-:Y:S01]  /*1a30*/  MOV R10, UR6 ;  /* 0x00000006000a7c02 */ /* 0x000fe20008000f00 */
        /* <DEDUP_REMOVED lines=8> */
.L_x_2376:
        /* <DEDUP_REMOVED lines=9> */
.L_x_2509:
[----:B------:R-:W-:Y:S05]  /*1b50*/  @!P0 BRA `(.L_x_2378) ;  /* 0x0000000000048947 */ /* 0x000fea0003800000 */
[----:B------:R-:W-:Y:S01]  /*1b60*/  BPT.TRAP 0x1 ;  /* 0x000000040000795c */ /* 0x000fe20000300000 */
.L_x_2378:
[----:B0-----:R-:W-:Y:S01]  /*1b70*/  IMAD.U32 R0, RZ, RZ, UR47 ;  /* 0x0000002fff007e24 */ /* 0x001fe2000f8e00ff */
[----:B------:R-:W-:-:S04]  /*1b80*/  MOV R3, UR48 ;  /* 0x0000003000037c02 */ /* 0x000fc80008000f00 */
[----:B------:R-:W-:Y:S02]  /*1b90*/  LEA R0, R0, UR45, 0x3 ;  /* 0x0000002d00007c11 */ /* 0x000fe4000f8e18ff */
[----:B------:R-:W-:-:S04]  /*1ba0*/  SHF.L.U32 R3, R3, 0x1f, RZ ;  /* 0x0000001f03037819 */ /* 0x000fc800000006ff */
[----:B------:R0:W1:Y:S01]  /*1bb0*/  SYNCS.PHASECHK.TRANS64.TRYWAIT P1, [R0+URZ+0x16830], R3 ;  /* 0x01683003000075a7 */ /* 0x000062000802017f */
[----:B------:R-:W-:Y:S05]  /*1bc0*/  @!P0 BRA `(.L_x_2379) ;  /* 0x0000000000048947 */ /* 0x000fea0003800000 */
[----:B------:R-:W-:Y:S01]  /*1bd0*/  BPT.TRAP 0x1 ;  /* 0x000000040000795c */ /* 0x000fe20000300000 */
.L_x_2379:
[----:B-1----:R-:W-:Y:S05]  /*1be0*/  @P1 BRA `(.L_x_2380) ;  /* 0x0000000000081947 */ /* 0x002fea0003800000 */
[----:B------:R-:W1:Y:S02]  /*1bf0*/  SYNCS.PHASECHK.TRANS64.TRYWAIT P1, [R0+URZ+0x16830], R3 ;  /* 0x01683003000075a7 */ /* 0x000e64000802017f */
[----:B-1----:R-:W-:Y:S05]  /*1c00*/  @!P1 BRA `(.L_x_2381) ;  /* 0x0000010c00e09947 */ /* 0x002fea0003800000 */
.L_x_2380:
        /* <DEDUP_REMOVED lines=35> */
.L_x_2382:
[----:B------:R-:W-:Y:S01]  /*1e40*/  UISETP.NE.AND UP0, UPT, UR53, URZ, UPT ;  /* 0x0000003f3500728c */ /* 0x000fe2000bf05270 */
[----:B------:R-:W-:Y:S01]  /*1e50*/  R2UR UR11, R0 ;  /* 0x00000000000b72ca */ /* 0x000fe200000e0000 */
[----:B------:R-:W-:Y:S01]  /*1e60*/  ULDC UR7, c[0x0][0x9d8] ;  /* 0x0002760000077ab9 */ /* 0x000fe20000000800 */
[----:B------:R-:W-:Y:S01]  /*1e70*/  ULDC UR21, c[0x0][0x988] ;  /* 0x0002620000157ab9 */ /* 0x000fe20000000800 */
[----:B------:R-:W-:Y:S01]  /*1e80*/  FMUL.FTZ R10, R41, UR7 ;  /* 0x00000007290a7c20 */ /* 0x000fe20008410000 */
[----:B------:R-:W-:Y:S01]  /*1e90*/  FMUL.FTZ R41, R48, UR7 ;  /* 0x0000000730297c20 */ /* 0x000fe20008410000 */
[----:B------:R-:W-:Y:S01]  /*1ea0*/  PLOP3.LUT P1, PT, PT, PT, UP0, 0x80, 0x0 ;  /* 0x000000000000781c */ /* 0x000fe20003f2f008 */
[----:B------:R-:W-:Y:S01]  /*1eb0*/  VIADD R48, R17, UR40 ;  /* 0x0000002811307c36 */ /* 0x000fe20008000000 */
[----:B------:R-:W-:Y:S01]  /*1ec0*/  PLOP3.LUT P2, PT, PT, PT, UP0, 0x80, 0x0 ;  /* 0x000000000000781c */ /* 0x000fe20003f4f008 */
[----:B------:R-:W-:Y:S01]  /*1ed0*/  FMUL.FTZ R99, R26, UR7 ;  /* 0x000000071a637c20 */ /* 0x000fe20008410000 */
[----:B------:R-:W-:Y:S01]  /*1ee0*/  FMUL.FTZ R6, R28, UR7 ;  /* 0x000000071c067c20 */ /* 0x000fe20008410000 */
[----:B------:R-:W-:Y:S01]  /*1ef0*/  @UP0 ULDC UR6, c[0x0][0x44c] ;  /* 0x0001130000060ab9 */ /* 0x000fe20000000800 */
[----:B------:R-:W-:Y:S01]  /*1f00*/  FMUL.FTZ R97, R27, UR7 ;  /* 0x000000071b617c20 */ /* 0x000fe20008410000 */
[----:B------:R-:W-:Y:S01]  /*1f10*/  FMUL.FTZ R50, R50, UR7 ;  /* 0x0000000732327c20 */ /* 0x000fe20008410000 */
[----:B------:R-:W-:Y:S01]  /*1f20*/  FMUL.FTZ R95, R30, UR7 ;  /* 0x000000071e5f7c20 */ /* 0x000fe20008410000 */
[----:B------:R-:W-:Y:S01]  /*1f30*/  FMUL.FTZ R4, R29, UR7 ;  /* 0x000000071d047c20 */ /* 0x000fe20008410000 */
[----:B------:R-:W-:Y:S01]  /*1f40*/  FMUL.FTZ R5, R33, UR7 ;  /* 0x0000000721057c20 */ /* 0x000fe20008410000 */
[----:B------:R-:W2:Y:S01]  /*1f50*/  MUFU.TANH R99, R99 ;  /* 0x0000006300637308 */ /* 0x000ea20000002400 */
[----:B------:R-:W-:-:S02]  /*1f60*/  IMAD.U32 R33, RZ, RZ, UR52 ;  /* 0x00000034ff217e24 */ /* 0x000fc4000f8e00ff */
[----:B------:R-:W-:Y:S01]  /*1f70*/  FMUL.FTZ R91, R31, UR7 ;  /* 0x000000071f5b7c20 */ /* 0x000fe20008410000 */
[----:B------:R-:W-:Y:S01]  /*1f80*/  @P1 IMAD.HI.U32 R26, R48, UR6, RZ ;  /* 0x00000006301a1c27 */ /* 0x000fe2000f8e00ff */
[----:B------:R-:W-:-:S03]  /*1f90*/  @UP0 ULDC UR6, c[0x0][0x450] ;  /* 0x0001140000060ab9 */ /* 0x000fc60000000800 */
[----:B------:R-:W-:Y:S01]  /*1fa0*/  FMUL.FTZ R89, R34, UR7 ;  /* 0x0000000722597c20 */ /* 0x000fe20008410000 */
[----:B------:R-:W-:Y:S01]  /*1fb0*/  FMUL.FTZ R15, R35, UR7 ;  /* 0x00000007230f7c20 */ /* 0x000fe20008410000 */
[----:B------:R-:W-:Y:S01]  /*1fc0*/  FMUL.FTZ R21, R38, UR7 ;  /* 0x0000000726157c20 */ /* 0x000fe20008410000 */
[----:B------:R-:W-:Y:S01]  /*1fd0*/  @P2 SHF.R.U32.HI R48, RZ, UR6, R26 ;  /* 0x00000006ff302c19 */ /* 0x000fe2000801161a */
[----:B------:R-:W-:Y:S01]  /*1fe0*/  UMOV UR6, 0xffffff80 ;  /* 0xffffff8000067882 */ /* 0x000fe20000000000 */
[----:B------:R-:W3:Y:S01]  /*1ff0*/  MUFU.TANH R97, R97 ;  /* 0x0000006100617308 */ /* 0x000ee20000002400 */
[----:B------:R-:W-:Y:S01]  /*2000*/  UIMAD UR6, UR56, UR6, 0x80 ;  /* 0x00000080380674a4 */ /* 0x000fe2000f8e0206 */
[----:B------:R-:W-:Y:S01]  /*2010*/  FMUL.FTZ R20, R39, UR7 ;  /* 0x0000000727147c20 */ /* 0x000fe20008410000 */
[----:B------:R-:W4:Y:S01]  /*2020*/  SHFL.IDX PT, R28, R48, 0x1, 0x1c1f ;  /* 0x003c1f00301c7f89 */ /* 0x000f2200000e0000 */
[----:B------:R-:W-:Y:S01]  /*2030*/  FMUL.FTZ R2, R25, UR7 ;  /* 0x0000000719027c20 */ /* 0x000fe20008410000 */
[----:B------:R-:W-:Y:S01]  /*2040*/  FMUL.FTZ R25, R42, UR7 ;  /* 0x000000072a197c20 */ /* 0x000fe20008410000 */
[----:B01----:R-:W-:Y:S01]  /*2050*/  FMUL.FTZ R3, R24, UR7 ;  /* 0x0000000718037c20 */ /* 0x003fe20008410000 */
[----:B------:R-:W-:Y:S01]  /*2060*/  IMAD.U32 R93, RZ, RZ, UR6 ;  /* 0x00000006ff5d7e24 */ /* 0x000fe2000f8e00ff */
[----:B------:R0:W-:Y:S01]  /*2070*/  MUFU.TANH R29, R50 ;  /* 0x00000032001d7308 */ /* 0x0001e20000002400 */
        /* <DEDUP_REMOVED lines=8> */
[C-C-:B0-----:R-:W-:Y:S01]  /*2100*/  IADD3 R50, -R16.reuse, 0x1, R93.reuse ;  /* 0x0000000110327810 */ /* 0x141fe20007ffe15d */
[----:B------:R-:W-:Y:S01]  /*2110*/  FMUL.FTZ R45, R57, UR7 ;  /* 0x00000007392d7c20 */ /* 0x000fe20008410000 */
[----:B------:R-:W-:Y:S01]  /*2120*/  IADD3 R93, -R16, UR51, R93 ;  /* 0x00000033105d7c10 */ /* 0x000fe2000fffe15d */
[----:B------:R-:W-:Y:S01]  /*2130*/  FMUL.FTZ R8, R32, UR7 ;  /* 0x0000000720087c20 */ /* 0x000fe20008410000 */
[----:B------:R-:W-:Y:S01]  /*2140*/  IADD3 R50, -R33, UR51, R50 ;  /* 0x0000003321327c10 */ /* 0x000fe2000fffe132 */
[----:B------:R-:W-:Y:S01]  /*2150*/  FMUL.FTZ R51, R51, UR7 ;  /* 0x0000000733337c20 */ /* 0x000fe20008410000 */
[----:B------:R-:W-:Y:S01]  /*2160*/  FMUL.FTZ R54, R54, UR7 ;  /* 0x0000000736367c20 */ /* 0x000fe20008410000 */
[----:B------:R-:W0:Y:S01]  /*2170*/  MUFU.TANH R91, R91 ;  /* 0x0000005b005b7308 */ /* 0x000e220000002400 */
[----:B------:R-:W-:Y:S01]  /*2180*/  FMUL.FTZ R43, R53, UR7 ;  /* 0x00000007352b7c20 */ /* 0x000fe20008410000 */
[----:B------:R-:W-:Y:S01]  /*2190*/  FMUL.FTZ R58, R58, UR7 ;  /* 0x000000073a3a7c20 */ /* 0x000fe20008410000 */
[----:B----4-:R-:W-:Y:S01]  /*21a0*/  VIADDMNMX R28, R28, R50, R93, PT ;  /* 0x000000321c1c7246 */ /* 0x010fe2000380015d */
[----:B------:R-:W-:Y:S01]  /*21b0*/  FMUL.FTZ R14, R49, UR7 ;  /* 0x00000007310e7c20 */ /* 0x000fe20008410000 */
[----:B------:R-:W-:Y:S01]  /*21c0*/  FMUL.FTZ R62, R62, UR7 ;  /* 0x000000073e3e7c20 */ /* 0x000fe20008410000 */
[----:B------:R-:W-:Y:S01]  /*21d0*/  FMUL.FTZ R66, R66, UR7 ;  /* 0x0000000742427c20 */ /* 0x000fe20008410000 */
[C---:B------:R-:W-:Y:S01]  /*21e0*/  ISETP.GT.AND P1, PT, R28.reuse, RZ, PT ;  /* 0x000000ff1c00720c */ /* 0x040fe20003f24270 */
[----:B------:R-:W4:Y:S01]  /*21f0*/  MUFU.TANH R89, R89 ;  /* 0x0000005900597308 */ /* 0x000f220000002400 */
[C---:B------:R-:W-:Y:S01]  /*2200*/  ISETP.GT.AND P2, PT, R28.reuse, 0x1, PT ;  /* 0x000000011c00780c */ /* 0x040fe20003f44270 */
[----:B------:R-:W-:Y:S01]  /*2210*/  FMUL.FTZ R67, R67, UR7 ;  /* 0x0000000743437c20 */ /* 0x000fe20008410000 */
[----:B------:R-:W-:Y:S01]  /*2220*/  ISETP.GT.AND P3, PT, R28, 0x8, PT ;  /* 0x000000081c00780c */ /* 0x000fe20003f64270 */
[----:B------:R-:W-:Y:S01]  /*2230*/  FMUL.FTZ R70, R70, UR7 ;  /* 0x0000000746467c20 */ /* 0x000fe20008410000 */
[----:B--2---:R-:W-:Y:S01]  /*2240*/  FSEL R99, R99, -INF , P1 ;  /* 0xff80000063637808 */ /* 0x004fe20000800000 */
[----:B------:R-:W-:Y:S01]  /*2250*/  FMUL.FTZ R71, R71, UR7 ;  /* 0x0000000747477c20 */ /* 0x000fe20008410000 */
[----:B---3--:R-:W-:Y:S01]  /*2260*/  FSEL R97, R97, -INF , P2 ;  /* 0xff80000061617808 */ /* 0x008fe20001000000 */
[----:B------:R-:W2:Y:S01]  /*2270*/  MUFU.TANH R15, R15 ;  /* 0x0000000f000f7308 */ /* 0x000ea20000002400 */
        /* <DEDUP_REMOVED lines=8> */
[----:B0-----:R-:W-:Y:S01]  /*2300*/  FSEL R91, R91, -INF , P1 ;  /* 0xff8000005b5b7808 */ /* 0x001fe20000800000 */
[----:B------:R-:W-:Y:S01]  /*2310*/  FMUL.FTZ R79, R79, UR7 ;  /* 0x000000074f4f7c20 */ /* 0x000fe20008410000 */
[----:B------:R-:W-:Y:S01]  /*2320*/  FMNMX.FTZ R30, R95, R30, !PT ;  /* 0x0000001e5f1e7209 */ /* 0x000fe20007810000 */
[----:B------:R-:W-:Y:S01]  /*2330*/  FMUL.FTZ R82, R82, UR7 ;  /* 0x0000000752527c20 */ /* 0x000fe20008410000 */
[----:B------:R-:W-:Y:S01]  /*2340*/  ISETP.GT.AND P1, PT, R28, 0x11, PT ;  /* 0x000000111c00780c */ /* 0x000fe20003f24270 */
[----:B------:R-:W-:Y:S01]  /*2350*/  FMUL.FTZ R83, R83, UR7 ;  /* 0x0000000753537c20 */ /* 0x000fe20008410000 */
[----:B----4-:R-:W-:Y:S01]  /*2360*/  FSEL R89, R89, -INF , P2 ;  /* 0xff80000059597808 */ /* 0x010fe20001000000 */
        /* <DEDUP_REMOVED lines=11> */
[----:B------:R-:W-:Y:S01]  /*2420*/  FMNMX.FTZ R30, R63, R30, !PT ;  /* 0x0000001e3f1e7209 */ /* 0x000fe20007810000 */
[----:B------:R-:W-:Y:S01]  /*2430*/  FMUL.FTZ R12, R40, UR7 ;  /* 0x00000007280c7c20 */ /* 0x000fe20008410000 */
[----:B------:R-:W1:Y:S01]  /*2440*/  SHFL.IDX PT, R48, R48, RZ, 0x1c1f ;  /* 0x001c1fff30307589 */ /* 0x000e6200000e0000 */
[----:B------:R-:W-:Y:S01]  /*2450*/  FMUL.FTZ R13, R44, UR7 ;  /* 0x000000072c0d7c20 */ /* 0x000fe20008410000 */
[----:B------:R-:W-:Y:S01]  /*2460*/  FMUL.FTZ R44, R52, UR7 ;  /* 0x00000007342c7c20 */ /* 0x000fe20008410000 */
[----:B------:R-:W2:Y:S01]  /*2470*/  MUFU.TANH R24, R24 ;  /* 0x0000001800187308 */ /* 0x000ea20000002400 */
[----:B0-----:R-:W-:Y:S01]  /*2480*/  FSEL R57, R20, -INF , P1 ;  /* 0xff80000014397808 */ /* 0x001fe20000800000 */
[----:B------:R-:W-:Y:S01]  /*2490*/  @UP0 ULDC UR6, c[0x0][0x44c] ;  /* 0x0001130000060ab9 */ /* 0x000fe20000000800 */
[----:B------:R-:W-:Y:S01]  /*24a0*/  ISETP.GT.AND P1, PT, R28, 0x21, PT ;  /* 0x000000211c00780c */ /* 0x000fe20003f24270 */
[----:B------:R-:W-:Y:S01]  /*24b0*/  @UP0 ULDC UR14, c[0x0][0x450] ;  /* 0x00011400000e0ab9 */ /* 0x000fe20000000800 */
[----:B------:R-:W-:Y:S01]  /*24c0*/  UMOV UR10, UR40 ;  /* 0x00000028000a7c82 */ /* 0x000fe20008000000 */
[----:B------:R-:W-:Y:S01]  /*24d0*/  UIADD3 UR25, UR56, -0x2, URZ ;  /* 0xfffffffe38197890 */ /* 0x000fe2000fffe03f */
[----:B------:R-:W-:Y:S01]  /*24e0*/  CS2R R118, SRZ ;  /* 0x0000000000767805 */ /* 0x000fe2000001ff00 */
[----:B------:R0:W-:Y:S01]  /*24f0*/  MUFU.TANH R27, R46 ;  /* 0x0000002e001b7308 */ /* 0x0001e20000002400 */
[----:B------:R-:W-:-:S02]  /*2500*/  CS2R R116, SRZ ;  /* 0x0000000000747805 */ /* 0x000fc4000001ff00 */
[----:B------:R-:W-:Y:S02]  /*2510*/  CS2R R114, SRZ ;  /* 0x0000000000727805 */ /* 0x000fe4000001ff00 */
[----:B------:R-:W-:Y:S02]  /*2520*/  CS2R R112, SRZ ;  /* 0x0000000000707805 */ /* 0x000fe4000001ff00 */
[----:B------:R-:W-:Y:S02]  /*2530*/  CS2R R110, SRZ ;  /* 0x00000000006e7805 */ /* 0x000fe4000001ff00 */
[----:B------:R-:W-:Y:S02]  /*2540*/  CS2R R108, SRZ ;  /* 0x00000000006c7805 */ /* 0x000fe4000001ff00 */
[----:B------:R-:W-:Y:S02]  /*2550*/  CS2R R106, SRZ ;  /* 0x00000000006a7805 */ /* 0x000fe4000001ff00 */
[----:B------:R-:W-:Y:S01]  /*2560*/  CS2R R104, SRZ ;  /* 0x0000000000687805 */ /* 0x000fe2000001ff00 */
[----:B------:R3:W-:Y:S01]  /*2570*/  MUFU.TANH R33, R59 ;  /* 0x0000003b00217308 */ /* 0x0007e20000002400 */
[----:B--2---:R-:W-:Y:S01]  /*2580*/  FSEL R53, R24, -INF , P1 ;  /* 0xff80000018357808 */ /* 0x004fe20000800000 */
[----:B0-----:R-:W-:Y:S01]  /*2590*/  FMUL.FTZ R46, R56, UR7 ;  /* 0x00000007382e7c20 */ /* 0x001fe20008410000 */
[----:B------:R-:W-:Y:S01]  /*25a0*/  ISETP.GT.AND P1, PT, R28, 0x29, PT ;  /* 0x000000291c00780c */ /* 0x000fe20003f24270 */
[----:B------:R-:W-:Y:S01]  /*25b0*/  FMUL.FTZ R56, R60, UR7 ;  /* 0x000000073c387c20 */ /* 0x000fe20008410000 */
[----:B------:R-:W-:Y:S01]  /*25c0*/  FMUL.FTZ R60, R65, UR7 ;  /* 0x00000007413c7c20 */ /* 0x000fe20008410000 */
[----:B------:R-:W-:Y:S01]  /*25d0*/  FMUL.FTZ R65, R73, UR7 ;  /* 0x0000000749417c20 */ /* 0x000fe20008410000 */
[----:B-1----:R-:W-:Y:S01]  /*25e0*/  VIADDMNMX R93, R48, R50, R93, PT ;  /* 0x00000032305d7246 */ /* 0x002fe2000380015d */
[----:B------:R-:W0:Y:S01]  /*25f0*/  MUFU.TANH R47, R47 ;  /* 0x0000002f002f7308 */ /* 0x000e220000002400 */
[----:B---3--:R-:W-:-:S02]  /*2600*/  FSEL R59, R21, -INF , P2 ;  /* 0xff800000153b7808 */ /* 0x008fc40001000000 */
[----:B------:R-:W-:Y:S02]  /*2610*/  CS2R R102, SRZ ;  /* 0x0000000000667805 */ /* 0x000fe4000001ff00 */
[----:B------:R-:W-:Y:S02]  /*2620*/  ISETP.GT.AND P2, PT, R28, 0x20, PT ;  /* 0x000000201c00780c */ /* 0x000fe40003f44270 */
[----:B------:R-:W-:Y:S02]  /*2630*/  CS2R R100, SRZ ;  /* 0x0000000000647805 */ /* 0x000fe4000001ff00 */
[----:B------:R-:W-:Y:S02]  /*2640*/  FMNMX.FTZ R30, R59, R30, !PT ;  /* 0x0000001e3b1e7209 */ /* 0x000fe40007810000 */
[----:B------:R-:W-:Y:S01]  /*2650*/  ISETP.GT.AND P3, PT, R93, 0x8, PT ;  /* 0x000000085d00780c */ /* 0x000fe20003f64270 */
[----:B------:R1:W-:Y:S01]  /*2660*/  MUFU.TANH R32, R55 ;  /* 0x0000003700207308 */ /* 0x0003e20000002400 */
[----:B------:R-:W-:-:S07]  /*2670*/  FMNMX.FTZ R30, R57, R30, !PT ;  /* 0x0000001e391e7209 */ /* 0x000fce0007810000 */
[----:B------:R2:W3:Y:S01]  /*2680*/  MUFU.TANH R31, R51 ;  /* 0x00000033001f7308 */ /* 0x0004e20000002400 */
[----:B-1----:R-:W-:Y:S02]  /*2690*/  FSEL R55, R25, -INF , P2 ;  /* 0xff80000019377808 */ /* 0x002fe40001000000 */
[----:B------:R-:W-:Y:S02]  /*26a0*/  ISETP.GT.AND P2, PT, R28, 0x28, PT ;  /* 0x000000281c00780c */ /* 0x000fe40003f44270 */
[----:B------:R-:W-:Y:S02]  /*26b0*/  FMNMX.FTZ R30, R55, R30, !PT ;  /* 0x0000001e371e7209 */ /* 0x000fe40007810000 */
[----:B0-----:R-:W-:Y:S01]  /*26c0*/  FSEL R49, R47, -INF , P1 ;  /* 0xff8000002f317808 */ /* 0x001fe20000800000 */
[----:B------:R-:W0:Y:S01]  /*26d0*/  MUFU.TANH R54, R54 ;  /* 0x0000003600367308 */ /* 0x000e220000002400 */
[----:B--2---:R-:W-:Y:S02]  /*26e0*/  FSEL R51, R27, -INF , P2 ;  /* 0xff8000001b337808 */ /* 0x004fe40001000000 */
[----:B------:R-:W-:-:S02]  /*26f0*/  FMNMX.FTZ R30, R53, R30, !PT ;  /* 0x0000001e351e7209 */ /* 0x000fc40007810000 */
[C---:B------:R-:W-:Y:S02]  /*2700*/  ISETP.GT.AND P2, PT, R28.reuse, 0x30, PT ;  /* 0x000000301c00780c */ /* 0x040fe40003f44270 */
[----:B------:R-:W-:Y:S01]  /*2710*/  FMNMX.FTZ R30, R51, R30, !PT ;  /* 0x0000001e331e7209 */ /* 0x000fe20007810000 */
[----:B------:R-:W1:Y:S01]  /*2720*/  MUFU.TANH R58, R58 ;  /* 0x0000003a003a7308 */ /* 0x000e620000002400 */
[C---:B------:R-:W-:Y:S02]  /*2730*/  ISETP.GT.AND P1, PT, R28.reuse, 0x31, PT ;  /* 0x000000311c00780c */ /* 0x040fe40003f24270 */
[----:B------:R-:W-:Y:S02]  /*2740*/  FSEL R47, R29, -INF , P2 ;  /* 0xff8000001d2f7808 */ /* 0x000fe40001000000 */
[----:B------:R-:W-:Y:S02]  /*2750*/  FMNMX.FTZ R30, R49, R30, !PT ;  /* 0x0000001e311e7209 */ /* 0x000fe40007810000 */
[----:B------:R-:W-:Y:S01]  /*2760*/  ISETP.GT.AND P2, PT, R28, 0x38, PT ;  /* 0x000000381c00780c */ /* 0x000fe20003f44270 */
[----:B------:R-:W2:Y:S01]  /*2770*/  MUFU.TANH R62, R62 ;  /* 0x0000003e003e7308 */ /* 0x000ea20000002400 */
[----:B---3--:R-:W-:-:S02]  /*2780*/  FSEL R25, R31, -INF , P1 ;  /* 0xff8000001f197808 */ /* 0x008fc40000800000 */
[----:B------:R-:W-:Y:S02]  /*2790*/  FMNMX.FTZ R30, R47, R30, !PT ;  /* 0x0000001e2f1e7209 */ /* 0x000fe40007810000 */
[----:B------:R-:W-:Y:S02]  /*27a0*/  ISETP.GT.AND P1, PT, R28, 0x39, PT ;  /* 0x000000391c00780c */ /* 0x000fe40003f24270 */
[----:B0-----:R-:W-:Y:S01]  /*27b0*/  FSEL R24, R54, -INF , P2 ;  /* 0xff80000036187808 */ /* 0x001fe20001000000 */
[----:B------:R0:W3:Y:S01]  /*27c0*/  MUFU.TANH R34, R26 ;  /* 0x0000001a00227308 */ /* 0x0000e20000002400 */
[----:B------:R-:W-:Y:S02]  /*27d0*/  FMNMX.FTZ R21, R25, R30, !PT ;  /* 0x0000001e19157209 */ /* 0x000fe40007810000 */
[----:B------:R-:W-:Y:S02]  /*27e0*/  ISETP.GT.AND P2, PT, R28, 0x40, PT ;  /* 0x000000401c00780c */ /* 0x000fe40003f44270 */
[----:B------:R-:W-:-:S02]  /*27f0*/  FSEL R15, R32, -INF , P1 ;  /* 0xff800000200f7808 */ /* 0x000fc40000800000 */
[----:B------:R-:W-:Y:S01]  /*2800*/  FMNMX.FTZ R20, R24, R21, !PT ;  /* 0x0000001518147209 */ /* 0x000fe20007810000 */
[----:B------:R-:W4:Y:S01]  /*2810*/  MUFU.TANH R66, R66 ;  /* 0x0000004200427308 */ /* 0x000f220000002400 */
[----:B------:R-:W-:Y:S02]  /*2820*/  ISETP.GT.AND P1, PT, R28, 0x41, PT ;  /* 0x000000411c00780c */ /* 0x000fe40003f24270 */
[----:B-1----:R-:W-:Y:S01]  /*2830*/  FSEL R21, R58, -INF , P2 ;  /* 0xff8000003a157808 */ /* 0x002fe20001000000 */
[----:B------:R-:W-:Y:S01]  /*2840*/  FMUL.FTZ R58, R61, UR7 ;  /* 0x000000073d3a7c20 */ /* 0x000fe20008410000 */
[----:B0-----:R-:W-:Y:S01]  /*2850*/  FMNMX.FTZ R26, R15, R20, !PT ;  /* 0x000000140f1a7209 */ /* 0x001fe20007810000 */
[----:B------:R-:W-:Y:S01]  /*2860*/  FMUL.FTZ R61, R64, UR7 ;  /* 0x00000007403d7c20 */ /* 0x000fe20008410000 */
[C---:B------:R-:W-:Y:S01]  /*2870*/  ISETP.GT.AND P2, PT, R28.reuse, 0x48, PT ;  /* 0x000000481c00780c */ /* 0x040fe20003f44270 */
[----:B------:R-:W0:Y:S01]  /*2880*/  MUFU.TANH R67, R67 ;  /* 0x0000004300437308 */ /* 0x000e220000002400 */
[----:B------:R-:W-:Y:S01]  /*2890*/  FSEL R20, R33, -INF , P1 ;  /* 0xff80000021147808 */ /* 0x000fe20000800000 */
[----:B------:R-:W-:Y:S01]  /*28a0*/  FMUL.FTZ R64, R69, UR7 ;  /* 0x0000000745407c20 */ /* 0x000fe20008410000 */
[----:B------:R-:W-:Y:S01]  /*28b0*/  FMNMX.FTZ R27, R21, R26, !PT ;  /* 0x0000001a151b7209 */ /* 0x000fe20007810000 */
[----:B------:R-:W-:Y:S01]  /*28c0*/  FMUL.FTZ R69, R77, UR7 ;  /* 0x000000074d457c20 */ /* 0x000fe20008410000 */
[----:B------:R-:W-:-:S02]  /*28d0*/  ISETP.GT.AND P1, PT, R28, 0x49, PT ;  /* 0x000000491c00780c */ /* 0x000fc40003f24270 */
[----:B--2---:R-:W-:Y:S01]  /*28e0*/  FSEL R26, R62, -INF , P2 ;  /* 0xff8000003e1a7808 */ /* 0x004fe20001000000 */
[----:B------:R-:W1:Y:S01]  /*28f0*/  MUFU.TANH R70, R70 ;  /* 0x0000004600467308 */ /* 0x000e620000002400 */
[----:B------:R-:W-:Y:S01]  /*2900*/  FMNMX.FTZ R29, R20, R27, !PT ;  /* 0x0000001b141d7209 */ /* 0x000fe20007810000 */
[----:B------:R-:W-:Y:S01]  /*2910*/  FMUL.FTZ R62, R68, UR7 ;  /* 0x00000007443e7c20 */ /* 0x000fe20008410000 */
[----:B------:R-:W-:Y:S01]  /*2920*/  ISETP.GT.AND P2, PT, R28, 0x50, PT ;  /* 0x000000501c00780c */ /* 0x000fe20003f44270 */
[----:B------:R-:W-:Y:S01]  /*2930*/  FMUL.FTZ R68, R76, UR7 ;  /* 0x000000074c447c20 */ /* 0x000fe20008410000 */
[----:B---3--:R-:W-:Y:S02]  /*2940*/  FSEL R27, R34, -INF , P1 ;  /* 0xff800000221b7808 */ /* 0x008fe40000800000 */
[----:B------:R-:W-:Y:S01]  /*2950*/  FMNMX.FTZ R30, R26, R29, !PT ;  /* 0x0000001d1a1e7209 */ /* 0x000fe20007810000 */
[----:B------:R-:W2:Y:S01]  /*2960*/  MUFU.TANH R71, R71 ;  /* 0x0000004700477308 */ /* 0x000ea20000002400 */
[----:B------:R-:W-:-:S02]  /*2970*/  ISETP.GT.AND P1, PT, R28, 0x51, PT ;  /* 0x000000511c00780c */ /* 0x000fc40003f24270 */
[----:B----4-:R-:W-:Y:S02]  /*2980*/  FSEL R29, R66, -INF , P2 ;  /* 0xff800000421d7808 */ /* 0x010fe40001000000 */
[----:B------:R-:W-:Y:S02]  /*2990*/  FMNMX.FTZ R32, R27, R30, !PT ;  /* 0x0000001e1b207209 */ /* 0x000fe40007810000 */
[C---:B------:R-:W-:Y:S01]  /*29a0*/  ISETP.GT.AND P2, PT, R28.reuse, 0x58, PT ;  /* 0x000000581c00780c */ /* 0x040fe20003f44270 */
[----:B------:R-:W3:Y:S01]  /*29b0*/  MUFU.TANH R74, R74 ;  /* 0x0000004a004a7308 */ /* 0x000ee20000002400 */
[----:B0-----:R-:W-:Y:S02]  /*29c0*/  FSEL R30, R67, -INF , P1 ;  /* 0xff800000431e7808 */ /* 0x001fe40000800000 */
[----:B------:R-:W-:Y:S02]  /*29d0*/  FMNMX.FTZ R33, R29, R32, !PT ;  /* 0x000000201d217209 */ /* 0x000fe40007810000 */
[----:B------:R-:W-:-:S02]  /*29e0*/  ISETP.GT.AND P1, PT, R28, 0x59, PT ;  /* 0x000000591c00780c */ /* 0x000fc40003f24270 */
[----:B-1----:R-:W-:Y:S01]  /*29f0*/  FSEL R31, R70, -INF , P2 ;  /* 0xff800000461f7808 */ /* 0x002fe20001000000 */
[----:B------:R-:W0:Y:S01]  /*2a00*/  MUFU.TANH R75, R75 ;  /* 0x0000004b004b7308 */ /* 0x000e220000002400 */
[----:B------:R-:W-:Y:S02]  /*2a10*/  FMNMX.FTZ R34, R30, R33, !PT ;  /* 0x000000211e227209 */ /* 0x000fe40007810000 */
[C---:B------:R-:W-:Y:S02]  /*2a20*/  ISETP.GT.AND P2, PT, R28.reuse, 0x60, PT ;  /* 0x000000601c00780c */ /* 0x040fe40003f44270 */
[----:B--2---:R-:W-:Y:S02]  /*2a30*/  FSEL R32, R71, -INF , P1 ;  /* 0xff80000047207808 */ /* 0x004fe40000800000 */
[----:B------:R-:W-:Y:S01]  /*2a40*/  FMNMX.FTZ R35, R31, R34, !PT ;  /* 0x000000221f237209 */ /* 0x000fe20007810000 */
[----:B------:R-:W1:Y:S01]  /*2a50*/  MUFU.TANH R78, R78 ;  /* 0x0000004e004e7308 */ /* 0x000e620000002400 */
[----:B------:R-:W-:-:S02]  /*2a60*/  ISETP.GT.AND P1, PT, R28, 0x61, PT ;  /* 0x000000611c00780c */ /* 0x000fc40003f24270 */
[----:B---3--:R-:W-:Y:S01]  /*2a70*/  FSEL R33, R74, -INF , P2 ;  /* 0xff8000004a217808 */ /* 0x008fe20001000000 */
[----:B------:R-:W-:Y:S01]  /*2a80*/  FMUL.FTZ R74, R84, UR7 ;  /* 0x00000007544a7c20 */ /* 0x000fe20008410000 */
[----:B------:R-:W-:Y:S02]  /*2a90*/  FMNMX.FTZ R36, R32, R35, !PT ;  /* 0x0000002320247209 */ /* 0x000fe40007810000 */
[C---:B------:R-:W-:Y:S01]  /*2aa0*/  ISETP.GT.AND P2, PT, R28.reuse, 0x68, PT ;  /* 0x000000681c00780c */ /* 0x040fe20003f44270 */
[----:B------:R-:W2:Y:S01]  /*2ab0*/  MUFU.TANH R38, R79 ;  /* 0x0000004f00267308 */ /* 0x000ea20000002400 */
[----:B0-----:R-:W-:Y:S02]  /*2ac0*/  FSEL R34, R75, -INF , P1 ;  /* 0xff8000004b227808 */ /* 0x001fe40000800000 */
[----:B------:R-:W-:Y:S02]  /*2ad0*/  FMNMX.FTZ R35, R33, R36, !PT ;  /* 0x0000002421237209 */ /* 0x000fe40007810000 */
[----:B------:R-:W-:-:S02]  /*2ae0*/  ISETP.GT.AND P1, PT, R28, 0x69, PT ;  /* 0x000000691c00780c */ /* 0x000fc40003f24270 */
[----:B------:R-:W-:Y:S01]  /*2af0*/  FMNMX.FTZ R35, R34, R35, !PT ;  /* 0x0000002322237209 */ /* 0x000fe20007810000 */
[----:B------:R-:W0:Y:S01]  /*2b00*/  MUFU.TANH R82, R82 ;  /* 0x0000005200527308 */ /* 0x000e220000002400 */
[----:B-1----:R-:W-:Y:S02]  /*2b10*/  FSEL R36, R78, -INF , P2 ;  /* 0xff8000004e247808 */ /* 0x002fe40001000000 */
[----:B------:R-:W-:Y:S02]  /*2b20*/  ISETP.GT.AND P2, PT, R28, 0x70, PT ;  /* 0x000000701c00780c */ /* 0x000fe40003f44270 */
[----:B------:R-:W-:-:S03]  /*2b30*/  FMNMX.FTZ R37, R36, R35, !PT ;  /* 0x0000002324257209 */ /* 0x000fc60007810000 */
[----:B------:R-:W1:Y:S01]  /*2b40*/  MUFU.TANH R83, R83 ;  /* 0x0000005300537308 */ /* 0x000e620000002400 */
[----:B--2---:R-:W-:Y:S02]  /*2b50*/  FSEL R38, R38, -INF , P1 ;  /* 0xff80000026267808 */ /* 0x004fe40000800000 */
[----:B------:R-:W-:Y:S02]  /*2b60*/  ISETP.GT.AND P1, PT, R28, 0x71, PT ;  /* 0x000000711c00780c */ /* 0x000fe40003f24270 */
[----:B------:R-:W-:-:S03]  /*2b70*/  FMNMX.FTZ R40, R38, R37, !PT ;  /* 0x0000002526287209 */ /* 0x000fc60007810000 */
[----:B------:R-:W2:Y:S01]  /*2b80*/  MUFU.TANH R39, R86 ;  /* 0x0000005600277308 */ /* 0x000ea20000002400 */
[----:B0-----:R-:W-:Y:S02]  /*2b90*/  FSEL R35, R82, -INF , P2 ;  /* 0xff80000052237808 */ /* 0x001fe40001000000 */
[----:B------:R-:W-:Y:S02]  /*2ba0*/  ISETP.GT.AND P2, PT, R28, 0x78, PT ;  /* 0x000000781c00780c */ /* 0x000fe40003f44270 */
[----:B------:R-:W-:-:S03]  /*2bb0*/  FMNMX.FTZ R40, R35, R40, !PT ;  /* 0x0000002823287209 */ /* 0x000fc60007810000 */
[----:B------:R-:W0:Y:S01]  /*2bc0*/  MUFU.TANH R87, R87 ;  /* 0x0000005700577308 */ /* 0x000e220000002400 */
[----:B-1----:R-:W-:Y:S02]  /*2bd0*/  FSEL R37, R83, -INF , P1 ;  /* 0xff80000053257808 */ /* 0x002fe40000800000 */
[----:B------:R-:W-:Y:S02]  /*2be0*/  ISETP.GT.AND P1, PT, R28, 0x79, PT ;  /* 0x000000791c00780c */ /* 0x000fe40003f24270 */
[----:B------:R-:W-:-:S03]  /*2bf0*/  FMNMX.FTZ R28, R37, R40, !PT ;  /* 0x00000028251c7209 */ /* 0x000fc60007810000 */
[----:B------:R-:W-:Y:S01]  /*2c00*/  MUFU.TANH R3, R3 ;  /* 0x0000000300037308 */ /* 0x000fe20000002400 */
[----:B--2---:R-:W-:Y:S02]  /*2c10*/  FSEL R39, R39, -INF , P2 ;  /* 0xff80000027277808 */ /* 0x004fe40001000000 */
[----:B------:R-:W-:Y:S02]  /*2c20*/  ISETP.GT.AND P2, PT, R93, 0x1, PT ;  /* 0x000000015d00780c */ /* 0x000fe40003f44270 */
[----:B------:R-:W-:-:S03]  /*2c30*/  FMNMX.FTZ R67, R39, R28, !PT ;  /* 0x0000001c27437209 */ /* 0x000fc60007810000 */
[----:B------:R-:W1:Y:S01]  /*2c40*/  MUFU.TANH R2, R2 ;  /* 0x0000000200027308 */ /* 0x000e620000002400 */
[----:B0-----:R-:W-:-:S04]  /*2c50*/  FSEL R40, R87, -INF , P1 ;  /* 0xff80000057287808 */ /* 0x001fc80000800000 */
[----:B------:R-:W-:Y:S01]  /*2c60*/  FMNMX.FTZ R28, R40, R67, !PT ;  /* 0x00000043281c7209 */ /* 0x000fe20007810000 */
[----:B------:R-:W-:Y:S01]  /*2c70*/  FMUL.FTZ R67, R72, UR7 ;  /* 0x0000000748437c20 */ /* 0x000fe20008410000 */
[----:B------:R-:W-:Y:S01]  /*2c80*/  FMUL.FTZ R72, R81, UR7 ;  /* 0x0000000751487c20 */ /* 0x000fe20008410000 */
[----:B------:R-:W0:Y:S02]  /*2c90*/  MUFU.TANH R6, R6 ;  /* 0x0000000600067308 */ /* 0x000e240000002400 */
[----:B------:R-:W2:Y:S06]  /*2ca0*/  SHFL.BFLY PT, R71, R28, 0x2, 0x1f ;  /* 0x0c401f001c477f89 */ /* 0x000eac00000e0000 */
[----:B------:R-:W-:Y:S01]  /*2cb0*/  MUFU.TANH R4, R4 ;  /* 0x0000000400047308 */ /* 0x000fe20000002400 */
[----:B-1----:R-:W-:-:S02]  /*2cc0*/  FSEL R50, R2, -INF , P2 ;  /* 0xff80000002327808 */ /* 0x002fc40001000000 */
[----:B------:R-:W-:-:S05]  /*2cd0*/  ISETP.GT.AND P2, PT, R93, 0x10, PT ;  /* 0x000000105d00780c */ /* 0x000fca0003f44270 */
[----:B------:R-:W1:Y:S01]  /*2ce0*/  MUFU.TANH R8, R8 ;  /* 0x0000000800087308 */ /* 0x000e620000002400 */
[----:B0-----:R-:W-:-:S07]  /*2cf0*/  FSEL R48, R6, -INF , P3 ;  /* 0xff80000006307808 */ /* 0x001fce0001800000 */
[----:B------:R-:W-:Y:S01]  /*2d00*/  MUFU.TANH R5, R5 ;  /* 0x0000000500057308 */ /* 0x000fe20000002400 */
[----:B--2---:R-:W-:Y:S01]  /*2d10*/  FMNMX.FTZ R42, R28, R71, !PT ;  /* 0x000000471c2a7209 */ /* 0x004fe20007810000 */
[----:B------:R-:W-:-:S04]  /*2d20*/  FMUL.FTZ R71, R80, UR7 ;  /* 0x0000000750477c20 */ /* 0x000fc80008410000 */
[----:B------:R-:W0:Y:S02]  /*2d30*/  SHFL.BFLY PT, R73, R42, 0x1, 0x1f ;  /* 0x0c201f002a497f89 */ /* 0x000e2400000e0000 */
[----:B------:R-:W2:Y:S01]  /*2d40*/  MUFU.TANH R9, R9 ;  /* 0x0000000900097308 */ /* 0x000ea20000002400 */
[----:B-1----:R-:W-:Y:S02]  /*2d50*/  FSEL R54, R8, -INF , P2 ;  /* 0xff80000008367808 */ /* 0x002fe40001000000 */
[----:B------:R-:W-:-:S05]  /*2d60*/  ISETP.GT.AND P2, PT, R93, 0x18, PT ;  /* 0x000000185d00780c */ /* 0x000fca0003f44270 */
[----:B------:R-:W-:Y:S08]  /*2d70*/  MUFU.TANH R7, R7 ;  /* 0x0000000700077308 */ /* 0x000ff00000002400 */
[----:B------:R-:W1:Y:S01]  /*2d80*/  MUFU.TANH R12, R12 ;  /* 0x0000000c000c7308 */ /* 0x000e620000002400 */
[----:B--2---:R-:W-:Y:S02]  /*2d90*/  FSEL R9, R9, -INF , P2 ;  /* 0xff80000009097808 */ /* 0x004fe40001000000 */
[----:B------:R-:W-:-:S02]  /*2da0*/  ISETP.GT.AND P2, PT, R93, 0x20, PT ;  /* 0x000000205d00780c */ /* 0x000fc40003f44270 */
[----:B0-----:R-:W-:-:S03]  /*2db0*/  FMNMX.FTZ R28, R42, R73, !PT ;  /* 0x000000492a1c7209 */ /* 0x001fc60007810000 */
[----:B------:R-:W0:Y:S01]  /*2dc0*/  MUFU.TANH R10, R10 ;  /* 0x0000000a000a7308 */ /* 0x000e220000002400 */
[----:B------:R-:W-:Y:S01]  /*2dd0*/  FMUL.FTZ R73, R85, UR7 ;  /* 0x0000000755497c20 */ /* 0x000fe20008410000 */
[----:B------:R-:W-:Y:S01]  /*2de0*/  UIMAD.WIDE.U32 UR6, UR40, UR6, URZ ;  /* 0x00000006280672a5 */ /* 0x000fe2000f8e003f */
[C---:B------:R-:W-:Y:S01]  /*2df0*/  FSETP.NEU.FTZ.AND P1, PT, R28.reuse, -INF , PT ;  /* 0xff8000001c00780b */ /* 0x040fe20003f3d000 */
[----:B------:R-:W-:Y:S01]  /*2e00*/  FMUL.FTZ R42, R28, UR21 ;  /* 0x000000151c2a7c20 */ /* 0x000fe20008410000 */
[----:B------:R-:W-:Y:S02]  /*2e10*/  UIADD3 UR6, UR11, 0x16840, URZ ;  /* 0x000168400b067890 */ /* 0x000fe4000fffe03f */
[----:B------:R-:W-:Y:S01]  /*2e20*/  @UP0 USHF.R.U32.HI UR10, URZ, UR14, UR7 ;  /* 0x0000000e3f0a0299 */ /* 0x000fe20008011607 */
[----:B------:R-:W2:Y:S01]  /*2e30*/  MUFU.TANH R13, R13 ;  /* 0x0000000d000d7308 */ /* 0x000ea20000002400 */
[----:B------:R-:W-:Y:S01]  /*2e40*/  FSEL R42, R42, RZ, P1 ;  /* 0x000000ff2a2a7208 */ /* 0x000fe20000800000 */
[----:B------:R-:W-:Y:S01]  /*2e50*/  UPRMT UR6, UR43, 0x654, UR6 ;  /* 0x000006542b067896 */ /* 0x000fe20008000006 */
[----:B------:R-:W-:Y:S01]  /*2e60*/  ISETP.GT.AND P1, PT, R93, RZ, PT ;  /* 0x000000ff5d00720c */ /* 0x000fe20003f24270 */
[----:B------:R-:W-:Y:S01]  /*2e70*/  UIADD3 UR7, UR10, UR51, -UR52 ;  /* 0x000000330a077290 */ /* 0x000fe2000fffe834 */
[----:B-1----:R-:W-:Y:S01]  /*2e80*/  FSEL R66, R12, -INF , P2 ;  /* 0xff8000000c427808 */ /* 0x002fe20001000000 */
[--C-:B------:R-:W-:Y:S01]  /*2e90*/  FFMA.FTZ R12, R57, UR21, -R42.reuse ;  /* 0x00000015390c7c23 */ /* 0x100fe2000801082a */
[----:B------:R-:W-:Y:S01]  /*2ea0*/  FSEL R3, R3, -INF , P1 ;  /* 0xff80000003037808 */ /* 0x000fe20000800000 */
[----:B------:R-:W1:Y:S01]  /*2eb0*/  MUFU.TANH R11, R11 ;  /* 0x0000000b000b7308 */ /* 0x000e620000002400 */
[----:B------:R-:W-:Y:S01]  /*2ec0*/  ISETP.GT.AND P1, PT, R93, 0x9, PT ;  /* 0x000000095d00780c */ /* 0x000fe20003f24270 */
[--C-:B------:R-:W-:Y:S01]  /*2ed0*/  FFMA.FTZ R141, R55, UR21, -R42.reuse ;  /* 0x00000015378d7c23 */ /* 0x100fe2000801082a */
[----:B------:R-:W-:Y:S01]  /*2ee0*/  FMNMX.FTZ R75, R3, R50, !PT ;  /* 0x00000032034b7209 */ /* 0x000fe20007810000 */
[--C-:B------:R-:W-:Y:S01]  /*2ef0*/  FFMA.FTZ R137, R47, UR21, -R42.reuse ;  /* 0x000000152f897c23 */ /* 0x100fe2000801082a */
[----:B------:R-:W-:Y:S01]  /*2f00*/  FSEL R52, R4, -INF , P1 ;  /* 0xff80000004347808 */ /* 0x000fe20000800000 */
[--C-:B------:R-:W-:Y:S01]  /*2f10*/  FFMA.FTZ R47, R25, UR21, -R42.reuse ;  /* 0x00000015192f7c23 */ /* 0x100fe2000801082a */
[----:B------:R-:W-:Y:S01]  /*2f20*/  FMNMX.FTZ R75, R48, R75, !PT ;  /* 0x0000004b304b7209 */ /* 0x000fe20007810000 */
[----:B------:R-:W3:Y:S01]  /*2f30*/  MUFU.TANH R41, R41 ;  /* 0x0000002900297308 */ /* 0x000ee20000002400 */
[----:B------:R-:W-:Y:S01]  /*2f40*/  ISETP.GT.AND P1, PT, R93, 0x11, PT ;  /* 0x000000115d00780c */ /* 0x000fe20003f24270 */
[--C-:B------:R-:W-:Y:S01]  /*2f50*/  FFMA.FTZ R139, R24, UR21, -R42.reuse ;  /* 0x00000015188b7c23 */ /* 0x100fe2000801082a */
[----:B------:R-:W-:Y:S01]  /*2f60*/  FMNMX.FTZ R75, R52, R75, !PT ;  /* 0x0000004b344b7209 */ /* 0x000fe20007810000 */
[--C-:B------:R-:W-:Y:S01]  /*2f70*/  FFMA.FTZ R135, R26, UR21, -R42.reuse ;  /* 0x000000151a877c23 */ /* 0x100fe2000801082a */
[----:B------:R-:W-:Y:S01]  /*2f80*/  FSEL R5, R5, -INF , P1 ;  /* 0xff80000005057808 */ /* 0x000fe20000800000 */
[--C-:B------:R-:W-:Y:S01]  /*2f90*/  FFMA.FTZ R26, R30, UR21, -R42.reuse ;  /* 0x000000151e1a7c23 */ /* 0x100fe2000801082a */
[----:B------:R-:W-:Y:S01]  /*2fa0*/  FMNMX.FTZ R6, R54, R75, !PT ;  /* 0x0000004b36067209 */ /* 0x000fe20007810000 */
[----:B------:R-:W4:Y:S01]  /*2fb0*/  MUFU.TANH R14, R14 ;  /* 0x0000000e000e7308 */ /* 0x000f220000002400 */
[----:B------:R-:W-:Y:S01]  /*2fc0*/  ISETP.GT.AND P1, PT, R93, 0x19, PT ;  /* 0x000000195d00780c */ /* 0x000fe20003f24270 */
[--C-:B------:R-:W-:Y:S01]  /*2fd0*/  FFMA.FTZ R30, R34, UR21, -R42.reuse ;  /* 0x00000015221e7c23 */ /* 0x100fe2000801082a */
[----:B------:R-:W-:Y:S01]  /*2fe0*/  FMNMX.FTZ R6, R5, R6, !PT ;  /* 0x0000000605067209 */ /* 0x000fe20007810000 */
[--C-:B------:R-:W-:Y:S01]  /*2ff0*/  FFMA.FTZ R34, R38, UR21, -R42.reuse ;  /* 0x0000001526227c23 */ /* 0x100fe2000801082a */
[----:B------:R-:W-:Y:S01]  /*3000*/  FSEL R7, R7, -INF , P1 ;  /* 0xff80000007077808 */ /* 0x000fe20000800000 */
[--C-:B------:R-:W-:Y:S01]  /*3010*/  FFMA.FTZ R149, R99, UR21, -R42.reuse ;  /* 0x0000001563957c23 */ /* 0x100fe2000801082a */
[----:B------:R-:W-:Y:S01]  /*3020*/  FMNMX.FTZ R6, R9, R6, !PT ;  /* 0x0000000609067209 */ /* 0x000fe20007810000 */
[----:B------:R-:W5:Y:S01]  /*3030*/  MUFU.TANH R44, R44 ;  /* 0x0000002c002c7308 */ /* 0x000f620000002400 */
[----:B------:R-:W-:Y:S01]  /*3040*/  ISETP.GT.AND P1, PT, R93, 0x21, PT ;  /* 0x000000215d00780c */ /* 0x000fe20003f24270 */
[--C-:B------:R-:W-:Y:S01]  /*3050*/  FFMA.FTZ R97, R97, UR21, -R42.reuse ;  /* 0x0000001561617c23 */ /* 0x100fe2000801082a */
[----:B------:R-:W-:Y:S01]  /*3060*/  FMNMX.FTZ R75, R7, R6, !PT ;  /* 0x00000006074b7209 */ /* 0x000fe20007810000 */
[--C-:B------:R-:W-:Y:S01]  /*3070*/  FFMA.FTZ R151, R95, UR21, -R42.reuse ;  /* 0x000000155f977c23 */ /* 0x100fe2000801082a */
[----:B------:R-:W-:Y:S01]  /*3080*/  ISETP.GT.AND P2, PT, R93, 0x28, PT ;  /* 0x000000285d00780c */ /* 0x000fe20003f44270 */
[--C-:B------:R-:W-:Y:S01]  /*3090*/  FFMA.FTZ R4, R91, UR21, -R42.reuse ;  /* 0x000000155b047c23 */ /* 0x100fe2000801082a */
[----:B0-----:R-:W-:Y:S01]  /*30a0*/  FSEL R70, R10, -INF , P1 ;  /* 0xff8000000a467808 */ /* 0x001fe20000800000 */
[----:B------:R-:W0:Y:S01]  /*30b0*/  MUFU.TANH R43, R43 ;  /* 0x0000002b002b7308 */ /* 0x000e220000002400 */
[----:B------:R-:W-:Y:S01]  /*30c0*/  FMNMX.FTZ R75, R66, R75, !PT ;  /* 0x0000004b424b7209 */ /* 0x000fe20007810000 */
[--C-:B------:R-:W-:Y:S01]  /*30d0*/  FFMA.FTZ R145, R89, UR21, -R42.reuse ;  /* 0x0000001559917c23 */ /* 0x100fe2000801082a */
[----:B------:R-:W-:Y:S01]  /*30e0*/  ISETP.GT.AND P1, PT, R93, 0x29, PT ;  /* 0x000000295d00780c */ /* 0x000fe20003f24270 */
[--C-:B------:R-:W-:Y:S01]  /*30f0*/  FFMA.FTZ R6, R63, UR21, -R42.reuse ;  /* 0x000000153f067c23 */ /* 0x100fe2000801082a */
[----:B--2---:R-:W-:Y:S01]  /*3100*/  FSEL R13, R13, -INF , P2 ;  /* 0xff8000000d0d7808 */ /* 0x004fe20001000000 */
[--C-:B------:R-:W-:Y:S01]  /*3110*/  FFMA.FTZ R147, R59, UR21, -R42.reuse ;  /* 0x000000153b937c23 */ /* 0x100fe2000801082a */
[----:B------:R-:W-:Y:S01]  /*3120*/  FMNMX.FTZ R8, R70, R75, !PT ;  /* 0x0000004b46087209 */ /* 0x000fe20007810000 */
[----:B------:R-:W2:Y:S01]  /*3130*/  MUFU.TANH R46, R46 ;  /* 0x0000002e002e7308 */ /* 0x000ea20000002400 */
[----:B------:R-:W-:Y:S01]  /*3140*/  ISETP.GT.AND P2, PT, R93, 0x30, PT ;  /* 0x000000305d00780c */ /* 0x000fe20003f44270 */
[--C-:B------:R-:W-:Y:S01]  /*3150*/  FFMA.FTZ R131, R31, UR21, -R42.reuse ;  /* 0x000000151f837c23 */ /* 0x100fe2000801082a */
[----:B-1----:R-:W-:Y:S01]  /*3160*/  FSEL R11, R11, -INF , P1 ;  /* 0xff8000000b0b7808 */ /* 0x002fe20000800000 */
[--C-:B------:R-:W-:Y:S01]  /*3170*/  FFMA.FTZ R125, R33, UR21, -R42.reuse ;  /* 0x00000015217d7c23 */ /* 0x100fe2000801082a */
[----:B------:R-:W-:Y:S01]  /*3180*/  FMNMX.FTZ R8, R13, R8, !PT ;  /* 0x000000080d087209 */ /* 0x000fe20007810000 */
[--C-:B------:R-:W-:Y:S01]  /*3190*/  FFMA.FTZ R143, R51, UR21, -R42.reuse ;  /* 0x00000015338f7c23 */ /* 0x100fe2000801082a */
[----:B------:R-:W-:Y:S01]  /*31a0*/  ISETP.GT.AND P1, PT, R93, 0x31, PT ;  /* 0x000000315d00780c */ /* 0x000fe20003f24270 */
[----:B------:R-:W1:Y:S01]  /*31b0*/  MUFU.TANH R45, R45 ;  /* 0x0000002d002d7308 */ /* 0x000e620000002400 */
[----:B---3--:R-:W-:Y:S01]  /*31c0*/  FSEL R41, R41, -INF , P2 ;  /* 0xff80000029297808 */ /* 0x008fe20001000000 */
[--C-:B------:R-:W-:Y:S01]  /*31d0*/  FFMA.FTZ R121, R35, UR21, -R42.reuse ;  /* 0x0000001523797c23 */ /* 0x100fe2000801082a */
[----:B------:R-:W-:Y:S01]  /*31e0*/  FMNMX.FTZ R8, R11, R8, !PT ;  /* 0x000000080b087209 */ /* 0x000fe20007810000 */
[--C-:B------:R-:W-:Y:S01]  /*31f0*/  FFMA.FTZ R127, R36, UR21, -R42.reuse ;  /* 0x00000015247f7c23 */ /* 0x100fe2000801082a */
[----:B------:R-:W-:Y:S01]  /*3200*/  ISETP.GT.AND P2, PT, R93, 0x38, PT ;  /* 0x000000385d00780c */ /* 0x000fe20003f44270 */
[--C-:B------:R-:W-:Y:S01]  /*3210*/  FFMA.FTZ R133, R21, UR21, -R42.reuse ;  /* 0x0000001515857c23 */ /* 0x100fe2000801082a */
[----:B----4-:R-:W-:Y:S01]  /*3220*/  FSEL R14, R14, -INF , P1 ;  /* 0xff8000000e0e7808 */ /* 0x010fe20000800000 */
[----:B------:R-:W3:Y:S01]  /*3230*/  MUFU.TANH R56, R56 ;  /* 0x0000003800387308 */ /* 0x000ee20000002400 */
[----:B------:R-:W-:Y:S01]  /*3240*/  FMNMX.FTZ R57, R41, R8, !PT ;  /* 0x0000000829397209 */ /* 0x000fe20007810000 */
[--C-:B------:R-:W-:Y:S01]  /*3250*/  FFMA.FTZ R129, R29, UR21, -R42.reuse ;  /* 0x000000151d817c23 */ /* 0x100fe2000801082a */
[----:B------:R-:W-:Y:S01]  /*3260*/  ISETP.GT.AND P1, PT, R93, 0x39, PT ;  /* 0x000000395d00780c */ /* 0x000fe20003f24270 */
[--C-:B------:R-:W-:Y:S01]  /*3270*/  FFMA.FTZ R32, R32, UR21, -R42.reuse ;  /* 0x0000001520207c23 */ /* 0x100fe2000801082a */
[----:B-----5:R-:W-:Y:S01]  /*3280*/  FSEL R44, R44, -INF , P2 ;  /* 0xff8000002c2c7808 */ /* 0x020fe20001000000 */
[--C-:B------:R-:W-:Y:S01]  /*3290*/  FFMA.FTZ R36, R37, UR21, -R42.reuse ;  /* 0x0000001525247c23 */ /* 0x100fe2000801082a */
[----:B------:R-:W-:Y:S01]  /*32a0*/  FMNMX.FTZ R57, R14, R57, !PT ;  /* 0x000000390e397209 */ /* 0x000fe20007810000 */
[----:B------:R-:W4:Y:S01]  /*32b0*/  MUFU.TANH R58, R58 ;  /* 0x0000003a003a7308 */ /* 0x000f220000002400 */
[----:B------:R-:W-:Y:S01]  /*32c0*/  ISETP.GT.AND P2, PT, R93, 0x40, PT ;  /* 0x000000405d00780c */ /* 0x000fe20003f44270 */
[--C-:B------:R-:W-:Y:S01]  /*32d0*/  FFMA.FTZ R123, R39, UR21, -R42.reuse ;  /* 0x00000015277b7c23 */ /* 0x100fe2000801082a */
[----:B0-----:R-:W-:Y:S01]  /*32e0*/  FSEL R43, R43, -INF , P1 ;  /* 0xff8000002b2b7808 */ /* 0x001fe20000800000 */
[--C-:B------:R-:W-:Y:S01]  /*32f0*/  FFMA.FTZ R40, R40, UR21, -R42.reuse ;  /* 0x0000001528287c23 */ /* 0x100fe2000801082a */
[----:B------:R-:W-:Y:S01]  /*3300*/  FMNMX.FTZ R10, R44, R57, !PT ;  /* 0x000000392c0a7209 */ /* 0x000fe20007810000 */
[----:B------:R-:W-:Y:S01]  /*3310*/  USHF.R.S32.HI UR10, URZ, 0x1f, UR7 ;  /* 0x0000001f3f0a7899 */ /* 0x000fe20008011407 */
[----:B------:R-:W-:Y:S01]  /*3320*/  ISETP.GT.AND P1, PT, R93, 0x41, PT ;  /* 0x000000415d00780c */ /* 0x000fe20003f24270 */
[----:B------:R-:W0:Y:S01]  /*3330*/  MUFU.TANH R61, R61 ;  /* 0x0000003d003d7308 */ /* 0x000e220000002400 */
[----:B--2---:R-:W-:Y:S01]  /*3340*/  FSEL R55, R46, -INF , P2 ;  /* 0xff8000002e377808 */ /* 0x004fe20001000000 */
[----:B------:R-:W-:Y:S01]  /*3350*/  FFMA.FTZ R46, R53, UR21, -R42 ;  /* 0x00000015352e7c23 */ /* 0x000fe2000801082a */
[----:B------:R-:W-:Y:S01]  /*3360*/  FMNMX.FTZ R10, R43, R10, !PT ;  /* 0x0000000a2b0a7209 */ /* 0x000fe20007810000 */
[----:B------:R-:W-:Y:S01]  /*3370*/  ULEA.HI UR10, UR10, UR7, URZ, 0x7 ;  /* 0x000000070a0a7291 */ /* 0x000fe2000f8f383f */
[----:B------:R-:W-:Y:S01]  /*3380*/  ISETP.GT.AND P2, PT, R93, 0x48, PT ;  /* 0x000000485d00780c */ /* 0x000fe20003f44270 */
[----:B------:R-:W-:Y:S01]  /*3390*/  SYNCS.ARRIVE.TRANS64.RED.A1T0 RZ, [UR6], RZ ;  /* 0x000000ffffff79a7 */ /* 0x000fe20008100406 */
[----:B-1----:R-:W-:Y:S01]  /*33a0*/  FSEL R45, R45, -INF , P1 ;  /* 0xff8000002d2d7808 */ /* 0x002fe20000800000 */
[----:B------:R-:W1:Y:S01]  /*33b0*/  MUFU.TANH R60, R60 ;  /* 0x0000003c003c7308 */ /* 0x000e620000002400 */
[----:B------:R-:W-:Y:S01]  /*33c0*/  ISETP.GT.AND P1, PT, R93, 0x49, PT ;  /* 0x000000495d00780c */ /* 0x000fe20003f24270 */
[----:B------:R-:W-:Y:S01]  /*33d0*/  USHF.R.S32.HI UR10, URZ, 0x7, UR10 ;  /* 0x000000073f0a7899 */ /* 0x000fe2000801140a */
[----:B---3--:R-:W-:-:S02]  /*33e0*/  FSEL R56, R56, -INF , P2 ;  /* 0xff80000038387808 */ /* 0x008fc40001000000 */
[----:B------:R-:W-:Y:S02]  /*33f0*/  CS2R R98, SRZ ;  /* 0x0000000000627805 */ /* 0x000fe4000001ff00 */
[C---:B------:R-:W-:Y:S01]  /*3400*/  ISETP.GT.AND P2, PT, R93.reuse, 0x50, PT ;  /* 0x000000505d00780c */ /* 0x040fe20003f44270 */
[----:B------:R-:W-:Y:S01]  /*3410*/  UISETP.LT.AND UP0, UPT, UR42, UR10, UPT ;  /* 0x0000000a2a00728c */ /* 0x000fe2000bf01270 */
[----:B----4-:R-:W-:Y:S01]  /*3420*/  FSEL R58, R58, -INF , P1 ;  /* 0xff8000003a3a7808 */ /* 0x010fe20000800000 */
[----:B------:R2:W-:Y:S01]  /*3430*/  MUFU.EX2 R8, R12 ;  /* 0x0000000c00087308 */ /* 0x0005e20000000800 */
[----:B------:R-:W-:Y:S01]  /*3440*/  ISETP.GT.AND P1, PT, R93, 0x51, PT ;  /* 0x000000515d00780c */ /* 0x000fe20003f24270 */
[----:B------:R-:W-:Y:S01]  /*3450*/  USEL UR23, UR42, UR10, !UP0 ;  /* 0x0000000a2a177287 */ /* 0x000fe2000c000000 */
[----:B0-----:R-:W-:Y:S02]  /*3460*/  FSEL R61, R61, -INF , P2 ;  /* 0xff8000003d3d7808 */ /* 0x001fe40001000000 */
[----:B------:R-:W-:-:S02]  /*3470*/  CS2R R94, SRZ ;  /* 0x00000000005e7805 */ /* 0x000fc4000001ff00 */
[----:B------:R-:W-:Y:S01]  /*3480*/  ISETP.GT.AND P2, PT, R93, 0x58, PT ;  /* 0x000000585d00780c */ /* 0x000fe20003f44270 */
[----:B------:R-:W-:Y:S01]  /*3490*/  UISETP.GE.AND UP0, UPT, UR25, UR23, UPT ;  /* 0x000000171900728c */ /* 0x000fe2000bf06270 */
[----:B------:R-:W-:Y:S01]  /*34a0*/  CS2R R90, SRZ ;  /* 0x00000000005a7805 */ /* 0x000fe2000001ff00 */
[----:B------:R-:W0:Y:S01]  /*34b0*/  MUFU.TANH R62, R62 ;  /* 0x0000003e003e7308 */ /* 0x000e220000002400 */
[----:B--2---:R-:W-:Y:S02]  /*34c0*/  FMNMX.FTZ R12, R55, R10, !PT ;  /* 0x0000000a370c7209 */ /* 0x004fe40007810000 */
[----:B------:R-:W-:Y:S02]  /*34d0*/  CS2R R88, SRZ ;  /* 0x0000000000587805 */ /* 0x000fe4000001ff00 */
[----:B-1----:R-:W-:Y:S02]  /*34e0*/  FSEL R60, R60, -INF , P1 ;  /* 0xff8000003c3c7808 */ /* 0x002fe40000800000 */
[----:B------:R-:W-:-:S02]  /*34f0*/  FMNMX.FTZ R53, R45, R12, !PT ;  /* 0x0000000c2d357209 */ /* 0x000fc40007810000 */
[----:B------:R-:W-:Y:S01]  /*3500*/  ISETP.GT.AND P1, PT, R93, 0x59, PT ;  /* 0x000000595d00780c */ /* 0x000fe20003f24270 */
[----:B------:R-:W1:Y:S01]  /*3510*/  MUFU.TANH R64, R64 ;  /* 0x0000004000407308 */ /* 0x000e620000002400 */
[----:B------:R-:W-:-:S04]  /*3520*/  FMNMX.FTZ R53, R56, R53, !PT ;  /* 0x0000003538357209 */ /* 0x000fc80007810000 */
[----:B------:R-:W-:-:S03]  /*3530*/  FMNMX.FTZ R12, R58, R53, !PT ;  /* 0x000000353a0c7209 */ /* 0x000fc60007810000 */
[----:B------:R-:W2:Y:S01]  /*3540*/  MUFU.TANH R67, R67 ;  /* 0x0000004300437308 */ /* 0x000ea20000002400 */
[----:B0-----:R-:W-:Y:S02]  /*3550*/  FSEL R62, R62, -INF , P2 ;  /* 0xff8000003e3e7808 */ /* 0x001fe40001000000 */
[----:B------:R-:W-:-:S05]  /*3560*/  ISETP.GT.AND P2, PT, R93, 0x60, PT ;  /* 0x000000605d00780c */ /* 0x000fca0003f44270 */
[----:B------:R0:W-:Y:S01]  /*3570*/  MUFU.EX2 R10, R46 ;  /* 0x0000002e000a7308 */ /* 0x0001e20000000800 */
[----:B-1----:R-:W-:Y:S02]  /*3580*/  FSEL R64, R64, -INF , P1 ;  /* 0xff80000040407808 */ /* 0x002fe40000800000 */
[----:B------:R-:W-:-:S05]  /*3590*/  ISETP.GT.AND P1, PT, R93, 0x61, PT ;  /* 0x000000615d00780c */ /* 0x000fca0003f24270 */
[----:B------:R-:W1:Y:S01]  /*35a0*/  MUFU.TANH R65, R65 ;  /* 0x0000004100417308 */ /* 0x000e620000002400 */
[----:B0-----:R-:W-:Y:S01]  /*35b0*/  FFMA.FTZ R46, R49, UR21, -R42 ;  /* 0x00000015312e7c23 */ /* 0x001fe2000801082a */
[----:B------:R-:W-:Y:S02]  /*35c0*/  FMNMX.FTZ R49, R61, R12, !PT ;  /* 0x0000000c3d317209 */ /* 0x000fe40007810000 */
[----:B--2---:R-:W-:Y:S02]  /*35d0*/  FSEL R67, R67, -INF , P2 ;  /* 0xff80000043437808 */ /* 0x004fe40001000000 */
[----:B------:R-:W-:Y:S02]  /*35e0*/  FMNMX.FTZ R49, R60, R49, !PT ;  /* 0x000000313c317209 */ /* 0x000fe40007810000 */
[----:B------:R-:W0:Y:S01]  /*35f0*/  MUFU.TANH R68, R68 ;  /* 0x0000004400447308 */ /* 0x000e220000002400 */
[----:B------:R-:W-:Y:S02]  /*3600*/  ISETP.GT.AND P2, PT, R93, 0x68, PT ;  /* 0x000000685d00780c */ /* 0x000fe40003f44270 */
[----:B------:R-:W-:-:S04]  /*3610*/  FMNMX.FTZ R49, R62, R49, !PT ;  /* 0x000000313e317209 */ /* 0x000fc80007810000 */
[----:B------:R-:W-:Y:S01]  /*3620*/  FMNMX.FTZ R12, R64, R49, !PT ;  /* 0x00000031400c7209 */ /* 0x000fe20007810000 */
[----:B------:R-:W2:Y:S01]  /*3630*/  MUFU.TANH R69, R69 ;  /* 0x0000004500457308 */ /* 0x000ea20000002400 */
[----:B-1----:R-:W-:Y:S02]  /*3640*/  FSEL R65, R65, -INF , P1 ;  /* 0xff80000041417808 */ /* 0x002fe40000800000 */
[----:B------:R-:W-:Y:S02]  /*3650*/  FMNMX.FTZ R76, R67, R12, !PT ;  /* 0x0000000c434c7209 */ /* 0x000fe40007810000 */
[----:B------:R-:W-:Y:S02]  /*3660*/  ISETP.GT.AND P1, PT, R93, 0x69, PT ;  /* 0x000000695d00780c */ /* 0x000fe40003f24270 */
[----:B------:R-:W-:Y:S01]  /*3670*/  FMNMX.FTZ R76, R65, R76, !PT ;  /* 0x0000004c414c7209 */ /* 0x000fe20007810000 */
[----:B------:R-:W1:Y:S01]  /*3680*/  MUFU.TANH R71, R71 ;  /* 0x0000004700477308 */ /* 0x000e620000002400 */
[----:B0-----:R-:W-:Y:S01]  /*3690*/  FSEL R25, R68, -INF , P2 ;  /* 0xff80000044197808 */ /* 0x001fe20001000000 */
[----:B------:R-:W-:Y:S01]  /*36a0*/  FFMA.FTZ R68, R15, UR21, -R42 ;  /* 0x000000150f447c23 */ /* 0x000fe2000801082a */
[----:B------:R-:W-:-:S02]  /*36b0*/  ISETP.GT.AND P2, PT, R93, 0x70, PT ;  /* 0x000000705d00780c */ /* 0x000fc40003f44270 */
[----:B------:R-:W-:-:S03]  /*36c0*/  FMNMX.FTZ R76, R25, R76, !PT ;  /* 0x0000004c194c7209 */ /* 0x000fc60007810000 */
[----:B------:R-:W-:Y:S01]  /*36d0*/  MUFU.TANH R72, R72 ;  /* 0x0000004800487308 */ /* 0x000fe20000002400 */
[----:B--2---:R-:W-:Y:S02]  /*36e0*/  FSEL R69, R69, -INF , P1 ;  /* 0xff80000045457808 */ /* 0x004fe40000800000 */
[----:B------:R-:W-:Y:S02]  /*36f0*/  ISETP.GT.AND P1, PT, R93, 0x71, PT ;  /* 0x000000715d00780c */ /* 0x000fe40003f24270 */
[----:B------:R-:W-:-:S03]  /*3700*/  FMNMX.FTZ R76, R69, R76, !PT ;  /* 0x0000004c454c7209 */ /* 0x000fc60007810000 */
[----:B------:R-:W0:Y:S01]  /*3710*/  MUFU.TANH R74, R74 ;  /* 0x0000004a004a7308 */ /* 0x000e220000002400 */
[----:B-1----:R-:W-:Y:S02]  /*3720*/  FSEL R71, R71, -INF , P2 ;  /* 0xff80000047477808 */ /* 0x002fe40001000000 */
[----:B------:R-:W-:Y:S02]  /*3730*/  ISETP.GT.AND P2, PT, R93, 0x78, PT ;  /* 0x000000785d00780c */ /* 0x000fe40003f44270 */
[----:B------:R-:W-:-:S03]  /*3740*/  FMNMX.FTZ R76, R71, R76, !PT ;  /* 0x0000004c474c7209 */ /* 0x000fc60007810000 */
[----:B------:R-:W1:Y:S08]  /*3750*/  MUFU.TANH R73, R73 ;  /* 0x0000004900497308 */ /* 0x000e700000002400 */
[----:B------:R2:W-:Y:S01]  /*3760*/  MUFU.EX2 R12, R47 ;  /* 0x0000002f000c7308 */ /* 0x0005e20000000800 */
[----:B0-----:R-:W-:-:S07]  /*3770*/  FSEL R74, R74, -INF , P2 ;  /* 0xff8000004a4a7808 */ /* 0x001fce0001000000 */
[----:B------:R-:W-:Y:S01]  /*3780*/  MUFU.EX2 R149, R149 ;  /* 0x0000009500957308 */ /* 0x000fe20000000800 */
[----:B--2---:R-:W-:Y:S01]  /*3790*/  FSEL R47, R72, -INF , P1 ;  /* 0xff800000482f7808 */ /* 0x004fe20000800000 */
[--C-:B------:R-:W-:Y:S01]  /*37a0*/  FFMA.FTZ R72, R20, UR21, -R42.reuse ;  /* 0x0000001514487c23 */ /* 0x100fe2000801082a */
[----:B------:R-:W-:Y:S01]  /*37b0*/  ISETP.GT.AND P1, PT, R93, 0x79, PT ;  /* 0x000000795d00780c */ /* 0x000fe20003f24270 */
[----:B------:R-:W-:Y:S01]  /*37c0*/  FFMA.FTZ R20, R27, UR21, -R42 ;  /* 0x000000151b147c23 */ /* 0x000fe2000801082a */
[----:B------:R-:W-:Y:S02]  /*37d0*/  FMNMX.FTZ R15, R47, R76, !PT ;  /* 0x0000004c2f0f7209 */ /* 0x000fe40007810000 */
[----:B------:R-:W-:Y:S02]  /*37e0*/  CS2R R92, SRZ ;  /* 0x00000000005c7805 */ /* 0x000fe4000001ff00 */
[----:B-1----:R-:W-:Y:S01]  /*37f0*/  FSEL R73, R73, -INF , P1 ;  /* 0xff80000049497808 */ /* 0x002fe20000800000 */
[----:B------:R0:W1:Y:S01]  /*3800*/  MUFU.EX2 R2, R97 ;  /* 0x0000006100027308 */ /* 0x0000620000000800 */
[----:B------:R-:W-:-:S04]  /*3810*/  FMNMX.FTZ R24, R74, R15, !PT ;  /* 0x0000000f4a187209 */ /* 0x000fc80007810000 */
[----:B------:R-:W-:-:S03]  /*3820*/  FMNMX.FTZ R24, R73, R24, !PT ;  /* 0x0000001849187209 */ /* 0x000fc60007810000 */
[----:B------:R-:W-:Y:S01]  /*3830*/  MUFU.EX2 R151, R151 ;  /* 0x0000009700977308 */ /* 0x000fe20000000800 */
[----:B0-----:R-:W-:Y:S01]  /*3840*/  CS2R R96, SRZ ;  /* 0x0000000000607805 */ /* 0x001fe2000001ff00 */
[----:B------:R-:W0:Y:S06]  /*3850*/  SHFL.BFLY PT, R15, R24, 0x2, 0x1f ;  /* 0x0c401f00180f7f89 */ /* 0x000e2c00000e0000 */
        /* <DEDUP_REMOVED lines=13> */
[----:B------:R-:W-:Y:S02]  /*3930*/  FSEL R38, R38, RZ, P1 ;  /* 0x000000ff26267208 */ /* 0x000fe40000800000 */
[----:B------:R-:W-:-:S03]  /*3940*/  PLOP3.LUT P1, PT, PT, PT, UP0, 0x80, 0x0 ;  /* 0x000000000000781c */ /* 0x000fc60003f2f008 */
        /* <DEDUP_REMOVED lines=10> */
[----:B------:R-:W-:Y:S01]  /*39f0*/  FFMA.FTZ R7, R7, UR21, -R38 ;  /* 0x0000001507077c23 */ /* 0x000fe20008010826 */
[----:B-1----:R-:W-:Y:S01]  /*3a00*/  FADD.FTZ R14, R149, R2 ;  /* 0x00000002950e7221 */ /* 0x002fe20000010000 */
        /* <DEDUP_REMOVED lines=11> */
[----:B------:R-:W-:Y:S01]  /*3ac0*/  F2FP.F16.F32.PACK_AB R149, R2, R149 ;  /* 0x000000950295723e */ /* 0x000fe200000000ff */
[--C-:B------:R-:W-:Y:S01]  /*3ad0*/  FFMA.FTZ R29, R58, UR21, -R38.reuse ;  /* 0x000000153a1d7c23 */ /* 0x100fe20008010826 */
[--C-:B------:R-:W-:Y:S01]  /*3ae0*/  FFMA.FTZ R128, R61, UR21, -R38.reuse ;  /* 0x000000153d807c23 */ /* 0x100fe20008010826 */
[--C-:B------:R-:W-:Y:S01]  /*3af0*/  FFMA.FTZ R130, R62, UR21, -R38.reuse ;  /* 0x000000153e827c23 */ /* 0x100fe20008010826 */
[--C-:B------:R-:W-:Y:S01]  /*3b00*/  FFMA.FTZ R64, R64, UR21, -R38.reuse ;  /* 0x0000001540407c23 */ /* 0x100fe20008010826 */
[--C-:B------:R-:W-:Y:S01]  /*3b10*/  FFMA.FTZ R124, R67, UR21, -R38.reuse ;  /* 0x00000015437c7c23 */ /* 0x100fe20008010826 */
[--C-:B------:R-:W-:Y:S01]  /*3b20*/  FFMA.FTZ R65, R65, UR21, -R38.reuse ;  /* 0x0000001541417c23 */ /* 0x100fe20008010826 */
[----:B------:R-:W2:Y:S01]  /*3b30*/  MUFU.EX2 R15, R15 ;  /* 0x0000000f000f7308 */ /* 0x000ea20000000800 */
[----:B0-----:R-:W-:Y:S01]  /*3b40*/  FADD.FTZ R31, R148, R3 ;  /* 0x00000003941f7221 */ /* 0x001fe20000010000 */
[----:B------:R-:W-:Y:S01]  /*3b50*/  F2FP.F16.F32.PACK_AB R148, R3, R148 ;  /* 0x000000940394723e */ /* 0x000fe200000000ff */
[--C-:B------:R-:W-:Y:S01]  /*3b60*/  FFMA.FTZ R69, R69, UR21, -R38.reuse ;  /* 0x0000001545457c23 */ /* 0x100fe20008010826 */
[--C-:B------:R-:W-:Y:S01]  /*3b70*/  FFMA.FTZ R71, R71, UR21, -R38.reuse ;  /* 0x0000001547477c23 */ /* 0x100fe20008010826 */
[--C-:B------:R-:W-:Y:S01]  /*3b80*/  FFMA.FTZ R47, R47, UR21, -R38.reuse ;  /* 0x000000152f2f7c23 */ /* 0x100fe20008010826 */
[----:B------:R-:W-:-:S02]  /*3b90*/  FFMA.FTZ R74, R74, UR21, -R38 ;  /* 0x000000154a4a7c23 */ /* 0x000fc40008010826 */
[----:B------:R-:W0:Y:S01]  /*3ba0*/  MUFU.EX2 R144, R144 ;  /* 0x0000009000907308 */ /* 0x000e220000000800 */
[----:B-1----:R-:W-:Y:S01]  /*3bb0*/  FADD.FTZ R44, R150, R31 ;  /* 0x0000001f962c7221 */ /* 0x002fe20000010000 */
[----:B------:R-:W-:Y:S01]  /*3bc0*/  FADD.FTZ R31, R151, R14 ;  /* 0x0000000e971f7221 */ /* 0x000fe20000010000 */
[----:B------:R-:W-:-:S03]  /*3bd0*/  F2FP.F16.F32.PACK_AB R151, R4, R151 ;  /* 0x000000970497723e */ /* 0x000fc600000000ff */
[----:B------:R-:W-:Y:S01]  /*3be0*/  FADD.FTZ R0, R4, R31 ;  /* 0x0000001f04007221 */ /* 0x000fe20000010000 */
[----:B------:R-:W-:Y:S01]  /*3bf0*/  FFMA.FTZ R31, R60, UR21, -R38 ;  /* 0x000000153c1f7c23 */ /* 0x000fe20008010826 */
[----:B------:R-:W1:Y:S01]  /*3c00*/  MUFU.EX2 R5, R5 ;  /* 0x0000000500057308 */ /* 0x000e620000000800 */
[C---:B--2---:R-:W-:Y:S01]  /*3c10*/  FADD.FTZ R33, R15.reuse, R44 ;  /* 0x0000002c0f217221 */ /* 0x044fe20000010000 */
[----:B------:R-:W-:-:S06]  /*3c20*/  F2FP.F16.F32.PACK_AB R150, R15, R150 ;  /* 0x000000960f96723e */ /* 0x000fcc00000000ff */
        /* <DEDUP_REMOVED lines=8> */
[--C-:B------:R-:W-:Y:S01]  /*3cb0*/  FFMA.FTZ R0, R25, UR21, -R38.reuse ;  /* 0x0000001519007c23 */ /* 0x100fe20008010826 */
[----:B------:R-:W-:Y:S01]  /*3cc0*/  F2FP.F16.F32.PACK_AB R144, R5, R144 ;  /* 0x000000900590723e */ /* 0x000fe200000000ff */
[----:B------:R-:W-:Y:S01]  /*3cd0*/  FFMA.FTZ R38, R73, UR21, -R38 ;  /* 0x0000001549267c23 */ /* 0x000fe20008010826 */
[----:B------:R-:W-:Y:S02]  /*3ce0*/  F2FP.F16.F32.PACK_AB R147, R8, R147 ;  /* 0x000000930893723e */ /* 0x000fe400000000ff */
[----:B------:R-:W1:Y:S01]  /*3cf0*/  MUFU.EX2 R140, R140 ;  /* 0x0000008c008c7308 */ /* 0x000e620000000800 */
[----:B--2---:R-:W-:-:S07]  /*3d00*/  FADD.FTZ R14, R146, R35 ;  /* 0x00000023920e7221 */ /* 0x004fce0000010000 */
[----:B------:R-:W2:Y:S01]  /*3d10*/  MUFU.EX2 R9, R9 ;  /* 0x0000000900097308 */ /* 0x000ea20000000800 */
[C---:B0-----:R-:W-:Y:S01]  /*3d20*/  FADD.FTZ R35, R7.reuse, R14 ;  /* 0x0000000e07237221 */ /* 0x041fe20000010000 */
[----:B------:R-:W-:Y:S01]  /*3d30*/  FADD.FTZ R14, R8, R33 ;  /* 0x00000021080e7221 */ /* 0x000fe20000010000 */
[----:B------:R-:W-:-:S03]  /*3d40*/  F2FP.F16.F32.PACK_AB R146, R7, R146 ;  /* 0x000000920792723e */ /* 0x000fc600000000ff */
[----:B------:R-:W-:Y:S01]  /*3d50*/  FADD.FTZ R33, R141, R14 ;  /* 0x0000000e8d217221 */ /* 0x000fe20000010000 */
[----:B------:R-:W-:Y:S01]  /*3d60*/  F2FP.F16.F32.PACK_AB R141, R10, R141 ;  /* 0x0000008d0a8d723e */ /* 0x000fe200000000ff */
[----:B------:R-:W0:Y:S01]  /*3d70*/  MUFU.EX2 R142, R142 ;  /* 0x0000008e008e7308 */ /* 0x000e220000000800 */
[----:B-1----:R-:W-:Y:S01]  /*3d80*/  FADD.FTZ R42, R140, R35 ;  /* 0x000000238c2a7221 */ /* 0x002fe20000010000 */
[----:B------:R-:W-:-:S04]  /*3d90*/  FADD.FTZ R14, R10, R33 ;  /* 0x000000210a0e7221 */ /* 0x000fc80000010000 */
[----:B------:R-:W-:Y:S01]  /*3da0*/  FADD.FTZ R33, R143, R14 ;  /* 0x0000000e8f217221 */ /* 0x000fe20000010000 */
[C---:B------:R-:W-:Y:S01]  /*3db0*/  F2FP.F16.F32.PACK_AB R143, R46.reuse, R143 ;  /* 0x0000008f2e8f723e */ /* 0x040fe200000000ff */
[----:B------:R-:W1:Y:S01]  /*3dc0*/  MUFU.EX2 R11, R11 ;  /* 0x0000000b000b7308 */ /* 0x000e620000000800 */
[C---:B--2---:R-:W-:Y:S01]  /*3dd0*/  FADD.FTZ R35, R9.reuse, R42 ;  /* 0x0000002a09237221 */ /* 0x044fe20000010000 */
[----:B------:R-:W-:Y:S01]  /*3de0*/  FADD.FTZ R14, R46, R33 ;  /* 0x000000212e0e7221 */ /* 0x000fe20000010000 */
[----:B------:R-:W-:-:S03]  /*3df0*/  F2FP.F16.F32.PACK_AB R140, R9, R140 ;  /* 0x0000008c098c723e */ /* 0x000fc600000000ff */
[----:B------:R-:W-:Y:S01]  /*3e00*/  FADD.FTZ R33, R137, R14 ;  /* 0x0000000e89217221 */ /* 0x000fe20000010000 */
[----:B------:R-:W-:Y:S01]  /*3e10*/  F2FP.F16.F32.PACK_AB R137, R12, R137 ;  /* 0x000000890c89723e */ /* 0x000fe200000000ff */
[----:B------:R-:W2:Y:S01]  /*3e20*/  MUFU.EX2 R136, R136 ;  /* 0x0000008800887308 */ /* 0x000ea20000000800 */
[----:B0-----:R-:W-:Y:S01]  /*3e30*/  FADD.FTZ R42, R142, R35 ;  /* 0x000000238e2a7221 */ /* 0x001fe20000010000 */
[----:B------:R-:W-:-:S06]  /*3e40*/  FADD.FTZ R2, R12, R33 ;  /* 0x000000210c027221 */ /* 0x000fcc0000010000 */
        /* <DEDUP_REMOVED lines=97> */
[----:B------:R-:W-:Y:S01]  /*4460*/  IMAD.MOV.U32 R4, RZ, RZ, R28 ;  /* 0x000000ffff047224 */ /* 0x000fe200078e001c */
[----:B------:R-:W-:Y:S01]  /*4470*/  UMOV UR26, UR48 ;  /* 0x00000030001a7c82 */ /* 0x000fe20008000000 */
[----:B------:R-:W-:Y:S01]  /*4480*/  IMAD.MOV.U32 R3, RZ, RZ, R24 ;  /* 0x000000ffff037224 */ /* 0x000fe200078e0018 */
[----:B------:R-:W-:Y:S01]  /*4490*/  UMOV UR24, UR47 ;  /* 0x0000002f00187c82 */ /* 0x000fe20008000000 */
[----:B------:R-:W-:Y:S01]  /*44a0*/  IMAD.MOV.U32 R119, RZ, RZ, RZ ;  /* 0x000000ffff777224 */ /* 0x000fe200078e00ff */
[----:B------:R-:W-:Y:S01]  /*44b0*/  ULDC UR22, c[0x0][0x9d8] ;  /* 0x0002760000167ab9 */ /* 0x000fe20000000800 */
[----:B------:R-:W-:-:S05]  /*44c0*/  ULDC UR21, c[0x0][0x988] ;  /* 0x0002620000157ab9 */ /* 0x000fca0000000800 */
.L_x_2394:
[----:B------:R-:W-:Y:S01]  /*44d0*/  ISETP.NE.AND P2, PT, RZ, UR44, PT ;  /* 0x0000002cff007c0c */ /* 0x000fe2000bf45270 */
[----:B------:R-:W-:-:S04]  /*44e0*/  UISETP.NE.AND UP0, UPT, UR24, 0x1, UPT ;  /* 0x000000011800788c */ /* 0x000fc8000bf05270 */
[----:B------:R-:W-:-:S04]  /*44f0*/  USEL UR48, URZ, 0x1, UP0 ;  /* 0x000000013f307887 */ /* 0x000fc80008000000 */
[----:B------:R-:W-:-:S04]  /*4500*/  ULOP3.LUT UR48, UR26, UR48, URZ, 0x3c, !UPT ;  /* 0x000000301a307292 */ /* 0x000fc8000f8e3c3f */
[----:B------:R-:W-:Y:S08]  /*4510*/  @P2 BRA `(.L_x_2384) ;  /* 0x0000000000382947 */ /* 0x000ff00003800000 */
[----:B------:R-:W-:Y:S05]  /*4520*/  @!P0 BRA `(.L_x_2385) ;  /* 0x0000000000048947 */ /* 0x000fea0003800000 */
[----:B------:R-:W-:Y:S01]  /*4530*/  BPT.TRAP 0x1 ;  /* 0x000000040000795c */ /* 0x000fe20000300000 */
.L_x_2385:
        /* <DEDUP_REMOVED lines=9> */
.L_x_2386:
[----:B-1----:R-:W-:Y:S05]  /*45d0*/  @P1 BRA `(.L_x_2384) ;  /* 0x0000000000081947 */ /* 0x002fea0003800000 */
[----:B------:R-:W1:Y:S02]  /*45e0*/  SYNCS.PHASECHK.TRANS64.TRYWAIT P1, [UR6+0x16830], R5 ;  /* 0x01683005ff0075a7 */ /* 0x000e640008020146 */
[----:B-1----:R-:W-:Y:S05]  /*45f0*/  @!P1 BRA `(.L_x_2387) ;  /* 0x000000e400789947 */ /* 0x002fea0003800000 */
.L_x_2384:
        /* <DEDUP_REMOVED lines=12> */
[----:B-1----:R-:W-:-:S04]  /*46c0*/  SHF.R.U32.HI R6, RZ, 0x7, R6 ;  /* 0x00000007ff067819 */ /* 0x002fc80000011606 */
[----:B0-----:R-:W-:-:S05]  /*46d0*/  IADD3 R5, R6, 0x8, RZ ;  /* 0x0000000806057810 */ /* 0x001fca0007ffe0ff */
        /* <DEDUP_REMOVED lines=16> */
.L_x_2389:
[----:B------:R-:W-:Y:S01]  /*47e0*/  ULEA UR6, UR24, UR45, 0x3 ;  /* 0x0000002d18067291 */ /* 0x000fe2000f8e183f */
[----:B------:R-:W-:-:S05]  /*47f0*/  IMAD.U32 R5, RZ, RZ, UR26 ;  /* 0x0000001aff057e24 */ /* 0x000fca000f8e00ff */
[----:B------:R-:W-:-:S04]  /*4800*/  SHF.L.U32 R5, R5, 0x1f, RZ ;  /* 0x0000001f05057819 */ /* 0x000fc800000006ff */
[----:B------:R0:W1:Y:S01]  /*4810*/  SYNCS.PHASECHK.TRANS64.TRYWAIT P1, [UR6+0x16850], R5 ;  /* 0x01685005ff0075a7 */ /* 0x0000620008020146 */
[----:B------:R-:W-:Y:S05]  /*4820*/  @!P0 BRA `(.L_x_2390) ;  /* 0x0000000000048947 */ /* 0x000fea0003800000 */
[----:B------:R-:W-:Y:S01]  /*4830*/  BPT.TRAP 0x1 ;  /* 0x000000040000795c */ /* 0x000fe20000300000 */
.L_x_2390:
[----:B-1----:R-:W-:Y:S05]  /*4840*/  @P1 BRA `(.L_x_2388) ;  /* 0x0000000000081947 */ /* 0x002fea0003800000 */
[----:B------:R-:W1:Y:S02]  /*4850*/  SYNCS.PHASECHK.TRANS64.TRYWAIT P1, [UR6+0x16850], R5 ;  /* 0x01685005ff0075a7 */ /* 0x000e640008020146 */
[----:B-1----:R-:W-:Y:S05]  /*4860*/  @!P1 BRA `(.L_x_2391) ;  /* 0x000000e000f49947 */ /* 0x002fea0003800000 */
.L_x_2388:
        /* <DEDUP_REMOVED lines=52> */
.L_x_2392:
[----:B------:R-:W-:Y:S01]  /*4bb0*/  UISETP.NE.AND UP0, UPT, UR53, URZ, UPT ;  /* 0x0000003f3500728c */ /* 0x000fe2000bf05270 */
[----:B------:R-:W-:Y:S01]  /*4bc0*/  FMUL.FTZ R125, R24, UR22 ;  /* 0x00000016187d7c20 */ /* 0x000fe20008410000 */
[----:B------:R-:W-:Y:S02]  /*4bd0*/  VIADD R24, R17, UR40 ;  /* 0x0000002811187c36 */ /* 0x000fe40008000000 */
[----:B------:R-:W-:Y:S01]  /*4be0*/  FMUL.FTZ R6, R27, UR22 ;  /* 0x000000161b067c20 */ /* 0x000fe20008410000 */
[----:B------:R-:W-:Y:S01]  /*4bf0*/  FMUL.FTZ R14, R43, UR22 ;  /* 0x000000162b0e7c20 */ /* 0x000fe20008410000 */
[----:B------:R-:W-:Y:S01]  /*4c00*/  FMUL.FTZ R121, R29, UR22 ;  /* 0x000000161d797c20 */ /* 0x000fe20008410000 */
[----:B------:R-:W-:Y:S01]  /*4c10*/  PLOP3.LUT P1, PT, PT, PT, UP0, 0x80, 0x0 ;  /* 0x000000000000781c */ /* 0x000fe20003f2f008 */
[----:B------:R-:W-:Y:S01]  /*4c20*/  IMAD.U32 R29, RZ, RZ, UR51 ;  /* 0x00000033ff1d7e24 */ /* 0x000fe2000f8e00ff */
[----:B------:R-:W-:Y:S01]  /*4c30*/  PLOP3.LUT P2, PT, PT, PT, UP0, 0x80, 0x0 ;  /* 0x000000000000781c */ /* 0x000fe20003f4f008 */
[----:B------:R-:W-:Y:S01]  /*4c40*/  FMUL.FTZ R124, R25, UR22 ;  /* 0x00000016197c7c20 */ /* 0x000fe20008410000 */
[----:B------:R-:W1:Y:S01]  /*4c50*/  MUFU.TANH R125, R125 ;  /* 0x0000007d007d7308 */ /* 0x000e620000002400 */
[----:B------:R-:W-:Y:S01]  /*4c60*/  @UP0 ULDC UR6, c[0x0][0x44c] ;  /* 0x0001130000060ab9 */ /* 0x000fe20000000800 */
[----:B------:R-:W-:Y:S01]  /*4c70*/  FMUL.FTZ R123, R28, UR22 ;  /* 0x000000161c7b7c20 */ /* 0x000fe20008410000 */
[----:B------:R-:W-:Y:S01]  /*4c80*/  FMUL.FTZ R9, R34, UR22 ;  /* 0x0000001622097c20 */ /* 0x000fe20008410000 */
[----:B------:R-:W-:Y:S01]  /*4c90*/  FMUL.FTZ R34, R41, UR22 ;  /* 0x0000001629227c20 */ /* 0x000fe20008410000 */
[----:B------:R-:W-:Y:S01]  /*4ca0*/  FMUL.FTZ R41, R56, UR22 ;  /* 0x0000001638297c20 */ /* 0x000fe20008410000 */
[----:B------:R-:W-:Y:S01]  /*4cb0*/  FMUL.FTZ R120, R32, UR22 ;  /* 0x0000001620787c20 */ /* 0x000fe20008410000 */
[----:B------:R-:W-:Y:S01]  /*4cc0*/  FMUL.FTZ R7, R30, UR22 ;  /* 0x000000161e077c20 */ /* 0x000fe20008410000 */
[----:B------:R-:W2:Y:S01]  /*4cd0*/  MUFU.TANH R124, R124 ;  /* 0x0000007c007c7308 */ /* 0x000ea20000002400 */
        /* <DEDUP_REMOVED lines=10> */
[----:B------:R-:W4:Y:S01]  /*4d80*/  SHFL.IDX PT, R43, R24, RZ, 0x1c1f ;  /* 0x001c1fff182b7589 */ /* 0x000f2200000e0000 */
[----:B------:R-:W-:Y:S01]  /*4d90*/  FMUL.FTZ R31, R37, UR22 ;  /* 0x00000016251f7c20 */ /* 0x000fe20008410000 */
[----:B------:R-:W-:Y:S01]  /*4da0*/  FMUL.FTZ R15, R46, UR22 ;  /* 0x000000162e0f7c20 */ /* 0x000fe20008410000 */
[----:B------:R-:W-:Y:S01]  /*4db0*/  FMUL.FTZ R33, R40, UR22 ;  /* 0x0000001628217c20 */ /* 0x000fe20008410000 */
[----:B------:R-:W-:Y:S01]  /*4dc0*/  IADD3 R122, R29, UR6, -R16 ;  /* 0x000000061d7a7c10 */ /* 0x000fe2000fffe810 */
[----:B------:R-:W5:Y:S01]  /*4dd0*/  MUFU.TANH R121, R121 ;  /* 0x0000007900797308 */ /* 0x000f620000002400 */
[----:B------:R-:W-:Y:S01]  /*4de0*/  FMUL.FTZ R20, R47, UR22 ;  /* 0x000000162f147c20 */ /* 0x000fe20008410000 */
[----:B------:R-:W-:Y:S01]  /*4df0*/  FMUL.FTZ R10, R35, UR22 ;  /* 0x00000016230a7c20 */ /* 0x000fe20008410000 */
[----:B------:R-:W-:Y:S01]  /*4e00*/  FMUL.FTZ R35, R44, UR22 ;  /* 0x000000162c237c20 */ /* 0x000fe20008410000 */
[----:B------:R-:W-:-:S02]  /*4e10*/  VIADD R122, R122, -UR52 ;  /* 0x800000347a7a7c36 */ /* 0x000fc40008000000 */
        /* <DEDUP_REMOVED lines=14> */
[----:B----4-:R-:W-:-:S02]  /*4f00*/  IMAD.IADD R56, R122, 0x1, R43 ;  /* 0x000000017a387824 */ /* 0x010fc400078e022b */
[----:B------:R-:W-:Y:S01]  /*4f10*/  FMUL.FTZ R43, R61, UR22 ;  /* 0x000000163d2b7c20 */ /* 0x000fe20008410000 */
[----:B------:R-:W-:Y:S01]  /*4f20*/  FMUL.FTZ R80, R80, UR22 ;  /* 0x0000001650507c20 */ /* 0x000fe20008410000 */
[----:B------:R-:W-:Y:S01]  /*4f30*/  FMUL.FTZ R81, R81, UR22 ;  /* 0x0000001651517c20 */ /* 0x000fe20008410000 */
[----:B------:R-:W-:Y:S01]  /*4f40*/  FMUL.FTZ R84, R84, UR22 ;  /* 0x0000001654547c20 */ /* 0x000fe20008410000 */
[C---:B------:R-:W-:Y:S01]  /*4f50*/  ISETP.GT.AND P1, PT, R56.reuse, RZ, PT ;  /* 0x000000ff3800720c */ /* 0x040fe20003f24270 */
[----:B------:R-:W4:Y:S01]  /*4f60*/  MUFU.TANH R32, R32 ;  /* 0x0000002000207308 */ /* 0x000f220000002400 */
[----:B------:R-:W-:Y:S01]  /*4f70*/  ISETP.GT.AND P2, PT, R56, 0x1, PT ;  /* 0x000000013800780c */ /* 0x000fe20003f44270 */
[----:B------:R-:W-:Y:S01]  /*4f80*/  FMUL.FTZ R85, R85, UR22 ;  /* 0x0000001655557c20 */ /* 0x000fe20008410000 */
[----:B-1----:R-:W-:Y:S01]  /*4f90*/  FSEL R125, R125, -INF , P1 ;  /* 0xff8000007d7d7808 */ /* 0x002fe20000800000 */
[----:B0-----:R-:W-:Y:S01]  /*4fa0*/  FMUL.FTZ R5, R26, UR22 ;  /* 0x000000161a057c20 */ /* 0x001fe20008410000 */
[----:B------:R-:W-:Y:S01]  /*4fb0*/  ISETP.GT.AND P1, PT, R56, 0x8, PT ;  /* 0x000000083800780c */ /* 0x000fe20003f24270 */
[----:B------:R-:W-:Y:S01]  /*4fc0*/  FMUL.FTZ R26, R54, UR22 ;  /* 0x00000016361a7c20 */ /* 0x000fe20008410000 */
[----:B--2---:R-:W-:Y:S01]  /*4fd0*/  FSEL R124, R124, -INF , P2 ;  /* 0xff8000007c7c7808 */ /* 0x004fe20001000000 */
[----:B------:R-:W0:Y:S01]  /*4fe0*/  MUFU.TANH R31, R31 ;  /* 0x0000001f001f7308 */ /* 0x000e220000002400 */
[----:B------:R-:W-:Y:S01]  /*4ff0*/  FMNMX.FTZ R45, R125, R3, !PT ;  /* 0x000000037d2d7209 */ /* 0x000fe20007810000 */
        /* <DEDUP_REMOVED lines=9> */
[----:B-----5:R-:W-:Y:S01]  /*5090*/  FSEL R121, R121, -INF , P2 ;  /* 0xff80000079797808 */ /* 0x020fe20001000000 */
[----:B------:R-:W-:Y:S01]  /*50a0*/  FMUL.FTZ R55, R62, UR22 ;  /* 0x000000163e377c20 */ /* 0x000fe20008410000 */
[----:B------:R-:W-:Y:S01]  /*50b0*/  FMNMX.FTZ R46, R123, R46, !PT ;  /* 0x0000002e7b2e7209 */ /* 0x000fe20007810000 */
[----:B------:R-:W-:Y:S01]  /*50c0*/  FMUL.FTZ R62, R71, UR22 ;  /* 0x00000016473e7c20 */ /* 0x000fe20008410000 */
[----:B------:R-:W-:Y:S01]  /*50d0*/  ISETP.GT.AND P2, PT, R56, 0x11, PT ;  /* 0x000000113800780c */ /* 0x000fe20003f44270 */
[----:B------:R-:W2:Y:S01]  /*50e0*/  MUFU.TANH R34, R34 ;  /* 0x0000002200227308 */ /* 0x000ea20000002400 */
[----:B------:R-:W-:Y:S01]  /*50f0*/  FSEL R120, R120, -INF , P1 ;  /* 0xff80000078787808 */ /* 0x000fe20000800000 */
[----:B------:R-:W-:Y:S01]  /*5100*/  FMUL.FTZ R60, R67, UR22 ;  /* 0x00000016433c7c20 */ /* 0x000fe20008410000 */
[----:B------:R-:W-:Y:S01]  /*5110*/  FMNMX.FTZ R47, R121, R46, !PT ;  /* 0x0000002e792f7209 */ /* 0x000fe20007810000 */
[----:B------:R-:W-:Y:S01]  /*5120*/  FMUL.FTZ R46, R65, UR22 ;  /* 0x00000016412e7c20 */ /* 0x000fe20008410000 */
[----:B------:R-:W-:Y:S01]  /*5130*/  ISETP.GT.AND P1, PT, R56, 0x18, PT ;  /* 0x000000183800780c */ /* 0x000fe20003f24270 */
[----:B------:R-:W-:Y:S01]  /*5140*/  FMUL.FTZ R67, R82, UR22 ;  /* 0x0000001652437c20 */ /* 0x000fe20008410000 */
[----:B------:R-:W-:Y:S01]  /*5150*/  FSEL R30, R30, -INF , P2 ;  /* 0xff8000001e1e7808 */ /* 0x000fe20001000000 */
[----:B------:R-:W3:Y:S01]  /*5160*/  MUFU.TANH R35, R35 ;  /* 0x0000002300237308 */ /* 0x000ee20000002400 */
[----:B------:R-:W-:Y:S01]  /*5170*/  FMNMX.FTZ R47, R120, R47, !PT ;  /* 0x0000002f782f7209 */ /* 0x000fe20007810000 */
[----:B------:R-:W-:Y:S01]  /*5180*/  ULEA UR6, UR47, UR45, 0x3 ;  /* 0x0000002d2f067291 */ /* 0x000fe2000f8e183f */
[----:B------:R-:W-:-:S02]  /*5190*/  ISETP.GT.AND P2, PT, R56, 0x19, PT ;  /* 0x000000193800780c */ /* 0x000fc40003f44270 */
[----:B----4-:R-:W-:Y:S01]  /*51a0*/  FSEL R32, R32, -INF , P1 ;  /* 0xff80000020207808 */ /* 0x010fe20000800000 */
[----:B------:R-:W-:Y:S01]  /*51b0*/  UIADD3 UR6, UR6, 0x16840, URZ ;  /* 0x0001684006067890 */ /* 0x000fe2000fffe03f */
[----:B------:R-:W-:Y:S01]  /*51c0*/  FMNMX.FTZ R47, R30, R47, !PT ;  /* 0x0000002f1e2f7209 */ /* 0x000fe20007810000 */
[----:B------:R-:W4:Y:S01]  /*51d0*/  MUFU.TANH R36, R36 ;  /* 0x0000002400247308 */ /* 0x000f220000002400 */
[----:B------:R-:W-:Y:S01]  /*51e0*/  ISETP.GT.AND P1, PT, R56, 0x20, PT ;  /* 0x000000203800780c */ /* 0x000fe20003f24270 */
[----:B------:R-:W-:Y:S01]  /*51f0*/  UPRMT UR6, UR43, 0x654, UR6 ;  /* 0x000006542b067896 */ /* 0x000fe20008000006 */
[----:B0-----:R-:W-:Y:S02]  /*5200*/  FSEL R31, R31, -INF , P2 ;  /* 0xff8000001f1f7808 */ /* 0x001fe40001000000 */
[----:B------:R-:W-:Y:S01]  /*5210*/  FMNMX.FTZ R48, R32, R47, !PT ;  /* 0x0000002f20307209 */ /* 0x000fe20007810000 */
[----:B------:R-:W-:Y:S01]  /*5220*/  FMUL.FTZ R47, R68, UR22 ;  /* 0x00000016442f7c20 */ /* 0x000fe20008410000 */
[C---:B------:R-:W-:Y:S01]  /*5230*/  ISETP.GT.AND P2, PT, R56.reuse, 0x21, PT ;  /* 0x000000213800780c */ /* 0x040fe20003f44270 */
[----:B------:R-:W0:Y:S01]  /*5240*/  MUFU.TANH R37, R37 ;  /* 0x0000002500257308 */ /* 0x000e220000002400 */
[----:B-1----:R-:W-:Y:S01]  /*5250*/  FSEL R33, R33, -INF , P1 ;  /* 0xff80000021217808 */ /* 0x002fe20000800000 */
[----:B------:R-:W-:Y:S01]  /*5260*/  FMUL.FTZ R68, R83, UR22 ;  /* 0x0000001653447c20 */ /* 0x000fe20008410000 */
[----:B------:R-:W-:Y:S01]  /*5270*/  FMNMX.FTZ R48, R31, R48, !PT ;  /* 0x000000301f307209 */ /* 0x000fe20007810000 */
[----:B------:R-:W-:Y:S01]  /*5280*/  SYNCS.ARRIVE.TRANS64.RED.A1T0 RZ, [UR6], RZ ;  /* 0x000000ffffff79a7 */ /* 0x000fe20008100406 */
[----:B------:R-:W-:-:S02]  /*5290*/  ISETP.GT.AND P1, PT, R56, 0x28, PT ;  /* 0x000000283800780c */ /* 0x000fc40003f24270 */
[----:B--2---:R-:W-:Y:S01]  /*52a0*/  FSEL R34, R34, -INF , P2 ;  /* 0xff80000022227808 */ /* 0x004fe20001000000 */
[----:B------:R-:W1:Y:S01]  /*52b0*/  MUFU.TANH R38, R38 ;  /* 0x0000002600267308 */ /* 0x000e620000002400 */
[----:B------:R-:W-:Y:S01]  /*52c0*/  FMNMX.FTZ R49, R33, R48, !PT ;  /* 0x0000003021317209 */ /* 0x000fe20007810000 */
[----:B------:R-:W-:Y:S01]  /*52d0*/  FMUL.FTZ R48, R69, UR22 ;  /* 0x0000001645307c20 */ /* 0x000fe20008410000 */
[----:B------:R-:W-:Y:S02]  /*52e0*/  ISETP.GT.AND P2, PT, R56, 0x29, PT ;  /* 0x000000293800780c */ /* 0x000fe40003f44270 */
[----:B---3--:R-:W-:Y:S02]  /*52f0*/  FSEL R35, R35, -INF , P1 ;  /* 0xff80000023237808 */ /* 0x008fe40000800000 */
[----:B------:R-:W-:Y:S01]  /*5300*/  FMNMX.FTZ R50, R34, R49, !PT ;  /* 0x0000003122327209 */ /* 0x000fe20007810000 */
[----:B------:R-:W2:Y:S01]  /*5310*/  MUFU.TANH R39, R39 ;  /* 0x0000002700277308 */ /* 0x000ea20000002400 */
[----:B------:R-:W-:-:S02]  /*5320*/  ISETP.GT.AND P1, PT, R56, 0x30, PT ;  /* 0x000000303800780c */ /* 0x000fc40003f24270 */
[----:B----4-:R-:W-:Y:S02]  /*5330*/  FSEL R36, R36, -INF , P2 ;  /* 0xff80000024247808 */ /* 0x010fe40001000000 */
[----:B------:R-:W-:Y:S01]  /*5340*/  FMNMX.FTZ R49, R35, R50, !PT ;  /* 0x0000003223317209 */ /* 0x000fe20007810000 */
[----:B------:R-:W-:Y:S01]  /*5350*/  FMUL.FTZ R50, R72, UR22 ;  /* 0x0000001648327c20 */ /* 0x000fe20008410000 */
[----:B------:R-:W-:Y:S01]  /*5360*/  ISETP.GT.AND P2, PT, R56, 0x31, PT ;  /* 0x000000313800780c */ /* 0x000fe20003f44270 */
[----:B------:R-:W3:Y:S01]  /*5370*/  MUFU.TANH R40, R40 ;  /* 0x0000002800287308 */ /* 0x000ee20000002400 */
[----:B0-----:R-:W-:Y:S01]  /*5380*/  FSEL R37, R37, -INF , P1 ;  /* 0xff80000025257808 */ /* 0x001fe20000800000 */
[----:B------:R-:W-:Y:S01]  /*5390*/  FMUL.FTZ R72, R87, UR22 ;  /* 0x0000001657487c20 */ /* 0x000fe20008410000 */
[----:B------:R-:W-:Y:S01]  /*53a0*/  FMNMX.FTZ R52, R36, R49, !PT ;  /* 0x0000003124347209 */ /* 0x000fe20007810000 */
[----:B------:R-:W-:Y:S01]  /*53b0*/  FMUL.FTZ R49, R73, UR22 ;  /* 0x0000001649317c20 */ /* 0x000fe20008410000 */
[----:B------:R-:W-:Y:S01]  /*53c0*/  ISETP.GT.AND P1, PT, R56, 0x38, PT ;  /* 0x000000383800780c */ /* 0x000fe20003f24270 */
[----:B------:R-:W0:Y:S01]  /*53d0*/  SHFL.IDX PT, R73, R24, 0x1, 0x1c1f ;  /* 0x003c1f0018497f89 */ /* 0x000e2200000e0000 */
[----:B-1----:R-:W-:Y:S01]  /*53e0*/  FSEL R38, R38, -INF , P2 ;  /* 0xff80000026267808 */ /* 0x002fe20001000000 */
[----:B------:R-:W1:Y:S01]  /*53f0*/  MUFU.TANH R41, R41 ;  /* 0x0000002900297308 */ /* 0x000e620000002400 */
[----:B------:R-:W-:-:S02]  /*5400*/  FMNMX.FTZ R51, R37, R52, !PT ;  /* 0x0000003425337209 */ /* 0x000fc40007810000 */
[----:B------:R-:W-:Y:S02]  /*5410*/  ISETP.GT.AND P2, PT, R56, 0x39, PT ;  /* 0x000000393800780c */ /* 0x000fe40003f44270 */
[----:B--2---:R-:W-:Y:S02]  /*5420*/  FSEL R39, R39, -INF , P1 ;  /* 0xff80000027277808 */ /* 0x004fe40000800000 */
[----:B------:R-:W-:Y:S01]  /*5430*/  FMNMX.FTZ R52, R38, R51, !PT ;  /* 0x0000003326347209 */ /* 0x000fe20007810000 */
[----:B------:R-:W2:Y:S01]  /*5440*/  MUFU.TANH R42, R42 ;  /* 0x0000002a002a7308 */ /* 0x000ea20000002400 */
[----:B------:R-:W-:Y:S01]  /*5450*/  ISETP.GT.AND P1, PT, R56, 0x40, PT ;  /* 0x000000403800780c */ /* 0x000fe20003f24270 */
[----:B------:R-:W-:Y:S01]  /*5460*/  FMUL.FTZ R51, R76, UR22 ;  /* 0x000000164c337c20 */ /* 0x000fe20008410000 */
[----:B---3--:R-:W-:Y:S02]  /*5470*/  FSEL R40, R40, -INF , P2 ;  /* 0xff80000028287808 */ /* 0x008fe40001000000 */
[----:B------:R-:W-:-:S02]  /*5480*/  FMNMX.FTZ R53, R39, R52, !PT ;  /* 0x0000003427357209 */ /* 0x000fc40007810000 */
[----:B------:R-:W-:Y:S01]  /*5490*/  ISETP.GT.AND P2, PT, R56, 0x41, PT ;  /* 0x000000413800780c */ /* 0x000fe20003f44270 */
[----:B------:R-:W3:Y:S01]  /*54a0*/  MUFU.TANH R44, R44 ;  /* 0x0000002c002c7308 */ /* 0x000ee20000002400 */
[----:B-1----:R-:W-:Y:S02]  /*54b0*/  FSEL R41, R41, -INF , P1 ;  /* 0xff80000029297808 */ /* 0x002fe40000800000 */
[----:B------:R-:W-:Y:S02]  /*54c0*/  FMNMX.FTZ R52, R40, R53, !PT ;  /* 0x0000003528347209 */ /* 0x000fe40007810000 */
[----:B------:R-:W-:Y:S01]  /*54d0*/  ISETP.GT.AND P1, PT, R56, 0x48, PT ;  /* 0x000000483800780c */ /* 0x000fe20003f24270 */
[----:B0-----:R-:W-:Y:S01]  /*54e0*/  IMAD.IADD R73, R122, 0x1, R73 ;  /* 0x000000017a497824 */ /* 0x001fe200078e0249 */
[----:B------:R-:W-:Y:S01]  /*54f0*/  FMNMX.FTZ R53, R41, R52, !PT ;  /* 0x0000003429357209 */ /* 0x000fe20007810000 */
[----:B------:R-:W0:Y:S01]  /*5500*/  MUFU.TANH R43, R43 ;  /* 0x0000002b002b7308 */ /* 0x000e220000002400 */
[----:B--2---:R-:W-:-:S02]  /*5510*/  FSEL R42, R42, -INF , P2 ;  /* 0xff8000002a2a7808 */ /* 0x004fc40001000000 */
[----:B------:R-:W-:Y:S02]  /*5520*/  ISETP.GT.AND P2, PT, R56, 0x49, PT ;  /* 0x000000493800780c */ /* 0x000fe40003f44270 */
[----:B------:R-:W-:Y:S02]  /*5530*/  FMNMX.FTZ R53, R42, R53, !PT ;  /* 0x000000352a357209 */ /* 0x000fe40007810000 */
[----:B------:R-:W-:Y:S01]  /*5540*/  ISETP.GT.AND P3, PT, R73, 0x1, PT ;  /* 0x000000014900780c */ /* 0x000fe20003f64270 */
[----:B------:R-:W1:Y:S01]  /*5550*/  MUFU.TANH R45, R45 ;  /* 0x0000002d002d7308 */ /* 0x000e620000002400 */
[----:B---3--:R-:W-:Y:S02]  /*5560*/  FSEL R44, R44, -INF , P1 ;  /* 0xff8000002c2c7808 */ /* 0x008fe40000800000 */
        /* <DEDUP_REMOVED lines=37> */
[----:B------:R-:W-:Y:S01]  /*57c0*/  FMNMX.FTZ R58, R52, R57, !PT ;  /* 0x00000039343a7209 */ /* 0x000fe20007810000 */
[----:B------:R-:W-:Y:S01]  /*57d0*/  FMUL.FTZ R57, R63, UR22 ;  /* 0x000000163f397c20 */ /* 0x000fe20008410000 */
[----:B------:R-:W-:Y:S01]  /*57e0*/  FMUL.FTZ R63, R74, UR22 ;  /* 0x000000164a3f7c20 */ /* 0x000fe20008410000 */
[----:B------:R-:W2:Y:S01]  /*57f0*/  MUFU.TANH R84, R84 ;  /* 0x0000005400547308 */ /* 0x000ea20000002400 */
[----:B0-----:R-:W-:Y:S02]  /*5800*/  FSEL R53, R80, -INF , P1 ;  /* 0xff80000050357808 */ /* 0x001fe40000800000 */
[----:B------:R-:W-:-:S02]  /*5810*/  ISETP.GT.AND P1, PT, R56, 0x78, PT ;  /* 0x000000783800780c */ /* 0x000fc40003f24270 */
[----:B------:R-:W-:-:S03]  /*5820*/  FMNMX.FTZ R59, R53, R58, !PT ;  /* 0x0000003a353b7209 */ /* 0x000fc60007810000 */
[----:B------:R-:W0:Y:S01]  /*5830*/  MUFU.TANH R85, R85 ;  /* 0x0000005500557308 */ /* 0x000e220000002400 */
[----:B-1----:R-:W-:Y:S02]  /*5840*/  FSEL R54, R81, -INF , P2 ;  /* 0xff80000051367808 */ /* 0x002fe40001000000 */
[----:B------:R-:W-:Y:S02]  /*5850*/  ISETP.GT.AND P2, PT, R56, 0x79, PT ;  /* 0x000000793800780c */ /* 0x000fe40003f44270 */
[----:B------:R-:W-:-:S03]  /*5860*/  FMNMX.FTZ R59, R54, R59, !PT ;  /* 0x0000003b363b7209 */ /* 0x000fc60007810000 */
[----:B------:R-:W1:Y:S01]  /*5870*/  MUFU.TANH R5, R5 ;  /* 0x0000000500057308 */ /* 0x000e620000002400 */
[----:B--2---:R-:W-:-:S04]  /*5880*/  FSEL R58, R84, -INF , P1 ;  /* 0xff800000543a7808 */ /* 0x004fc80000800000 */
[----:B------:R-:W-:Y:S01]  /*5890*/  FMNMX.FTZ R61, R58, R59, !PT ;  /* 0x0000003b3a3d7209 */ /* 0x000fe20007810000 */
[----:B------:R-:W-:Y:S01]  /*58a0*/  FMUL.FTZ R59, R66, UR22 ;  /* 0x00000016423b7c20 */ /* 0x000fe20008410000 */
[----:B------:R-:W-:Y:S01]  /*58b0*/  FMUL.FTZ R66, R79, UR22 ;  /* 0x000000164f427c20 */ /* 0x000fe20008410000 */
[----:B------:R-:W2:Y:S01]  /*58c0*/  MUFU.TANH R6, R6 ;  /* 0x0000000600067308 */ /* 0x000ea20000002400 */
[----:B0-----:R-:W-:Y:S02]  /*58d0*/  FSEL R56, R85, -INF , P2 ;  /* 0xff80000055387808 */ /* 0x001fe40001000000 */
[----:B------:R-:W-:Y:S02]  /*58e0*/  ISETP.GT.AND P2, PT, R73, RZ, PT ;  /* 0x000000ff4900720c */ /* 0x000fe40003f44270 */
[----:B------:R-:W-:Y:S01]  /*58f0*/  FMNMX.FTZ R65, R56, R61, !PT ;  /* 0x0000003d38417209 */ /* 0x000fe20007810000 */
[----:B------:R-:W-:Y:S02]  /*5900*/  FMUL.FTZ R61, R70, UR22 ;  /* 0x00000016463d7c20 */ /* 0x000fe40008410000 */
[----:B------:R-:W0:Y:S01]  /*5910*/  MUFU.TANH R7, R7 ;  /* 0x0000000700077308 */ /* 0x000e220000002400 */
[----:B-1----:R-:W-:Y:S01]  /*5920*/  FSEL R5, R5, -INF , P2 ;  /* 0xff80000005057808 */ /* 0x002fe20001000000 */
[----:B------:R-:W1:Y:S01]  /*5930*/  SHFL.BFLY PT, R64, R65, 0x2, 0x1f ;  /* 0x0c401f0041407f89 */ /* 0x000e6200000e0000 */
[----:B------:R-:W-:-:S05]  /*5940*/  ISETP.GT.AND P2, PT, R73, 0x8, PT ;  /* 0x000000084900780c */ /* 0x000fca0003f44270 */
[----:B------:R-:W3:Y:S01]  /*5950*/  MUFU.TANH R8, R8 ;  /* 0x0000000800087308 */ /* 0x000ee20000002400 */
[----:B--2---:R-:W-:Y:S02]  /*5960*/  FSEL R74, R6, -INF , P3 ;  /* 0xff800000064a7808 */ /* 0x004fe40001800000 */
[----:B------:R-:W-:-:S05]  /*5970*/  ISETP.GT.AND P3, PT, R73, 0x9, PT ;  /* 0x000000094900780c */ /* 0x000fca0003f64270 */
[----:B------:R-:W2:Y:S01]  /*5980*/  MUFU.TANH R9, R9 ;  /* 0x0000000900097308 */ /* 0x000ea20000002400 */
[----:B0-----:R-:W-:Y:S02]  /*5990*/  FSEL R7, R7, -INF , P2 ;  /* 0xff80000007077808 */ /* 0x001fe40001000000 */
[----:B------:R-:W-:-:S05]  /*59a0*/  ISETP.GT.AND P2, PT, R73, 0x10, PT ;  /* 0x000000104900780c */ /* 0x000fca0003f44270 */
[----:B------:R-:W0:Y:S01]  /*59b0*/  MUFU.TANH R10, R10 ;  /* 0x0000000a000a7308 */ /* 0x000e220000002400 */
[----:B---3--:R-:W-:Y:S02]  /*59c0*/  FSEL R8, R8, -INF , P3 ;  /* 0xff80000008087808 */ /* 0x008fe40001800000 */
[----:B-1----:R-:W-:Y:S01]  /*59d0*/  FMNMX.FTZ R69, R65, R64, !PT ;  /* 0x0000004041457209 */ /* 0x002fe20007810000 */
[----:B------:R-:W-:Y:S01]  /*59e0*/  FMUL.FTZ R64, R75, UR22 ;  /* 0x000000164b407c20 */ /* 0x000fe20008410000 */
[----:B------:R-:W-:Y:S01]  /*59f0*/  FMNMX.FTZ R75, R5, R4, !PT ;  /* 0x00000004054b7209 */ /* 0x000fe20007810000 */
[----:B------:R-:W-:Y:S01]  /*5a00*/  FMUL.FTZ R65, R78, UR22 ;  /* 0x000000164e417c20 */ /* 0x000fe20008410000 */
[----:B------:R-:W-:Y:S01]  /*5a10*/  ISETP.GT.AND P3, PT, R73, 0x11, PT ;  /* 0x000000114900780c */ /* 0x000fe20003f64270 */
[----:B------:R-:W1:Y:S01]  /*5a20*/  SHFL.BFLY PT, R70, R69, 0x1, 0x1f ;  /* 0x0c201f0045467f89 */ /* 0x000e6200000e0000 */
[----:B------:R-:W3:Y:S01]  /*5a30*/  MUFU.TANH R11, R11 ;  /* 0x0000000b000b7308 */ /* 0x000ee20000002400 */
[----:B------:R-:W-:-:S02]  /*5a40*/  FMNMX.FTZ R76, R74, R75, !PT ;  /* 0x0000004b4a4c7209 */ /* 0x000fc40007810000 */
[----:B--2---:R-:W-:Y:S02]  /*5a50*/  FSEL R75, R9, -INF , P2 ;  /* 0xff800000094b7808 */ /* 0x004fe40001000000 */
[----:B------:R-:W-:Y:S02]  /*5a60*/  FMNMX.FTZ R77, R7, R76, !PT ;  /* 0x0000004c074d7209 */ /* 0x000fe40007810000 */
[----:B------:R-:W-:Y:S01]  /*5a70*/  ISETP.GT.AND P2, PT, R73, 0x18, PT ;  /* 0x000000184900780c */ /* 0x000fe20003f44270 */
[----:B------:R-:W-:Y:S01]  /*5a80*/  MUFU.TANH R12, R12 ;  /* 0x0000000c000c7308 */ /* 0x000fe20000002400 */
[----:B------:R-:W-:Y:S02]  /*5a90*/  FMNMX.FTZ R76, R8, R77, !PT ;  /* 0x0000004d084c7209 */ /* 0x000fe40007810000 */
[----:B0-----:R-:W-:Y:S02]  /*5aa0*/  FSEL R10, R10, -INF , P3 ;  /* 0xff8000000a0a7808 */ /* 0x001fe40001800000 */
[----:B------:R-:W-:-:S02]  /*5ab0*/  FMNMX.FTZ R9, R75, R76, !PT ;  /* 0x0000004c4b097209 */ /* 0x000fc40007810000 */
[----:B------:R-:W-:Y:S01]  /*5ac0*/  ISETP.GT.AND P3, PT, R73, 0x19, PT ;  /* 0x000000194900780c */ /* 0x000fe20003f64270 */
[----:B------:R-:W0:Y:S01]  /*5ad0*/  MUFU.TANH R13, R13 ;  /* 0x0000000d000d7308 */ /* 0x000e220000002400 */
[----:B---3--:R-:W-:Y:S02]  /*5ae0*/  FSEL R11, R11, -INF , P2 ;  /* 0xff8000000b0b7808 */ /* 0x008fe40001000000 */
[----:B------:R-:W-:Y:S02]  /*5af0*/  FMNMX.FTZ R76, R10, R9, !PT ;  /* 0x000000090a4c7209 */ /* 0x000fe40007810000 */
[----:B------:R-:W-:Y:S02]  /*5b00*/  ISETP.GT.AND P2, PT, R73, 0x20, PT ;  /* 0x000000204900780c */ /* 0x000fe40003f44270 */
[----:B-1----:R-:W-:Y:S01]  /*5b10*/  FMNMX.FTZ R24, R69, R70, !PT ;  /* 0x0000004645187209 */ /* 0x002fe20007810000 */
[----:B------:R-:W1:Y:S01]  /*5b20*/  MUFU.TANH R14, R14 ;  /* 0x0000000e000e7308 */ /* 0x000e620000002400 */
[----:B------:R-:W-:Y:S01]  /*5b30*/  FMNMX.FTZ R77, R11, R76, !PT ;  /* 0x0000004c0b4d7209 */ /* 0x000fe20007810000 */
[----:B------:R-:W-:Y:S01]  /*5b40*/  FMUL.FTZ R69, R86, UR22 ;  /* 0x0000001656457c20 */ /* 0x000fe20008410000 */
[C---:B------:R-:W-:Y:S01]  /*5b50*/  FSETP.NEU.FTZ.AND P1, PT, R24.reuse, -INF , PT ;  /* 0xff8000001800780b */ /* 0x040fe20003f3d000 */
[----:B------:R-:W-:-:S04]  /*5b60*/  FMUL.FTZ R71, R24, UR21 ;  /* 0x0000001518477c20 */ /* 0x000fc80008410000 */
[----:B------:R-:W2:Y:S01]  /*5b70*/  MUFU.TANH R15, R15 ;  /* 0x0000000f000f7308 */ /* 0x000ea20000002400 */
[----:B------:R-:W-:Y:S02]  /*5b80*/  FSEL R71, R71, RZ, P1 ;  /* 0x000000ff47477208 */ /* 0x000fe40000800000 */
[----:B0-----:R-:W-:Y:S02]  /*5b90*/  FSEL R13, R13, -INF , P2 ;  /* 0xff8000000d0d7808 */ /* 0x001fe40001000000 */
[C---:B------:R-:W-:Y:S01]  /*5ba0*/  ISETP.GT.AND P2, PT, R73.reuse, 0x28, PT ;  /* 0x000000284900780c */ /* 0x040fe20003f44270 */
[--C-:B------:R-:W-:Y:S01]  /*5bb0*/  FFMA.FTZ R78, R30, UR21, -R71.reuse ;  /* 0x000000151e4e7c23 */ /* 0x100fe20008010847 */
[----:B------:R-:W-:Y:S01]  /*5bc0*/  FSEL R30, R12, -INF , P3 ;  /* 0xff8000000c1e7808 */ /* 0x000fe20001800000 */
[----:B------:R-:W0:Y:S01]  /*5bd0*/  MUFU.TANH R20, R20 ;  /* 0x0000001400147308 */ /* 0x000e220000002400 */
[----:B------:R-:W-:Y:S01]  /*5be0*/  ISETP.GT.AND P3, PT, R73, 0x21, PT ;  /* 0x000000214900780c */ /* 0x000fe20003f64270 */
[--C-:B------:R-:W-:Y:S01]  /*5bf0*/  FFMA.FTZ R146, R32, UR21, -R71.reuse ;  /* 0x0000001520927c23 */ /* 0x100fe20008010847 */
[----:B------:R-:W-:Y:S01]  /*5c00*/  FMNMX.FTZ R12, R30, R77, !PT ;  /* 0x0000004d1e0c7209 */ /* 0x000fe20007810000 */
[--C-:B------:R-:W-:Y:S01]  /*5c10*/  FFMA.FTZ R140, R33, UR21, -R71.reuse ;  /* 0x00000015218c7c23 */ /* 0x100fe20008010847 */
[----:B-1----:R-:W-:Y:S01]  /*5c20*/  FSEL R14, R14, -INF , P3 ;  /* 0xff8000000e0e7808 */ /* 0x002fe20001800000 */
[--C-:B------:R-:W-:Y:S01]  /*5c30*/  FFMA.FTZ R142, R35, UR21, -R71.reuse ;  /* 0x00000015238e7c23 */ /* 0x100fe20008010847 */
[----:B------:R-:W-:Y:S01]  /*5c40*/  FMNMX.FTZ R77, R13, R12, !PT ;  /* 0x0000000c0d4d7209 */ /* 0x000fe20007810000 */
[----:B------:R-:W1:Y:S01]  /*5c50*/  MUFU.TANH R21, R21 ;  /* 0x0000001500157308 */ /* 0x000e620000002400 */
[----:B------:R-:W-:Y:S01]  /*5c60*/  ISETP.GT.AND P3, PT, R73, 0x29, PT ;  /* 0x000000294900780c */ /* 0x000fe20003f64270 */
[--C-:B------:R-:W-:Y:S01]  /*5c70*/  FFMA.FTZ R12, R31, UR21, -R71.reuse ;  /* 0x000000151f0c7c23 */ /* 0x100fe20008010847 */
[----:B--2---:R-:W-:Y:S01]  /*5c80*/  FSEL R32, R15, -INF , P2 ;  /* 0xff8000000f207808 */ /* 0x004fe20001000000 */
[--C-:B------:R-:W-:Y:S01]  /*5c90*/  FFMA.FTZ R15, R34, UR21, -R71.reuse ;  /* 0x00000015220f7c23 */ /* 0x100fe20008010847 */
[----:B------:R-:W-:Y:S01]  /*5ca0*/  FMNMX.FTZ R77, R14, R77, !PT ;  /* 0x0000004d0e4d7209 */ /* 0x000fe20007810000 */
[--C-:B------:R-:W-:Y:S01]  /*5cb0*/  FFMA.FTZ R136, R37, UR21, -R71.reuse ;  /* 0x0000001525887c23 */ /* 0x100fe20008010847 */
[----:B------:R-:W-:Y:S01]  /*5cc0*/  ISETP.GT.AND P2, PT, R73, 0x30, PT ;  /* 0x000000304900780c */ /* 0x000fe20003f44270 */
[----:B------:R-:W2:Y:S01]  /*5cd0*/  MUFU.TANH R25, R25 ;  /* 0x0000001900197308 */ /* 0x000ea20000002400 */
[----:B0-----:R-:W-:Y:S01]  /*5ce0*/  FSEL R20, R20, -INF , P3 ;  /* 0xff80000014147808 */ /* 0x001fe20001800000 */
[--C-:B------:R-:W-:Y:S01]  /*5cf0*/  FFMA.FTZ R132, R41, UR21, -R71.reuse ;  /* 0x0000001529847c23 */ /* 0x100fe20008010847 */
[----:B------:R-:W-:Y:S01]  /*5d00*/  FMNMX.FTZ R77, R32, R77, !PT ;  /* 0x0000004d204d7209 */ /* 0x000fe20007810000 */
[--C-:B------:R-:W-:Y:S01]  /*5d10*/  FFMA.FTZ R41, R43, UR21, -R71.reuse ;  /* 0x000000152b297c23 */ /* 0x100fe20008010847 */
[----:B------:R-:W-:Y:S01]  /*5d20*/  ISETP.GT.AND P3, PT, R73, 0x31, PT ;  /* 0x000000314900780c */ /* 0x000fe20003f64270 */
[--C-:B------:R-:W-:Y:S01]  /*5d30*/  FFMA.FTZ R134, R44, UR21, -R71.reuse ;  /* 0x000000152c867c23 */ /* 0x100fe20008010847 */
[----:B------:R-:W-:Y:S01]  /*5d40*/  FMNMX.FTZ R76, R20, R77, !PT ;  /* 0x0000004d144c7209 */ /* 0x000fe20007810000 */
[----:B------:R-:W0:Y:S01]  /*5d50*/  MUFU.TANH R26, R26 ;  /* 0x0000001a001a7308 */ /* 0x000e220000002400 */
[----:B-1----:R-:W-:Y:S01]  /*5d60*/  FSEL R21, R21, -INF , P2 ;  /* 0xff80000015157808 */ /* 0x002fe20001000000 */
[--C-:B------:R-:W-:Y:S01]  /*5d70*/  FFMA.FTZ R40, R40, UR21, -R71.reuse ;  /* 0x0000001528287c23 */ /* 0x100fe20008010847 */
[----:B------:R-:W-:Y:S01]  /*5d80*/  ISETP.GT.AND P2, PT, R73, 0x38, PT ;  /* 0x000000384900780c */ /* 0x000fe20003f44270 */
[--C-:B------:R-:W-:Y:S01]  /*5d90*/  FFMA.FTZ R148, R125, UR21, -R71.reuse ;  /* 0x000000157d947c23 */ /* 0x100fe20008010847 */
[----:B------:R-:W-:Y:S01]  /*5da0*/  FMNMX.FTZ R76, R21, R76, !PT ;  /* 0x0000004c154c7209 */ /* 0x000fe20007810000 */
[--C-:B------:R-:W-:Y:S01]  /*5db0*/  FFMA.FTZ R70, R124, UR21, -R71.reuse ;  /* 0x000000157c467c23 */ /* 0x100fe20008010847 */
[--C-:B------:R-:W-:Y:S01]  /*5dc0*/  FFMA.FTZ R130, R47, UR21, -R71.reuse ;  /* 0x000000152f827c23 */ /* 0x100fe20008010847 */
[----:B------:R-:W1:Y:S01]  /*5dd0*/  MUFU.TANH R27, R27 ;  /* 0x0000001b001b7308 */ /* 0x000e620000002400 */
[----:B--2---:R-:W-:Y:S01]  /*5de0*/  FSEL R31, R25, -INF , P3 ;  /* 0xff800000191f7808 */ /* 0x004fe20001800000 */
[--C-:B------:R-:W-:Y:S01]  /*5df0*/  FFMA.FTZ R150, R123, UR21, -R71.reuse ;  /* 0x000000157b967c23 */ /* 0x100fe20008010847 */
[----:B------:R-:W-:Y:S01]  /*5e00*/  ISETP.GT.AND P3, PT, R73, 0x39, PT ;  /* 0x000000394900780c */ /* 0x000fe20003f64270 */
[--C-:B------:R-:W-:Y:S01]  /*5e10*/  FFMA.FTZ R6, R121, UR21, -R71.reuse ;  /* 0x0000001579067c23 */ /* 0x100fe20008010847 */
[----:B------:R-:W-:Y:S01]  /*5e20*/  FMNMX.FTZ R25, R31, R76, !PT ;  /* 0x0000004c1f197209 */ /* 0x000fe20007810000 */
[--C-:B------:R-:W-:Y:S01]  /*5e30*/  FFMA.FTZ R144, R120, UR21, -R71.reuse ;  /* 0x0000001578907c23 */ /* 0x100fe20008010847 */
[--C-:B------:R-:W-:Y:S01]  /*5e40*/  FFMA.FTZ R128, R45, UR21, -R71.reuse ;  /* 0x000000152d807c23 */ /* 0x100fe20008010847 */
[----:B------:R-:W2:Y:S01]  /*5e50*/  MUFU.TANH R28, R28 ;  /* 0x0000001c001c7308 */ /* 0x000ea20000002400 */
[----:B0-----:R-:W-:Y:S01]  /*5e60*/  FSEL R26, R26, -INF , P2 ;  /* 0xff8000001a1a7808 */ /* 0x001fe20001000000 */
[--C-:B------:R-:W-:Y:S01]  /*5e70*/  FFMA.FTZ R38, R38, UR21, -R71.reuse ;  /* 0x0000001526267c23 */ /* 0x100fe20008010847 */
[----:B------:R-:W-:Y:S01]  /*5e80*/  ISETP.GT.AND P2, PT, R73, 0x40, PT ;  /* 0x000000404900780c */ /* 0x000fe20003f44270 */
[--C-:B------:R-:W-:Y:S01]  /*5e90*/  FFMA.FTZ R138, R39, UR21, -R71.reuse ;  /* 0x00000015278a7c23 */ /* 0x100fe20008010847 */
[----:B------:R-:W-:Y:S01]  /*5ea0*/  FMNMX.FTZ R76, R26, R25, !PT ;  /* 0x000000191a4c7209 */ /* 0x000fe20007810000 */
[--C-:B------:R-:W-:Y:S01]  /*5eb0*/  FFMA.FTZ R42, R42, UR21, -R71.reuse ;  /* 0x000000152a2a7c23 */ /* 0x100fe20008010847 */
[--C-:B------:R-:W-:Y:S01]  /*5ec0*/  FFMA.FTZ R39, R48, UR21, -R71.reuse ;  /* 0x0000001530277c23 */ /* 0x100fe20008010847 */
        /* <DEDUP_REMOVED lines=10> */
[----:B------:R-:W-:Y:S01]  /*5f70*/  FFMA.FTZ R122, R58, UR21, -R71 ;  /* 0x000000153a7a7c23 */ /* 0x000fe20008010847 */
[----:B------:R-:W-:-:S02]  /*5f80*/  ISETP.GT.AND P2, PT, R73, 0x48, PT ;  /* 0x000000484900780c */ /* 0x000fc40003f44270 */
[----:B------:R-:W-:Y:S01]  /*5f90*/  FMNMX.FTZ R28, R34, R25, !PT ;  /* 0x00000019221c7209 */ /* 0x000fe20007810000 */
[----:B------:R-:W-:Y:S02]  /*5fa0*/  FFMA.FTZ R25, R36, UR21, -R71 ;  /* 0x0000001524197c23 */ /* 0x000fe40008010847 */
        /* <DEDUP_REMOVED lines=52> */
[----:B------:R0:W-:Y:S01]  /*62f0*/  MUFU.EX2 R35, R40 ;  /* 0x0000002800237308 */ /* 0x0001e20000000800 */
[----:B-1----:R-:W-:-:S04]  /*6300*/  FSEL R69, R69, -INF , P2 ;  /* 0xff80000045457808 */ /* 0x002fc80001000000 */
[----:B------:R-:W-:-:S03]  /*6310*/  FMNMX.FTZ R37, R69, R28, !PT ;  /* 0x0000001c45257209 */ /* 0x000fc60007810000 */
[----:B------:R-:W-:Y:S01]  /*6320*/  MUFU.EX2 R148, R148 ;  /* 0x0000009400947308 */ /* 0x000fe20000000800 */
[----:B--2---:R-:W-:Y:S01]  /*6330*/  FSEL R72, R72, -INF , P3 ;  /* 0xff80000048487808 */ /* 0x004fe20001800000 */
[----:B0-----:R-:W-:-:S03]  /*6340*/  FFMA.FTZ R40, R46, UR21, -R71 ;  /* 0x000000152e287c23 */ /* 0x001fc60008010847 */
[----:B------:R-:W-:-:S03]  /*6350*/  FMNMX.FTZ R37, R72, R37, !PT ;  /* 0x0000002548257209 */ /* 0x000fc60007810000 */
[----:B------:R-:W-:Y:S02]  /*6360*/  MUFU.EX2 R70, R70 ;  /* 0x0000004600467308 */ /* 0x000fe40000000800 */
[----:B------:R-:W0:Y:S06]  /*6370*/  SHFL.BFLY PT, R28, R37, 0x2, 0x1f ;  /* 0x0c401f00251c7f89 */ /* 0x000e2c00000e0000 */
[----:B------:R-:W-:Y:S08]  /*6380*/  MUFU.EX2 R150, R150 ;  /* 0x0000009600967308 */ /* 0x000ff00000000800 */
[----:B------:R-:W-:Y:S08]  /*6390*/  MUFU.EX2 R6, R6 ;  /* 0x0000000600067308 */ /* 0x000ff00000000800 */
[----:B------:R-:W-:Y:S01]  /*63a0*/  MUFU.EX2 R144, R144 ;  /* 0x0000009000907308 */ /* 0x000fe20000000800 */
[----:B0-----:R-:W-:Y:S01]  /*63b0*/  FMNMX.FTZ R36, R37, R28, !PT ;  /* 0x0000001c25247209 */ /* 0x001fe20007810000 */
[----:B------:R-:W-:-:S04]  /*63c0*/  FFMA.FTZ R37, R52, UR21, -R71 ;  /* 0x0000001534257c23 */ /* 0x000fc80008010847 */
[----:B------:R-:W0:Y:S02]  /*63d0*/  SHFL.BFLY PT, R43, R36, 0x1, 0x1f ;  /* 0x0c201f00242b7f89 */ /* 0x000e2400000e0000 */
[----:B------:R-:W-:Y:S08]  /*63e0*/  MUFU.EX2 R9, R78 ;  /* 0x0000004e00097308 */ /* 0x000ff00000000800 */
[----:B------:R-:W-:Y:S08]  /*63f0*/  MUFU.EX2 R146, R146 ;  /* 0x0000009200927308 */ /* 0x000ff00000000800 */
[----:B------:R-:W-:Y:S01]  /*6400*/  MUFU.EX2 R12, R12 ;  /* 0x0000000c000c7308 */ /* 0x000fe20000000800 */
[----:B0-----:R-:W-:-:S07]  /*6410*/  FMNMX.FTZ R28, R36, R43, !PT ;  /* 0x0000002b241c7209 */ /* 0x001fce0007810000 */
[----:B------:R-:W-:Y:S01]  /*6420*/  MUFU.EX2 R140, R140 ;  /* 0x0000008c008c7308 */ /* 0x000fe20000000800 */
[----:B------:R-:W-:Y:S01]  /*6430*/  FFMA.FTZ R43, R56, UR21, -R71 ;  /* 0x00000015382b7c23 */ /* 0x000fe20008010847 */
[C---:B------:R-:W-:Y:S01]  /*6440*/  FSETP.NEU.FTZ.AND P2, PT, R28.reuse, -INF , PT ;  /* 0xff8000001c00780b */ /* 0x040fe20003f5d000 */
[----:B------:R-:W-:-:S05]  /*6450*/  FMUL.FTZ R44, R28, UR21 ;  /* 0x000000151c2c7c20 */ /* 0x000fca0008410000 */
[----:B------:R-:W-:Y:S01]  /*6460*/  MUFU.EX2 R15, R15 ;  /* 0x0000000f000f7308 */ /* 0x000fe20000000800 */
[----:B------:R-:W-:-:S05]  /*6470*/  FSEL R44, R44, RZ, P2 ;  /* 0x000000ff2c2c7208 */ /* 0x000fca0001000000 */
[--C-:B------:R-:W-:Y:S01]  /*6480*/  FFMA.FTZ R46, R8, UR21, -R44.reuse ;  /* 0x00000015082e7c23 */ /* 0x100fe2000801082c */
[--C-:B------:R-:W-:Y:S01]  /*6490*/  FFMA.FTZ R8, R14, UR21, -R44.reuse ;  /* 0x000000150e087c23 */ /* 0x100fe2000801082c */
[--C-:B------:R-:W-:Y:S01]  /*64a0*/  FFMA.FTZ R147, R11, UR21, -R44.reuse ;  /* 0x000000150b937c23 */ /* 0x100fe2000801082c */
[----:B------:R-:W-:Y:S01]  /*64b0*/  FSEL R14, R24, RZ, P1 ;  /* 0x000000ff180e7208 */ /* 0x000fe20000800000 */
[--C-:B------:R-:W-:Y:S01]  /*64c0*/  FFMA.FTZ R149, R5, UR21, -R44.reuse ;  /* 0x0000001505957c23 */ /* 0x100fe2000801082c */
[----:B------:R-:W-:Y:S01]  /*64d0*/  FSEL R11, R28, RZ, P2 ;  /* 0x000000ff1c0b7208 */ /* 0x000fe20001000000 */
[--C-:B------:R-:W-:Y:S01]  /*64e0*/  FFMA.FTZ R47, R74, UR21, -R44.reuse ;  /* 0x000000154a2f7c23 */ /* 0x100fe2000801082c */
[--C-:B------:R-:W-:Y:S01]  /*64f0*/  FFMA.FTZ R151, R7, UR21, -R44.reuse ;  /* 0x0000001507977c23 */ /* 0x100fe2000801082c */
[----:B------:R-:W-:Y:S01]  /*6500*/  FADD.FTZ R14, -R14, R3 ;  /* 0x000000030e0e7221 */ /* 0x000fe20000010100 */
[----:B------:R-:W-:Y:S01]  /*6510*/  FFMA.FTZ R145, R75, UR21, -R44 ;  /* 0x000000154b917c23 */ /* 0x000fe2000801082c */
[----:B------:R-:W-:Y:S01]  /*6520*/  FADD.FTZ R11, -R11, R4 ;  /* 0x000000040b0b7221 */ /* 0x000fe20000010100 */
[----:B------:R-:W-:Y:S01]  /*6530*/  MUFU.EX2 R149, R149 ;  /* 0x0000009500957308 */ /* 0x000fe20000000800 */
[----:B------:R-:W-:Y:S01]  /*6540*/  FMUL.FTZ R3, R14, UR21 ;  /* 0x000000150e037c20 */ /* 0x000fe20008410000 */
[--C-:B------:R-:W-:Y:S01]  /*6550*/  FFMA.FTZ R45, R10, UR21, -R44.reuse ;  /* 0x000000150a2d7c23 */ /* 0x100fe2000801082c */
[----:B------:R-:W-:Y:S01]  /*6560*/  FMUL.FTZ R4, R11, UR21 ;  /* 0x000000150b047c20 */ /* 0x000fe20008410000 */
        /* <DEDUP_REMOVED lines=24> */
[----:B------:R-:W-:Y:S01]  /*66f0*/  FFMA.FTZ R123, R69, UR21, -R44 ;  /* 0x00000015457b7c23 */ /* 0x000fe2000801082c */
[----:B------:R-:W-:-:S03]  /*6700*/  FADD.FTZ R11, R70, R11 ;  /* 0x0000000b460b7221 */ /* 0x000fc60000010000 */
[----:B------:R-:W0:Y:S01]  /*6710*/  MUFU.EX2 R151, R151 ;  /* 0x0000009700977308 */ /* 0x000e220000000800 */
[----:B-1----:R-:W-:Y:S01]  /*6720*/  FFMA.FTZ R0, R4, R0, R149 ;  /* 0x0000000004007223 */ /* 0x002fe20000010095 */
        /* <DEDUP_REMOVED lines=12> */
[----:B------:R-:W-:-:S06]  /*67f0*/  FADD.FTZ R2, R140, R11 ;  /* 0x0000000b8c027221 */ /* 0x000fcc0000010000 */
        /* <DEDUP_REMOVED lines=21> */
[----:B------:R2:W3:Y:S01]  /*6950*/  MUFU.EX2 R27, R38 ;  /* 0x00000026001b7308 */ /* 0x0004e20000000800 */
[----:B0-----:R-:W-:-:S07]  /*6960*/  FADD.FTZ R2, R136, R11 ;  /* 0x0000000b88027221 */ /* 0x001fce0000010000 */
[----:B------:R-:W0:Y:S01]  /*6970*/  MUFU.EX2 R5, R5 ;  /* 0x0000000500057308 */ /* 0x000e220000000800 */
[----:B-1----:R-:W-:Y:S01]  /*6980*/  FADD.FTZ R0, R137, R0 ;  /* 0x0000000089007221 */ /* 0x002fe20000010000 */
[----:B--2---:R-:W-:-:S06]  /*6990*/  FFMA.FTZ R38, R49, UR21, -R71 ;  /* 0x0000001531267c23 */ /* 0x004fcc0008010847 */
[----:B------:R-:W1:Y:S01]  /*69a0*/  MUFU.EX2 R138, R138 ;  /* 0x0000008a008a7308 */ /* 0x000e620000000800 */
[----:B---3--:R-:W-:-:S07]  /*69b0*/  FADD.FTZ R11, R27, R2 ;  /* 0x000000021b0b7221 */ /* 0x008fce0000010000 */
[----:B------:R-:W2:Y:S01]  /*69c0*/  MUFU.EX2 R139, R139 ;  /* 0x0000008b008b7308 */ /* 0x000ea20000000800 */
[----:B0-----:R-:W-:-:S07]  /*69d0*/  FADD.FTZ R0, R5, R0 ;  /* 0x0000000005007221 */ /* 0x001fce0000010000 */
[----:B------:R-:W0:Y:S01]  /*69e0*/  MUFU.EX2 R30, R30 ;  /* 0x0000001e001e7308 */ /* 0x000e220000000800 */
[----:B-1----:R-:W-:-:S04]  /*69f0*/  FADD.FTZ R2, R138, R11 ;  /* 0x0000000b8a027221 */ /* 0x002fc80000010000 */
[----:B------:R-:W-:-:S03]  /*6a00*/  FADD.FTZ R13, R35, R2 ;  /* 0x00000002230d7221 */ /* 0x000fc60000010000 */
        /* <DEDUP_REMOVED lines=10> */
[----:B------:R-:W-:-:S06]  /*6ab0*/  FFMA.FTZ R13, R66, UR21, -R44 ;  /* 0x00000015420d7c23 */ /* 0x000fcc000801082c */
        /* <DEDUP_REMOVED lines=60> */
.L_x_2393:
[----:B------:R-:W-:Y:S01]  /*6e80*/  UISETP.GT.AND UP0, UPT, UR25, UR23, UPT ;  /* 0x000000171900728c */ /* 0x000fe2000bf04270 */
[-C--:B------:R-:W-:Y:S01]  /*6e90*/  FMUL.FTZ R88, R88, R3.reuse ;  /* 0x0000000358587220 */ /* 0x080fe20000410000 */
[----:B------:R-:W-:Y:S01]  /*6ea0*/  ULEA UR6, UR24, UR45, 0x3 ;  /* 0x0000002d18067291 */ /* 0x000fe2000f8e183f */
[-C--:B------:R-:W-:Y:S01]  /*6eb0*/  FMUL.FTZ R89, R89, R3.reuse ;  /* 0x0000000359597220 */ /* 0x080fe20000410000 */
[----:B------:R-:W-:Y:S01]  /*6ec0*/  UIADD3 UR7, UR25, -0x1, URZ ;  /* 0xffffffff19077890 */ /* 0x000fe2000fffe03f */
[-C--:B------:R-:W-:Y:S01]  /*6ed0*/  FMUL.FTZ R92, R92, R3.reuse ;  /* 0x000000035c5c7220 */ /* 0x080fe20000410000 */
[----:B------:R-:W-:Y:S01]  /*6ee0*/  UIADD3 UR6, UR6, 0x16860, URZ ;  /* 0x0001686006067890 */ /* 0x000fe2000fffe03f */
[----:B------:R-:W-:Y:S01]  /*6ef0*/  PLOP3.LUT P1, PT, PT, PT, UP0, 0x80, 0x0 ;  /* 0x000000000000781c */ /* 0x000fe20003f2f008 */
[----:B------:R-:W-:Y:S01]  /*6f00*/  UMOV UR26, UR48 ;  /* 0x00000030001a7c82 */ /* 0x000fe20008000000 */
[----:B------:R-:W-:Y:S01]  /*6f10*/  UMOV UR24, UR47 ;  /* 0x0000002f00187c82 */ /* 0x000fe20008000000 */
[----:B------:R-:W-:Y:S01]  /*6f20*/  UPRMT UR6, UR43, 0x654, UR6 ;  /* 0x000006542b067896 */ /* 0x000fe20008000006 */
[-C--:B------:R-:W-:Y:S01]  /*6f30*/  FMUL.FTZ R93, R93, R3.reuse ;  /* 0x000000035d5d7220 */ /* 0x080fe20000410000 */
[----:B------:R-:W-:Y:S01]  /*6f40*/  UMOV UR25, UR7 ;  /* 0x0000000700197c82 */ /* 0x000fe20008000000 */
        /* <DEDUP_REMOVED lines=62> */
[----:B------:R-:W-:Y:S01]  /*7330*/  MOV R4, R28 ;  /* 0x0000001c00047202 */ /* 0x000fe20000000f00 */
[----:B------:R-:W-:Y:S06]  /*7340*/  @P1 BRA `(.L_x_2394) ;  /* 0xffffffd000601947 */ /* 0x000fec000383ffff */
[----:B------:R-:W-:-:S05]  /*7350*/  UMOV UR25, UR7 ;  /* 0x0000000700197c82 */ /* 0x000fca0008000000 */
.L_x_2383:
[----:B------:R-:W-:-:S06]  /*7360*/  UISETP.GE.AND UP0, UPT, UR25, UR42, UPT ;  /* 0x0000002a1900728c */ /* 0x000fcc000bf06270 */
[----:B------:R-:W-:-:S13]  /*7370*/  PLOP3.LUT P1, PT, PT, PT, UP0, 0x80, 0x0 ;  /* 0x000000000000781c */ /* 0x000fda0003f2f008 */
[----:B------:R-:W-:Y:S05]  /*7380*/  @!P1 BRA `(.L_x_2395) ;  /* 0x00000024004c9947 */ /* 0x000fea0003800000 */
[----:B------:R-:W-:Y:S01]  /*7390*/  IMAD.MOV.U32 R3, RZ, RZ, R28 ;  /* 0x000000ffff037224 */ /* 0x000fe200078e001c */
[----:B------:R-:W-:Y:S01]  /*73a0*/  UMOV UR24, UR48 ;  /* 0x0000003000187c82 */ /* 0x000fe20008000000 */
[----:B------:R-:W-:Y:S01]  /*73b0*/  IMAD.MOV.U32 R4, RZ, RZ, R24 ;  /* 0x000000ffff047224 */ /* 0x000fe200078e0018 */
[----:B------:R-:W-:Y:S01]  /*73c0*/  UMOV UR23, UR47 ;  /* 0x0000002f00177c82 */ /* 0x000fe20008000000 */
[----:B------:R-:W-:Y:S01]  /*73d0*/  ULDC UR22, c[0x0][0x9d8] ;  /* 0x0002760000167ab9 */ /* 0x000fe20000000800 */
[----:B------:R-:W-:-:S05]  /*73e0*/  ULDC UR21, c[0x0][0x988] ;  /* 0x0002620000157ab9 */ /* 0x000fca0000000800 */
.L_x_2406:
        /* <DEDUP_REMOVED lines=9> */
.L_x_2397:
[----:B------:R-:W-:Y:S01]  /*7480*/  ULEA UR6, UR47, UR45, 0x3 ;  /* 0x0000002d2f067291 */ /* 0x000fe2000f8e183f */
[----:B------:R-:W-:-:S05]  /*7490*/  IMAD.U32 R5, RZ, RZ, UR48 ;  /* 0x00000030ff057e24 */ /* 0x000fca000f8e00ff */
[----:B------:R-:W-:-:S04]  /*74a0*/  SHF.L.U32 R5, R5, 0x1f, RZ ;  /* 0x0000001f05057819 */ /* 0x000fc800000006ff */
[----:B------:R0:W1:Y:S01]  /*74b0*/  SYNCS.PHASECHK.TRANS64.TRYWAIT P1, [UR6+0x16830], R5 ;  /* 0x01683005ff0075a7 */ /* 0x0000620008020146 */
[----:B------:R-:W-:Y:S05]  /*74c0*/  @!P0 BRA `(.L_x_2398) ;  /* 0x0000000000048947 */ /* 0x000fea0003800000 */
[----:B------:R-:W-:Y:S01]  /*74d0*/  BPT.TRAP 0x1 ;  /* 0x000000040000795c */ /* 0x000fe20000300000 */
.L_x_2398:
[----:B-1----:R-:W-:Y:S05]  /*74e0*/  @P1 BRA `(.L_x_2396) ;  /* 0x0000000000081947 */ /* 0x002fea0003800000 */
[----:B------:R-:W1:Y:S02]  /*74f0*/  SYNCS.PHASECHK.TRANS64.TRYWAIT P1, [UR6+0x16830], R5 ;  /* 0x01683005ff0075a7 */ /* 0x000e640008020146 */
[----:B-1----:R-:W-:Y:S05]  /*7500*/  @!P1 BRA `(.L_x_2399) ;  /* 0x000000b400e49947 */ /* 0x002fea0003800000 */
.L_x_2396:
        /* <DEDUP_REMOVED lines=27> */
.L_x_2401:
[----:B------:R-:W-:Y:S01]  /*76c0*/  ULEA UR6, UR23, UR45, 0x3 ;  /* 0x0000002d17067291 */ /* 0x000fe2000f8e183f */
[----:B------:R-:W-:-:S05]  /*76d0*/  IMAD.U32 R5, RZ, RZ, UR24 ;  /* 0x00000018ff057e24 */ /* 0x000fca000f8e00ff */
[----:B------:R-:W-:-:S04]  /*76e0*/  SHF.L.U32 R5, R5, 0x1f, RZ ;  /* 0x0000001f05057819 */ /* 0x000fc800000006ff */
[----:B------:R0:W1:Y:S01]  /*76f0*/  SYNCS.PHASECHK.TRANS64.TRYWAIT P1, [UR6+0x16850], R5 ;  /* 0x01685005ff0075a7 */ /* 0x0000620008020146 */
[----:B------:R-:W-:Y:S05]  /*7700*/  @!P0 BRA `(.L_x_2402) ;  /* 0x0000000000048947 */ /* 0x000fea0003800000 */
[----:B------:R-:W-:Y:S01]  /*7710*/  BPT.TRAP 0x1 ;  /* 0x000000040000795c */ /* 0x000fe20000300000 */
.L_x_2402:
[----:B-1----:R-:W-:Y:S05]  /*7720*/  @P1 BRA `(.L_x_2400) ;  /* 0x0000000000081947 */ /* 0x002fea0003800000 */
[----:B------:R-:W1:Y:S02]  /*7730*/  SYNCS.PHASECHK.TRANS64.TRYWAIT P1, [UR6+0x16850], R5 ;  /* 0x01685005ff0075a7 */ /* 0x000e640008020146 */
[----:B-1----:R-:W-:Y:S05]  /*7740*/  @!P1 BRA `(.L_x_2403) ;  /* 0x000000b4006c9947 */ /* 0x002fea0003800000 */
.L_x_2400:
        /* <DEDUP_REMOVED lines=52> */
.L_x_2404:
        /* <DEDUP_REMOVED lines=75> */
[----:B------:R-:W-:-:S03]  /*7f40*/  ULEA UR6, UR47, UR45, 0x3 ;  /* 0x0000002d2f067291 */ /* 0x000fc6000f8e183f */
        /* <DEDUP_REMOVED lines=122> */
[----:B-1----:R-:W-:-:S05]  /*86f0*/  FMNMX.FTZ R80, R77, R24, !PT ;  /* 0x000000184d507209 */ /* 0x002fca0007810000 */
[----:B------:R-:W1:Y:S01]  /*8700*/  SHFL.BFLY PT, R81, R80, 0x1, 0x1f ;  /* 0x0c201f0050517f89 */ /* 0x000e6200000e0000 */
[----:B0-----:R-:W-:-:S05]  /*8710*/  FMNMX.FTZ R82, R79, R28, !PT ;  /* 0x0000001c4f527209 */ /* 0x001fca0007810000 */
[----:B------:R-:W0:Y:S01]  /*8720*/  SHFL.BFLY PT, R83, R82, 0x1, 0x1f ;  /* 0x0c201f0052537f89 */ /* 0x000e2200000e0000 */
[----:B-1----:R-:W-:-:S05]  /*8730*/  FMNMX.FTZ R24, R80, R81, !PT ;  /* 0x0000005150187209 */ /* 0x002fca0007810000 */
[C---:B------:R-:W-:Y:S01]  /*8740*/  FMUL.FTZ R78, R24.reuse, UR21 ;  /* 0x00000015184e7c20 */ /* 0x040fe20008410000 */
[----:B------:R-:W-:-:S03]  /*8750*/  FADD.FTZ R4, -R24, R4 ;  /* 0x0000000418047221 */ /* 0x000fc60000010100 */
[--C-:B------:R-:W-:Y:S01]  /*8760*/  FFMA.FTZ R77, R30, UR21, -R78.reuse ;  /* 0x000000151e4d7c23 */ /* 0x100fe2000801084e */
[--C-:B------:R-:W-:Y:S01]  /*8770*/  FFMA.FTZ R30, R34, UR21, -R78.reuse ;  /* 0x00000015221e7c23 */ /* 0x100fe2000801084e */
[----:B------:R-:W-:Y:S01]  /*8780*/  FMUL.FTZ R4, R4, UR21 ;  /* 0x0000001504047c20 */ /* 0x000fe20008410000 */
[--C-:B------:R-:W-:Y:S01]  /*8790*/  FFMA.FTZ R148, R5, UR21, -R78.reuse ;  /* 0x0000001505947c23 */ /* 0x100fe2000801084e */
[--C-:B------:R-:W-:Y:S01]  /*87a0*/  FFMA.FTZ R132, R45, UR21, -R78.reuse ;  /* 0x000000152d847c23 */ /* 0x100fe2000801084e */
[--C-:B------:R-:W-:Y:S01]  /*87b0*/  FFMA.FTZ R150, R9, UR21, -R78.reuse ;  /* 0x0000001509967c23 */ /* 0x100fe2000801084e */
[--C-:B------:R-:W-:Y:S01]  /*87c0*/  FFMA.FTZ R79, R25, UR21, -R78.reuse ;  /* 0x00000015194f7c23 */ /* 0x100fe2000801084e */
[----:B0-----:R-:W-:Y:S01]  /*87d0*/  FMNMX.FTZ R28, R82, R83, !PT ;  /* 0x00000053521c7209 */ /* 0x001fe20007810000 */
[--C-:B------:R-:W-:Y:S01]  /*87e0*/  FFMA.FTZ R82, R6, UR21, -R78.reuse ;  /* 0x0000001506527c23 */ /* 0x100fe2000801084e */
[----:B------:R-:W-:Y:S01]  /*87f0*/  MUFU.EX2 R4, R4 ;  /* 0x0000000400047308 */ /* 0x000fe20000000800 */
[--C-:B------:R-:W-:Y:S01]  /*8800*/  FFMA.FTZ R81, R10, UR21, -R78.reuse ;  /* 0x000000150a517c23 */ /* 0x100fe2000801084e */
[--C-:B------:R-:W-:Y:S01]  /*8810*/  FFMA.FTZ R25, R42, UR21, -R78.reuse ;  /* 0x000000152a197c23 */ /* 0x100fe2000801084e */
[C---:B------:R-:W-:Y:S01]  /*8820*/  FADD.FTZ R3, -R28.reuse, R3 ;  /* 0x000000031c037221 */ /* 0x040fe20000010100 */
[----:B------:R-:W-:Y:S01]  /*8830*/  FMUL.FTZ R34, R28, UR21 ;  /* 0x000000151c227c20 */ /* 0x000fe20008410000 */
[--C-:B------:R-:W-:Y:S01]  /*8840*/  FFMA.FTZ R144, R13, UR21, -R78.reuse ;  /* 0x000000150d907c23 */ /* 0x100fe2000801084e */
[----:B------:R-:W-:Y:S01]  /*8850*/  FFMA.FTZ R80, R14, UR21, -R78 ;  /* 0x000000150e507c23 */ /* 0x000fe2000801084e */
[----:B------:R-:W-:Y:S01]  /*8860*/  FMUL.FTZ R3, R3, UR21 ;  /* 0x0000001503037c20 */ /* 0x000fe20008410000 */
[--C-:B------:R-:W-:Y:S01]  /*8870*/  FFMA.FTZ R149, R7, UR21, -R34.reuse ;  /* 0x0000001507957c23 */ /* 0x100fe20008010822 */
[--C-:B------:R-:W-:Y:S01]  /*8880*/  FFMA.FTZ R45, R8, UR21, -R34.reuse ;  /* 0x00000015082d7c23 */ /* 0x100fe20008010822 */
[----:B------:R-:W0:Y:S01]  /*8890*/  MUFU.EX2 R148, R148 ;  /* 0x0000009400947308 */ /* 0x000e220000000800 */
[--C-:B------:R-:W-:Y:S01]  /*88a0*/  FFMA.FTZ R151, R11, UR21, -R34.reuse ;  /* 0x000000150b977c23 */ /* 0x100fe20008010822 */
[--C-:B------:R-:W-:Y:S01]  /*88b0*/  FFMA.FTZ R42, R12, UR21, -R34.reuse ;  /* 0x000000150c2a7c23 */ /* 0x100fe20008010822 */
[----:B------:R-:W-:Y:S01]  /*88c0*/  FFMA.FTZ R145, R15, UR21, -R34 ;  /* 0x000000150f917c23 */ /* 0x000fe20008010822 */
[----:B------:R-:W-:Y:S01]  /*88d0*/  FFMA.FTZ R138, R41, UR21, -R78 ;  /* 0x00000015298a7c23 */ /* 0x000fe2000801084e */
[----:B------:R-:W-:Y:S01]  /*88e0*/  FFMA.FTZ R41, R20, UR21, -R34 ;  /* 0x0000001514297c23 */ /* 0x000fe20008010822 */
[----:B------:R-:W-:Y:S01]  /*88f0*/  FFMA.FTZ R146, R21, UR21, -R78 ;  /* 0x0000001515927c23 */ /* 0x000fe2000801084e */
[----:B------:R-:W-:Y:S01]  /*8900*/  FFMA.FTZ R147, R26, UR21, -R34 ;  /* 0x000000151a937c23 */ /* 0x000fe20008010822 */
[----:B------:R-:W-:Y:S01]  /*8910*/  MUFU.EX2 R3, R3 ;  /* 0x0000000300037308 */ /* 0x000fe20000000800 */
[--C-:B------:R-:W-:Y:S01]  /*8920*/  FFMA.FTZ R140, R29, UR21, -R78.reuse ;  /* 0x000000151d8c7c23 */ /* 0x100fe2000801084e */
[----:B------:R-:W-:Y:S01]  /*8930*/  FFMA.FTZ R29, R38, UR21, -R78 ;  /* 0x00000015261d7c23 */ /* 0x000fe2000801084e */
[--C-:B------:R-:W-:Y:S01]  /*8940*/  FFMA.FTZ R38, R27, UR21, -R34.reuse ;  /* 0x000000151b267c23 */ /* 0x100fe20008010822 */
[----:B------:R-:W-:Y:S01]  /*8950*/  FFMA.FTZ R141, R31, UR21, -R34 ;  /* 0x000000151f8d7c23 */ /* 0x000fe20008010822 */
[----:B------:R-:W-:Y:S01]  /*8960*/  FFMA.FTZ R136, R37, UR21, -R78 ;  /* 0x0000001525887c23 */ /* 0x000fe2000801084e */
[----:B------:R-:W-:Y:S01]  /*8970*/  FFMA.FTZ R37, R32, UR21, -R34 ;  /* 0x0000001520257c23 */ /* 0x000fe20008010822 */
[----:B------:R-:W-:Y:S01]  /*8980*/  FFMA.FTZ R142, R33, UR21, -R78 ;  /* 0x00000015218e7c23 */ /* 0x000fe2000801084e */
        /* <DEDUP_REMOVED lines=9> */
[----:B------:R-:W-:Y:S01]  /*8a20*/  FFMA.FTZ R133, R47, UR21, -R34 ;  /* 0x000000152f857c23 */ /* 0x000fe20008010822 */
[----:B------:R-:W-:Y:S01]  /*8a30*/  FFMA.FTZ R21, R46, UR21, -R78 ;  /* 0x000000152e157c23 */ /* 0x000fe2000801084e */
[----:B------:R-:W-:Y:S01]  /*8a40*/  FFMA.FTZ R26, R48, UR21, -R34 ;  /* 0x00000015301a7c23 */ /* 0x000fe20008010822 */
[----:B------:R-:W-:Y:S01]  /*8a50*/  FFMA.FTZ R134, R49, UR21, -R78 ;  /* 0x0000001531867c23 */ /* 0x000fe2000801084e */
[----:B------:R-:W-:Y:S01]  /*8a60*/  FFMA.FTZ R135, R51, UR21, -R34 ;  /* 0x0000001533877c23 */ /* 0x000fe20008010822 */
[----:B------:R-:W-:Y:S01]  /*8a70*/  FFMA.FTZ R14, R50, UR21, -R78 ;  /* 0x00000015320e7c23 */ /* 0x000fe2000801084e */
[----:B------:R-:W-:Y:S01]  /*8a80*/  FFMA.FTZ R20, R52, UR21, -R34 ;  /* 0x0000001534147c23 */ /* 0x000fe20008010822 */
[----:B------:R-:W2:Y:S01]  /*8a90*/  MUFU.EX2 R45, R45 ;  /* 0x0000002d002d7308 */ /* 0x000ea20000000800 */
[----:B-1----:R-:W-:Y:S01]  /*8aa0*/  FFMA.FTZ R0, R3, R0, R149 ;  /* 0x0000000003007223 */ /* 0x002fe20000010095 */
[----:B------:R-:W-:Y:S01]  /*8ab0*/  FFMA.FTZ R128, R53, UR21, -R78 ;  /* 0x0000001535807c23 */ /* 0x000fe2000801084e */
[----:B------:R-:W-:Y:S01]  /*8ac0*/  FFMA.FTZ R129, R55, UR21, -R34 ;  /* 0x0000001537817c23 */ /* 0x000fe20008010822 */
[----:B------:R-:W-:Y:S01]  /*8ad0*/  FFMA.FTZ R13, R54, UR21, -R78 ;  /* 0x00000015360d7c23 */ /* 0x000fe2000801084e */
[----:B------:R-:W-:Y:S01]  /*8ae0*/  FFMA.FTZ R15, R56, UR21, -R34 ;  /* 0x00000015380f7c23 */ /* 0x000fe20008010822 */
[----:B------:R-:W-:Y:S01]  /*8af0*/  FFMA.FTZ R130, R57, UR21, -R78 ;  /* 0x0000001539827c23 */ /* 0x000fe2000801084e */
[----:B------:R-:W-:Y:S01]  /*8b00*/  FFMA.FTZ R131, R59, UR21, -R34 ;  /* 0x000000153b837c23 */ /* 0x000fe20008010822 */
[----:B------:R-:W1:Y:S01]  /*8b10*/  MUFU.EX2 R150, R150 ;  /* 0x0000009600967308 */ /* 0x000e620000000800 */
[----:B0-----:R-:W-:Y:S01]  /*8b20*/  FADD.FTZ R7, R82, R7 ;  /* 0x0000000752077221 */ /* 0x001fe20000010000 */
[----:B------:R-:W-:Y:S01]  /*8b30*/  FFMA.FTZ R10, R58, UR21, -R78 ;  /* 0x000000153a0a7c23 */ /* 0x000fe2000801084e */
[----:B------:R-:W-:Y:S01]  /*8b40*/  FFMA.FTZ R12, R60, UR21, -R34 ;  /* 0x000000153c0c7c23 */ /* 0x000fe20008010822 */
[----:B------:R-:W-:Y:S01]  /*8b50*/  FFMA.FTZ R124, R61, UR21, -R78 ;  /* 0x000000153d7c7c23 */ /* 0x000fe2000801084e */
[----:B------:R-:W-:Y:S01]  /*8b60*/  FFMA.FTZ R125, R63, UR21, -R34 ;  /* 0x000000153f7d7c23 */ /* 0x000fe20008010822 */
[--C-:B------:R-:W-:Y:S01]  /*8b70*/  FFMA.FTZ R9, R62, UR21, -R78.reuse ;  /* 0x000000153e097c23 */ /* 0x100fe2000801084e */
[----:B------:R-:W-:Y:S01]  /*8b80*/  FFMA.FTZ R126, R65, UR21, -R78 ;  /* 0x00000015417e7c23 */ /* 0x000fe2000801084e */
[----:B------:R-:W0:Y:S01]  /*8b90*/  MUFU.EX2 R151, R151 ;  /* 0x0000009700977308 */ /* 0x000e220000000800 */
[----:B--2---:R-:W-:Y:S01]  /*8ba0*/  FADD.FTZ R0, R45, R0 ;  /* 0x000000002d007221 */ /* 0x004fe20000010000 */
[----:B------:R-:W-:Y:S01]  /*8bb0*/  FFMA.FTZ R127, R67, UR21, -R34 ;  /* 0x00000015437f7c23 */ /* 0x000fe20008010822 */
[----:B------:R-:W-:Y:S01]  /*8bc0*/  FFMA.FTZ R6, R66, UR21, -R78 ;  /* 0x0000001542067c23 */ /* 0x000fe2000801084e */
[----:B------:R-:W-:Y:S01]  /*8bd0*/  FFMA.FTZ R8, R68, UR21, -R34 ;  /* 0x0000001544087c23 */ /* 0x000fe20008010822 */
[----:B------:R-:W-:Y:S01]  /*8be0*/  FFMA.FTZ R120, R69, UR21, -R78 ;  /* 0x0000001545787c23 */ /* 0x000fe2000801084e */
[----:B------:R-:W-:Y:S01]  /*8bf0*/  FFMA.FTZ R121, R71, UR21, -R34 ;  /* 0x0000001547797c23 */ /* 0x000fe20008010822 */
[--C-:B------:R-:W-:Y:S01]  /*8c00*/  FFMA.FTZ R5, R70, UR21, -R78.reuse ;  /* 0x0000001546057c23 */ /* 0x100fe2000801084e */
[----:B------:R-:W2:Y:S01]  /*8c10*/  MUFU.EX2 R81, R81 ;  /* 0x0000005100517308 */ /* 0x000ea20000000800 */
[----:B-1----:R-:W-:Y:S01]  /*8c20*/  FADD.FTZ R2, R150, R7 ;  /* 0x0000000796027221 */ /* 0x002fe20000010000 */
[----:B------:R-:W-:Y:S01]  /*8c30*/  FFMA.FTZ R122, R73, UR21, -R78 ;  /* 0x00000015497a7c23 */ /* 0x000fe2000801084e */
[----:B------:R-:W-:Y:S01]  /*8c40*/  FFMA.FTZ R123, R75, UR21, -R34 ;  /* 0x000000154b7b7c23 */ /* 0x000fe20008010822 */
[----:B------:R-:W-:-:S04]  /*8c50*/  FFMA.FTZ R33, R74, UR21, -R78 ;  /* 0x000000154a217c23 */ /* 0x000fc8000801084e */
        /* <DEDUP_REMOVED lines=38> */
[----:B------:R-:W-:-:S06]  /*8ec0*/  FFMA.FTZ R11, R64, UR21, -R34 ;  /* 0x00000015400b7c23 */ /* 0x000fcc0008010822 */
        /* <DEDUP_REMOVED lines=32> */
[--C-:B------:R-:W-:Y:S01]  /*90d0*/  FFMA.FTZ R7, R72, UR21, -R34.reuse ;  /* 0x0000001548077c23 */ /* 0x100fe20008010822 */
[----:B------:R-:W-:-:S05]  /*90e0*/  FFMA.FTZ R34, R76, UR21, -R34 ;  /* 0x000000154c227c23 */ /* 0x000fca0008010822 */
        /* <DEDUP_REMOVED lines=48> */
.L_x_2405:
        /* <DEDUP_REMOVED lines=77> */
.L_x_2395:
[----:B------:R-:W-:Y:S06]  /*98c0*/  BAR.ARV 0x8, 0x200 ;  /* 0x0208000000007b1d */ /* 0x000fec0000002000 */
[----:B------:R-:W-:Y:S05]  /*98d0*/  @!P0 BRA `(.L_x_2407) ;  /* 0x0000000000048947 */ /* 0x000fea0003800000 */
[----:B------:R-:W-:Y:S01]  /*98e0*/  BPT.TRAP 0x1 ;  /* 0x000000040000795c */ /* 0x000fe20000300000 */
.L_x_2407:
[----:B------:R-:W-:Y:S01]  /*98f0*/  ULEA UR5, UR47, UR45, 0x3 ;  /* 0x0000002d2f057291 */ /* 0x000fe2000f8e183f */
[----:B------:R-:W-:-:S05]  /*9900*/  IMAD.U32 R3, RZ, RZ, UR48 ;  /* 0x00000030ff037e24 */ /* 0x000fca000f8e00ff */
[----:B------:R-:W-:-:S04]  /*9910*/  SHF.L.U32 R3, R3, 0x1f, RZ ;  /* 0x0000001f03037819 */ /* 0x000fc800000006ff */
[----:B------:R0:W1:Y:S01]  /*9920*/  SYNCS.PHASECHK.TRANS64.TRYWAIT P1, [UR5+0x16850], R3 ;  /* 0x01685003ff0075a7 */ /* 0x0000620008020145 */
[----:B------:R-:W-:Y:S05]  /*9930*/  @!P0 BRA `(.L_x_2408) ;  /* 0x0000000000048947 */ /* 0x000fea0003800000 */
[----:B------:R-:W-:Y:S01]  /*9940*/  BPT.TRAP 0x1 ;  /* 0x000000040000795c */ /* 0x000fe20000300000 */
.L_x_2408:
[----:B-1----:R-:W-:Y:S05]  /*9950*/  @P1 BRA `(.L_x_2409) ;  /* 0x0000000000081947 */ /* 0x002fea0003800000 */
[----:B------:R-:W1:Y:S02]  /*9960*/  SYNCS.PHASECHK.TRANS64.TRYWAIT P1, [UR5+0x16850], R3 ;  /* 0x01685003ff0075a7 */ /* 0x000e640008020145 */
[----:B-1----:R-:W-:Y:S05]  /*9970*/  @!P1 BRA `(.L_x_2410) ;  /* 0x0000009000f89947 */ /* 0x002fea0003800000 */
.L_x_2409:
[----:B------:R-:W-:Y:S01]  /*9980*/  UIADD3 UR45, UR45, 0x400, URZ ;  /* 0x000004002d2d7890 */ /* 0x000fe2000fffe03f */
[----:B------:R-:W-:Y:S01]  /*9990*/  WARPGROUP.ARRIVE ;  /* 0x00000000000079c5 */ /* 0x000fe20000000000 */
[----:B------:R-:W-:Y:S01]  /*99a0*/  UMOV UR7, 0x40000040 ;  /* 0x4000004000077882 */ /* 0x000fe20000000000 */
[----:B01----:R-:W0:Y:S01]  /*99b0*/  SHFL.BFLY PT, R3, R2, 0x2, 0x1f ;  /* 0x0c401f0002037f89 */ /* 0x003e2200000e0000 */
[----:B------:R-:W-:Y:S01]  /*99c0*/  USHF.R.U32.HI UR45, URZ, 0x4, UR45 ;  /* 0x000000043f2d7899 */ /* 0x000fe2000801162d */
[----:B------:R-:W-:Y:S02]  /*99d0*/  IMAD.U32 R10, RZ, RZ, UR21 ;  /* 0x00000015ff0a7e24 */ /* 0x000fe4000f8e00ff */
[----:B------:R-:W1:Y:S01]  /*99e0*/  SHFL.BFLY PT, R5, R0, 0x2, 0x1f ;  /* 0x0c401f0000057f89 */ /* 0x000e6200000e0000 */
[----:B------:R-:W-:-:S04]  /*99f0*/  ULOP3.LUT UR4, UR45, 0x3fff, URZ, 0xc0, !UPT ;  /* 0x00003fff2d047892 */ /* 0x000fc8000f8ec03f */
[----:B------:R-:W-:-:S07]  /*9a00*/  ULEA UR4, UR47, UR4, 0xa ;  /* 0x000000042f047291 */ /* 0x000fce000f8e503f */
[----:B------:R-:W-:Y:S02]  /*9a10*/  UMOV UR6, UR4 ;  /* 0x0000000400067c82 */ /* 0x000fe40008000000 */
[----:B------:R-:W-:Y:S01]  /*9a20*/  HGMMA.64x64x16.F32 R88, R148, gdesc[UR4].tnspB, R88, gsb0 ;  /* 0x40e0000494587df0 */ /* 0x000fe20008000858 */
[----:B------:R-:W-:Y:S01]  /*9a30*/  UIADD3 UR6, UR4, 0x80, URZ ;  /* 0x0000008004067890 */ /* 0x000fe2000fffe03f */
[----:B------:R-:W-:Y:S01]  /*9a40*/  UMOV UR7, 0x40000040 ;  /* 0x4000004000077882 */ /* 0x000fe20000000000 */
[----:B0-----:R-:W-:Y:S01]  /*9a50*/  FADD.FTZ R3, R3, R2 ;  /* 0x0000000203037221 */ /* 0x001fe20000010000 */
[----:B------:R-:W-:Y:S01]  /*9a60*/  MOV R2, 0xff800000 ;  /* 0xff80000000027802 */ /* 0x000fe20000000f00 */
[----:B-1----:R-:W-:-:S03]  /*9a70*/  FADD.FTZ R5, R5, R0 ;  /* 0x0000000005057221 */ /* 0x002fc60000010000 */
[----:B------:R-:W0:Y:S01]  /*9a80*/  SHFL.BFLY PT, R4, R3, 0x1, 0x1f ;  /* 0x0c201f0003047f89 */ /* 0x000e2200000e0000 */
[----:B------:R-:W-:-:S03]  /*9a90*/  IMAD.MOV.U32 R0, RZ, RZ, RZ ;  /* 0x000000ffff007224 */ /* 0x000fc600078e00ff */
[----:B------:R-:W1:Y:S01]  /*9aa0*/  SHFL.BFLY PT, R6, R5, 0x1, 0x1f ;  /* 0x0c201f0005067f89 */ /* 0x000e6200000e0000 */
[----:B0-----:R-:W-:Y:S01]  /*9ab0*/  FADD.FTZ R8, R3, R4 ;  /* 0x0000000403087221 */ /* 0x001fe20000010000 */
[----:B------:R-:W-:Y:S02]  /*9ac0*/  IMAD.MOV.U32 R3, RZ, RZ, -0x800000 ;  /* 0xff800000ff037424 */ /* 0x000fe400078e00ff */
[----:B-1----:R-:W-:Y:S02]  /*9ad0*/  FADD.FTZ R9, R5, R6 ;  /* 0x0000000605097221 */ /* 0x002fe40000010000 */
[----:B------:R-:W-:Y:S01]  /*9ae0*/  FSETP.NE.FTZ.AND P1, PT, R8, RZ, PT ;  /* 0x000000ff0800720b */ /* 0x000fe20003f35000 */
[----:B------:R-:W-:Y:S02]  /*9af0*/  IMAD.MOV.U32 R6, RZ, RZ, RZ ;  /* 0x000000ffff067224 */ /* 0x000fe400078e00ff */
[----:B------:R-:W-:Y:S01]  /*9b00*/  IMAD.U32 R5, RZ, RZ, UR21 ;  /* 0x00000015ff057e24 */ /* 0x000fe2000f8e00ff */
        /* <DEDUP_REMOVED lines=45> */
[----:B0-23--:R-:W-:Y:S05]  /*9de0*/  @!P0 BRA `(.L_x_2411) ;  /* 0x0000000000048947 */ /* 0x00dfea0003800000 */
[----:B------:R-:W-:Y:S01]  /*9df0*/  BPT.TRAP 0x1 ;  /* 0x000000040000795c */ /* 0x000fe20000300000 */
.L_x_2411:
        /* <DEDUP_REMOVED lines=42> */
.L_x_2375:
[----:B------:R-:W0:Y:S01]  /*a0a0*/  S2R R5, SR_CgaCtaId ;  /* 0x0000000000057919 */ /* 0x000e220000008800 */
[----:B------:R-:W-:Y:S01]  /*a0b0*/  MOV R0, 0x400 ;  /* 0x0000040000007802 */ /* 0x000fe20000000f00 */
[----:B------:R-:W-:Y:S01]  /*a0c0*/  BSSY B0, `(.L_x_2412) ;  /* 0x0000234000007945 */ /* 0x000fe20003800000 */
[----:B------:R-:W-:Y:S02]  /*a0d0*/  BAR.SYNC.DEFER_BLOCKING 0x5, 0x200 ;  /* 0x0148000000007b1d */ /* 0x000fe40000010000 */
[----:B0-----:R-:W-:-:S05]  /*a0e0*/  LEA R0, R5, R0, 0x18 ;  /* 0x0000000005007211 */ /* 0x001fca00078ec0ff */
[----:B------:R-:W0:Y:S02]  /*a0f0*/  LDS.128 R28, [R0+0x168d0] ;  /* 0x0168d000001c7984 */ /* 0x000e240000000c00 */
[----:B0-----:R-:W-:Y:S02]  /*a100*/  R2UR UR6, R29 ;  /* 0x000000001d0672ca */ /* 0x001fe400000e0000 */
[----:B------:R-:W-:Y:S01]  /*a110*/  R2UR UR5, R30 ;  /* 0x000000001e0572ca */ /* 0x000fe200000e0000 */
[----:B------:R-:W-:Y:S06]  /*a120*/  BAR.ARV 0x4, 0x200 ;  /* 0x0108000000007b1d */ /* 0x000fec0000002000 */
[----:B------:R-:W-:Y:S08]  /*a130*/  @P0 BRA `(.L_x_2413) ;  /* 0x0000001800100947 */ /* 0x000ff00003800000 */
[----:B------:R-:W2:Y:S01]  /*a140*/  LDL R4, [R1+0x2c] ;  /* 0x00002c0001047983 */ /* 0x000ea20000100800 */
[----:B------:R-:W-:Y:S01]  /*a150*/  F2FP.F16.F32.PACK_AB R12, R105, R104 ;  /* 0x00000068690c723e */ /* 0x000fe200000000ff */
[----:B------:R-:W-:Y:S01]  /*a160*/  USHF.L.U32 UR4, UR37, 0x2, URZ ;  /* 0x0000000225047899 */ /* 0x000fe2000800063f */
[----:B------:R-:W-:Y:S01]  /*a170*/  F2FP.F16.F32.PACK_AB R14, R109, R108 ;  /* 0x0000006c6d0e723e */ /* 0x000fe200000000ff */
[----:B------:R-:W0:Y:S01]  /*a180*/  S2R R5, SR_SWINHI ;  /* 0x0000000000057919 */ /* 0x000e220000002f00 */
[----:B------:R-:W-:Y:S01]  /*a190*/  F2FP.F16.F32.PACK_AB R15, R111, R110 ;  /* 0x0000006e6f0f723e */ /* 0x000fe200000000ff */
[----:B------:R-:W-:Y:S01]  /*a1a0*/  ULDC.64 UR10, c[0x0][0xc00] ;  /* 0x00030000000a7ab9 */ /* 0x000fe20000000a00 */
[----:B------:R-:W-:Y:S01]  /*a1b0*/  F2FP.F16.F32.PACK_AB R24, R113, R112 ;  /* 0x000000707118723e */ /* 0x000fe200000000ff */
[----:B------:R-:W-:Y:S01]  /*a1c0*/  USHF.L.U64.HI UR12, UR37, 0x2, UR38 ;  /* 0x00000002250c7899 */ /* 0x000fe20008010226 */
[----:B------:R-:W-:Y:S01]  /*a1d0*/  F2FP.F16.F32.PACK_AB R25, R115, R114 ;  /* 0x000000727319723e */ /* 0x000fe200000000ff */
[----:B------:R-:W-:Y:S01]  /*a1e0*/  UIADD3 UR7, UP0, UR4, UR10, URZ ;  /* 0x0000000a04077290 */ /* 0x000fe2000ff1e03f */
[----:B------:R-:W-:-:S02]  /*a1f0*/  F2FP.F16.F32.PACK_AB R26, R117, R116 ;  /* 0x00000074751a723e */ /* 0x000fc400000000ff */
[----:B------:R-:W-:Y:S01]  /*a200*/  F2FP.F16.F32.PACK_AB R27, R119, R118 ;  /* 0x00000076771b723e */ /* 0x000fe200000000ff */
[----:B------:R-:W-:Y:S02]  /*a210*/  UIADD3.X UR8, UR12, UR11, URZ, UP0, !UPT ;  /* 0x0000000b0c087290 */ /* 0x000fe400087fe43f */
[----:B------:R-:W-:-:S04]  /*a220*/  IMAD.U32 R28, RZ, RZ, UR7 ;  /* 0x00000007ff1c7e24 */ /* 0x000fc8000f8e00ff */
        /* <DEDUP_REMOVED lines=41> */
[----:B------:R0:W-:Y:S04]  /*a4c0*/  STSM.16.M88.4 [R33], R12 ;  /* 0x0000000c21007844 */ /* 0x0001e80000000200 */
[----:B------:R1:W-:Y:S01]  /*a4d0*/  STSM.16.M88.4 [R32], R24 ;  /* 0x0000001820007844 */ /* 0x0003e20000000200 */
[----:B------:R-:W-:Y:S08]  /*a4e0*/  BAR.SYNC.DEFER_BLOCKING 0x1, 0x180 ;  /* 0x0046000000007b1d */ /* 0x000ff00000010000 */
[----:B0-----:R-:W0:Y:S01]  /*a4f0*/  LDC R33, c[0x0][0xbe8] ;  /* 0x0002fa00ff217b82 */ /* 0x001e220000000800 */
[----:B------:R-:W2:Y:S01]  /*a500*/  @P0 LDG.E R30, desc[UR54][R28.64] ;  /* 0x000000361c1e0981 */ /* 0x000ea2000c1e1900 */
[----:B------:R-:W-:-:S04]  /*a510*/  UISETP.NE.U32.AND UP0, UPT, UR8, URZ, UPT ;  /* 0x0000003f0800728c */ /* 0x000fc8000bf05070 */
[----:B------:R-:W-:Y:S01]  /*a520*/  UISETP.NE.AND.EX UP0, UPT, UR9, URZ, UPT, UP0 ;  /* 0x0000003f0900728c */ /* 0x000fe2000bf05300 */
[----:B0-----:R-:W-:-:S05]  /*a530*/  ISETP.NE.AND P1, PT, R33, 0x1, PT ;  /* 0x000000012100780c */ /* 0x001fca0003f25270 */
[----:B------:R-:W-:-:S05]  /*a540*/  PLOP3.LUT P4, PT, PT, PT, UP0, 0x80, 0x0 ;  /* 0x000000000000781c */ /* 0x000fca0003f8f008 */
[----:B------:R-:W-:-:S03]  /*a550*/  @UP0 UIADD3 UR8, UP1, UR4, UR8, URZ ;  /* 0x0000000804080290 */ /* 0x000fc6000ff3e03f */
[----:B------:R-:W-:Y:S01]  /*a560*/  ULDC UR4, c[0x0][0xa88] ;  /* 0x0002a20000047ab9 */ /* 0x000fe20000000800 */
[----:B------:R-:W-:Y:S01]  /*a570*/  @UP0 UIADD3.X UR9, UR12, UR9, URZ, UP1, !UPT ;  /* 0x000000090c090290 */ /* 0x000fe20008ffe43f */
[----:B------:R-:W-:Y:S01]  /*a580*/  IMAD.U32 R8, RZ, RZ, UR4 ;  /* 0x00000004ff087e24 */ /* 0x000fe2000f8e00ff */
[----:B------:R-:W-:Y:S01]  /*a590*/  UISETP.NE.AND UP0, UPT, UR46, URZ, UPT ;  /* 0x0000003f2e00728c */ /* 0x000fe2000bf05270 */
[----:B------:R-:W0:Y:S01]  /*a5a0*/  @P1 LDC R6, c[0x0][0xbec] ;  /* 0x0002fb00ff061b82 */ /* 0x000e220000000800 */
[----:B------:R-:W-:Y:S01]  /*a5b0*/  ULDC UR4, c[0x0][0xad4] ;  /* 0x0002b50000047ab9 */ /* 0x000fe20000000800 */
[----:B------:R-:W-:Y:S01]  /*a5c0*/  UMOV UR16, 0x9b8 ;  /* 0x000009b800107882 */ /* 0x000fe20000000000 */
[----:B------:R-:W-:Y:S01]  /*a5d0*/  USEL UR4, UR46, UR4, UP0 ;  /* 0x000000042e047287 */ /* 0x000fe20008000000 */
[----:B------:R-:W-:Y:S01]  /*a5e0*/  IMAD.U32 R4, RZ, RZ, UR8 ;  /* 0x00000008ff047e24 */ /* 0x000fe2000f8e00ff */
[----:B------:R-:W-:-:S03]  /*a5f0*/  MOV R5, UR9 ;  /* 0x0000000900057c02 */ /* 0x000fc60008000f00 */
[----:B------:R-:W3:Y:S01]  /*a600*/  @P1 LDC R9, c[0x0][0xbf0] ;  /* 0x0002fc00ff091b82 */ /* 0x000ee20000000800 */
[----:B------:R-:W-:Y:S01]  /*a610*/  UISETP.GT.AND UP1, UPT, UR4, 0x1, UPT ;  /* 0x000000010400788c */ /* 0x000fe2000bf24270 */
[----:B------:R-:W-:Y:S01]  /*a620*/  VIADD R15, R17, UR40 ;  /* 0x00000028110f7c36 */ /* 0x000fe20008000000 */
[----:B------:R-:W-:Y:S01]  /*a630*/  UISETP.NE.U32.AND UP0, UPT, UR10, URZ, UPT ;  /* 0x0000003f0a00728c */ /* 0x000fe2000bf05070 */
[----:B------:R0:W5:Y:S01]  /*a640*/  @P4 LDG.E R8, desc[UR54][R4.64] ;  /* 0x0000003604084981 */ /* 0x000162000c1e1900 */
[----:B------:R-:W-:Y:S01]  /*a650*/  USEL UR16, UR16, 0x978, UP1 ;  /* 0x0000097810107887 */ /* 0x000fe20008800000 */
[----:B------:R-:W-:Y:S01]  /*a660*/  IMAD.MOV.U32 R7, RZ, RZ, R15 ;  /* 0x000000ffff077224 */ /* 0x000fe200078e000f */
[----:B------:R-:W-:Y:S01]  /*a670*/  UISETP.NE.AND.EX UP0, UPT, UR11, URZ, UPT, UP0 ;  /* 0x0000003f0b00728c */ /* 0x000fe2000bf05300 */
[----:B------:R-:W-:Y:S01]  /*a680*/  UMOV UR4, URZ ;  /* 0x0000003f00047c82 */ /* 0x000fe20008000000 */
[----:B------:R-:W-:Y:S02]  /*a690*/  USEL UR7, UR41, URZ, UP1 ;  /* 0x0000003f29077287 */ /* 0x000fe40008800000 */
[----:B------:R-:W-:-:S02]  /*a6a0*/  USEL UR37, UR37, URZ, !UP0 ;  /* 0x0000003f25257287 */ /* 0x000fc4000c000000 */
[----:B------:R-:W-:Y:S01]  /*a6b0*/  USEL UR38, UR38, URZ, !UP0 ;  /* 0x0000003f26267287 */ /* 0x000fe2000c000000 */
[----:B0-----:R-:W-:-:S03]  /*a6c0*/  @P1 IMAD.HI.U32 R4, R15, R6, RZ ;  /* 0x000000060f041227 */ /* 0x001fc600078e00ff */
[----:B------:R-:W-:Y:S01]  /*a6d0*/  ULDC.64 UR10, c[0x0][UR16+0x220] ;  /* 0x00008800100a7abb */ /* 0x000fe20008000a00 */
[----:B------:R-:W-:Y:S01]  /*a6e0*/  ULDC.64 UR8, c[0x0][UR16+0x218] ;  /* 0x0000860010087abb */ /* 0x000fe20008000a00 */
[----:B------:R-:W-:Y:S01]  /*a6f0*/  ULDC.64 UR12, c[0x0][UR16+0x228] ;  /* 0x00008a00100c7abb */ /* 0x000fe20008000a00 */
[----:B------:R-:W-:Y:S02]  /*a700*/  UIMAD UR11, UR11, UR37, URZ ;  /* 0x000000250b0b72a4 */ /* 0x000fe4000f8e023f */
[----:B------:R-:W-:Y:S02]  /*a710*/  UIMAD.WIDE.U32 UR14, UR8, UR39, URZ ;  /* 0x00000027080e72a5 */ /* 0x000fe4000f8e003f */
[----:B------:R-:W-:Y:S01]  /*a720*/  UIMAD UR17, UR9, UR39, URZ ;  /* 0x00000027091172a4 */ /* 0x000fe2000f8e023f */
[----:B---3--:R-:W-:Y:S01]  /*a730*/  @P1 SHF.R.U32.HI R7, RZ, R9, R4 ;  /* 0x00000009ff071219 */ /* 0x008fe20000011604 */
[----:B------:R-:W-:Y:S02]  /*a740*/  UIMAD.WIDE.U32 UR8, UR10, UR37, URZ ;  /* 0x000000250a0872a5 */ /* 0x000fe4000f8e003f */
[----:B------:R-:W-:-:S02]  /*a750*/  UIMAD.WIDE.U32 UR18, UR12, UR7, URZ ;  /* 0x000000070c1272a5 */ /* 0x000fc4000f8e003f */
[----:B------:R-:W-:Y:S01]  /*a760*/  UIMAD UR7, UR13, UR7, URZ ;  /* 0x000000070d0772a4 */ /* 0x000fe2000f8e023f */
[--C-:B------:R-:W-:Y:S01]  /*a770*/  IMAD.MOV R6, RZ, RZ, -R7.reuse ;  /* 0x000000ffff067224 */ /* 0x100fe200078e0a07 */
[----:B------:R-:W-:Y:S02]  /*a780*/  UIMAD UR11, UR10, UR38, UR11 ;  /* 0x000000260a0b72a4 */ /* 0x000fe4000f8e020b */
[----:B------:R-:W-:Y:S01]  /*a790*/  UIADD3 UR17, UR15, UR17, URZ ;  /* 0x000000110f117290 */ /* 0x000fe2000fffe03f */
[----:B------:R-:W-:Y:S02]  /*a7a0*/  IMAD.U32 R4, RZ, RZ, UR18 ;  /* 0x00000012ff047e24 */ /* 0x000fe4000f8e00ff */
        /* <DEDUP_REMOVED lines=19> */
[----:B------:R-:W-:-:S05]  /*a8e0*/  IMAD.WIDE.U32 R4, R9, UR8, R4 ;  /* 0x0000000809047c25 */ /* 0x000fca000f8e0004 */
[----:B------:R-:W-:Y:S02]  /*a8f0*/  IADD3 R5, R5, R7, RZ ;  /* 0x0000000705057210 */ /* 0x000fe40007ffe0ff */
[----:B------:R-:W-:-:S04]  /*a900*/  LEA R10, P2, R4, UR10, 0x2 ;  /* 0x0000000a040a7c11 */ /* 0x000fc8000f8410ff */
[----:B------:R-:W-:Y:S01]  /*a910*/  LEA.HI.X R11, R4, UR11, R5, 0x2, P2 ;  /* 0x0000000b040b7c11 */ /* 0x000fe200090f1405 */
[----:B-1----:R-:W-:Y:S08]  /*a920*/  @P4 BRA `(.L_x_2414) ;  /* 0x0000000000104947 */ /* 0x002ff00003800000 */
[----:B------:R-:W-:Y:S05]  /*a930*/  @!P0 BRA `(.L_x_2414) ;  /* 0x00000000000c8947 */ /* 0x000fea0003800000 */
[----:B------:R-:W2:Y:S04]  /*a940*/  LDG.E R5, desc[UR54][R28.64] ;  /* 0x000000361c057981 */ /* 0x000ea8000c1e1900 */
[----:B-----5:R-:W2:Y:S02]  /*a950*/  LDG.E R8, desc[UR54][R28.64+0x4] ;  /* 0x000004361c087981 */ /* 0x020ea4000c1e1900 */
[----:B--2---:R-:W-:-:S07]  /*a960*/  IMAD.IADD R8, R8, 0x1, -R5 ;  /* 0x0000000108087824 */ /* 0x004fce00078e0a05 */
.L_x_2414:
[----:B------:R-:W2:Y:S01]  /*a970*/  LDL R12, [R1+0x28] ;  /* 0x00002800010c7983 */ /* 0x000ea20000100800 */
[----:B------:R-:W0:Y:S03]  /*a980*/  S2R R4, SR_TID.X ;  /* 0x0000000000047919 */ /* 0x000e260000002100 */
[----:B------:R-:W-:Y:S04]  /*a990*/  SHFL.IDX PT, R5, R11, RZ, 0x1c1f ;  /* 0x001c1fff0b057589 */ /* 0x000fe800000e0000 */
[----:B------:R-:W-:Y:S04]  /*a9a0*/  SHFL.IDX PT, R6, R10, 0x1, 0x1c1f ;  /* 0x003c1f000a067f89 */ /* 0x000fe800000e0000 */
[----:B------:R-:W-:Y:S01]  /*a9b0*/  SHFL.IDX PT, R7, R11, 0x1, 0x1c1f ;  /* 0x003c1f000b077f89 */ /* 0x000fe200000e0000 */
[----:B0-----:R-:W-:-:S05]  /*a9c0*/  VIADD R13, R4, 0xffffff80 ;  /* 0xffffff80040d7836 */ /* 0x001fca0000000000 */
[----:B------:R-:W-:-:S04]  /*a9d0*/  SHF.R.S32.HI R9, RZ, 0x1f, R13 ;  /* 0x0000001fff097819 */ /* 0x000fc8000001140d */
[----:B------:R-:W-:-:S04]  /*a9e0*/  LEA.HI R9, R9, R13, RZ, 0x7 ;  /* 0x0000000d09097211 */ /* 0x000fc800078f38ff */
[----:B------:R-:W-:Y:S01]  /*a9f0*/  LOP3.LUT R9, R9, 0xffffff80, RZ, 0xc0, !PT ;  /* 0xffffff8009097812 */ /* 0x000fe200078ec0ff */
[----:B------:R-:W0:Y:S04]  /*aa00*/  SHFL.IDX PT, R4, R10, RZ, 0x1c1f ;  /* 0x001c1fff0a047589 */ /* 0x000e2800000e0000 */
[----:B------:R-:W-:Y:S02]  /*aa10*/  IMAD.IADD R9, R13, 0x1, -R9 ;  /* 0x000000010d097824 */ /* 0x000fe400078e0a09 */
[----:B-----5:R-:W-:-:S03]  /*aa20*/  IMAD R28, R8, R33, RZ ;  /* 0x00000021081c7224 */ /* 0x020fc600078e02ff */
[----:B------:R-:W-:Y:S02]  /*aa30*/  LOP3.LUT P0, RZ, R9, 0x3, RZ, 0xc0, !PT ;  /* 0x0000000309ff7812 */ /* 0x000fe4000780c0ff */
[----:B------:R-:W-:Y:S01]  /*aa40*/  PLOP3.LUT P3, PT, PT, PT, UP1, 0x80, 0x0 ;  /* 0x000000000000781c */ /* 0x000fe20003f6f018 */
        /* <DEDUP_REMOVED lines=9> */
[----:B0-----:R-:W-:Y:S01]  /*aae0*/  IMAD R3, R157, 0x40, R19 ;  /* 0x000000409d037824 */ /* 0x001fe200078e0213 */
[----:B------:R-:W-:-:S03]  /*aaf0*/  ULDC.64 UR10, c[0x0][0xaa0] ;  /* 0x0002a800000a7ab9 */ /* 0x000fc60000000a00 */
        /* <DEDUP_REMOVED lines=11> */
[----:B------:R-:W-:Y:S02]  /*abb0*/  LOP3.LUT R8, R8, R9, RZ, 0x3c, !PT ;  /* 0x0000000908087212 */ /* 0x000fe400078e3cff */
[----:B------:R-:W-:Y:S01]  /*abc0*/  LOP3.LUT R12, R12, R13, RZ, 0x3c, !PT ;  /* 0x0000000d0c0c7212 */ /* 0x000fe200078e3cff */
[----:B------:R-:W-:Y:S01]  /*abd0*/  IMAD.X R13, RZ, RZ, R21, P2 ;  /* 0x000000ffff0d7224 */ /* 0x000fe200010e0615 */
[----:B------:R-:W-:Y:S01]  /*abe0*/  IADD3.X R9, RZ, R21, RZ, P0, !PT ;  /* 0x00000015ff097210 */ /* 0x000fe200007fe4ff */
[----:B------:R-:W2:Y:S04]  /*abf0*/  LD.E.128 R4, desc[UR54][R4.64] ;  /* 0x0000003604047980 */ /* 0x000ea8000c101d00 */
[----:B------:R-:W3:Y:S04]  /*ac00*/  LD.E.128 R12, desc[UR54][R12.64] ;  /* 0x000000360c0c7980 */ /* 0x000ee8000c101d00 */
[----:B------:R-:W4:Y:S01]  /*ac10*/  LD.E.128 R8, desc[UR54][R8.64] ;  /* 0x0000003608087980 */ /* 0x000f22000c101d00 */
[----:B------:R-:W-:-:S02]  /*ac20*/  IADD3 R3, P0, R20, 0x4800, RZ ;  /* 0x0000480014037810 */ /* 0x000fc40007f1e0ff */
[----:B------:R-:W0:Y:S02]  /*ac30*/  @P1 LDC R20, c[0x0][0xbec] ;  /* 0x0002fb00ff141b82 */ /* 0x000e240000000800 */
[----:B------:R-:W-:-:S04]  /*ac40*/  LOP3.LUT R2, R3, 0x380, RZ, 0xc0, !PT ;  /* 0x0000038003027812 */ /* 0x000fc800078ec0ff */
[----:B------:R-:W-:Y:S01]  /*ac50*/  SHF.R.U64 R2, R2, 0x3, RZ ;  /* 0x0000000302027819 */ /* 0x000fe200000012ff */
[----:B------:R-:W-:-:S03]  /*ac60*/  UIMAD UR7, UR12, UR10, URZ ;  /* 0x0000000a0c0772a4 */ /* 0x000fc6000f8e023f */
[----:B------:R-:W-:Y:S02]  /*ac70*/  LOP3.LUT R24, R2, R3, RZ, 0x3c, !PT ;  /* 0x0000000302187212 */ /* 0x000fe400078e3cff */
[----:B------:R-:W1:Y:S01]  /*ac80*/  @P1 LDC R3, c[0x0][0xbf0] ;  /* 0x0002fc00ff031b82 */ /* 0x000e620000000800 */
[----:B------:R-:W-:Y:S02]  /*ac90*/  UIMAD.WIDE.U32 UR8, UR4, UR10, URZ ;  /* 0x0000000a040872a5 */ /* 0x000fe4000f8e003f */
[----:B------:R-:W-:Y:S01]  /*aca0*/  UIMAD UR7, UR4, UR11, UR7 ;  /* 0x0000000b040772a4 */ /* 0x000fe2000f8e0207 */
[----:B------:R-:W-:Y:S02]  /*acb0*/  IMAD R2, R18, 0x30, R157 ;  /* 0x0000003012027824 */ /* 0x000fe400078e029d */
[----:B------:R-:W-:Y:S01]  /*acc0*/  ULDC.64 UR10, c[0x0][0xae8] ;  /* 0x0002ba00000a7ab9 */ /* 0x000fe20000000a00 */
[----:B------:R-:W-:Y:S01]  /*acd0*/  UIADD3 UR9, UR9, UR7, URZ ;  /* 0x0000000709097290 */ /* 0x000fe2000fffe03f */
[----:B------:R-:W-:-:S03]  /*ace0*/  VIADD R29, R2, UR40 ;  /* 0x00000028021d7c36 */ /* 0x000fc60008000000 */
[----:B------:R-:W-:Y:S02]  /*acf0*/  UIMAD.WIDE.U32 UR8, UR39, UR10, UR8 ;  /* 0x0000000a270872a5 */ /* 0x000fe4000f8e0008 */
[----:B------:R-:W-:Y:S01]  /*ad00*/  USHF.R.S32.HI UR4, URZ, 0x1f, UR37 ;  /* 0x0000001f3f047899 */ /* 0x000fe20008011425 */
[----:B0-----:R-:W-:Y:S01]  /*ad10*/  @P1 IMAD.HI.U32 R2, R29, R20, RZ ;  /* 0x000000141d021227 */ /* 0x001fe200078e00ff */
[----:B------:R-:W-:-:S03]  /*ad20*/  UIMAD UR9, UR39, UR11, UR9 ;  /* 0x0000000b270972a4 */ /* 0x000fc6000f8e0209 */
[----:B------:R-:W-:Y:S01]  /*ad30*/  ULDC.64 UR10, c[0x0][0xaf0] ;  /* 0x0002bc00000a7ab9 */ /* 0x000fe20000000a00 */
[----:B------:R-:W-:Y:S01]  /*ad40*/  IMAD.X R25, RZ, RZ, R21, P0 ;  /* 0x000000ffff197224 */ /* 0x000fe200000e0615 */
[----:B------:R-:W-:Y:S01]  /*ad50*/  UIMAD UR4, UR4, UR10, URZ ;  /* 0x0000000a040472a4 */ /* 0x000fe2000f8e023f */
[----:B------:R-:W-:Y:S01]  /*ad60*/  IMAD.MOV.U32 R21, RZ, RZ, R29 ;  /* 0x000000ffff157224 */ /* 0x000fe200078e001d */
[----:B------:R-:W-:Y:S01]  /*ad70*/  UIMAD.WIDE.U32 UR8, UR37, UR10, UR8 ;  /* 0x0000000a250872a5 */ /* 0x000fe2000f8e0008 */
[----:B-1----:R-:W-:Y:S01]  /*ad80*/  @P1 SHF.R.U32.HI R21, RZ, R3, R2 ;  /* 0x00000003ff151219 */ /* 0x002fe20000011602 */
[----:B------:R-:W-:Y:S01]  /*ad90*/  UIMAD UR4, UR37, UR11, UR4 ;  /* 0x0000000b250472a4 */ /* 0x000fe2000f8e0204 */
[----:B------:R-:W5:Y:S02]  /*ada0*/  LD.E.128 R24, desc[UR54][R24.64] ;  /* 0x0000003618187980 */ /* 0x000f64000c101d00 */
[--C-:B------:R-:W-:Y:S01]  /*adb0*/  SHF.R.S32.HI R20, RZ, 0x1f, R21.reuse ;  /* 0x0000001fff147819 */ /* 0x100fe20000011415 */
[----:B------:R-:W-:Y:S01]  /*adc0*/  UIADD3 UR4, UR9, UR4, URZ ;  /* 0x0000000409047290 */ /* 0x000fe2000fffe03f */
[----:B------:R-:W-:Y:S01]  /*add0*/  IMAD.MOV R30, RZ, RZ, -R21 ;  /* 0x000000ffff1e7224 */ /* 0x000fe200078e0a15 */
[----:B------:R-:W-:Y:S01]  /*ade0*/  ULDC.64 UR10, c[0x0][0xae0] ;  /* 0x0002b800000a7ab9 */ /* 0x000fe20000000a00 */
[----:B------:R-:W-:Y:S01]  /*adf0*/  MOV R2, UR8 ;  /* 0x0000000800027c02 */ /* 0x000fe20008000f00 */
[----:B------:R-:W-:Y:S01]  /*ae00*/  IMAD R20, R20, UR10, RZ ;  /* 0x0000000a14147c24 */ /* 0x000fe2000f8e02ff */
[----:B------:R-:W-:Y:S01]  /*ae10*/  @!PT LDS RZ, [RZ] ;  /* 0x00000000fffff984 */ /* 0x000fe20000000800 */
[----:B------:R-:W-:Y:S01]  /*ae20*/  @!PT LDS RZ, [RZ] ;  /* 0x00000000fffff984 */ /* 0x000fe20000000800 */
[----:B------:R-:W-:Y:S01]  /*ae30*/  @!PT LDS RZ, [RZ] ;  /* 0x00000000fffff984 */ /* 0x000fe20000000800 */
[----:B------:R-:W-:Y:S01]  /*ae40*/  @!PT LDS RZ, [RZ] ;  /* 0x00000000fffff984 */ /* 0x000fe20000000800 */
[----:B------:R0:W-:Y:S06]  /*ae50*/  MEMBAR.ALL.CTA ;  /* 0x0000000000007992 */ /* 0x0001ec0000008000 */
[----:B0-----:R-:W0:Y:S01]  /*ae60*/  FENCE.VIEW.ASYNC.S ;  /* 0x00000000000073c6 */ /* 0x001e220000000000 */
[----:B------:R-:W-:-:S02]  /*ae70*/  IMAD R29, R33, R30, R29 ;  /* 0x0000001e211d7224 */ /* 0x000fc400078e021d */
        /* <DEDUP_REMOVED lines=11> */
[----:B------:R-:W-:Y:S02]  /*af30*/  ULDC.64 UR8, c[0x0][0xa80] ;  /* 0x0002a00000087ab9 */ /* 0x000fe40000000a00 */
[----:B------:R-:W-:Y:S01]  /*af40*/  LEA R30, P0, R2, UR8, 0x1 ;  /* 0x00000008021e7c11 */ /* 0x000fe2000f8008ff */
[----:B------:R-:W-:-:S05]  /*af50*/  IMAD.IADD R3, R3, 0x1, R21 ;  /* 0x0000000103037824 */ /* 0x000fca00078e0215 */
[----:B------:R-:W-:Y:S01]  /*af60*/  LEA.HI.X R34, R2, UR9, R3, 0x1, P0 ;  /* 0x0000000902227c11 */ /* 0x000fe200080f0c03 */
[----:B0-----:R-:W-:Y:S01]  /*af70*/  SHFL.IDX PT, R20, R30, 0x1, 0x181f ;  /* 0x00381f001e147f89 */ /* 0x001fe200000e0000 */
[----:B------:R-:W-:-:S03]  /*af80*/  VIADD R29, R157, UR40 ;  /* 0x000000289d1d7c36 */ /* 0x000fc60008000000 */
[----:B------:R-:W0:Y:S04]  /*af90*/  SHFL.IDX PT, R2, R30, RZ, 0x181f ;  /* 0x00181fff1e027589 */ /* 0x000e2800000e0000 */
[----:B------:R-:W1:Y:S01]  /*afa0*/  SHFL.IDX PT, R32, R30, 0x2, 0x181f ;  /* 0x00581f001e207f89 */ /* 0x000e6200000e0000 */
[----:B------:R-:W-:-:S03]  /*afb0*/  ISETP.GE.AND P0, PT, R19, UR4, PT ;  /* 0x0000000413007c0c */ /* 0x000fc6000bf06270 */
[----:B------:R-:W1:Y:S01]  /*afc0*/  SHFL.IDX PT, R36, R34, RZ, 0x181f ;  /* 0x00181fff22247589 */ /* 0x000e6200000e0000 */
[----:B------:R-:W-:-:S03]  /*afd0*/  VIADD R3, R29, 0x30 ;  /* 0x000000301d037836 */ /* 0x000fc60000000000 */
[----:B------:R-:W1:Y:S01]  /*afe0*/  SHFL.IDX PT, R38, R34, 0x1, 0x181f ;  /* 0x00381f0022267f89 */ /* 0x000e6200000e0000 */
[----:B------:R-:W-:-:S03]  /*aff0*/  IADD3 R21, R29, 0x60, RZ ;  /* 0x000000601d157810 */ /* 0x000fc60007ffe0ff */
[----:B------:R-:W1:Y:S01]  /*b000*/  SHFL.IDX PT, R40, R34, 0x2, 0x181f ;  /* 0x00581f0022287f89 */ /* 0x000e6200000e0000 */
[-C--:B------:R-:W-:Y:S02]  /*b010*/  ISETP.GE.OR P1, PT, R29, R28.reuse, P0 ;  /* 0x0000001c1d00720c */ /* 0x080fe40000726670 */
[-C--:B------:R-:W-:Y:S02]  /*b020*/  ISETP.GE.OR P2, PT, R3, R28.reuse, P0 ;  /* 0x0000001c0300720c */ /* 0x080fe40000746670 */
[----:B------:R-:W-:Y:S01]  /*b030*/  ISETP.GE.OR P3, PT, R21, R28, P0 ;  /* 0x0000001c1500720c */ /* 0x000fe20000766670 */
[----:B------:R-:W-:Y:S01]  /*b040*/  VIADD R0, R0, 0x16820 ;  /* 0x0001682000007836 */ /* 0x000fe20000000000 */
[----:B------:R-:W-:-:S07]  /*b050*/  SHF.R.S32.HI R35, RZ, 0x1f, R19 ;  /* 0x0000001fff237819 */ /* 0x000fce0000011413 */
[C---:B0-----:R-:W-:Y:S02]  /*b060*/  @!P1 LEA R2, P4, R19.reuse, R2, 0x1 ;  /* 0x0000000213029211 */ /* 0x041fe400078808ff */
[C---:B------:R-:W-:Y:S02]  /*b070*/  @!P2 LEA R20, P5, R19.reuse, R20, 0x1 ;  /* 0x000000141314a211 */ /* 0x040fe400078a08ff */
[C---:B-1----:R-:W-:Y:S02]  /*b080*/  @!P3 LEA R32, P6, R19.reuse, R32, 0x1 ;  /* 0x000000201320b211 */ /* 0x042fe400078c08ff */
[----:B------:R-:W-:Y:S02]  /*b090*/  PRMT R0, RZ, 0x654, R0 ;  /* 0x00000654ff007816 */ /* 0x000fe40000000000 */
[C-C-:B------:R-:W-:Y:S02]  /*b0a0*/  @!P1 LEA.HI.X R3, R19.reuse, R36, R35.reuse, 0x1, P4 ;  /* 0x0000002413039211 */ /* 0x140fe400020f0c23 */
[C-C-:B------:R-:W-:Y:S01]  /*b0b0*/  @!P2 LEA.HI.X R21, R19.reuse, R38, R35.reuse, 0x1, P5 ;  /* 0x000000261315a211 */ /* 0x140fe200028f0c23 */
[----:B------:R0:W-:Y:S01]  /*b0c0*/  SYNCS.ARRIVE.TRANS64.RED.A1T0 RZ, [R0+URZ], RZ ;  /* 0x000000ff00ff79a7 */ /* 0x0001e2000810043f */
[----:B------:R-:W-:Y:S01]  /*b0d0*/  @!P3 LEA.HI.X R33, R19, R40, R35, 0x1, P6 ;  /* 0x000000281321b211 */ /* 0x000fe200030f0c23 */
[----:B------:R-:W-:-:S05]  /*b0e0*/  VIADD R29, R29, 0x90 ;  /* 0x000000901d1d7836 */ /* 0x000fca0000000000 */
[----:B------:R-:W-:Y:S01]  /*b0f0*/  ISETP.GE.OR P0, PT, R29, R28, P0 ;  /* 0x0000001c1d00720c */ /* 0x000fe20000706670 */
[----:B------:R-:W1:Y:S04]  /*b100*/  SHFL.IDX PT, R30, R30, 0x3, 0x181f ;  /* 0x00781f001e1e7f89 */ /* 0x000e6800000e0000 */
[----:B------:R-:W0:Y:S04]  /*b110*/  SHFL.IDX PT, R34, R34, 0x3, 0x181f ;  /* 0x00781f0022227f89 */ /* 0x000e2800000e0000 */
[----:B--2---:R2:W-:Y:S04]  /*b120*/  @!P1 ST.E.128 desc[UR54][R2.64], R4 ;  /* 0x0000000402009985 */ /* 0x0045e8000c101d36 */
[----:B----4-:R2:W-:Y:S04]  /*b130*/  @!P2 ST.E.128 desc[UR54][R20.64], R8 ;  /* 0x000000081400a985 */ /* 0x0105e8000c101d36 */
[----:B---3--:R2:W-:Y:S01]  /*b140*/  @!P3 ST.E.128 desc[UR54][R32.64], R12 ;  /* 0x0000000c2000b985 */ /* 0x0085e2000c101d36 */
[----:B01----:R-:W-:Y:S05]  /*b150*/  @P0 BRA `(.L_x_2416) ;  /* 0x0000001000a80947 */ /* 0x003fea0003800000 */
[----:B--2---:R-:W-:-:S04]  /*b160*/  LEA R2, P0, R19, R30, 0x1 ;  /* 0x0000001e13027211 */ /* 0x004fc800078008ff */
[----:B------:R-:W-:-:S05]  /*b170*/  LEA.HI.X R3, R19, R34, R35, 0x1, P0 ;  /* 0x0000002213037211 */ /* 0x000fca00000f0c23 */
[----:B-----5:R0:W-:Y:S01]  /*b180*/  ST.E.128 desc[UR54][R2.64], R24 ;  /* 0x0000001802007985 */ /* 0x0201e2000c101d36 */
[----:B------:R-:W-:Y:S05]  /*b190*/  BRA `(.L_x_2416) ;  /* 0x0000001000987947 */ /* 0x000fea0003800000 */
.L_x_2415:
        /* <DEDUP_REMOVED lines=21> */
[----:B------:R-:W-:Y:S02]  /*b2f0*/  UIMAD UR4, UR4, UR10, URZ ;  /* 0x0000000a040472a4 */ /* 0x000fe4000f8e023f */
[----:B------:R-:W-:Y:S01]  /*b300*/  UIMAD.WIDE.U32 UR8, UR37, UR10, UR8 ;  /* 0x0000000a250872a5 */ /* 0x000fe2000f8e0008 */
[----:B0-----:R-:W-:Y:S01]  /*b310*/  @P1 IMAD.HI.U32 R2, R15, R2, RZ ;  /* 0x000000020f021227 */ /* 0x001fe200078e00ff */
[----:B------:R-:W-:-:S03]  /*b320*/  UIMAD UR4, UR37, UR11, UR4 ;  /* 0x0000000b250472a4 */ /* 0x000fc6000f8e0204 */
[----:B------:R-:W-:Y:S01]  /*b330*/  ULDC.64 UR10, c[0x0][0xb48] ;  /* 0x0002d200000a7ab9 */ /* 0x000fe20000000a00 */
[----:B------:R-:W-:Y:S01]  /*b340*/  UIADD3 UR9, UR9, UR4, URZ ;  /* 0x0000000409097290 */ /* 0x000fe2000fffe03f */
[----:B-1----:R-:W-:-:S03]  /*b350*/  @P1 SHF.R.U32.HI R5, RZ, R3, R2 ;  /* 0x00000003ff051219 */ /* 0x002fc60000011602 */
[----:B------:R-:W-:Y:S01]  /*b360*/  UIMAD.WIDE.U32 UR8, UR41, UR10, UR8 ;  /* 0x0000000a290872a5 */ /* 0x000fe2000f8e0008 */
[--C-:B------:R-:W-:Y:S01]  /*b370*/  SHF.R.S32.HI R2, RZ, 0x1f, R5.reuse ;  /* 0x0000001fff027819 */ /* 0x100fe20000011405 */
[----:B------:R-:W-:Y:S02]  /*b380*/  IMAD.MOV R4, RZ, RZ, -R5 ;  /* 0x000000ffff047224 */ /* 0x000fe400078e0a05 */
[----:B------:R-:W-:Y:S02]  /*b390*/  UIMAD UR41, UR41, UR11, UR9 ;  /* 0x0000000b292972a4 */ /* 0x000fe4000f8e0209 */
[----:B------:R-:W-:Y:S01]  /*b3a0*/  IMAD.U32 R3, RZ, RZ, UR9 ;  /* 0x00000009ff037e24 */ /* 0x000fe2000f8e00ff */
[----:B------:R-:W-:Y:S01]  /*b3b0*/  ULDC.64 UR10, c[0x0][0xb30] ;  /* 0x0002cc00000a7ab9 */ /* 0x000fe20000000a00 */
[----:B------:R-:W-:Y:S02]  /*b3c0*/  IMAD R7, R33, R4, R15 ;  /* 0x0000000421077224 */ /* 0x000fe400078e020f */
[----:B------:R-:W-:Y:S01]  /*b3d0*/  IMAD R4, R2, UR10, RZ ;  /* 0x0000000a02047c24 */ /* 0x000fe2000f8e02ff */
[----:B------:R-:W-:Y:S01]  /*b3e0*/  MOV R3, UR41 ;  /* 0x0000002900037c02 */ /* 0x000fe20008000f00 */
[----:B------:R-:W-:Y:S01]  /*b3f0*/  IMAD.U32 R2, RZ, RZ, UR8 ;  /* 0x00000008ff027e24 */ /* 0x000fe2000f8e00ff */
        /* <DEDUP_REMOVED lines=12> */
[----:B------:R-:W-:Y:S02]  /*b4c0*/  PRMT R4, RZ, 0x654, R4 ;  /* 0x00000654ff047816 */ /* 0x000fe40000000004 */
[----:B------:R-:W-:Y:S02]  /*b4d0*/  LEA.HI.X R14, R2, UR9, R3, 0x2, P1 ;  /* 0x00000009020e7c11 */ /* 0x000fe400088f1403 */
[----:B------:R0:W-:Y:S03]  /*b4e0*/  SYNCS.ARRIVE.TRANS64.RED.A1T0 RZ, [R4+URZ], RZ ;  /* 0x000000ff04ff79a7 */ /* 0x0001e6000810043f */
[----:B------:R1:W2:Y:S04]  /*b4f0*/  SHFL.IDX PT, R5, R14, RZ, 0x1c1f ;  /* 0x001c1fff0e057589 */ /* 0x0002a800000e0000 */
[----:B0-----:R1:W0:Y:S01]  /*b500*/  SHFL.IDX PT, R4, R0, RZ, 0x1c1f ;  /* 0x001c1fff00047589 */ /* 0x00122200000e0000 */
[----:B------:R-:W-:Y:S05]  /*b510*/  @P2 BRA `(.L_x_2418) ;  /* 0x0000000000802947 */ /* 0x000fea0003800000 */
[----:B------:R-:W-:Y:S02]  /*b520*/  ULDC UR4, c[0x0][0xac8] ;  /* 0x0002b20000047ab9 */ /* 0x000fe40000000800 */
[----:B------:R-:W-:Y:S02]  /*b530*/  ISETP.GE.AND P4, PT, R16, UR4, PT ;  /* 0x0000000410007c0c */ /* 0x000fe4000bf86270 */
[----:B------:R-:W-:Y:S02]  /*b540*/  ISETP.GE.AND P2, PT, R156, UR4, PT ;  /* 0x000000049c007c0c */ /* 0x000fe4000bf46270 */
[----:B------:R-:W-:Y:S02]  /*b550*/  ISETP.GE.AND P1, PT, R155, UR4, PT ;  /* 0x000000049b007c0c */ /* 0x000fe4000bf26270 */
[----:B------:R-:W-:-:S07]  /*b560*/  ISETP.GE.AND P5, PT, R154, UR4, PT ;  /* 0x000000049a007c0c */ /* 0x000fce000bfa6270 */
[----:B0-2---:R-:W-:Y:S02]  /*b570*/  @!P4 IMAD.WIDE R2, R16, 0x4, R4 ;  /* 0x000000041002c825 */ /* 0x005fe400078e0204 */
[CC--:B------:R-:W-:Y:S02]  /*b580*/  @!P2 LEA R6, P6, R156.reuse, R4.reuse, 0x2 ;  /* 0x000000049c06a211 */ /* 0x0c0fe400078c10ff */
        /* <DEDUP_REMOVED lines=16> */
[CC--:B--2---:R-:W-:Y:S02]  /*b690*/  @!P2 LEA R6, P6, R23.reuse, R4.reuse, 0x2 ;  /* 0x000000041706a211 */ /* 0x0c4fe400078c10ff */
        /* <DEDUP_REMOVED lines=8> */
.L_x_2418:
[----:B------:R-:W-:Y:S05]  /*b720*/  BSYNC B1 ;  /* 0x0000000000017941 */ /* 0x000fea0003800000 */
.L_x_2417:
[----:B--23--:R2:W3:Y:S04]  /*b730*/  SHFL.IDX PT, R5, R14, 0x1, 0x1c1f ;  /* 0x003c1f000e057f89 */ /* 0x00c4e800000e0000 */
[----:B0-----:R2:W0:Y:S01]  /*b740*/  SHFL.IDX PT, R4, R0, 0x1, 0x1c1f ;  /* 0x003c1f0000047f89 */ /* 0x00142200000e0000 */
[----:B------:R-:W-:Y:S05]  /*b750*/  @P0 BRA `(.L_x_2416) ;  /* 0x0000000c00280947 */ /* 0x000fea0003800000 */
[----:B------:R-:W-:Y:S02]  /*b760*/  ULDC UR4, c[0x0][0xac8] ;  /* 0x0002b20000047ab9 */ /* 0x000fe40000000800 */
[----:B------:R-:W-:Y:S02]  /*b770*/  ISETP.GE.AND P0, PT, R16, UR4, PT ;  /* 0x0000000410007c0c */ /* 0x000fe4000bf06270 */
[----:B------:R-:W-:Y:S02]  /*b780*/  ISETP.GE.AND P5, PT, R156, UR4, PT ;  /* 0x000000049c007c0c */ /* 0x000fe4000bfa6270 */
[----:B------:R-:W-:Y:S02]  /*b790*/  ISETP.GE.AND P3, PT, R155, UR4, PT ;  /* 0x000000049b007c0c */ /* 0x000fe4000bf66270 */
[----:B------:R-:W-:Y:S02]  /*b7a0*/  ISETP.GE.AND P2, PT, R154, UR4, PT ;  /* 0x000000049a007c0c */ /* 0x000fe4000bf46270 */
[----:B------:R-:W-:-:S05]  /*b7b0*/  ISETP.GE.AND P1, PT, R153, UR4, PT ;  /* 0x0000000499007c0c */ /* 0x000fca000bf26270 */
[----:B0--3--:R-:W-:Y:S02]  /*b7c0*/  @!P0 IMAD.WIDE R2, R16, 0x4, R4 ;  /* 0x0000000410028825 */ /* 0x009fe400078e0204 */
        /* <DEDUP_REMOVED lines=14> */
[----:B-12---:R-:W-:Y:S02]  /*b8b0*/  @!P4 LEA R14, P5, R23, R4, 0x2 ;  /* 0x00000004170ec211 */ /* 0x006fe400078a10ff */
        /* <DEDUP_REMOVED lines=8> */
[----:B----4-:R-:W-:-:S04]  /*b940*/  LEA R2, P0, R22, R4, 0x2 ;  /* 0x0000000416027211 */ /* 0x010fc800078010ff */
[----:B------:R-:W-:-:S05]  /*b950*/  LEA.HI.X R3, R22, R5, R20, 0x2, P0 ;  /* 0x0000000516037211 */ /* 0x000fca00000f1414 */
[----:B------:R0:W-:Y:S01]  /*b960*/  ST.E.64 desc[UR54][R2.64], R118 ;  /* 0x0000007602007985 */ /* 0x0001e2000c101b36 */
[----:B------:R-:W-:Y:S05]  /*b970*/  BRA `(.L_x_2416) ;  /* 0x0000000800a07947 */ /* 0x000fea0003800000 */
.L_x_2413:
        /* <DEDUP_REMOVED lines=9> */
[----:B------:R-:W-:-:S03]  /*ba10*/  UISETP.NE.U32.AND UP1, UPT, UR8, URZ, UPT ;  /* 0x0000003f0800728c */ /* 0x000fc6000bf25070 */
[----:B------:R-:W2:Y:S01]  /*ba20*/  @P1 LDG.E R6, desc[UR54][R2.64] ;  /* 0x0000003602061981 */ /* 0x000ea2000c1e1900 */
[----:B------:R-:W-:Y:S01]  /*ba30*/  UISETP.NE.AND.EX UP1, UPT, UR9, URZ, UPT, UP1 ;  /* 0x0000003f0900728c */ /* 0x000fe2000bf25310 */
[----:B------:R-:W-:Y:S01]  /*ba40*/  ULDC UR4, c[0x0][0xa88] ;  /* 0x0002a20000047ab9 */ /* 0x000fe20000000800 */
[----:B------:R-:W0:Y:S01]  /*ba50*/  S2R R7, SR_TID.X ;  /* 0x0000000000077919 */ /* 0x000e220000002100 */
[----:B------:R-:W-:-:S03]  /*ba60*/  IMAD.U32 R0, RZ, RZ, UR4 ;  /* 0x00000004ff007e24 */ /* 0x000fc6000f8e00ff */
[----:B------:R-:W-:-:S05]  /*ba70*/  PLOP3.LUT P2, PT, PT, PT, UP1, 0x80, 0x0 ;  /* 0x000000000000781c */ /* 0x000fca0003f4f018 */
[----:B------:R-:W-:Y:S02]  /*ba80*/  @UP1 ULDC.64 UR8, c[0x0][0xc08] ;  /* 0x0003020000081ab9 */ /* 0x000fe40000000a00 */
[----:B------:R-:W-:-:S06]  /*ba90*/  @UP1 UIMAD.WIDE UR8, UR37, 0x4, UR8 ;  /* 0x00000004250818a5 */ /* 0x000fcc000f8e0208 */
[----:B------:R-:W-:Y:S01]  /*baa0*/  MOV R4, UR8 ;  /* 0x0000000800047c02 */ /* 0x000fe20008000f00 */
[----:B------:R-:W-:-:S05]  /*bab0*/  IMAD.U32 R5, RZ, RZ, UR9 ;  /* 0x00000009ff057e24 */ /* 0x000fca000f8e00ff */
[----:B------:R1:W5:Y:S01]  /*bac0*/  @P2 LDG.E R0, desc[UR54][R4.64] ;  /* 0x0000003604002981 */ /* 0x000362000c1e1900 */
[----:B------:R-:W-:Y:S01]  /*bad0*/  UMOV UR4, URZ ;  /* 0x0000003f00047c82 */ /* 0x000fe20008000000 */
[----:B------:R-:W-:Y:S01]  /*bae0*/  UISETP.NE.AND UP1, UPT, UR46, URZ, UPT ;  /* 0x0000003f2e00728c */ /* 0x000fe2000bf25270 */
[----:B0-----:R-:W-:-:S10]  /*baf0*/  VIADD R7, R7, 0xffffff80 ;  /* 0xffffff8007077836 */ /* 0x001fd40000000000 */
[----:B------:R-:W-:Y:S01]  /*bb00*/  @!UP1 ULDC UR46, c[0x0][0xad4] ;  /* 0x0002b500002e9ab9 */ /* 0x000fe20000000800 */
[----:B------:R-:W-:Y:S02]  /*bb10*/  ISETP.GT.AND P0, PT, R7, 0xbf, PT ;  /* 0x000000bf0700780c */ /* 0x000fe40003f04270 */
[----:B--2---:R-:W-:-:S13]  /*bb20*/  @P1 R2UR UR4, R6 ;  /* 0x00000000060412ca */ /* 0x004fda00000e0000 */
[----:B------:R-:W-:Y:S01]  /*bb30*/  USHF.R.S32.HI UR18, URZ, 0x1f, UR4 ;  /* 0x0000001f3f127899 */ /* 0x000fe20008011404 */
[----:B-1----:R-:W-:Y:S11]  /*bb40*/  @P2 BRA `(.L_x_2419) ;  /* 0x0000000000102947 */ /* 0x002ff60003800000 */
[----:B------:R-:W-:Y:S05]  /*bb50*/  @!P1 BRA `(.L_x_2419) ;  /* 0x00000000000c9947 */ /* 0x000fea0003800000 */
[----:B------:R-:W2:Y:S04]  /*bb60*/  LDG.E R5, desc[UR54][R2.64] ;  /* 0x0000003602057981 */ /* 0x000ea8000c1e1900 */
[----:B-----5:R-:W2:Y:S02]  /*bb70*/  LDG.E R0, desc[UR54][R2.64+0x4] ;  /* 0x0000043602007981 */ /* 0x020ea4000c1e1900 */
[----:B--2---:R-:W-:-:S07]  /*bb80*/  IMAD.IADD R0, R0, 0x1, -R5 ;  /* 0x0000000100007824 */ /* 0x004fce00078e0a05 */
.L_x_2419:
[----:B------:R-:W-:Y:S01]  /*bb90*/  USEL UR37, UR37, URZ, !UP0 ;  /* 0x0000003f25257287 */ /* 0x000fe2000c000000 */
[----:B------:R-:W-:Y:S01]  /*bba0*/  BSSY B1, `(.L_x_2420) ;  /* 0x0000038000017945 */ /* 0x000fe20003800000 */
[----:B------:R-:W-:-:S03]  /*bbb0*/  USEL UR38, UR38, URZ, !UP0 ;  /* 0x0000003f26267287 */ /* 0x000fc6000c000000 */
[----:B------:R-:W-:Y:S09]  /*bbc0*/  @P0 BRA `(.L_x_2421) ;  /* 0x0000000000d40947 */ /* 0x000ff20003800000 */
[----:B------:R-:W0:Y:S01]  /*bbd0*/  S2R R3, SR_TID.X ;  /* 0x0000000000037919 */ /* 0x000e220000002100 */
[----:B------:R-:W1:Y:S01]  /*bbe0*/  LDC R9, c[0x0][0xbe8] ;  /* 0x0002fa00ff097b82 */ /* 0x000e620000000800 */
[----:B------:R-:W-:Y:S02]  /*bbf0*/  IMAD.U32 R4, RZ, RZ, UR40 ;  /* 0x00000028ff047e24 */ /* 0x000fe4000f8e00ff */
[----:B-1---5:R-:W-:-:S03]  /*bc00*/  IMAD R2, R0, R9, RZ ;  /* 0x0000000900027224 */ /* 0x022fc600078e02ff */
[----:B0-----:R-:W-:-:S04]  /*bc10*/  IADD3 R4, R4, -0x80, R3 ;  /* 0xffffff8004047810 */ /* 0x001fc80007ffe003 */
        /* <DEDUP_REMOVED lines=12> */
[----:B------:R-:W-:Y:S01]  /*bce0*/  UIMAD UR11, UR11, UR37, URZ ;  /* 0x000000250b0b72a4 */ /* 0x000fe2000f8e023f */
[----:B------:R-:W1:Y:S01]  /*bcf0*/  @P0 LDC R7, c[0x0][0xbf0] ;  /* 0x0002fc00ff070b82 */ /* 0x000e620000000800 */
[----:B------:R-:W-:Y:S02]  /*bd00*/  UIMAD.WIDE.U32 UR14, UR8, UR39, URZ ;  /* 0x00000027080e72a5 */ /* 0x000fe4000f8e003f */
        /* <DEDUP_REMOVED lines=12> */
[----:B------:R-:W-:Y:S01]  /*bdd0*/  UIADD3.X UR7, UR7, UR17, UR18, UP1, UP2 ;  /* 0x0000001107077290 */ /* 0x000fe20008fe4412 */
[----:B-1----:R-:W-:Y:S01]  /*bde0*/  @P0 SHF.R.U32.HI R5, RZ, R7, R2 ;  /* 0x00000007ff050219 */ /* 0x002fe20000011602 */
[----:B------:R-:W-:Y:S01]  /*bdf0*/  ULDC.64 UR8, c[0x0][UR16+0x210] ;  /* 0x0000840010087abb */ /* 0x000fe20008000a00 */
[----:B------:R-:W-:Y:S01]  /*be00*/  MOV R2, UR20 ;  /* 0x0000001400027c02 */ /* 0x000fe20008000f00 */
[----:B------:R-:W-:Y:S01]  /*be10*/  ULDC.64 UR10, c[0x0][0xba8] ;  /* 0x0002ea00000a7ab9 */ /* 0x000fe20000000a00 */
[----:B------:R-:W-:Y:S01]  /*be20*/  @!UP0 ULDC UR10, c[0x0][0xb50] ;  /* 0x0002d400000a8ab9 */ /* 0x000fe20000000800 */
[--C-:B------:R-:W-:Y:S01]  /*be30*/  IMAD.MOV R7, RZ, RZ, -R5.reuse ;  /* 0x000000ffff077224 */ /* 0x100fe200078e0a05 */
[----:B------:R-:W-:Y:S01]  /*be40*/  IADD3 R2, P0, P1, R5, UR14, R2 ;  /* 0x0000000e05027c10 */ /* 0x000fe2000f91e002 */
[----:B------:R-:W-:Y:S01]  /*be50*/  @!UP0 ULDC UR11, c[0x0][0xb54] ;  /* 0x0002d500000b8ab9 */ /* 0x000fe20000000800 */
[----:B------:R-:W-:Y:S01]  /*be60*/  SHF.R.S32.HI R5, RZ, 0x1f, R5 ;  /* 0x0000001fff057819 */ /* 0x000fe20000011405 */
[----:B------:R-:W-:-:S03]  /*be70*/  IMAD R7, R9, R7, R4 ;  /* 0x0000000709077224 */ /* 0x000fc600078e0204 */
[----:B------:R-:W-:Y:S01]  /*be80*/  IADD3.X R3, R5, UR7, R6, P0, P1 ;  /* 0x0000000705037c10 */ /* 0x000fe200087e2406 */
[C---:B------:R-:W-:Y:S01]  /*be90*/  IMAD R9, R7.reuse, UR9, RZ ;  /* 0x0000000907097c24 */ /* 0x040fe2000f8e02ff */
[----:B------:R-:W-:Y:S01]  /*bea0*/  SHF.R.S32.HI R4, RZ, 0x1f, R7 ;  /* 0x0000001fff047819 */ /* 0x000fe20000011407 */
[----:B------:R-:W-:-:S04]  /*beb0*/  IMAD.WIDE.U32 R2, R7, UR8, R2 ;  /* 0x0000000807027c25 */ /* 0x000fc8000f8e0002 */
[----:B------:R-:W-:Y:S01]  /*bec0*/  IMAD R9, R4, UR8, R9 ;  /* 0x0000000804097c24 */ /* 0x000fe2000f8e0209 */
[----:B------:R-:W-:-:S03]  /*bed0*/  LEA R4, P0, R2, UR10, 0x2 ;  /* 0x0000000a02047c11 */ /* 0x000fc6000f8010ff */
[----:B------:R-:W-:-:S05]  /*bee0*/  IMAD.IADD R3, R3, 0x1, R9 ;  /* 0x0000000103037824 */ /* 0x000fca00078e0209 */
[----:B------:R-:W-:Y:S01]  /*bef0*/  LEA.HI.X R5, R2, UR11, R3, 0x2, P0 ;  /* 0x0000000b02057c11 */ /* 0x000fe200080f1403 */
[----:B------:R-:W-:-:S05]  /*bf00*/  IMAD.MOV.U32 R3, RZ, RZ, -0x800000 ;  /* 0xff800000ff037424 */ /* 0x000fca00078e00ff */
[----:B------:R0:W-:Y:S02]  /*bf10*/  STG.E desc[UR54][R4.64], R3 ;  /* 0x0000000304007986 */ /* 0x0001e4000c101936 */
.L_x_2421:
[----:B------:R-:W-:Y:S05]  /*bf20*/  BSYNC B1 ;  /* 0x0000000000017941 */ /* 0x000fea0003800000 */
.L_x_2420:
[----:B------:R-:W-:-:S06]  /*bf30*/  UISETP.GT.AND UP0, UPT, UR46, 0x1, UPT ;  /* 0x000000012e00788c */ /* 0x000fcc000bf04270 */
[----:B------:R-:W-:-:S13]  /*bf40*/  PLOP3.LUT P0, PT, PT, PT, UP0, 0x80, 0x0 ;  /* 0x000000000000781c */ /* 0x000fda0003f0f008 */
[----:B------:R-:W-:Y:S05]  /*bf50*/  @P0 BRA `(.L_x_2416) ;  /* 0x0000000400280947 */ /* 0x000fea0003800000 */
[----:B------:R-:W1:Y:S01]  /*bf60*/  LDC R11, c[0x0][0xbe8] ;  /* 0x0002fa00ff0b7b82 */ /* 0x000e620000000800 */
[----:B------:R-:W-:Y:S01]  /*bf70*/  ULDC.64 UR10, c[0x0][0xaa0] ;  /* 0x0002a800000a7ab9 */ /* 0x000fe20000000a00 */
[----:B------:R-:W-:Y:S01]  /*bf80*/  IMAD R2, R18, 0x30, R157 ;  /* 0x0000003012027824 */ /* 0x000fe200078e029d */
[----:B------:R-:W-:Y:S01]  /*bf90*/  UIMAD UR7, UR18, UR10, URZ ;  /* 0x0000000a120772a4 */ /* 0x000fe2000f8e023f */
[----:B------:R-:W-:Y:S01]  /*bfa0*/  VIADD R30, R157, UR40 ;  /* 0x000000289d1e7c36 */ /* 0x000fe20008000000 */
[----:B------:R-:W-:Y:S01]  /*bfb0*/  UIMAD.WIDE.U32 UR8, UR4, UR10, URZ ;  /* 0x0000000a040872a5 */ /* 0x000fe2000f8e003f */
[----:B0-----:R-:W-:Y:S01]  /*bfc0*/  VIADD R4, R2, UR40 ;  /* 0x0000002802047c36 */ /* 0x001fe20008000000 */
[----:B------:R-:W-:Y:S01]  /*bfd0*/  UIMAD UR7, UR4, UR11, UR7 ;  /* 0x0000000b040772a4 */ /* 0x000fe2000f8e0207 */
[----:B------:R-:W-:Y:S02]  /*bfe0*/  SHF.R.S32.HI R13, RZ, 0x1f, R19 ;  /* 0x0000001fff0d7819 */ /* 0x000fe40000011413 */
[----:B------:R-:W-:Y:S01]  /*bff0*/  ULDC.64 UR10, c[0x0][0xae8] ;  /* 0x0002ba00000a7ab9 */ /* 0x000fe20000000a00 */
[----:B------:R-:W-:Y:S01]  /*c000*/  UIADD3 UR9, UR9, UR7, URZ ;  /* 0x0000000709097290 */ /* 0x000fe2000fffe03f */
[----:B------:R-:W-:-:S03]  /*c010*/  IMAD.MOV.U32 R5, RZ, RZ, R4 ;  /* 0x000000ffff057224 */ /* 0x000fc600078e0004 */
[----:B------:R-:W-:-:S04]  /*c020*/  UIMAD.WIDE.U32 UR8, UR39, UR10, UR8 ;  /* 0x0000000a270872a5 */ /* 0x000fc8000f8e0008 */
[----:B------:R-:W-:-:S03]  /*c030*/  UIMAD UR9, UR39, UR11, UR9 ;  /* 0x0000000b270972a4 */ /* 0x000fc6000f8e0209 */
[----:B------:R-:W-:Y:S01]  /*c040*/  ULDC.64 UR10, c[0x0][0xaf0] ;  /* 0x0002bc00000a7ab9 */ /* 0x000fe20000000a00 */
[----:B-1----:R-:W-:Y:S01]  /*c050*/  ISETP.NE.AND P0, PT, R11, 0x1, PT ;  /* 0x000000010b00780c */ /* 0x002fe20003f05270 */
[----:B------:R-:W-:Y:S02]  /*c060*/  UIMAD UR38, UR38, UR10, URZ ;  /* 0x0000000a262672a4 */ /* 0x000fe4000f8e023f */
[----:B------:R-:W-:Y:S02]  /*c070*/  UIMAD.WIDE.U32 UR8, UR37, UR10, UR8 ;  /* 0x0000000a250872a5 */ /* 0x000fe4000f8e0008 */
[----:B------:R-:W-:-:S03]  /*c080*/  UIMAD UR4, UR37, UR11, UR38 ;  /* 0x0000000b250472a4 */ /* 0x000fc6000f8e0226 */
[----:B------:R-:W-:Y:S01]  /*c090*/  ULDC.64 UR10, c[0x0][0xae0] ;  /* 0x0002b800000a7ab9 */ /* 0x000fe20000000a00 */
[----:B------:R-:W-:-:S04]  /*c0a0*/  UIADD3 UR4, UR9, UR4, URZ ;  /* 0x0000000409047290 */ /* 0x000fc8000fffe03f */
[----:B------:R-:W0:Y:S08]  /*c0b0*/  @P0 LDC R3, c[0x0][0xbec] ;  /* 0x0002fb00ff030b82 */ /* 0x000e300000000800 */
[----:B------:R-:W1:Y:S01]  /*c0c0*/  @P0 LDC R7, c[0x0][0xbf0] ;  /* 0x0002fc00ff070b82 */ /* 0x000e620000000800 */
[----:B0-----:R-:W-:-:S04]  /*c0d0*/  @P0 IMAD.HI.U32 R2, R4, R3, RZ ;  /* 0x0000000304020227 */ /* 0x001fc800078e00ff */
[----:B------:R-:W-:Y:S02]  /*c0e0*/  IMAD.U32 R3, RZ, RZ, UR9 ;  /* 0x00000009ff037e24 */ /* 0x000fe4000f8e00ff */
[----:B------:R-:W-:Y:S01]  /*c0f0*/  IMAD.U32 R3, RZ, RZ, UR4 ;  /* 0x00000004ff037e24 */ /* 0x000fe2000f8e00ff */
[----:B------:R-:W-:Y:S01]  /*c100*/  ULDC UR4, c[0x0][0xac8] ;  /* 0x0002b20000047ab9 */ /* 0x000fe20000000800 */
[----:B-1----:R-:W-:-:S04]  /*c110*/  @P0 SHF.R.U32.HI R5, RZ, R7, R2 ;  /* 0x00000007ff050219 */ /* 0x002fc80000011602 */
[----:B------:R-:W-:Y:S02]  /*c120*/  IADD3 R7, -R5, RZ, RZ ;  /* 0x000000ff05077210 */ /* 0x000fe40007ffe1ff */
[----:B------:R-:W-:-:S03]  /*c130*/  SHF.R.S32.HI R2, RZ, 0x1f, R5 ;  /* 0x0000001fff027819 */ /* 0x000fc60000011405 */
[----:B------:R-:W-:Y:S02]  /*c140*/  IMAD R7, R11, R7, R4 ;  /* 0x000000070b077224 */ /* 0x000fe400078e0204 */
[----:B------:R-:W-:Y:S02]  /*c150*/  IMAD R4, R2, UR10, RZ ;  /* 0x0000000a02047c24 */ /* 0x000fe4000f8e02ff */
        /* <DEDUP_REMOVED lines=12> */
[----:B-----5:R-:W-:Y:S01]  /*c220*/  IMAD R11, R0, R11, RZ ;  /* 0x0000000b000b7224 */ /* 0x020fe200078e02ff */
[----:B------:R-:W-:Y:S02]  /*c230*/  IADD3 R0, R30, 0x30, RZ ;  /* 0x000000301e007810 */ /* 0x000fe40007ffe0ff */
        /* <DEDUP_REMOVED lines=28> */
.L_x_2416:
[----:B------:R-:W-:Y:S05]  /*c400*/  BSYNC B0 ;  /* 0x0000000000007941 */ /* 0x000fea0003800000 */
.L_x_2412:
[----:B------:R-:W-:Y:S02]  /*c410*/  ULDC UR4, c[0x0][0xc3c] ;  /* 0x00030f0000047ab9 */ /* 0x000fe40000000800 */
[----:B------:R-:W-:-:S13]  /*c420*/  ISETP.GE.AND P0, PT, R31, UR4, PT ;  /* 0x000000041f007c0c */ /* 0x000fda000bf06270 */
[----:B------:R-:W-:Y:S05]  /*c430*/  @!P0 BRA `(.L_x_2422) ;  /* 0xffffff4800788947 */ /* 0x000fea000383ffff */
[----:B------:R-:W-:Y:S05]  /*c440*/  EXIT ;  /* 0x000000000000794d */ /* 0x000fea0003800000 */
.L_x_2369:
[----:B------:R-:W-:-:S08]  /*c450*/  NOP ;  /* 0x0000000000007918 */ /* 0x000fd00000000000 */
[----:B------:R-:W0:-:S00]  /*c460*/  USETMAXREG.DEALLOC.CTAPOOL 0x20 ;  /* 0x00000020000079c8 */ /* 0x000e0000080e0500 */
[----:B0-----:R-:W2:Y:S01]  /*c470*/  LDL.LU R2, [R1+0x4] ;  /* 0x0000040001027983 */ /* 0x001ea20000300800 */
[----:B------:R-:W-:Y:S01]  /*c480*/  LOP3.LUT R0, R0, 0x3, RZ, 0xc0, !PT ;  /* 0x0000000300007812 */ /* 0x000fe200078ec0ff */
[----:B------:R-:W-:-:S05]  /*c490*/  IMAD.MOV.U32 R6, RZ, RZ, RZ ;  /* 0x000000ffff067224 */ /* 0x000fca00078e00ff */
[----:B------:R-:W0:Y:S02]  /*c4a0*/  SHFL.IDX PT, R0, R0, RZ, 0x1f ;  /* 0x00001fff00007589 */ /* 0x000e2400000e0000 */
[----:B0-----:R-:W-:Y:S02]  /*c4b0*/  ISETP.NE.AND P0, PT, R0, RZ, PT ;  /* 0x000000ff0000720c */ /* 0x001fe40003f05270 */
        /* <DEDUP_REMOVED lines=11> */
.L_x_2423:
[----:B------:R-:W1:Y:S01]  /*c570*/  S2R R0, SR_TID.X ;  /* 0x0000000000007919 */ /* 0x000e620000002100 */
[----:B------:R-:W-:Y:S01]  /*c580*/  ULDC UR4, c[0x0][0xc3c] ;  /* 0x00030f0000047ab9 */ /* 0x000fe20000000800 */
[----:B------:R-:W-:Y:S01]  /*c590*/  IMAD.MOV.U32 R7, RZ, RZ, RZ ;  /* 0x000000ffff077224 */ /* 0x000fe200078e00ff */
[----:B------:R-:W2:Y:S01]  /*c5a0*/  S2UR UR6, SR_CTAID.X ;  /* 0x00000000000679c3 */ /* 0x000ea20000002500 */
[----:B------:R-:W-:Y:S01]  /*c5b0*/  ULDC UR5, c[0x0][0xc38] ;  /* 0x00030e0000057ab9 */ /* 0x000fe20000000800 */
[----:B-1----:R-:W-:-:S04]  /*c5c0*/  LOP3.LUT R0, R0, 0x1f, RZ, 0xc0, !PT ;  /* 0x0000001f00007812 */ /* 0x002fc800078ec0ff */
[----:B------:R-:W-:-:S04]  /*c5d0*/  ISETP.NE.AND P0, PT, R0, 0x1f, PT ;  /* 0x0000001f0000780c */ /* 0x000fc80003f05270 */
[----:B------:R-:W-:-:S13]  /*c5e0*/  ISETP.GE.OR P1, PT, R0, UR4, !P0 ;  /* 0x0000000400007c0c */ /* 0x000fda000c726670 */
[----:B------:R-:W1:Y:S08]  /*c5f0*/  @!P1 LDC.64 R4, c[0x0][0xc80] ;  /* 0x00032000ff049b82 */ /* 0x000e700000000a00 */
[----:B0-----:R-:W0:Y:S01]  /*c600*/  @!P1 LDC.64 R2, c[0x0][0xc78] ;  /* 0x00031e00ff029b82 */ /* 0x001e220000000a00 */
[----:B-1----:R-:W-:-:S05]  /*c610*/  @!P1 IMAD.WIDE.U32 R4, R0, 0x4, R4 ;  /* 0x0000000400049825 */ /* 0x002fca00078e0004 */
[----:B------:R-:W3:Y:S01]  /*c620*/  @!P1 LDG.E R6, desc[UR54][R4.64] ;  /* 0x0000003604069981 */ /* 0x000ee2000c1e1900 */
[----:B0-----:R-:W-:-:S05]  /*c630*/  @!P1 IMAD.WIDE.U32 R2, R0, 0x4, R2 ;  /* 0x0000000400029825 */ /* 0x001fca00078e0002 */
        /* <DEDUP_REMOVED lines=25> */
[----:B--2---:R-:W-:Y:S01]  /*c7d0*/  ISETP.GT.AND P6, PT, R8, UR6, PT ;  /* 0x0000000608007c0c */ /* 0x004fe2000bfc4270 */
[----:B------:R-:W-:-:S12]  /*c7e0*/  IMAD.MOV.U32 R3, RZ, RZ, R8 ;  /* 0x000000ffff037224 */ /* 0x000fd800078e0008 */
[----:B------:R-:W-:Y:S05]  /*c7f0*/  @P6 BRA `(.L_x_2425) ;  /* 0x0000000000946947 */ /* 0x000fea0003800000 */
[----:B------:R-:W-:Y:S01]  /*c800*/  IMAD.MOV.U32 R8, RZ, RZ, R3 ;  /* 0x000000ffff087224 */ /* 0x000fe200078e0003 */
[----:B------:R-:W-:Y:S01]  /*c810*/  UMOV UR4, URZ ;  /* 0x0000003f00047c82 */ /* 0x000fe20008000000 */
[----:B------:R-:W-:-:S05]  /*c820*/  ULDC UR5, c[0x0][0xc38] ;  /* 0x00030e0000057ab9 */ /* 0x000fca0000000800 */
.L_x_2427:
        /* <DEDUP_REMOVED lines=34> */
.L_x_2425:
        /* <DEDUP_REMOVED lines=11> */
[----:B------:R-:W-:-:S06]  /*cb00*/  IADD3 R16, R19, -0x1, RZ ;  /* 0xffffffff13107810 */ /* 0x000fcc0007ffe0ff */
[----:B------:R0:W1:Y:S02]  /*cb10*/  SHFL.IDX PT, R16, R5, R16, 0x1f ;  /* 0x00001f1005107589 */ /* 0x00006400000e0000 */
.L_x_2428:
        /* <DEDUP_REMOVED lines=20> */
[----:B------:R-:W-:Y:S01]  /*cc60*/  IMAD R3, R2, R11, R10 ;  /* 0x0000000b02037224 */ /* 0x000fe200078e020a */
[----:B0-----:R-:W-:-:S04]  /*cc70*/  IADD3 R10, R9, 0xffffffe, RZ ;  /* 0x0ffffffe090a7810 */ /* 0x001fc80007ffe0ff */
        /* <DEDUP_REMOVED lines=14> */
[----:B------:R-:W-:Y:S01]  /*cd60*/  IMAD.MOV R10, RZ, RZ, -R2 ;  /* 0x000000ffff0a7224 */ /* 0x000fe200078e0a02 */
[----:B------:R-:W-:Y:S01]  /*cd70*/  MOV R2, RZ ;  /* 0x000000ff00027202 */ /* 0x000fe20000000f00 */
[----:B------:R-:W-:Y:S01]  /*cd80*/  IMAD R9, R9, R4, RZ ;  /* 0x0000000409097224 */ /* 0x000fe200078e02ff */
[----:B------:R-:W-:-:S03]  /*cd90*/  IABS R8, R12 ;  /* 0x0000000c00087213 */ /* 0x000fc60000000000 */
        /* <DEDUP_REMOVED lines=15> */
[----:B------:R-:W-:-:S04]  /*ce90*/  @!P1 LOP3.LUT R2, RZ, R7, RZ, 0x33, !PT ;  /* 0x00000007ff029212 */ /* 0x000fc800078e33ff */
[----:B------:R-:W-:-:S05]  /*cea0*/  IADD3 R18, -R2, RZ, RZ ;  /* 0x000000ff02127210 */ /* 0x000fca0007ffe1ff */
[C---:B------:R-:W-:Y:S02]  /*ceb0*/  IMAD R18, R7.reuse, R18, R12 ;  /* 0x0000001207127224 */ /* 0x040fe400078e020c */
[----:B------:R-:W-:Y:S02]  /*cec0*/  IMAD R7, R7, 0x1000000, R2 ;  /* 0x0100000007077824 */ /* 0x000fe400078e0202 */
[----:B------:R-:W-:Y:S02]  /*ced0*/  IMAD R2, R6, R3, R5 ;  /* 0x0000000306027224 */ /* 0x000fe400078e0205 */
[----:B------:R-:W-:Y:S01]  /*cee0*/  IMAD R18, R18, 0x10000, R7 ;  /* 0x0001000012127824 */ /* 0x000fe200078e0207 */
[----:B------:R-:W-:Y:S06]  /*cef0*/  BRA `(.L_x_2430) ;  /* 0x0000000000f47947 */ /* 0x000fec0003800000 */
.L_x_2429:
        /* <DEDUP_REMOVED lines=15> */
[----:B------:R-:W-:-:S05]  /*cff0*/  IADD3 R3, RZ, -R12, RZ ;  /* 0x8000000cff037210 */ /* 0x000fca0007ffe0ff */
        /* <DEDUP_REMOVED lines=12> */
[----:B------:R-:W-:Y:S01]  /*d0c0*/  IMAD R8, R7, R2, RZ ;  /* 0x0000000207087224 */ /* 0x000fe200078e02ff */
[----:B------:R-:W-:-:S03]  /*d0d0*/  IADD3 R2, -R2, RZ, RZ ;  /* 0x000000ff02027210 */ /* 0x000fc60007ffe1ff */
        /* <DEDUP_REMOVED lines=29> */
[----:B------:R-:W-:-:S05]  /*d2b0*/  @!P1 LOP3.LUT R2, RZ, R7, RZ, 0x33, !PT ;  /* 0x00000007ff029212 */ /* 0x000fca00078e33ff */
[----:B------:R-:W-:-:S07]  /*d2c0*/  IMAD R18, R2, R18, R3 ;  /* 0x0000001202127224 */ /* 0x000fce00078e0203 */
.L_x_2430:
[----:B------:R-:W-:-:S05]  /*d2d0*/  LOP3.LUT R17, RZ, R2, RZ, 0x33, !PT ;  /* 0x00000002ff117212 */ /* 0x000fca00078e33ff */
[----:B------:R-:W-:Y:S01]  /*d2e0*/  IMAD.IADD R17, R6, 0x1, R17 ;  /* 0x0000000106117824 */ /* 0x000fe200078e0211 */
[----:B------:R-:W-:Y:S06]  /*d2f0*/  BRA `(.L_x_2431) ;  /* 0x0000000000147947 */ /* 0x000fec0003800000 */
.L_x_2426:
[----:B------:R-:W-:Y:S01]  /*d300*/  ULDC UR4, c[0x0][0xc3c] ;  /* 0x00030f0000047ab9 */ /* 0x000fe20000000800 */
[----:B------:R-:W-:Y:S01]  /*d310*/  IMAD.MOV.U32 R17, RZ, RZ, RZ ;  /* 0x000000ffff117224 */ /* 0x000fe200078e00ff */
[----:B------:R-:W-:Y:S01]  /*d320*/  MOV R19, UR4 ;  /* 0x0000000400137c02 */ /* 0x000fe20008000f00 */
[----:B------:R-:W-:Y:S02]  /*d330*/  IMAD.U32 R16, RZ, RZ, UR6 ;  /* 0x00000006ff107e24 */ /* 0x000fe4000f8e00ff */
[----:B------:R-:W-:-:S07]  /*d340*/  IMAD.MOV.U32 R18, RZ, RZ, RZ ;  /* 0x000000ffff127224 */ /* 0x000fce00078e00ff */
.L_x_2431:
[----:B------:R-:W-:-:S13]  /*d350*/  ISETP.NE.AND P0, PT, R0, RZ, PT ;  /* 0x000000ff0000720c */ /* 0x000fda0003f05270 */
[----:B------:R-:W0:Y:S01]  /*d360*/  @!P0 S2R R3, SR_CgaCtaId ;  /* 0x0000000000038919 */ /* 0x000e220000008800 */
[----:B------:R-:W-:-:S04]  /*d370*/  @!P0 MOV R0, 0x400 ;  /* 0x0000040000008802 */ /* 0x000fc80000000f00 */
[----:B0-----:R-:W-:-:S05]  /*d380*/  @!P0 LEA R0, R3, R0, 0x18 ;  /* 0x0000000003008211 */ /* 0x001fca00078ec0ff */
[----:B------:R2:W-:Y:S01]  /*d390*/  @!P0 STS.128 [R0+0x168d0], R16 ;  /* 0x0168d01000008388 */ /* 0x0005e20000000c00 */
[----:B------:R-:W-:Y:S06]  /*d3a0*/  BAR.ARV 0x5, 0x200 ;  /* 0x0148000000007b1d */ /* 0x000fec0000002000 */
.L_x_2424:
[----:B------:R3:W-:Y:S01]  /*d3b0*/  STL [R1+0x38], RZ ;  /* 0x000038ff01007387 */ /* 0x0007e20000100800 */
[----:B------:R-:W-:Y:S01]  /*d3c0*/  ULDC UR4, c[0x0][0xc3c] ;  /* 0x00030f0000047ab9 */ /* 0x000fe20000000800 */
[----:B------:R-:W-:Y:S01]  /*d3d0*/  IMAD.MOV.U32 R27, RZ, RZ, 0x1 ;  /* 0x00000001ff1b7424 */ /* 0x000fe200078e00ff */
[----:B-1----:R-:W-:Y:S01]  /*d3e0*/  ISETP.GE.AND P0, PT, R19, UR4, PT ;  /* 0x0000000413007c0c */ /* 0x002fe2000bf06270 */
[----:B------:R-:W-:-:S12]  /*d3f0*/  IMAD.MOV.U32 R25, RZ, RZ, RZ ;  /* 0x000000ffff197224 */ /* 0x000fd800078e00ff */
[----:B---3--:R-:W-:Y:S05]  /*d400*/  @P0 BRA `(.L_x_2432) ;  /* 0x0000005000e00947 */ /* 0x008fea0003800000 */
[----:B------:R-:W1:Y:S01]  /*d410*/  S2R R3, SR_TID.X ;  /* 0x0000000000037919 */ /* 0x000e620000002100 */
[----:B------:R-:W3:Y:S01]  /*d420*/  S2UR UR5, SR_CgaCtaId ;  /* 0x00000000000579c3 */ /* 0x000ee20000008800 */
[----:B------:R-:W-:Y:S01]  /*d430*/  UMOV UR4, 0x400 ;  /* 0x0000040000047882 */ /* 0x000fe20000000000 */
[----:B------:R-:W-:Y:S01]  /*d440*/  BSSY B8, `(.L_x_2432) ;  /* 0x0000534000087945 */ /* 0x000fe20003800000 */
[----:B------:R4:W-:Y:S01]  /*d450*/  STL [R1+0x38], RZ ;  /* 0x000038ff01007387 */ /* 0x0009e20000100800 */
[----:B------:R-:W-:Y:S01]  /*d460*/  IMAD.MOV.U32 R27, RZ, RZ, 0x1 ;  /* 0x00000001ff1b7424 */ /* 0x000fe200078e00ff */
[----:B------:R-:W-:Y:S01]  /*d470*/  ULOP3.LUT UR37, UR36, 0x2, URZ, 0xfc, !UPT ;  /* 0x0000000224257892 */ /* 0x000fe2000f8efc3f */
[----:B------:R-:W-:Y:S01]  /*d480*/  IMAD.MOV.U32 R25, RZ, RZ, RZ ;  /* 0x000000ffff197224 */ /* 0x000fe200078e00ff */
[----:B------:R-:W-:Y:S01]  /*d490*/  ULDC UR38, c[0x0][0xc] ;  /* 0x0000030000267ab9 */ /* 0x000fe20000000800 */
[----:B---3--:R-:W-:-:S06]  /*d4a0*/  ULEA UR4, UR5, UR4, 0x18 ;  /* 0x0000000405047291 */ /* 0x008fcc000f8ec03f */
[----:B------:R-:W-:Y:S01]  /*d4b0*/  MOV R22, UR4 ;  /* 0x0000000400167c02 */ /* 0x000fe20008000f00 */
[C---:B-1----:R-:W-:Y:S01]  /*d4c0*/  IMAD.SHL.U32 R28, R3.reuse, 0x8, RZ ;  /* 0x00000008031c7824 */ /* 0x042fe200078e00ff */
[C---:B------:R-:W-:Y:S01]  /*d4d0*/  LOP3.LUT R4, R3.reuse, 0x7f, RZ, 0xc0, !PT ;  /* 0x0000007f03047812 */ /* 0x040fe200078ec0ff */
[----:B0-----:R-:W-:-:S03]  /*d4e0*/  IMAD.SHL.U32 R2, R3, 0x10, RZ ;  /* 0x0000001003027824 */ /* 0x001fc600078e00ff */
[----:B--2---:R-:W-:Y:S02]  /*d4f0*/  LOP3.LUT R0, R28, 0x1f8, RZ, 0xc0, !PT ;  /* 0x000001f81c007812 */ /* 0x004fe400078ec0ff */
[----:B------:R-:W-:Y:S02]  /*d500*/  LOP3.LUT R2, R2, 0x70, RZ, 0xc0, !PT ;  /* 0x0000007002027812 */ /* 0x000fe400078ec0ff */
[----:B------:R-:W-:Y:S02]  /*d510*/  LOP3.LUT R3, R0, 0x38, R3, 0x78, !PT ;  /* 0x0000003800037812 */ /* 0x000fe400078e7803 */
[----:B------:R-:W-:Y:S02]  /*d520*/  SHF.R.U32.HI R4, RZ, 0x3, R4 ;  /* 0x00000003ff047819 */ /* 0x000fe40000011604 */
[----:B------:R-:W-:Y:S02]  /*d530*/  LOP3.LUT R0, R3, 0x200, R28, 0xf8, !PT ;  /* 0x0000020003007812 */ /* 0x000fe400078ef81c */
[----:B------:R-:W-:-:S02]  /*d540*/  LOP3.LUT R28, R28, 0x38, RZ, 0xc0, !PT ;  /* 0x000000381c1c7812 */ /* 0x000fc400078ec0ff */
[----:B------:R-:W-:Y:S01]  /*d550*/  LOP3.LUT R2, R4, R2, RZ, 0xfc, !PT ;  /* 0x0000000204027212 */ /* 0x000fe200078efcff */
[----:B------:R-:W-:-:S05]  /*d560*/  IMAD R0, R0, 0x2, R22 ;  /* 0x0000000200007824 */ /* 0x000fca00078e0216 */
[----:B------:R4:W-:Y:S02]  /*d570*/  STL [R1+0x1c], R0 ;  /* 0x00001c0001007387 */ /* 0x0009e40000100800 */
.L_x_2495:
[----:B0-----:R-:W0:Y:S01]  /*d580*/  LDC.64 R2, c[0x0][0xc88] ;  /* 0x00032200ff027b82 */ /* 0x001e220000000a00 */
[----:B--2---:R-:W2:Y:S01]  /*d590*/  LDL.LU R6, [R1+0x4] ;  /* 0x0000040001067983 */ /* 0x004ea20000300800 */
[----:B0-----:R-:W-:-:S05]  /*d5a0*/  IMAD.WIDE R2, R19, 0x4, R2 ;  /* 0x0000000413027825 */ /* 0x001fca00078e0202 */
[----:B------:R-:W4:Y:S01]  /*d5b0*/  LDG.E R29, desc[UR54][R2.64] ;  /* 0x00000036021d7981 */ /* 0x000f22000c1e1900 */
[----:B------:R-:W-:Y:S05]  /*d5c0*/  YIELD ;  /* 0x0000000000007946 */ /* 0x000fea0003800000 */
[----:B------:R-:W-:Y:S01]  /*d5d0*/  ULDC.64 UR4, c[0x0][0xa28] ;  /* 0x00028a0000047ab9 */ /* 0x000fe20000000a00 */
[----:B------:R-:W-:Y:S01]  /*d5e0*/  IMAD.MOV.U32 R7, RZ, RZ, RZ ;  /* 0x000000ffff077224 */ /* 0x000fe200078e00ff */
[----:B------:R-:W-:Y:S01]  /*d5f0*/  ISETP.NE.U32.AND P0, PT, RZ, UR4, PT ;  /* 0x00000004ff007c0c */ /* 0x000fe2000bf05070 */
[----:B------:R-:W-:-:S03]  /*d600*/  ULDC.64 UR6, c[0x0][0xa18] ;  /* 0x0002860000067ab9 */ /* 0x000fc60000000a00 */
[----:B------:R-:W-:Y:S02]  /*d610*/  ISETP.NE.AND.EX P0, PT, RZ, UR5, PT, P0 ;  /* 0x00000005ff007c0c */ /* 0x000fe4000bf05300 */
[----:B----4-:R-:W-:-:S11]  /*d620*/  SHF.R.S32.HI R0, RZ, 0x1f, R29 ;  /* 0x0000001fff007819 */ /* 0x010fd6000001141d */
[C---:B------:R-:W-:Y:S01]  /*d630*/  @P0 LEA R2, P1, R29.reuse, UR4, 0x2 ;  /* 0x000000041d020c11 */ /* 0x040fe2000f8210ff */
[C---:B------:R-:W-:Y:S01]  /*d640*/  IMAD.SHL.U32 R23, R29.reuse, 0x4, RZ ;  /* 0x000000041d177824 */ /* 0x040fe200078e00ff */
[C-C-:B------:R-:W-:Y:S01]  /*d650*/  SHF.L.U64.HI R24, R29.reuse, 0x2, R0.reuse ;  /* 0x000000021d187819 */ /* 0x140fe20000010200 */
[----:B------:R0:W-:Y:S01]  /*d660*/  STL [R1+0x2c], R0 ;  /* 0x00002c0001007387 */ /* 0x0001e20000100800 */
[----:B------:R-:W-:Y:S01]  /*d670*/  @P0 LEA.HI.X R3, R29, UR5, R0, 0x2, P1 ;  /* 0x000000051d030c11 */ /* 0x000fe200088f1400 */
[----:B------:R-:W-:-:S04]  /*d680*/  ULDC.64 UR4, c[0x0][0xa00] ;  /* 0x0002800000047ab9 */ /* 0x000fc80000000a00 */
[----:B------:R1:W3:Y:S01]  /*d690*/  @P0 LDG.E R7, desc[UR54][R2.64] ;  /* 0x0000003602070981 */ /* 0x0002e2000c1e1900 */
[----:B------:R-:W-:Y:S02]  /*d6a0*/  ISETP.NE.U32.AND P0, PT, RZ, UR4, PT ;  /* 0x00000004ff007c0c */ /* 0x000fe4000bf05070 */
[----:B--2---:R-:W-:Y:S01]  /*d6b0*/  LOP3.LUT R6, R6, 0xffffffef, RZ, 0xc0, !PT ;  /* 0xffffffef06067812 */ /* 0x004fe200078ec0ff */
[----:B0-----:R-:W-:Y:S01]  /*d6c0*/  IMAD.MOV.U32 R0, RZ, RZ, RZ ;  /* 0x000000ffff007224 */ /* 0x001fe200078e00ff */
[----:B------:R-:W-:Y:S02]  /*d6d0*/  ISETP.NE.AND.EX P2, PT, RZ, UR5, PT, P0 ;  /* 0x00000005ff007c0c */ /* 0x000fe4000bf45300 */
[----:B------:R-:W-:Y:S02]  /*d6e0*/  ISETP.NE.U32.AND P0, PT, RZ, UR6, PT ;  /* 0x00000006ff007c0c */ /* 0x000fe4000bf05070 */
[----:B-1----:R-:W-:Y:S02]  /*d6f0*/  IADD3 R2, P1, R23, UR4, RZ ;  /* 0x0000000417027c10 */ /* 0x002fe4000ff3e0ff */
[----:B------:R-:W-:-:S02]  /*d700*/  ISETP.NE.AND.EX P0, PT, RZ, UR7, PT, P0 ;  /* 0x00000007ff007c0c */ /* 0x000fc4000bf05300 */
[----:B------:R-:W-:Y:S01]  /*d710*/  IADD3.X R3, R24, UR5, RZ, P1, !PT ;  /* 0x0000000518037c10 */ /* 0x000fe20008ffe4ff */
[----:B------:R-:W-:-:S04]  /*d720*/  ULDC.64 UR4, c[0x0][0x418] ;  /* 0x0001060000047ab9 */ /* 0x000fc80000000a00 */
[----:B------:R-:W-:Y:S01]  /*d730*/  @P2 LOP3.LUT R6, R6, 0x10, RZ, 0xfc, !PT ;  /* 0x0000001006062812 */ /* 0x000fe200078efcff */
[----:B------:R-:W2:Y:S05]  /*d740*/  @P2 LDG.E R0, desc[UR54][R2.64] ;  /* 0x0000003602002981 */ /* 0x000eaa000c1e1900 */
[----:B------:R-:W-:Y:S01]  /*d750*/  @P0 IADD3 R4, P1, R23, UR6, RZ ;  /* 0x0000000617040c10 */ /* 0x000fe2000ff3e0ff */
[----:B------:R-:W-:Y:S03]  /*d760*/  STL [R1+0x4], R6 ;  /* 0x0000040601007387 */ /* 0x000fe60000100800 */
[----:B------:R-:W-:-:S05]  /*d770*/  @P0 IADD3.X R5, R24, UR7, RZ, P1, !PT ;  /* 0x0000000718050c10 */ /* 0x000fca0008ffe4ff */
[----:B------:R-:W4:Y:S01]  /*d780*/  @P0 LDG.E R4, desc[UR54][R4.64] ;  /* 0x0000003604040981 */ /* 0x000f22000c1e1900 */
[----:B------:R-:W-:-:S03]  /*d790*/  UISETP.NE.U32.AND UP0, UPT, UR4, URZ, UPT ;  /* 0x0000003f0400728c */ /* 0x000fc6000bf05070 */
[----:B------:R-:W-:Y:S01]  /*d7a0*/  ULDC UR4, c[0x0][0x424] ;  /* 0x0001090000047ab9 */ /* 0x000fe20000000800 */
[----:B------:R-:W-:-:S03]  /*d7b0*/  UISETP.NE.AND.EX UP0, UPT, UR5, URZ, UPT, UP0 ;  /* 0x0000003f0500728c */ /* 0x000fc6000bf05300 */
[----:B------:R-:W-:Y:S01]  /*d7c0*/  ULDC UR5, c[0x0][0x2f0] ;  /* 0x0000bc0000057ab9 */ /* 0x000fe20000000800 */
[----:B------:R-:W-:-:S04]  /*d7d0*/  USEL UR4, UR4, 0x1, UP0 ;  /* 0x0000000104047887 */ /* 0x000fc80008000000 */
[----:B------:R-:W-:Y:S01]  /*d7e0*/  UIMAD UR4, UR4, UR5, URZ ;  /* 0x00000005040472a4 */ /* 0x000fe2000f8e023f */
[----:B--2---:R0:W-:Y:S04]  /*d7f0*/  STL [R1+0x20], R0 ;  /* 0x0000200001007387 */ /* 0x0041e80000100800 */
[----:B---3--:R1:W-:Y:S04]  /*d800*/  STL [R1+0x14], R7 ;  /* 0x0000140701007387 */ /* 0x0083e80000100800 */
[----:B----4-:R1:W-:Y:S01]  /*d810*/  @P0 STL [R1+0x28], R4 ;  /* 0x0000280401000387 */ /* 0x0103e20000100800 */
[----:B0-----:R-:W-:Y:S01]  /*d820*/  IMAD.U32 R0, RZ, RZ, UR4 ;  /* 0x00000004ff007e24 */ /* 0x001fe2000f8e00ff */
[----:B------:R-:W-:Y:S06]  /*d830*/  @P0 BRA `(.L_x_2433) ;  /* 0x0000000000200947 */ /* 0x000fec0003800000 */
[----:B------:R-:W-:Y:S02]  /*d840*/  ULDC UR4, c[0x0][0x288] ;  /* 0x0000a20000047ab9 */ /* 0x000fe40000000800 */
[----:B-1----:R-:W-:-:S05]  /*d850*/  IMAD.U32 R4, RZ, RZ, UR4 ;  /* 0x00000004ff047e24 */ /* 0x002fca000f8e00ff */
[----:B------:R0:W-:Y:S01]  /*d860*/  STL [R1+0x28], R4 ;  /* 0x0000280401007387 */ /* 0x0001e20000100800 */
[----:B------:R-:W-:Y:S05]  /*d870*/  @!P2 BRA `(.L_x_2433) ;  /* 0x000000000010a947 */ /* 0x000fea0003800000 */
[----:B------:R-:W2:Y:S04]  /*d880*/  LDG.E R5, desc[UR54][R2.64] ;  /* 0x0000003602057981 */ /* 0x000ea8000c1e1900 */
[----:B0-----:R-:W2:Y:S02]  /*d890*/  LDG.E R4, desc[UR54][R2.64+0x4] ;  /* 0x0000043602047981 */ /* 0x001ea4000c1e1900 */
[----:B--2---:R-:W-:-:S05]  /*d8a0*/  IADD3 R2, -R5, R4, RZ ;  /* 0x0000000405027210 */ /* 0x004fca0007ffe1ff */
[----:B------:R2:W-:Y:S02]  /*d8b0*/  STL [R1+0x28], R2 ;  /* 0x0000280201007387 */ /* 0x0005e40000100800 */
.L_x_2433:
        /* <DEDUP_REMOVED lines=10> */
.L_x_2434:
        /* <DEDUP_REMOVED lines=9> */
.L_x_2435:
[----:B0-2---:R-:W-:Y:S01]  /*d9f0*/  IMAD.MOV.U32 R2, RZ, RZ, R6 ;  /* 0x000000ffff027224 */ /* 0x005fe200078e0006 */
[----:B------:R-:W0:Y:S01]  /*da00*/  LDC R3, c[0x0][0x448] ;  /* 0x00011200ff037b82 */ /* 0x000e220000000800 */
[----:B------:R-:W2:Y:S01]  /*da10*/  LDL R6, [R1+0x28] ;  /* 0x0000280001067983 */ /* 0x000ea20000100800 */
[----:B-----5:R-:W-:Y:S01]  /*da20*/  IMAD.IADD R5, R0, 0x1, -R7 ;  /* 0x0000000100057824 */ /* 0x020fe200078e0a07 */
[----:B------:R-:W-:Y:S01]  /*da30*/  BSSY B0, `(.L_x_2436) ;  /* 0x000003a000007945 */ /* 0x000fe20003800000 */
[----:B------:R-:W-:Y:S02]  /*da40*/  LOP3.LUT R2, R2, 0xfffffff7, RZ, 0xc0, !PT ;  /* 0xfffffff702027812 */ /* 0x000fe400078ec0ff */
[----:B0-----:R-:W-:-:S13]  /*da50*/  ISETP.NE.AND P0, PT, R3, 0x1, PT ;  /* 0x000000010300780c */ /* 0x001fda0003f05270 */
[----:B------:R-:W0:Y:S01]  /*da60*/  @P0 LDC R4, c[0x0][0x44c] ;  /* 0x00011300ff040b82 */ /* 0x000e220000000800 */
[----:B------:R-:W-:-:S05]  /*da70*/  @P0 LOP3.LUT R2, R2, 0x8, RZ, 0xfc, !PT ;  /* 0x0000000802020812 */ /* 0x000fca00078efcff */
[----:B------:R1:W-:Y:S02]  /*da80*/  STL [R1+0x4], R2 ;  /* 0x0000040201007387 */ /* 0x0003e40000100800 */
[----:B------:R-:W3:Y:S02]  /*da90*/  @P0 LDC R3, c[0x0][0x450] ;  /* 0x00011400ff030b82 */ /* 0x000ee40000000800 */
[----:B------:R4:W-:Y:S01]  /*daa0*/  STL [R1+0xc], R5 ;  /* 0x00000c0501007387 */ /* 0x0009e20000100800 */
[----:B-1----:R-:W-:-:S04]  /*dab0*/  IMAD R2, R17, 0xc0, RZ ;  /* 0x000000c011027824 */ /* 0x002fc800078e02ff */
[----:B------:R-:W-:-:S04]  /*dac0*/  VIADD R2, R2, 0xbf ;  /* 0x000000bf02027836 */ /* 0x000fc80000000000 */
[----:B0-----:R-:W-:-:S05]  /*dad0*/  @P0 IMAD.HI.U32 R4, R2, R4, RZ ;  /* 0x0000000402040227 */ /* 0x001fca00078e00ff */
[----:B---3--:R-:W-:Y:S02]  /*dae0*/  @P0 SHF.R.U32.HI R2, RZ, R3, R4 ;  /* 0x00000003ff020219 */ /* 0x008fe40000011604 */
[----:B------:R-:W-:-:S04]  /*daf0*/  LOP3.LUT R4, R18, 0xff000000, RZ, 0xc0, !PT ;  /* 0xff00000012047812 */ /* 0x000fc800078ec0ff */
[----:B------:R-:W-:Y:S02]  /*db00*/  SHF.R.U32.HI R4, RZ, 0x8, R4 ;  /* 0x00000008ff047819 */ /* 0x000fe40000011604 */
[----:B--2---:R-:W-:-:S05]  /*db10*/  IADD3 R0, R5, 0x80, -R6 ;  /* 0x0000008005007810 */ /* 0x004fca0007ffe806 */
[----:B------:R-:W-:-:S05]  /*db20*/  IMAD.IADD R0, R0, 0x1, R2 ;  /* 0x0000000100007824 */ /* 0x000fca00078e0202 */
[----:B------:R-:W-:-:S04]  /*db30*/  SHF.R.S32.HI R2, RZ, 0x1f, R0 ;  /* 0x0000001fff027819 */ /* 0x000fc80000011400 */
[----:B------:R-:W-:Y:S02]  /*db40*/  LEA.HI R0, R2, R0, RZ, 0x7 ;  /* 0x0000000002007211 */ /* 0x000fe400078f38ff */
[----:B------:R-:W-:Y:S02]  /*db50*/  IADD3 R2, R5, 0x7f, RZ ;  /* 0x0000007f05027810 */ /* 0x000fe40007ffe0ff */
[----:B------:R-:W-:Y:S02]  /*db60*/  SHF.R.S32.HI R0, RZ, 0x7, R0 ;  /* 0x00000007ff007819 */ /* 0x000fe40000011400 */
[----:B------:R-:W-:-:S04]  /*db70*/  SHF.R.S32.HI R3, RZ, 0x1f, R2 ;  /* 0x0000001fff037819 */ /* 0x000fc80000011402 */
[----:B------:R-:W-:-:S04]  /*db80*/  LEA.HI R2, R3, R2, RZ, 0x7 ;  /* 0x0000000203027211 */ /* 0x000fc800078f38ff */
[----:B------:R-:W-:-:S04]  /*db90*/  SHF.R.S32.HI R2, RZ, 0x7, R2 ;  /* 0x00000007ff027819 */ /* 0x000fc80000011402 */
[----:B------:R-:W-:Y:S02]  /*dba0*/  VIMNMX R0, R2, R0, PT ;  /* 0x0000000002007248 */ /* 0x000fe40003fe0100 */
[----:B------:R-:W-:Y:S02]  /*dbb0*/  LOP3.LUT R2, R18, 0xff0000, RZ, 0xc0, !PT ;  /* 0x00ff000012027812 */ /* 0x000fe400078ec0ff */
[----:B------:R-:W-:Y:S02]  /*dbc0*/  ISETP.GE.AND P0, PT, R0, 0x1, PT ;  /* 0x000000010000780c */ /* 0x000fe40003f06270 */
[----:B------:R-:W-:Y:S01]  /*dbd0*/  LEA.HI R4, R2, R4, RZ, 0x10 ;  /* 0x0000000402047211 */ /* 0x000fe200078f80ff */
[----:B------:R-:W-:-:S10]  /*dbe0*/  IMAD.MOV.U32 R2, RZ, RZ, RZ ;  /* 0x000000ffff027224 */ /* 0x000fd400078e00ff */
[----:B----4-:R-:W-:Y:S05]  /*dbf0*/  @!P0 BRA `(.L_x_2437) ;  /* 0x0000000000748947 */ /* 0x010fea0003800000 */
        /* <DEDUP_REMOVED lines=29> */
.L_x_2437:
[----:B------:R-:W-:Y:S05]  /*ddd0*/  BSYNC B0 ;  /* 0x0000000000007941 */ /* 0x000fea0003800000 */
.L_x_2436:
        /* <DEDUP_REMOVED lines=25> */
.L_x_2439:
        /* <DEDUP_REMOVED lines=20> */
.L_x_2442:
[----:B------:R-:W-:Y:S05]  /*e0b0*/  BSYNC B6 ;  /* 0x0000000000067941 */ /* 0x000fea0003800000 */
.L_x_2441:
[----:B------:R-:W-:Y:S01]  /*e0c0*/  IADD3 R0, R22, 0x400, RZ ;  /* 0x0000040016007810 */ /* 0x000fe20007ffe0ff */
[----:B------:R-:W-:Y:S03]  /*e0d0*/  BSSY B6, `(.L_x_2443) ;  /* 0x0000022000067945 */ /* 0x000fe60003800000 */
        /* <DEDUP_REMOVED lines=8> */
[----:B------:R-:W-:Y:S01]  /*e160*/  MOV R8, 0x70 ;  /* 0x0000007000087802 */ /* 0x000fe20000000f00 */
[----:B------:R-:W-:Y:S02]  /*e170*/  IMAD.U32 R5, RZ, RZ, UR7 ;  /* 0x00000007ff057e24 */ /* 0x000fe4000f8e00ff */
[----:B------:R-:W-:Y:S02]  /*e180*/  IMAD.U32 R6, RZ, RZ, UR8 ;  /* 0x00000008ff067e24 */ /* 0x000fe4000f8e00ff */
[----:B------:R-:W-:-:S02]  /*e190*/  IMAD.U32 R7, RZ, RZ, UR9 ;  /* 0x00000009ff077e24 */ /* 0x000fc4000f8e00ff */
[----:B------:R-:W-:Y:S02]  /*e1a0*/  IMAD.U32 R10, RZ, RZ, UR4 ;  /* 0x00000004ff0a7e24 */ /* 0x000fe4000f8e00ff */
[----:B------:R-:W-:Y:S02]  /*e1b0*/  IMAD.U32 R11, RZ, RZ, UR5 ;  /* 0x00000005ff0b7e24 */ /* 0x000fe4000f8e00ff */
[----:B------:R-:W-:Y:S02]  /*e1c0*/  IMAD.MOV.U32 R12, RZ, RZ, 0x1 ;  /* 0x00000001ff0c7424 */ /* 0x000fe400078e00ff */
[----:B0-----:R-:W-:-:S07]  /*e1d0*/  IMAD.MOV.U32 R13, RZ, RZ, RZ ;  /* 0x000000ffff0d7224 */ /* 0x001fce00078e00ff */
[----:B------:R-:W-:-:S07]  /*e1e0*/  LEPC R20, `(.L_x_2445) ;  /* 0x000000001014794e */ /* 0x000fce0000000000 */
[----:B-1----:R-:W-:Y:S05]  /*e1f0*/  CALL.ABS.NOINC R2 ;  /* 0x0000000002007343 */ /* 0x002fea0003c00000 */
.L_x_2445:
        /* <DEDUP_REMOVED lines=15> */
.L_x_2444:
[----:B------:R-:W-:Y:S05]  /*e2f0*/  BSYNC B6 ;  /* 0x0000000000067941 */ /* 0x000fea0003800000 */
.L_x_2443:
        /* <DEDUP_REMOVED lines=14> */
[----:B--2---:R0:W2:Y:S01]  /*e3e0*/  @P0 LDG.E R21, desc[UR54][R2.64] ;  /* 0x0000003602150981 */ /* 0x0040a2000c1e1900 */
[----:B-1----:R-:W-:Y:S01]  /*e3f0*/  IMAD.SHL.U32 R7, R7, 0x10, RZ ;  /* 0x0000001007077824 */ /* 0x002fe200078e00ff */
[----:B------:R-:W-:Y:S01]  /*e400*/  LOP3.LUT R0, R0, 0x7f, RZ, 0xc0, !PT ;  /* 0x0000007f00007812 */ /* 0x000fe200078ec0ff */
[----:B---3--:R-:W-:-:S07]  /*e410*/  VIADD R26, R26, 0xffffffff ;  /* 0xffffffff1a1a7836 */ /* 0x008fce0000000000 */
[----:B0-----:R-:W0:Y:S01]  /*e420*/  @P2 LDC R3, c[0x0][0x434] ;  /* 0x00010d00ff032b82 */ /* 0x001e220000000800 */
[----:B------:R-:W-:Y:S02]  /*e430*/  SHF.R.U32.HI R0, RZ, 0x3, R0 ;  /* 0x00000003ff007819 */ /* 0x000fe40000011600 */
[----:B------:R-:W-:-:S05]  /*e440*/  LOP3.LUT R7, R7, 0x70, RZ, 0xc0, !PT ;  /* 0x0000007007077812 */ /* 0x000fca00078ec0ff */
[----:B------:R-:W1:Y:S01]  /*e450*/  @P2 LDC R2, c[0x0][0x438] ;  /* 0x00010e00ff022b82 */ /* 0x000e620000000800 */
[----:B------:R-:W-:-:S04]  /*e460*/  SHF.L.U32 R8, R26, 0x7, RZ ;  /* 0x000000071a087819 */ /* 0x000fc800000006ff */
[----:B------:R-:W-:Y:S01]  /*e470*/  LOP3.LUT R0, R8, R0, R7, 0xfe, !PT ;  /* 0x0000000008007212 */ /* 0x000fe200078efe07 */
[----:B--2---:R-:W-:Y:S03]  /*e480*/  @P0 STL [R1], R21 ;  /* 0x0000001501000387 */ /* 0x004fe60000100800 */
[C---:B----4-:R-:W-:Y:S01]  /*e490*/  ISETP.GE.AND P0, PT, R0.reuse, R5, PT ;  /* 0x000000050000720c */ /* 0x050fe20003f06270 */
[----:B------:R-:W-:-:S04]  /*e4a0*/  IMAD.IADD R0, R0, 0x1, R4 ;  /* 0x0000000100007824 */ /* 0x000fc800078e0204 */
[----:B0-----:R-:W-:-:S04]  /*e4b0*/  @P2 IMAD.HI.U32 R3, R0, R3, RZ ;  /* 0x0000000300032227 */ /* 0x001fc800078e00ff */
[----:B------:R-:W-:Y:S01]  /*e4c0*/  IMAD.MOV.U32 R4, RZ, RZ, R0 ;  /* 0x000000ffff047224 */ /* 0x000fe200078e0000 */
[----:B-1----:R-:W-:-:S03]  /*e4d0*/  @P2 SHF.R.U32.HI R4, RZ, R2, R3 ;  /* 0x00000002ff042219 */ /* 0x002fc60000011603 */
[----:B------:R-:W0:Y:S02]  /*e4e0*/  @!P0 LDC.64 R2, c[0x0][0x428] ;  /* 0x00010a00ff028b82 */ /* 0x000e240000000a00 */
        /* <DEDUP_REMOVED lines=14> */
[----:B------:R-:W-:Y:S01]  /*e5d0*/  LOP3.LUT R20, R20, 0xfffffffb, RZ, 0xc0, !PT ;  /* 0xfffffffb14147812 */ /* 0x000fe200078ec0ff */
[----:B------:R-:W-:-:S03]  /*e5e0*/  IMAD.U32 R9, RZ, RZ, UR37 ;  /* 0x00000025ff097e24 */ /* 0x000fc6000f8e00ff */
[----:B------:R-:W-:Y:S02]  /*e5f0*/  @P2 LOP3.LUT R20, R20, 0x4, RZ, 0xfc, !PT ;  /* 0x0000000414142812 */ /* 0x000fe400078efcff */
[----:B------:R-:W-:Y:S02]  /*e600*/  ISETP.NE.AND P2, PT, R9, 0x3, PT ;  /* 0x000000030900780c */ /* 0x000fe40003f45270 */
[----:B------:R-:W-:-:S11]  /*e610*/  LOP3.LUT R20, R20, 0xfffffffd, RZ, 0xc0, !PT ;  /* 0xfffffffd14147812 */ /* 0x000fd600078ec0ff */
[----:B------:R-:W-:-:S05]  /*e620*/  @P2 LOP3.LUT R20, R20, 0x2, RZ, 0xfc, !PT ;  /* 0x0000000214142812 */ /* 0x000fca00078efcff */
[----:B------:R0:W-:Y:S01]  /*e630*/  STL [R1+0x4], R20 ;  /* 0x0000041401007387 */ /* 0x0001e20000100800 */
[----:B------:R-:W-:-:S03]  /*e640*/  UMOV UR4, 0xffffffff ;  /* 0xffffffff00047882 */ /* 0x000fc60000000000 */
[----:B------:R-:W-:Y:S05]  /*e650*/  BRA.DIV UR4, `(.L_x_2446) ;  /* 0x0000004604d87947 */ /* 0x000fea000b800000 */
.L_x_2512:
[----:B------:R-:W-:Y:S01]  /*e660*/  LOP3.LUT R24, R18, 0xffff, RZ, 0xc0, !PT ;  /* 0x0000ffff12187812 */ /* 0x000fe200078ec0ff */
[----:B------:R-:W-:Y:S06]  /*e670*/  @!P2 BRA `(.L_x_2447) ;  /* 0x000000000004a947 */ /* 0x000fec0003800000 */
[----:B------:R-:W-:Y:S01]  /*e680*/  BPT.TRAP 0x1 ;  /* 0x000000040000795c */ /* 0x000fe20000300000 */
.L_x_2447:
        /* <DEDUP_REMOVED lines=8> */
[----:B------:R-:W-:-:S04]  /*e710*/  ULDC.64 UR4, c[0x0][0x338] ;  /* 0x0000ce0000047ab9 */ /* 0x000fc80000000a00 */
[----:B------:R-:W-:Y:S01]  /*e720*/  IADD3 R5, R5, R3, RZ ;  /* 0x0000000305057210 */ /* 0x000fe20007ffe0ff */
[----:B------:R-:W-:-:S04]  /*e730*/  IMAD R3, R7, UR4, RZ ;  /* 0x0000000407037c24 */ /* 0x000fc8000f8e02ff */
[C---:B------:R-:W-:Y:S02]  /*e740*/  IMAD R3, R2.reuse, UR5, R3 ;  /* 0x0000000502037c24 */ /* 0x040fe4000f8e0203 */
[----:B------:R-:W-:Y:S01]  /*e750*/  IMAD.WIDE.U32 R4, R2, UR4, R4 ;  /* 0x0000000402047c25 */ /* 0x000fe2000f8e0004 */
        /* <DEDUP_REMOVED lines=10> */
.L_x_2513:
[----:B------:R-:W-:Y:S05]  /*e800*/  BSYNC B0 ;  /* 0x0000000000007941 */ /* 0x000fea0003800000 */
.L_x_2448:
        /* <DEDUP_REMOVED lines=71> */
[----:B-1----:R-:W-:-:S04]  /*ec80*/  @P1 LEA R7, P0, R28, R7, 0x1 ;  /* 0x000000071c071211 */ /* 0x002fc800078008ff */
[----:B--2---:R-:W-:-:S04]  /*ec90*/  @P1 IADD3.X R6, RZ, R6, RZ, P0, !PT ;  /* 0x00000006ff061210 */ /* 0x004fc800007fe4ff */
        /* <DEDUP_REMOVED lines=36> */
.L_x_2531:
[----:B------:R-:W-:-:S13]  /*eee0*/  ISETP.GE.AND P0, PT, R4, 0x71, PT ;  /* 0x000000710400780c */ /* 0x000fda0003f06270 */
[----:B-12---:R-:W-:Y:S01]  /*eef0*/  @P0 LEA R6, P1, R28, R0, 0x1 ;  /* 0x000000001c060211 */ /* 0x006fe200078208ff */
        /* <DEDUP_REMOVED lines=8> */
.L_x_2451:
        /* <DEDUP_REMOVED lines=11> */
.L_x_2452:
        /* <DEDUP_REMOVED lines=18> */
[----:B------:R1:W-:Y:S03]  /*f150*/  STL [R1+0x34], R4 ;  /* 0x0000340401007387 */ /* 0x0003e60000100800 */
[----:B------:R-:W-:-:S05]  /*f160*/  IMAD.IADD R0, R3, 0x1, R0 ;  /* 0x0000000103007824 */ /* 0x000fca00078e0200 */
        /* <DEDUP_REMOVED lines=9> */
[----:B------:R-:W-:Y:S01]  /*f200*/  IMAD.U32 R6, RZ, RZ, UR8 ;  /* 0x00000008ff067e24 */ /* 0x000fe2000f8e00ff */
[----:B------:R-:W-:Y:S01]  /*f210*/  MOV R13, RZ ;  /* 0x000000ff000d7202 */ /* 0x000fe20000000f00 */
[----:B------:R-:W-:Y:S02]  /*f220*/  IMAD.U32 R7, RZ, RZ, UR9 ;  /* 0x00000009ff077e24 */ /* 0x000fe4000f8e00ff */
[----:B------:R-:W-:-:S02]  /*f230*/  IMAD.U32 R10, RZ, RZ, UR4 ;  /* 0x00000004ff0a7e24 */ /* 0x000fc4000f8e00ff */
[----:B------:R-:W-:Y:S02]  /*f240*/  IMAD.U32 R11, RZ, RZ, UR5 ;  /* 0x00000005ff0b7e24 */ /* 0x000fe4000f8e00ff */
[----:B------:R-:W-:Y:S02]  /*f250*/  IMAD.MOV.U32 R8, RZ, RZ, 0x70 ;  /* 0x00000070ff087424 */ /* 0x000fe400078e00ff */
[----:B------:R-:W-:-:S07]  /*f260*/  IMAD.MOV.U32 R12, RZ, RZ, 0x1 ;  /* 0x00000001ff0c7424 */ /* 0x000fce00078e00ff */
[----:B------:R-:W-:-:S07]  /*f270*/  LEPC R20, `(.L_x_2454) ;  /* 0x000000001014794e */ /* 0x000fce0000000000 */
[----:B01----:R-:W-:Y:S05]  /*f280*/  CALL.ABS.NOINC R2 ;  /* 0x0000000002007343 */ /* 0x003fea0003c00000 */
.L_x_2454:
[----:B------:R-:W-:Y:S05]  /*f290*/  BSYNC B6 ;  /* 0x0000000000067941 */ /* 0x000fea0003800000 */
.L_x_2453:
[----:B------:R-:W2:Y:S01]  /*f2a0*/  LDL.LU R21, [R1+0x34] ;  /* 0x0000340001157983 */ /* 0x000ea20000300800 */
[----:B------:R-:W-:Y:S01]  /*f2b0*/  ULDC.64 UR6, c[0x0][0x2e0] ;  /* 0x0000b80000067ab9 */ /* 0x000fe20000000a00 */
[----:B-1----:R-:W1:Y:S01]  /*f2c0*/  LDC R4, c[0x0][0x448] ;  /* 0x00011200ff047b82 */ /* 0x002e620000000800 */
[----:B------:R-:W-:Y:S01]  /*f2d0*/  ULDC.64 UR4, c[0x0][0x2d8] ;  /* 0x0000b60000047ab9 */ /* 0x000fe20000000a00 */
[----:B------:R-:W3:Y:S01]  /*f2e0*/  LDL.LU R20, [R1+0x2c] ;  /* 0x00002c0001147983 */ /* 0x000ee20000300800 */
[----:B------:R-:W-:-:S03]  /*f2f0*/  ULDC.64 UR8, c[0x0][0x280] ;  /* 0x0000a00000087ab9 */ /* 0x000fc60000000a00 */
[----:B------:R-:W3:Y:S02]  /*f300*/  LDL.LU.64 R2, [R1+0x20] ;  /* 0x0000200001027983 */ /* 0x000ee40000300a00 */
[----:B0-----:R-:W0:Y:S02]  /*f310*/  LDC R9, c[0x0][0x448] ;  /* 0x00011200ff097b82 */ /* 0x001e240000000800 */
[----:B------:R4:W5:Y:S01]  /*f320*/  LDL R10, [R1+0x1c] ;  /* 0x00001c00010a7983 */ /* 0x0009620000100800 */
[----:B-1----:R-:W-:-:S13]  /*f330*/  ISETP.NE.AND P6, PT, R4, 0x1, PT ;  /* 0x000000010400780c */ /* 0x002fda0003fc5270 */
[----:B------:R-:W1:Y:S08]  /*f340*/  @P6 LDC R5, c[0x0][0x44c] ;  /* 0x00011300ff056b82 */ /* 0x000e700000000800 */
[----:B------:R-:W4:Y:S08]  /*f350*/  @P6 LDC R4, c[0x0][0x450] ;  /* 0x00011400ff046b82 */ /* 0x000f300000000800 */
[----:B------:R-:W0:Y:S01]  /*f360*/  @P6 LDC R8, c[0x0][0x450] ;  /* 0x00011400ff086b82 */ /* 0x000e220000000800 */
[----:B--2---:R-:W-:-:S02]  /*f370*/  IMAD R0, R21, UR6, RZ ;  /* 0x0000000615007c24 */ /* 0x004fc4000f8e02ff */
[----:B------:R-:W2:Y:S02]  /*f380*/  S2R R21, SR_TID.X ;  /* 0x0000000000157919 */ /* 0x000ea40000002100 */
[----:B------:R-:W-:Y:S02]  /*f390*/  IMAD R0, R29, UR7, R0 ;  /* 0x000000071d007c24 */ /* 0x000fe4000f8e0200 */
[----:B---3--:R-:W-:Y:S02]  /*f3a0*/  IMAD.MOV.U32 R3, RZ, RZ, R20 ;  /* 0x000000ffff037224 */ /* 0x008fe400078e0014 */
[----:B------:R-:W3:Y:S01]  /*f3b0*/  S2R R20, SR_TID.X ;  /* 0x0000000000147919 */ /* 0x000ee20000002100 */
[----:B------:R-:W-:-:S04]  /*f3c0*/  IMAD.WIDE.U32 R2, R24, UR4, R2 ;  /* 0x0000000418027c25 */ /* 0x000fc8000f8e0002 */
[----:B------:R-:W-:Y:S01]  /*f3d0*/  IMAD R3, R24, UR5, R3 ;  /* 0x0000000518037c24 */ /* 0x000fe2000f8e0203 */
[----:B------:R-:W-:Y:S01]  /*f3e0*/  ULDC.64 UR4, c[0x0][0x2d0] ;  /* 0x0000b40000047ab9 */ /* 0x000fe20000000a00 */
[----:B------:R-:W-:Y:S01]  /*f3f0*/  IMAD.WIDE.U32 R2, R29, UR6, R2 ;  /* 0x000000061d027c25 */ /* 0x000fe2000f8e0002 */
[----:B------:R-:W-:-:S03]  /*f400*/  ULDC.64 UR6, c[0x0][0x2c8] ;  /* 0x0000b20000067ab9 */ /* 0x000fc60000000a00 */
[----:B------:R-:W-:Y:S02]  /*f410*/  IMAD.IADD R3, R3, 0x1, R0 ;  /* 0x0000000103037824 */ /* 0x000fe400078e0200 */
[----:B--2---:R-:W-:-:S05]  /*f420*/  IMAD.SHL.U32 R21, R21, 0x10, RZ ;  /* 0x0000001015157824 */ /* 0x004fca00078e00ff */
[----:B------:R-:W-:Y:S02]  /*f430*/  LOP3.LUT R21, R21, 0x70, RZ, 0xc0, !PT ;  /* 0x0000007015157812 */ /* 0x000fe400078ec0ff */
[----:B---3--:R-:W-:-:S04]  /*f440*/  LOP3.LUT R20, R20, 0x7f, RZ, 0xc0, !PT ;  /* 0x0000007f14147812 */ /* 0x008fc800078ec0ff */
[----:B------:R-:W-:-:S04]  /*f450*/  SHF.R.U32.HI R20, RZ, 0x3, R20 ;  /* 0x00000003ff147819 */ /* 0x000fc80000011614 */
[----:B------:R-:W-:Y:S02]  /*f460*/  LOP3.LUT R20, R20, R21, RZ, 0xfc, !PT ;  /* 0x0000001514147212 */ /* 0x000fe400078efcff */
[----:B------:R2:W5:Y:S03]  /*f470*/  LDL R21, [R1+0x28] ;  /* 0x0000280001157983 */ /* 0x0005660000100800 */
[----:B------:R-:W-:-:S04]  /*f480*/  IMAD R6, R17, 0xc0, R20 ;  /* 0x000000c011067824 */ /* 0x000fc800078e0214 */
[----:B-1----:R-:W-:-:S04]  /*f490*/  @P6 IMAD.HI.U32 R0, R6, R5, RZ ;  /* 0x0000000506006227 */ /* 0x002fc800078e00ff */
[----:B------:R-:W-:Y:S01]  /*f4a0*/  IMAD.MOV.U32 R5, RZ, RZ, R6 ;  /* 0x000000ffff057224 */ /* 0x000fe200078e0006 */
[----:B----4-:R-:W-:-:S04]  /*f4b0*/  @P6 SHF.R.U32.HI R5, RZ, R4, R0 ;  /* 0x00000004ff056219 */ /* 0x010fc80000011600 */
[----:B------:R-:W-:-:S05]  /*f4c0*/  SHF.R.S32.HI R0, RZ, 0x1f, R5 ;  /* 0x0000001fff007819 */ /* 0x000fca0000011405 */
[----:B------:R-:W-:-:S04]  /*f4d0*/  IMAD R0, R0, UR4, RZ ;  /* 0x0000000400007c24 */ /* 0x000fc8000f8e02ff */
[C---:B------:R-:W-:Y:S02]  /*f4e0*/  IMAD R7, R5.reuse, UR5, R0 ;  /* 0x0000000505077c24 */ /* 0x040fe4000f8e0200 */
[----:B------:R-:W-:Y:S02]  /*f4f0*/  IMAD.MOV R0, RZ, RZ, -R5 ;  /* 0x000000ffff007224 */ /* 0x000fe400078e0a05 */
[----:B------:R-:W-:-:S04]  /*f500*/  IMAD.WIDE.U32 R4, R5, UR4, R2 ;  /* 0x0000000405047c25 */ /* 0x000fc8000f8e0002 */
[----:B0-----:R-:W-:Y:S02]  /*f510*/  IMAD R0, R9, R0, R6 ;  /* 0x0000000009007224 */ /* 0x001fe400078e0206 */
[----:B------:R-:W-:-:S03]  /*f520*/  IMAD.IADD R5, R5, 0x1, R7 ;  /* 0x0000000105057824 */ /* 0x000fc600078e0207 */
[----:B------:R-:W-:Y:S01]  /*f530*/  SHF.R.S32.HI R7, RZ, 0x1f, R0 ;  /* 0x0000001fff077819 */ /* 0x000fe20000011400 */
[----:B------:R-:W-:-:S04]  /*f540*/  IMAD.WIDE.U32 R4, R0, UR6, R4 ;  /* 0x0000000600047c25 */ /* 0x000fc8000f8e0004 */
[----:B------:R-:W-:-:S04]  /*f550*/  IMAD R7, R7, UR6, RZ ;  /* 0x0000000607077c24 */ /* 0x000fc8000f8e02ff */
[----:B------:R-:W-:-:S05]  /*f560*/  IMAD R7, R0, UR7, R7 ;  /* 0x0000000700077c24 */ /* 0x000fca000f8e0207 */
[----:B------:R-:W-:Y:S02]  /*f570*/  IADD3 R5, R5, R7, RZ ;  /* 0x0000000705057210 */ /* 0x000fe40007ffe0ff */
[----:B------:R-:W0:Y:S01]  /*f580*/  @P6 LDC R7, c[0x0][0x44c] ;  /* 0x00011300ff076b82 */ /* 0x000e220000000800 */
[----:B------:R-:W-:-:S04]  /*f590*/  LEA R0, P0, R4, UR8, 0x1 ;  /* 0x0000000804007c11 */ /* 0x000fc8000f8008ff */
[----:B------:R-:W-:Y:S01]  /*f5a0*/  LEA.HI.X R4, R4, UR9, R5, 0x1, P0 ;  /* 0x0000000904047c11 */ /* 0x000fe200080f0c05 */
[----:B------:R-:W-:-:S04]  /*f5b0*/  VIADD R5, R6, 0x80 ;  /* 0x0000008006057836 */ /* 0x000fc80000000000 */
        /* <DEDUP_REMOVED lines=103> */
[----:B-1----:R-:W-:-:S04]  /*fc30*/  @!P2 LEA R6, P3, R28, R6, 0x1 ;  /* 0x000000061c06a211 */ /* 0x002fc800078608ff */
[----:B------:R-:W-:Y:S02]  /*fc40*/  @!P2 IADD3.X R7, RZ, R4, RZ, P3, !PT ;  /* 0x00000004ff07a210 */ /* 0x000fe40001ffe4ff */
        /* <DEDUP_REMOVED lines=22> */
[----:B------:R0:W1:Y:S04]  /*fdb0*/  SHFL.IDX PT, R0, R2, 0x3, 0x181f ;  /* 0x00781f0002007f89 */ /* 0x00006800000e0000 */
[----:B------:R0:W-:Y:S04]  /*fdc0*/  @!P2 LDGSTS.E.BYPASS.LTC128B.128 [R10+0xd400], desc[UR54][R6.64], !P0 ;  /* 0x0d400000060aafae */ /* 0x0001e8000c101d76 */
[----:B------:R0:W2:Y:S02]  /*fdd0*/  SHFL.IDX PT, R2, R5, 0x3, 0x181f ;  /* 0x00781f0005027f89 */ /* 0x0000a400000e0000 */
.L_x_2556:
        /* <DEDUP_REMOVED lines=10> */
.L_x_2456:
        /* <DEDUP_REMOVED lines=19> */
[----:B--2---:R-:W-:-:S04]  /*ffb0*/  IADD3 R7, R4, -0x2, RZ ;  /* 0xfffffffe04077810 */ /* 0x004fc80007ffe0ff */
[----:B---3--:R-:W-:Y:S01]  /*ffc0*/  ISETP.GE.AND P1, PT, R7, R2, PT ;  /* 0x000000020700720c */ /* 0x008fe20003f26270 */
[----:B01----:R-:W-:-:S12]  /*ffd0*/  @!P0 BRA `(.L_x_2458) ;  /* 0x0000004800548947 */ /* 0x003fd80003800000 */
.L_x_2557:
[----:B------:R-:W-:Y:S05]  /*ffe0*/  BSYNC B0 ;  /* 0x0000000000007941 */ /* 0x000fea0003800000 */
.L_x_2457:
[----:B------:R-:W-:Y:S04]  /*fff0*/  BSSY B0, `(.L_x_2459) ;  /* 0x00000ff000007945 */ /* 0x000fe80003800000 */
[----:B------:R-:W-:Y:S05]  /*10000*/  @!P1 BRA `(.L_x_2460) ;  /* 0x0000000c00f49947 */ /* 0x000fea0003800000 */
[----:B------:R-:W-:Y:S01]  /*10010*/  ULDC UR4, c[0x0][0x2f4] ;  /* 0x0000bd0000047ab9 */ /* 0x000fe20000000800 */
[----:B------:R-:W-:Y:S01]  /*10020*/  IMAD.MOV.U32 R17, RZ, RZ, R27 ;  /* 0x000000ffff117224 */ /* 0x000fe200078e001b */
[----:B------:R-:W-:Y:S01]  /*10030*/  ISETP.GE.AND P1, PT, R28, UR4, PT ;  /* 0x000000041c007c0c */ /* 0x000fe2000bf26270 */
[----:B------:R-:W-:Y:S02]  /*10040*/  IMAD.MOV.U32 R6, RZ, RZ, R25 ;  /* 0x000000ffff067224 */ /* 0x000fe400078e0019 */
[----:B------:R-:W-:-:S10]  /*10050*/  IMAD.MOV.U32 R29, RZ, RZ, R26 ;  /* 0x000000ffff1d7224 */ /* 0x000fd400078e001a */
.L_x_2473:
[----:B------:R-:W2:Y:S01]  /*10060*/  LDL R9, [R1+0x14] ;  /* 0x0000140001097983 */ /* 0x000ea20000100800 */
[----:B0-----:R-:W0:Y:S03]  /*10070*/  LDC R3, c[0x0][0x430] ;  /* 0x00010c00ff037b82 */ /* 0x001e260000000800 */
[----:B------:R-:W3:Y:S04]  /*10080*/  LDL R8, [R1+0x18] ;  /* 0x0000180001087983 */ /* 0x000ee80000100800 */
[----:B------:R-:W4:Y:S01]  /*10090*/  LDL R5, [R1] ;  /* 0x0000000001057983 */ /* 0x000f220000100800 */
        /* <DEDUP_REMOVED lines=14> */
[----:B-1----:R-:W-:-:S04]  /*10180*/  @P0 SHF.R.U32.HI R2, RZ, R0, R4 ;  /* 0x00000000ff020219 */ /* 0x002fc80000011604 */
[----:B------:R-:W-:-:S05]  /*10190*/  IADD3 R0, -R2, RZ, RZ ;  /* 0x000000ff02007210 */ /* 0x000fca0007ffe1ff */
        /* <DEDUP_REMOVED lines=22> */
.L_x_2461:
[----:B------:R-:W-:Y:S01]  /*10300*/  IMAD R5, R25, 0x8, R22 ;  /* 0x0000000819057824 */ /* 0x000fe200078e0216 */
[----:B------:R-:W-:Y:S01]  /*10310*/  SHF.L.U32 R2, R27, 0x1f, RZ ;  /* 0x0000001f1b027819 */ /* 0x000fe200000006ff */
[----:B------:R-:W-:Y:S03]  /*10320*/  BSSY B1, `(.L_x_2462) ;  /* 0x0000003000017945 */ /* 0x000fe60003800000 */
[----:B------:R-:W0:Y:S02]  /*10330*/  SYNCS.PHASECHK.TRANS64.TRYWAIT P0, [R5+URZ+0x16840], R2 ;  /* 0x01684002050075a7 */ /* 0x000e24000800017f */
[----:B0-----:R-:W-:Y:S05]  /*10340*/  @!P0 BRA `(.L_x_2463) ;  /* 0x00000044008c8947 */ /* 0x001fea0003800000 */
.L_x_2558:
[----:B------:R-:W-:Y:S05]  /*10350*/  BSYNC B1 ;  /* 0x0000000000017941 */ /* 0x000fea0003800000 */
.L_x_2462:
[----:B------:R-:W2:Y:S01]  /*10360*/  LDL R3, [R1+0x4] ;  /* 0x0000040001037983 */ /* 0x000ea20000100800 */
[----:B------:R-:W-:Y:S01]  /*10370*/  SHF.R.S32.HI R20, RZ, 0x1f, R0 ;  /* 0x0000001fff147819 */ /* 0x000fe20000011400 */
[----:B------:R-:W-:Y:S01]  /*10380*/  ULDC.64 UR4, c[0x0][0x300] ;  /* 0x0000c00000047ab9 */ /* 0x000fe20000000a00 */
[----:B------:R-:W-:Y:S01]  /*10390*/  ULDC.64 UR6, c[0x0][0x2e8] ;  /* 0x0000ba0000067ab9 */ /* 0x000fe20000000a00 */
[----:B------:R-:W1:Y:S02]  /*103a0*/  S2R R8, SR_TID.X ;  /* 0x0000000000087919 */ /* 0x000e640000002100 */
[----:B------:R-:W-:-:S04]  /*103b0*/  IMAD R7, R20, UR4, RZ ;  /* 0x0000000414077c24 */ /* 0x000fc8000f8e02ff */
[----:B------:R-:W-:Y:S02]  /*103c0*/  IMAD R7, R0, UR5, R7 ;  /* 0x0000000500077c24 */ /* 0x000fe4000f8e0207 */
[C---:B-1----:R-:W-:Y:S02]  /*103d0*/  IMAD.SHL.U32 R9, R8.reuse, 0x8, RZ ;  /* 0x0000000808097824 */ /* 0x042fe400078e00ff */
[----:B------:R-:W-:-:S03]  /*103e0*/  IMAD.SHL.U32 R11, R8, 0x8, RZ ;  /* 0x00000008080b7824 */ /* 0x000fc600078e00ff */
        /* <DEDUP_REMOVED lines=11> */
[----:B------:R-:W-:-:S04]  /*104a0*/  ULDC.64 UR4, c[0x0][0x308] ;  /* 0x0000c20000047ab9 */ /* 0x000fc80000000a00 */
[----:B------:R-:W-:-:S03]  /*104b0*/  IADD3 R3, R3, R7, RZ ;  /* 0x0000000703037210 */ /* 0x000fc60007ffe0ff */
        /* <DEDUP_REMOVED lines=46> */
.L_x_2576:
        /* <DEDUP_REMOVED lines=8> */
.L_x_2465:
        /* <DEDUP_REMOVED lines=11> */
.L_x_2466:
[----:B------:R1:W-:Y:S01]  /*108d0*/  SYNCS.ARRIVE.TRANS64.A1T0 RZ, [R5+URZ+0x16830], RZ ;  /* 0x016830ff05ff79a7 */ /* 0x0003e2000810003f */
[----:B------:R-:W-:Y:S05]  /*108e0*/  @!P3 BRA `(.L_x_2467) ;  /* 0x000000000004b947 */ /* 0x000fea0003800000 */
[----:B------:R-:W-:Y:S01]  /*108f0*/  BPT.TRAP 0x1 ;  /* 0x000000040000795c */ /* 0x000fe20000300000 */
.L_x_2467:
[----:B------:R-:W-:Y:S01]  /*10900*/  SHF.L.U32 R2, R17, 0x1f, RZ ;  /* 0x0000001f11027819 */ /* 0x000fe200000006ff */
[----:B-1----:R-:W-:Y:S01]  /*10910*/  IMAD R5, R6, 0x8, R22 ;  /* 0x0000000806057824 */ /* 0x002fe200078e0216 */
[----:B------:R-:W-:Y:S03]  /*10920*/  BSSY B1, `(.L_x_2468) ;  /* 0x0000003000017945 */ /* 0x000fe60003800000 */
[----:B------:R-:W1:Y:S02]  /*10930*/  SYNCS.PHASECHK.TRANS64.TRYWAIT P0, [R5+URZ+0x16860], R2 ;  /* 0x01686002050075a7 */ /* 0x000e64000800017f */
[----:B-1----:R-:W-:Y:S05]  /*10940*/  @!P0 BRA `(.L_x_2469) ;  /* 0x0000004800508947 */ /* 0x002fea0003800000 */
.L_x_2577:
[----:B------:R-:W-:Y:S05]  /*10950*/  BSYNC B1 ;  /* 0x0000000000017941 */ /* 0x000fea0003800000 */
.L_x_2468:
        /* <DEDUP_REMOVED lines=60> */
.L_x_2595:
[----:B------:R-:W-:Y:S01]  /*10d20*/  ISETP.LT.OR P0, PT, R8, 0x71, P1 ;  /* 0x000000710800780c */ /* 0x000fe20000f01670 */
[----:B------:R-:W-:Y:S01]  /*10d30*/  ULDC.64 UR4, c[0x0][0x328] ;  /* 0x0000ca0000047ab9 */ /* 0x000fe20000000a00 */
[----:B-1----:R-:W-:Y:S01]  /*10d40*/  IADD3 R2, P2, R2, R7, RZ ;  /* 0x0000000702027210 */ /* 0x002fe20007f5e0ff */
[----:B------:R-:W-:-:S03]  /*10d50*/  ULDC.64 UR6, c[0x0][0x318] ;  /* 0x0000c60000067ab9 */ /* 0x000fc60000000a00 */
[----:B------:R-:W-:-:S07]  /*10d60*/  IADD3.X R3, RZ, R23, RZ, P2, !PT ;  /* 0x00000017ff037210 */ /* 0x000fce00017fe4ff */
        /* <DEDUP_REMOVED lines=20> */
.L_x_2471:
        /* <DEDUP_REMOVED lines=11> */
.L_x_2472:
[----:B------:R-:W2:Y:S01]  /*10f60*/  LDL R0, [R1+0x10] ;  /* 0x0000100001007983 */ /* 0x000ea20000100800 */
[----:B------:R1:W-:Y:S01]  /*10f70*/  SYNCS.ARRIVE.TRANS64.A1T0 RZ, [R5+URZ+0x16850], RZ ;  /* 0x016850ff05ff79a7 */ /* 0x0003e2000810003f */
[C---:B------:R-:W-:Y:S01]  /*10f80*/  VIADD R7, R26.reuse, 0xffffffff ;  /* 0xffffffff1a077836 */ /* 0x040fe20000000000 */
[----:B------:R-:W-:Y:S01]  /*10f90*/  MOV R29, R26 ;  /* 0x0000001a001d7202 */ /* 0x000fe20000000f00 */
[----:B------:R-:W-:Y:S02]  /*10fa0*/  IMAD.MOV.U32 R17, RZ, RZ, R27 ;  /* 0x000000ffff117224 */ /* 0x000fe400078e001b */
[----:B------:R-:W-:Y:S01]  /*10fb0*/  IMAD.MOV.U32 R6, RZ, RZ, R25 ;  /* 0x000000ffff067224 */ /* 0x000fe200078e0019 */
[----:B--2---:R-:W-:-:S13]  /*10fc0*/  ISETP.GT.AND P0, PT, R26, R0, PT ;  /* 0x000000001a00720c */ /* 0x004fda0003f04270 */
[----:B-1----:R-:W-:Y:S05]  /*10fd0*/  @P0 BRA `(.L_x_2473) ;  /* 0xfffffff000200947 */ /* 0x002fea000383ffff */
.L_x_2460:
[----:B------:R-:W-:Y:S05]  /*10fe0*/  BSYNC B0 ;  /* 0x0000000000007941 */ /* 0x000fea0003800000 */
.L_x_2459:
        /* <DEDUP_REMOVED lines=17> */
.L_x_2475:
[----:B------:R-:W-:Y:S05]  /*11100*/  BSYNC B0 ;  /* 0x0000000000007941 */ /* 0x000fea0003800000 */
.L_x_2474:
[----:B------:R-:W-:-:S05]  /*11110*/  IMAD.U32 R0, RZ, RZ, UR37 ;  /* 0x00000025ff007e24 */ /* 0x000fca000f8e00ff */
[----:B------:R-:W-:-:S13]  /*11120*/  ISETP.NE.AND P0, PT, R0, 0x3, PT ;  /* 0x000000030000780c */ /* 0x000fda0003f05270 */
[----:B------:R-:W-:Y:S05]  /*11130*/  @!P0 BRA `(.L_x_2476) ;  /* 0x0000000000048947 */ /* 0x000fea0003800000 */
[----:B------:R-:W-:Y:S01]  /*11140*/  BPT.TRAP 0x1 ;  /* 0x000000040000795c */ /* 0x000fe20000300000 */
.L_x_2476:
[----:B------:R-:W2:Y:S01]  /*11150*/  LDL.LU R2, [R1+0xc] ;  /* 0x00000c0001027983 */ /* 0x000ea20000300800 */
[----:B------:R-:W-:Y:S01]  /*11160*/  IMAD R0, R25, 0x8, R22 ;  /* 0x0000000819007824 */ /* 0x000fe200078e0216 */
[----:B0-----:R-:W-:Y:S01]  /*11170*/  SHF.L.U32 R3, R27, 0x1f, RZ ;  /* 0x0000001f1b037819 */ /* 0x001fe200000006ff */
[----:B------:R-:W-:Y:S03]  /*11180*/  BSSY B0, `(.L_x_2477) ;  /* 0x0000004000007945 */ /* 0x000fe60003800000 */
[----:B------:R-:W0:Y:S01]  /*11190*/  SYNCS.PHASECHK.TRANS64.TRYWAIT P0, [R0+URZ+0x16860], R3 ;  /* 0x01686003000075a7 */ /* 0x000e22000800017f */
[----:B--2---:R-:W-:Y:S01]  /*111a0*/  IMAD R6, R26, -0x80, R2 ;  /* 0xffffff801a067824 */ /* 0x004fe200078e0202 */
[----:B0-----:R-:W-:Y:S06]  /*111b0*/  @!P0 BRA `(.L_x_2478) ;  /* 0x0000004800908947 */ /* 0x001fec0003800000 */
.L_x_2596:
[----:B------:R-:W-:Y:S05]  /*111c0*/  BSYNC B0 ;  /* 0x0000000000007941 */ /* 0x000fea0003800000 */
.L_x_2477:
        /* <DEDUP_REMOVED lines=15> */
[----:B------:R-:W-:Y:S01]  /*112c0*/  SHF.L.U32 R5, R28, 0x1, RZ ;  /* 0x000000011c057819 */ /* 0x000fe200000006ff */
[----:B------:R-:W-:Y:S01]  /*112d0*/  IMAD R4, R4, 0x2, R22 ;  /* 0x0000000204047824 */ /* 0x000fe200078e0216 */
[----:B------:R-:W-:Y:S01]  /*112e0*/  ISETP.LT.OR P1, PT, R6, 0x1, P0 ;  /* 0x000000010600780c */ /* 0x000fe20000721670 */
        /* <DEDUP_REMOVED lines=34> */
[----:B0-----:R-:W-:-:S04]  /*11510*/  IADD3 R2, P2, R9, R5, RZ ;  /* 0x0000000509027210 */ /* 0x001fc80007f5e0ff */
[----:B-1----:R-:W-:-:S05]  /*11520*/  IADD3.X R3, RZ, R7, RZ, P2, !PT ;  /* 0x00000007ff037210 */ /* 0x002fca00017fe4ff */
[----:B------:R0:W-:Y:S01]  /*11530*/  LDGSTS.E.BYPASS.LTC128B.128 [R4+0x2c00], desc[UR54][R2.64], !P1 ;  /* 0x02c0000002047fae */ /* 0x0001e2000c901d76 */
[----:B------:R-:W-:Y:S02]  /*11540*/  ISETP.LT.OR P1, PT, R6, 0x61, P0 ;  /* 0x000000610600780c */ /* 0x000fe40000721670 */
[----:B0-----:R-:W-:Y:S02]  /*11550*/  IADD3 R2, P2, R14, R5, RZ ;  /* 0x000000050e027210 */ /* 0x001fe40007f5e0ff */
[----:B------:R0:W1:Y:S03]  /*11560*/  SHFL.IDX PT, R14, R18, 0x7, 0x181f ;  /* 0x00f81f00120e7f89 */ /* 0x00006600000e0000 */
[----:B--2---:R-:W-:-:S06]  /*11570*/  IMAD.X R3, RZ, RZ, R8, P2 ;  /* 0x000000ffff037224 */ /* 0x004fcc00010e0608 */
[----:B---3--:R0:W-:Y:S02]  /*11580*/  LDGSTS.E.BYPASS.LTC128B.128 [R4+0x3400], desc[UR54][R2.64], !P1 ;  /* 0x0340000002047fae */ /* 0x0081e4000c901d76 */
.L_x_2614:
        /* <DEDUP_REMOVED lines=9> */
.L_x_2480:
        /* <DEDUP_REMOVED lines=11> */
.L_x_2481:
[----:B------:R-:W-:Y:S01]  /*116d0*/  VIADD R25, R25, 0x1 ;  /* 0x0000000119197836 */ /* 0x000fe20000000000 */
[----:B------:R0:W-:Y:S04]  /*116e0*/  SYNCS.ARRIVE.TRANS64.A1T0 RZ, [R0+URZ+0x16850], RZ ;  /* 0x016850ff00ff79a7 */ /* 0x0001e8000810003f */
[----:B------:R-:W-:-:S04]  /*116f0*/  ISETP.NE.AND P0, PT, R25, 0x2, PT ;  /* 0x000000021900780c */ /* 0x000fc80003f05270 */
[----:B0-----:R-:W-:Y:S02]  /*11700*/  SEL R0, RZ, 0x1, P0 ;  /* 0x00000001ff007807 */ /* 0x001fe40000000000 */
[----:B------:R-:W-:Y:S02]  /*11710*/  SEL R25, R25, RZ, P0 ;  /* 0x000000ff19197207 */ /* 0x000fe40000000000 */
[----:B------:R-:W-:-:S07]  /*11720*/  LOP3.LUT R27, R27, R0, RZ, 0x3c, !PT ;  /* 0x000000001b1b7212 */ /* 0x000fce00078e3cff */
.L_x_2440:
[----:B------:R-:W-:Y:S05]  /*11730*/  BSYNC B7 ;  /* 0x0000000000077941 */ /* 0x000fea0003800000 */
.L_x_2438:
        /* <DEDUP_REMOVED lines=12> */
.L_x_2482:
        /* <DEDUP_REMOVED lines=14> */
[----:B------:R-:W-:Y:S01]  /*118e0*/  MOV R17, RZ ;  /* 0x000000ff00117202 */ /* 0x000fe20000000f00 */
[----:B------:R-:W-:Y:S01]  /*118f0*/  IMAD.MOV.U32 R5, RZ, RZ, RZ ;  /* 0x000000ffff057224 */ /* 0x000fe200078e00ff */
        /* <DEDUP_REMOVED lines=27> */
.L_x_2624:
[----:B------:R-:W-:Y:S02]  /*11ab0*/  ULDC UR4, c[0x0][0xc38] ;  /* 0x00030e0000047ab9 */ /* 0x000fe40000000800 */
[----:B------:R-:W-:-:S04]  /*11ac0*/  IMAD.U32 R4, RZ, RZ, UR4 ;  /* 0x00000004ff047e24 */ /* 0x000fc8000f8e00ff */
[----:B-1----:R-:W-:-:S04]  /*11ad0*/  IMAD R3, R14, R4, RZ ;  /* 0x000000040e037224 */ /* 0x002fc800078e02ff */
[----:B------:R-:W-:-:S05]  /*11ae0*/  IMAD.IADD R6, R6, 0x1, R3 ;  /* 0x0000000106067824 */ /* 0x000fca00078e0203 */
[----:B------:R-:W-:-:S13]  /*11af0*/  ISETP.GT.AND P6, PT, R6, R0, PT ;  /* 0x000000000600720c */ /* 0x000fda0003fc4270 */
[----:B------:R-:W-:Y:S05]  /*11b00*/  @P6 BRA `(.L_x_2485) ;  /* 0x0000000000a46947 */ /* 0x000fea0003800000 */
.L_x_2488:
[----:B0-----:R-:W0:Y:S01]  /*11b10*/  LDC R2, c[0x0][0xc3c] ;  /* 0x00030f00ff027b82 */ /* 0x001e220000000800 */
[----:B------:R-:W-:-:S05]  /*11b20*/  VIADD R19, R19, 0x1f ;  /* 0x0000001f13137836 */ /* 0x000fca0000000000 */
[----:B0-----:R-:W-:-:S13]  /*11b30*/  ISETP.GE.AND P6, PT, R19, R2, PT ;  /* 0x000000021300720c */ /* 0x001fda0003fc6270 */
[----:B------:R-:W-:Y:S05]  /*11b40*/  @P6 BRA `(.L_x_2486) ;  /* 0x0000000800bc6947 */ /* 0x000fea0003800000 */
[----:B------:R-:W0:Y:S01]  /*11b50*/  S2R R3, SR_TID.X ;  /* 0x0000000000037919 */ /* 0x000e220000002100 */
        /* <DEDUP_REMOVED lines=30> */
.L_x_2632:
[----:B------:R-:W-:Y:S02]  /*11d40*/  ULDC UR4, c[0x0][0xc38] ;  /* 0x00030e0000047ab9 */ /* 0x000fe40000000800 */
[----:B------:R-:W-:-:S05]  /*11d50*/  MOV R4, UR4 ;  /* 0x0000000400047c02 */ /* 0x000fca0008000f00 */
[----:B-1----:R-:W-:-:S04]  /*11d60*/  IMAD R3, R14, R4, RZ ;  /* 0x000000040e037224 */ /* 0x002fc800078e02ff */
[----:B------:R-:W-:-:S05]  /*11d70*/  IMAD.IADD R6, R3, 0x1, R6 ;  /* 0x0000000103067824 */ /* 0x000fca00078e0206 */
[----:B------:R-:W-:-:S13]  /*11d80*/  ISETP.GT.AND P6, PT, R6, R0, PT ;  /* 0x000000000600720c */ /* 0x000fda0003fc4270 */
[----:B------:R-:W-:Y:S05]  /*11d90*/  @!P6 BRA `(.L_x_2488) ;  /* 0xfffffffc005ce947 */ /* 0x000fea000383ffff */
.L_x_2485:
        /* <DEDUP_REMOVED lines=10> */
.L_x_2637:
[----:B------:R-:W-:-:S13]  /*11e40*/  ISETP.NE.AND P0, PT, R3, RZ, PT ;  /* 0x000000ff0300720c */ /* 0x000fda0003f05270 */
[----:B------:R-:W-:Y:S05]  /*11e50*/  @!P0 BRA `(.L_x_2490) ;  /* 0x0000000000108947 */ /* 0x000fea0003800000 */
[----:B------:R-:W-:Y:S01]  /*11e60*/  UMOV UR4, 0xffffffff ;  /* 0xffffffff00047882 */ /* 0x000fe20000000000 */
[----:B------:R-:W-:Y:S02]  /*11e70*/  VIADD R12, R7, 0xffffffff ;  /* 0xffffffff070c7836 */ /* 0x000fe40000000000 */
[----:B------:R-:W-:Y:S05]  /*11e80*/  BRA.DIV UR4, `(.L_x_2491) ;  /* 0x0000005204007947 */ /* 0x000fea000b800000 */
[----:B------:R4:W0:Y:S02]  /*11e90*/  SHFL.IDX PT, R16, R2, R12, 0x1f ;  /* 0x00001f0c02107589 */ /* 0x00082400000e0000 */
.L_x_2490:
        /* <DEDUP_REMOVED lines=12> */
[----:B0-----:R-:W-:-:S05]  /*11f60*/  IADD3 R9, RZ, -R3, RZ ;  /* 0x80000003ff097210 */ /* 0x001fca0007ffe0ff */
        /* <DEDUP_REMOVED lines=12> */
[----:B------:R-:W-:Y:S01]  /*12030*/  @!P1 IMAD.IADD R9, R9, 0x1, -R4 ;  /* 0x0000000109099824 */ /* 0x000fe200078e0a04 */
[----:B------:R-:W-:-:S02]  /*12040*/  @!P1 IADD3 R7, R7, 0x1, RZ ;  /* 0x0000000107079810 */ /* 0x000fc40007ffe0ff */
        /* <DEDUP_REMOVED lines=24> */
[----:B------:R-:W-:-:S05]  /*121d0*/  @P0 VIADD R4, R4, 0x1 ;  /* 0x0000000104040836 */ /* 0x000fca0000000000 */
[----:B------:R-:W-:Y:S02]  /*121e0*/  @!P2 IADD3 R4, -R4, RZ, RZ ;  /* 0x000000ff0404a210 */ /* 0x000fe40007ffe1ff */
[----:B------:R-:W-:-:S05]  /*121f0*/  @!P1 LOP3.LUT R4, RZ, R5, RZ, 0x33, !PT ;  /* 0x00000005ff049212 */ /* 0x000fca00078e33ff */
[--C-:B------:R-:W-:Y:S02]  /*12200*/  IMAD.MOV R2, RZ, RZ, -R4.reuse ;  /* 0x000000ffff027224 */ /* 0x100fe400078e0a04 */
[C---:B------:R-:W-:Y:S02]  /*12210*/  IMAD R4, R5.reuse, 0x1000000, R4 ;  /* 0x0100000005047824 */ /* 0x040fe400078e0204 */
[----:B------:R-:W-:-:S04]  /*12220*/  IMAD R5, R5, R2, R7 ;  /* 0x0000000205057224 */ /* 0x000fc800078e0207 */
[----:B------:R-:W-:Y:S01]  /*12230*/  IMAD R18, R5, 0x10000, R4 ;  /* 0x0001000005127824 */ /* 0x000fe200078e0204 */
[----:B------:R-:W-:Y:S06]  /*12240*/  BRA `(.L_x_2493) ;  /* 0x0000000000f07947 */ /* 0x000fec0003800000 */
.L_x_2492:
[----:B----4-:R-:W0:Y:S02]  /*12250*/  LDC.64 R2, c[0x0][0xc90] ;  /* 0x00032400ff027b82 */ /* 0x010e240000000a00 */
[----:B0-----:R-:W-:-:S05]  /*12260*/  IMAD.WIDE R2, R19, 0x4, R2 ;  /* 0x0000000413027825 */ /* 0x001fca00078e0202 */
[----:B------:R0:W2:Y:S02]  /*12270*/  LDG.E R6, desc[UR54][R2.64] ;  /* 0x0000003602067981 */ /* 0x0000a4000c1e1900 */
[----:B0-----:R-:W-:Y:S01]  /*12280*/  MOV R2, RZ ;  /* 0x000000ff00027202 */ /* 0x001fe20000000f00 */
        /* <DEDUP_REMOVED lines=32> */
[----:B0-----:R-:W-:-:S02]  /*12490*/  IADD3 R2, R8, 0xffffffe, RZ ;  /* 0x0ffffffe08027810 */ /* 0x001fc40007ffe0ff */
[----:B------:R-:W-:-:S04]  /*124a0*/  IABS R8, R0 ;  /* 0x0000000000087213 */ /* 0x000fc80000000000 */
        /* <DEDUP_REMOVED lines=19> */
[----:B------:R-:W-:Y:S01]  /*125e0*/  @!P1 LOP3.LUT R3, RZ, R4, RZ, 0x33, !PT ;  /* 0x00000004ff039212 */ /* 0x000fe200078e33ff */
[----:B------:R-:W-:-:S04]  /*125f0*/  IMAD.MOV R4, RZ, RZ, -R4 ;  /* 0x000000ffff047224 */ /* 0x000fc800078e0a04 */
[----:B------:R-:W-:-:S07]  /*12600*/  IMAD R18, R3, R4, R0 ;  /* 0x0000000403127224 */ /* 0x000fce00078e0200 */
.L_x_2493:
[----:B------:R-:W-:-:S05]  /*12610*/  LOP3.LUT R0, RZ, R3, RZ, 0x33, !PT ;  /* 0x00000003ff007212 */ /* 0x000fca00078e33ff */
[----:B------:R-:W-:Y:S01]  /*12620*/  IMAD.IADD R17, R17, 0x1, R0 ;  /* 0x0000000111117824 */ /* 0x000fe200078e0200 */
[----:B------:R-:W-:Y:S06]  /*12630*/  BRA `(.L_x_2494) ;  /* 0x00000000001c7947 */ /* 0x000fec0003800000 */
.L_x_2486:
[----:B------:R-:W-:Y:S01]  /*12640*/  UMOV UR4, URZ ;  /* 0x0000003f00047c82 */ /* 0x000fe20008000000 */
[----:B------:R-:W-:Y:S01]  /*12650*/  UMOV UR5, URZ ;  /* 0x0000003f00057c82 */ /* 0x000fe20008000000 */
[----:B------:R-:W-:Y:S01]  /*12660*/  ULDC UR6, c[0x0][0xc3c] ;  /* 0x00030f0000067ab9 */ /* 0x000fe20000000800 */
[----:B------:R-:W-:Y:S01]  /*12670*/  IMAD.MOV.U32 R16, RZ, RZ, R0 ;  /* 0x000000ffff107224 */ /* 0x000fe200078e0000 */
[----:B------:R-:W-:Y:S01]  /*12680*/  MOV R19, UR6 ;  /* 0x0000000600137c02 */ /* 0x000fe20008000f00 */
[----:B------:R-:W-:Y:S02]  /*12690*/  IMAD.U32 R17, RZ, RZ, UR4 ;  /* 0x00000004ff117e24 */ /* 0x000fe4000f8e00ff */
[----:B------:R-:W-:-:S07]  /*126a0*/  IMAD.U32 R18, RZ, RZ, UR5 ;  /* 0x00000005ff127e24 */ /* 0x000fce000f8e00ff */
.L_x_2494:
        /* <DEDUP_REMOVED lines=10> */
.L_x_2483:
[----:B------:R-:W-:Y:S02]  /*12750*/  ULDC UR4, c[0x0][0xc3c] ;  /* 0x00030f0000047ab9 */ /* 0x000fe40000000800 */
[----:B-1----:R-:W-:-:S13]  /*12760*/  ISETP.GE.AND P0, PT, R19, UR4, PT ;  /* 0x0000000413007c0c */ /* 0x002fda000bf06270 */
[----:B------:R-:W-:Y:S05]  /*12770*/  @!P0 BRA `(.L_x_2495) ;  /* 0xffffffac00808947 */ /* 0x000fea000383ffff */
[----:B------:R-:W-:Y:S05]  /*12780*/  BSYNC B8 ;  /* 0x0000000000087941 */ /* 0x000fea0003800000 */
.L_x_2432:
[----:B--2---:R-:W2:Y:S01]  /*12790*/  LDL.LU R0, [R1+0x38] ;  /* 0x0000380001007983 */ /* 0x004ea20000300800 */
[----:B------:R-:W-:Y:S01]  /*127a0*/  BSSY B0, `(.L_x_2496) ;  /* 0x000000b000007945 */ /* 0x000fe20003800000 */
[----:B------:R-:W1:Y:S01]  /*127b0*/  S2R R5, SR_CgaCtaId ;  /* 0x0000000000057919 */ /* 0x000e620000008800 */
[----:B--2---:R-:W-:-:S05]  /*127c0*/  VIADD R0, R0, 0x1 ;  /* 0x0000000100007836 */ /* 0x004fca0000000000 */
[----:B0-----:R-:W-:-:S04]  /*127d0*/  LEA.HI R2, R0, R0, RZ, 0x1 ;  /* 0x0000000000027211 */ /* 0x001fc800078f08ff */
[----:B------:R-:W-:Y:S02]  /*127e0*/  LOP3.LUT R3, R2, 0xfffffffe, RZ, 0xc0, !PT ;  /* 0xfffffffe02037812 */ /* 0x000fe400078ec0ff */
[----:B------:R-:W-:-:S03]  /*127f0*/  MOV R2, 0x400 ;  /* 0x0000040000027802 */ /* 0x000fc60000000f00 */
[----:B------:R-:W-:Y:S01]  /*12800*/  IMAD.IADD R0, R0, 0x1, -R3 ;  /* 0x0000000100007824 */ /* 0x000fe200078e0a03 */
[----:B-1----:R-:W-:-:S04]  /*12810*/  LEA R5, R5, R2, 0x18 ;  /* 0x0000000205057211 */ /* 0x002fc800078ec0ff */
[----:B------:R-:W-:-:S04]  /*12820*/  SHF.L.U32 R0, R0, 0x1f, RZ ;  /* 0x0000001f00007819 */ /* 0x000fc800000006ff */
[----:B------:R-:W0:Y:S02]  /*12830*/  SYNCS.PHASECHK.TRANS64.TRYWAIT P0, [R5+URZ+0x16820], R0 ;  /* 0x01682000050075a7 */ /* 0x000e24000800017f */
[----:B0-----:R-:W-:Y:S05]  /*12840*/  @!P0 BRA `(.L_x_2497) ;  /* 0x0000004400b88947 */ /* 0x001fea0003800000 */
.L_x_2640:
[----:B------:R-:W-:Y:S05]  /*12850*/  BSYNC B0 ;  /* 0x0000000000007941 */ /* 0x000fea0003800000 */
.L_x_2496:
[----:B------:R-:W-:-:S03]  /*12860*/  UMOV UR4, 0xffffffff ;  /* 0xffffffff00047882 */ /* 0x000fc60000000000 */
[----:B------:R-:W-:Y:S05]  /*12870*/  BRA.DIV UR4, `(.L_x_2498) ;  /* 0x0000004604c07947 */ /* 0x000fea000b800000 */
[----:B0-----:R-:W0:Y:S02]  /*12880*/  S2R R0, SR_TID.X ;  /* 0x0000000000007919 */ /* 0x001e240000002100 */
[----:B0-----:R-:W-:-:S04]  /*12890*/  SHF.R.U32.HI R0, RZ, 0x5, R0 ;  /* 0x00000005ff007819 */ /* 0x001fc80000011600 */
[----:B------:R-:W-:-:S05]  /*128a0*/  LOP3.LUT R0, R0, 0x3, RZ, 0xc0, !PT ;  /* 0x0000000300007812 */ /* 0x000fca00078ec0ff */
[----:B------:R0:W1:Y:S02]  /*128b0*/  SHFL.IDX PT, R14, R0, RZ, 0x1f ;  /* 0x00001fff000e7589 */ /* 0x00006400000e0000 */
.L_x_2643:
[----:B-1----:R-:W-:Y:S01]  /*128c0*/  ISETP.NE.AND P0, PT, R14, RZ, PT ;  /* 0x000000ff0e00720c */ /* 0x002fe20003f05270 */
[----:B------:R-:W-:-:S12]  /*128d0*/  BSSY B0, `(.L_x_2499) ;  /* 0x0000024000007945 */ /* 0x000fd80003800000 */
[----:B------:R-:W-:Y:S05]  /*128e0*/  @P0 BRA `(.L_x_2500) ;  /* 0x0000000000880947 */ /* 0x000fea0003800000 */
[----:B------:R-:W-:-:S03]  /*128f0*/  UMOV UR4, 0xffffffff ;  /* 0xffffffff00047882 */ /* 0x000fc60000000000 */
[----:B------:R-:W-:Y:S05]  /*12900*/  BRA.DIV UR4, `(.L_x_2501) ;  /* 0x0000004604d07947 */ /* 0x000fea000b800000 */
[----:B------:R-:W-:-:S13]  /*12910*/  ELECT P6, URZ, PT ;  /* 0x00000000003f782f */ /* 0x000fda00038c0000 */
.L_x_2646:
[----:B------:R-:W-:Y:S05]  /*12920*/  @!P6 BRA `(.L_x_2500) ;  /* 0x000000000078e947 */ /* 0x000fea0003800000 */
[----:B------:R-:W-:-:S06]  /*12930*/  ULOP3.LUT UR4, UR36, 0x2, URZ, 0xfc, !UPT ;  /* 0x0000000224047892 */ /* 0x000fcc000f8efc3f */
[----:B0-----:R-:W-:-:S05]  /*12940*/  IMAD.U32 R0, RZ, RZ, UR4 ;  /* 0x00000004ff007e24 */ /* 0x001fca000f8e00ff */
[----:B------:R-:W-:-:S13]  /*12950*/  ISETP.NE.AND P0, PT, R0, 0x3, PT ;  /* 0x000000030000780c */ /* 0x000fda0003f05270 */
[----:B------:R-:W-:Y:S05]  /*12960*/  @!P0 BRA `(.L_x_2502) ;  /* 0x0000000000048947 */ /* 0x000fea0003800000 */
[----:B------:R-:W-:Y:S01]  /*12970*/  BPT.TRAP 0x1 ;  /* 0x000000040000795c */ /* 0x000fe20000300000 */
.L_x_2502:
[----:B------:R-:W-:Y:S01]  /*12980*/  IMAD R3, R25, 0x8, R5 ;  /* 0x0000000819037824 */ /* 0x000fe200078e0205 */
[----:B------:R-:W-:Y:S01]  /*12990*/  SHF.L.U32 R2, R27, 0x1f, RZ ;  /* 0x0000001f1b027819 */ /* 0x000fe200000006ff */
[----:B------:R-:W-:-:S03]  /*129a0*/  VIADD R25, R25, 0x1 ;  /* 0x0000000119197836 */ /* 0x000fc60000000000 */
[----:B------:R-:W0:Y:S02]  /*129b0*/  SYNCS.PHASECHK.TRANS64.TRYWAIT P1, [R3+URZ+0x16840], R2 ;  /* 0x01684002030075a7 */ /* 0x000e24000802017f */
[----:B------:R-:W-:-:S04]  /*129c0*/  ISETP.NE.AND P2, PT, R25, 0x2, PT ;  /* 0x000000021900780c */ /* 0x000fc80003f45270 */
[----:B------:R-:W-:Y:S01]  /*129d0*/  SEL R0, RZ, 0x1, P2 ;  /* 0x00000001ff007807 */ /* 0x000fe20001000000 */
[----:B0-----:R-:W-:Y:S08]  /*129e0*/  @!P1 BRA `(.L_x_2503) ;  /* 0x0000004400b89947 */ /* 0x001ff00003800000 */
.L_x_2647:
[----:B------:R-:W-:Y:S02]  /*129f0*/  SEL R25, R25, RZ, P2 ;  /* 0x000000ff19197207 */ /* 0x000fe40001000000 */
[----:B------:R-:W-:Y:S01]  /*12a00*/  LOP3.LUT R0, R27, R0, RZ, 0x3c, !PT ;  /* 0x000000001b007212 */ /* 0x000fe200078e3cff */
[----:B------:R-:W-:Y:S06]  /*12a10*/  @!P0 BRA `(.L_x_2504) ;  /* 0x0000000000048947 */ /* 0x000fec0003800000 */
[----:B------:R-:W-:Y:S01]  /*12a20*/  BPT.TRAP 0x1 ;  /* 0x000000040000795c */ /* 0x000fe20000300000 */
.L_x_2504:
[----:B------:R-:W-:Y:S01]  /*12a30*/  IMAD R25, R25, 0x8, R5 ;  /* 0x0000000819197824 */ /* 0x000fe200078e0205 */
[----:B------:R-:W-:-:S04]  /*12a40*/  SHF.L.U32 R0, R0, 0x1f, RZ ;  /* 0x0000001f00007819 */ /* 0x000fc800000006ff */
[----:B------:R-:W1:Y:S02]  /*12a50*/  SYNCS.PHASECHK.TRANS64.TRYWAIT P1, [R25+URZ+0x16840], R0 ;  /* 0x01684000190075a7 */ /* 0x000e64000802017f */
[----:B-1----:R-:W-:Y:S05]  /*12a60*/  @!P1 BRA `(.L_x_2505) ;  /* 0x0000004400ac9947 */ /* 0x002fea0003800000 */
.L_x_2648:
[----:B------:R-:W-:Y:S05]  /*12a70*/  @!P0 BRA `(.L_x_2506) ;  /* 0x0000000000048947 */ /* 0x000fea0003800000 */
[----:B------:R-:W-:Y:S01]  /*12a80*/  BPT.TRAP 0x1 ;  /* 0x000000040000795c */ /* 0x000fe20000300000 */
.L_x_2506:
[----:B------:R-:W2:Y:S02]  /*12a90*/  SYNCS.PHASECHK.TRANS64.TRYWAIT P1, [R3+URZ+0x16860], R2 ;  /* 0x01686002030075a7 */ /* 0x000ea4000802017f */
[----:B--2---:R-:W-:Y:S05]  /*12aa0*/  @!P1 BRA `(.L_x_2507) ;  /* 0x0000004400b09947 */ /* 0x004fea0003800000 */
.L_x_2649:
[----:B------:R-:W-:Y:S05]  /*12ab0*/  @!P0 BRA `(.L_x_2508) ;  /* 0x0000000000048947 */ /* 0x000fea0003800000 */
[----:B------:R-:W-:Y:S01]  /*12ac0*/  BPT.TRAP 0x1 ;  /* 0x000000040000795c */ /* 0x000fe20000300000 */
.L_x_2508:
[----:B---3--:R3:W4:Y:S02]  /*12ad0*/  SYNCS.PHASECHK.TRANS64.TRYWAIT P0, [R25+URZ+0x16860], R0 ;  /* 0x01686000190075a7 */ /* 0x008724000800017f */
[----:B----4-:R-:W-:Y:S05]  /*12ae0*/  @!P0 NANOSLEEP.SYNCS 0x989680 ;  /* 0x009896800000895d */ /* 0x010fea0003900000 */
[----:B------:R-:W4:Y:S02]  /*12af0*/  @!P0 SYNCS.PHASECHK.TRANS64 P0, [R25+URZ+0x16860], R0 ;  /* 0x01686000190085a7 */ /* 0x000f24000800007f */
[----:B----4-:R-:W-:Y:S05]  /*12b00*/  @!P0 BRA `(.L_x_2508) ;  /* 0xfffffffc00f08947 */ /* 0x010fea000383ffff */
.L_x_2500:
[----:B------:R-:W-:Y:S05]  /*12b10*/  BSYNC B0 ;  /* 0x0000000000007941 */ /* 0x000fea0003800000 */
.L_x_2499:
[----:B------:R-:W-:Y:S05]  /*12b20*/  EXIT ;  /* 0x000000000000794d */ /* 0x000fea0003800000 */
.L_x_2377:
[----:B0-----:R-:W-:-:S04]  /*12b30*/  MOV R3, UR45 ;  /* 0x0000002d00037c02 */ /* 0x001fc80008000f00 */
[----:B------:R0:W1:Y:S03]  /*12b40*/  SYNCS.PHASECHK.TRANS64.TRYWAIT P1, [R3+URZ+0x16800], R0 ;  /* 0x01680000030075a7 */ /* 0x000066000802017f */
[----:B-1----:R-:W-:Y:S05]  /*12b50*/  @!P1 NANOSLEEP.SYNCS 0x989680 ;  /* 0x009896800000995d */ /* 0x002fea0003900000 */
[----:B------:R-:W1:Y:S02]  /*12b60*/  @!P1 SYNCS.PHASECHK.TRANS64 P1, [R3+URZ+0x16800], R0 ;  /* 0x01680000030095a7 */ /* 0x000e64000802007f */
[----:B-1----:R-:W-:Y:S05]  /*12b70*/  @!P1 BRA `(.L_x_2377) ;  /* 0xfffffffc00ec9947 */ /* 0x002fea000383ffff */
[----:B------:R-:W-:Y:S05]  /*12b80*/  BRA `(.L_x_2509) ;  /* 0xfffffeec00f07947 */ /* 0x000fea000383ffff */
.L_x_2381:
[----:B-1----:R1:W2:Y:S02]  /*12b90*/  SYNCS.PHASECHK.TRANS64.TRYWAIT P1, [R0+URZ+0x16830], R3 ;  /* 0x01683003000075a7 */ /* 0x0022a4000802017f */
[----:B--2---:R-:W-:Y:S05]  /*12ba0*/  @!P1 NANOSLEEP.SYNCS 0x989680 ;  /* 0x009896800000995d */ /* 0x004fea0003900000 */
[----:B------:R-:W2:Y:S02]  /*12bb0*/  @!P1 SYNCS.PHASECHK.TRANS64 P1, [R0+URZ+0x16830], R3 ;  /* 0x01683003000095a7 */ /* 0x000ea4000802007f */
[----:B--2---:R-:W-:Y:S05]  /*12bc0*/  @!P1 BRA `(.L_x_2381) ;  /* 0xfffffffc00f09947 */ /* 0x004fea000383ffff */
[----:B------:R-:W-:Y:S05]  /*12bd0*/  BRA `(.L_x_2380) ;  /* 0xfffffef0000c7947 */ /* 0x000fea000383ffff */
.L_x_2387:
[----:B-1----:R-:W-:-:S04]  /*12be0*/  IMAD.U32 R6, RZ, RZ, UR6 ;  /* 0x00000006ff067e24 */ /* 0x002fc8000f8e00ff */
[----:B------:R1:W2:Y:S03]  /*12bf0*/  SYNCS.PHASECHK.TRANS64.TRYWAIT P1, [R6+URZ+0x16830], R5 ;  /* 0x01683005060075a7 */ /* 0x0002a6000802017f */
[----:B--2---:R-:W-:Y:S05]  /*12c00*/  @!P1 NANOSLEEP.SYNCS 0x989680 ;  /* 0x009896800000995d */ /* 0x004fea0003900000 */
[----:B------:R-:W2:Y:S02]  /*12c10*/  @!P1 SYNCS.PHASECHK.TRANS64 P1, [R6+URZ+0x16830], R5 ;  /* 0x01683005060095a7 */ /* 0x000ea4000802007f */
[----:B--2---:R-:W-:Y:S05]  /*12c20*/  @!P1 BRA `(.L_x_2387) ;  /* 0xfffffffc00ec9947 */ /* 0x004fea000383ffff */
[----:B------:R-:W-:Y:S05]  /*12c30*/  BRA `(.L_x_2384) ;  /* 0xffffff1800707947 */ /* 0x000fea000383ffff */
.L_x_2391:
[----:B-1----:R-:W-:-:S04]  /*12c40*/  IMAD.U32 R6, RZ, RZ, UR6 ;  /* 0x00000006ff067e24 */ /* 0x002fc8000f8e00ff */
[----:B------:R1:W2:Y:S03]  /*12c50*/  SYNCS.PHASECHK.TRANS64.TRYWAIT P1, [R6+URZ+0x16850], R5 ;  /* 0x01685005060075a7 */ /* 0x0002a6000802017f */
[----:B--2---:R-:W-:Y:S05]  /*12c60*/  @!P1 NANOSLEEP.SYNCS 0x989680 ;  /* 0x009896800000995d */ /* 0x004fea0003900000 */
[----:B------:R-:W2:Y:S02]  /*12c70*/  @!P1 SYNCS.PHASECHK.TRANS64 P1, [R6+URZ+0x16850], R5 ;  /* 0x01685005060095a7 */ /* 0x000ea4000802007f */
[----:B--2---:R-:W-:Y:S05]  /*12c80*/  @!P1 BRA `(.L_x_2391) ;  /* 0xfffffffc00ec9947 */ /* 0x004fea000383ffff */
[----:B------:R-:W-:Y:S05]  /*12c90*/  BRA `(.L_x_2388) ;  /* 0xffffff1800f47947 */ /* 0x000fea000383ffff */
.L_x_2399:
[----:B-1----:R-:W-:-:S04]  /*12ca0*/  IMAD.U32 R6, RZ, RZ, UR6 ;  /* 0x00000006ff067e24 */ /* 0x002fc8000f8e00ff */
[----:B------:R1:W2:Y:S03]  /*12cb0*/  SYNCS.PHASECHK.TRANS64.TRYWAIT P1, [R6+URZ+0x16830], R5 ;  /* 0x01683005060075a7 */ /* 0x0002a6000802017f */
[----:B--2---:R-:W-:Y:S05]  /*12cc0*/  @!P1 NANOSLEEP.SYNCS 0x989680 ;  /* 0x009896800000995d */ /* 0x004fea0003900000 */
[----:B------:R-:W2:Y:S02]  /*12cd0*/  @!P1 SYNCS.PHASECHK.TRANS64 P1, [R6+URZ+0x16830], R5 ;  /* 0x01683005060095a7 */ /* 0x000ea4000802007f */
[----:B--2---:R-:W-:Y:S05]  /*12ce0*/  @!P1 BRA `(.L_x_2399) ;  /* 0xfffffffc00ec9947 */ /* 0x004fea000383ffff */
[----:B------:R-:W-:Y:S05]  /*12cf0*/  BRA `(.L_x_2396) ;  /* 0xffffff4800047947 */ /* 0x000fea000383ffff */
.L_x_2403:
[----:B-1----:R-:W-:-:S04]  /*12d00*/  IMAD.U32 R6, RZ, RZ, UR6 ;  /* 0x00000006ff067e24 */ /* 0x002fc8000f8e00ff */
[----:B------:R1:W2:Y:S03]  /*12d10*/  SYNCS.PHASECHK.TRANS64.TRYWAIT P1, [R6+URZ+0x16850], R5 ;  /* 0x01685005060075a7 */ /* 0x0002a6000802017f */
[----:B--2---:R-:W-:Y:S05]  /*12d20*/  @!P1 NANOSLEEP.SYNCS 0x989680 ;  /* 0x009896800000995d */ /* 0x004fea0003900000 */
[----:B------:R-:W2:Y:S02]  /*12d30*/  @!P1 SYNCS.PHASECHK.TRANS64 P1, [R6+URZ+0x16850], R5 ;  /* 0x01685005060095a7 */ /* 0x000ea4000802007f */
[----:B--2---:R-:W-:Y:S05]  /*12d40*/  @!P1 BRA `(.L_x_2403) ;  /* 0xfffffffc00ec9947 */ /* 0x004fea000383ffff */
[----:B------:R-:W-:Y:S05]  /*12d50*/  BRA `(.L_x_2400) ;  /* 0xffffff48007c7947 */ /* 0x000fea000383ffff */
.L_x_2410:
[----:B-1----:R-:W-:-:S04]  /*12d60*/  IMAD.U32 R4, RZ, RZ, UR5 ;  /* 0x00000005ff047e24 */ /* 0x002fc8000f8e00ff */
[----:B------:R1:W2:Y:S03]  /*12d70*/  SYNCS.PHASECHK.TRANS64.TRYWAIT P1, [R4+URZ+0x16850], R3 ;  /* 0x01685003040075a7 */ /* 0x0002a6000802017f */
[----:B--2---:R-:W-:Y:S05]  /*12d80*/  @!P1 NANOSLEEP.SYNCS 0x989680 ;  /* 0x009896800000995d */ /* 0x004fea0003900000 */
[----:B------:R-:W2:Y:S02]  /*12d90*/  @!P1 SYNCS.PHASECHK.TRANS64 P1, [R4+URZ+0x16850], R3 ;  /* 0x01685003040095a7 */ /* 0x000ea4000802007f */
[----:B--2---:R-:W-:Y:S05]  /*12da0*/  @!P1 BRA `(.L_x_2410) ;  /* 0xfffffffc00ec9947 */ /* 0x004fea000383ffff */
[----:B------:R-:W-:Y:S05]  /*12db0*/  BRA `(.L_x_2409) ;  /* 0xffffff6800f07947 */ /* 0x000fea000383ffff */
.L_x_2446:
[----:B0-----:R-:W0:Y:S01]  /*12dc0*/  S2R R20, SR_TID.X ;  /* 0x0000000000147919 */ /* 0x001e220000002100 */
[----:B------:R-:W-:Y:S01]  /*12dd0*/  BSSY B0, `(.L_x_2510) ;  /* 0x000000a000007945 */ /* 0x000fe20003800000 */
[----:B------:R-:W-:Y:S01]  /*12de0*/  MOV R12, RZ ;  /* 0x000000ff000c7202 */ /* 0x000fe20000000f00 */
        /* <DEDUP_REMOVED lines=8> */
.L_x_2511:
[----:B------:R-:W-:Y:S05]  /*12e70*/  BSYNC B0 ;  /* 0x0000000000007941 */ /* 0x000fea0003800000 */
.L_x_2510:
[----:B------:R-:W-:Y:S05]  /*12e80*/  BRA `(.L_x_2512) ;  /* 0xffffffb400f47947 */ /* 0x000fea000383ffff */
.L_x_2449:
[----:B0-----:R0:W1:Y:S02]  /*12e90*/  SYNCS.PHASECHK.TRANS64.TRYWAIT P0, [R3+URZ+0x16840], R4 ;  /* 0x01684004030075a7 */ /* 0x001064000800017f */
[----:B-1----:R-:W-:Y:S05]  /*12ea0*/  @!P0 NANOSLEEP.SYNCS 0x989680 ;  /* 0x009896800000895d */ /* 0x002fea0003900000 */
[----:B------:R-:W1:Y:S02]  /*12eb0*/  @!P0 SYNCS.PHASECHK.TRANS64 P0, [R3+URZ+0x16840], R4 ;  /* 0x01684004030085a7 */ /* 0x000e64000800007f */
[----:B-1----:R-:W-:Y:S05]  /*12ec0*/  @!P0 BRA `(.L_x_2449) ;  /* 0xfffffffc00f08947 */ /* 0x002fea000383ffff */
[----:B------:R-:W-:Y:S05]  /*12ed0*/  BRA `(.L_x_2513) ;  /* 0xffffffb800487947 */ /* 0x000fea000383ffff */
.L_x_2450:
        /* <DEDUP_REMOVED lines=8> */
.L_x_2515:
[----:B------:R-:W-:Y:S05]  /*12f60*/  BSYNC B0 ;  /* 0x0000000000007941 */ /* 0x000fea0003800000 */
.L_x_2514:
[----:B------:R-:W-:Y:S01]  /*12f70*/  IMAD.MOV.U32 R13, RZ, RZ, R0 ;  /* 0x000000ffff0d7224 */ /* 0x000fe200078e0000 */
[----:B------:R-:W-:Y:S01]  /*12f80*/  MOV R6, R14 ;  /* 0x0000000e00067202 */ /* 0x000fe20000000f00 */
[----:B------:R-:W-:Y:S01]  /*12f90*/  IMAD.MOV.U32 R12, RZ, RZ, RZ ;  /* 0x000000ffff0c7224 */ /* 0x000fe200078e00ff */
[----:B------:R-:W-:Y:S01]  /*12fa0*/  @P0 LEA R8, R5, R22, 0x1 ;  /* 0x0000001605080211 */ /* 0x000fe200078e08ff */
[----:B------:R-:W-:Y:S02]  /*12fb0*/  IMAD.MOV.U32 R11, RZ, RZ, 0x181f ;  /* 0x0000181fff0b7424 */ /* 0x000fe400078e00ff */
[----:B------:R-:W-:-:S07]  /*12fc0*/  IMAD.MOV.U32 R15, RZ, RZ, -0x1 ;  /* 0xffffffffff0f7424 */ /* 0x000fce00078e00ff */
[----:B------:R-:W-:Y:S05]  /*12fd0*/  WARPSYNC.COLLECTIVE R15, `(.L_x_2516) ;  /* 0x000000000f087348 */ /* 0x000fea0003c00000 */
[----:B------:R0:W1:Y:S02]  /*12fe0*/  SHFL.IDX P6, R14, R13, R12, R11 ;  /* 0x0000000c0d0e7389 */ /* 0x00006400000c000b */
[----:B01----:R-:W-:Y:S01]  /*12ff0*/  ENDCOLLECTIVE ;  /* 0x000000000000791b */ /* 0x003fe20003800000 */
.L_x_2516:
[----:B------:R-:W-:Y:S02]  /*13000*/  IMAD.MOV.U32 R13, RZ, RZ, R2 ;  /* 0x000000ffff0d7224 */ /* 0x000fe400078e0002 */
[----:B------:R-:W-:Y:S02]  /*13010*/  IMAD.MOV.U32 R12, RZ, RZ, 0x1 ;  /* 0x00000001ff0c7424 */ /* 0x000fe400078e00ff */
[----:B------:R-:W-:-:S07]  /*13020*/  IMAD.MOV.U32 R7, RZ, RZ, R14 ;  /* 0x000000ffff077224 */ /* 0x000fce00078e000e */
[----:B------:R-:W-:Y:S05]  /*13030*/  WARPSYNC.COLLECTIVE R15, `(.L_x_2517) ;  /* 0x000000000f087348 */ /* 0x000fea0003c00000 */
[----:B------:R0:W1:Y:S02]  /*13040*/  SHFL.IDX P6, R14, R13, R12, R11 ;  /* 0x0000000c0d0e7389 */ /* 0x00006400000c000b */
[----:B01----:R-:W-:Y:S01]  /*13050*/  ENDCOLLECTIVE ;  /* 0x000000000000791b */ /* 0x003fe20003800000 */
.L_x_2517:
        /* <DEDUP_REMOVED lines=11> */
[----:B0-----:R-:W-:Y:S01]  /*13110*/  IMAD.MOV.U32 R6, RZ, RZ, R14 ;  /* 0x000000ffff067224 */ /* 0x001fe200078e000e */
[----:B------:R-:W-:-:S07]  /*13120*/  @P1 LEA R8, R5, R22, 0x1 ;  /* 0x0000001605081211 */ /* 0x000fce00078e08ff */
[----:B------:R-:W-:Y:S05]  /*13130*/  WARPSYNC.COLLECTIVE R15, `(.L_x_2518) ;  /* 0x000000000f087348 */ /* 0x000fea0003c00000 */
[----:B------:R0:W1:Y:S02]  /*13140*/  SHFL.IDX P6, R14, R13, R12, R11 ;  /* 0x0000000c0d0e7389 */ /* 0x00006400000c000b */
[----:B01----:R-:W-:Y:S01]  /*13150*/  ENDCOLLECTIVE ;  /* 0x000000000000791b */ /* 0x003fe20003800000 */
.L_x_2518:
[----:B------:R-:W-:Y:S02]  /*13160*/  IMAD.MOV.U32 R13, RZ, RZ, R2 ;  /* 0x000000ffff0d7224 */ /* 0x000fe400078e0002 */
[----:B------:R-:W-:Y:S02]  /*13170*/  IMAD.MOV.U32 R12, RZ, RZ, 0x2 ;  /* 0x00000002ff0c7424 */ /* 0x000fe400078e00ff */
[----:B------:R-:W-:-:S07]  /*13180*/  IMAD.MOV.U32 R7, RZ, RZ, R14 ;  /* 0x000000ffff077224 */ /* 0x000fce00078e000e */
[----:B------:R-:W-:Y:S05]  /*13190*/  WARPSYNC.COLLECTIVE R15, `(.L_x_2519) ;  /* 0x000000000f087348 */ /* 0x000fea0003c00000 */
[----:B------:R0:W1:Y:S02]  /*131a0*/  SHFL.IDX P6, R14, R13, R12, R11 ;  /* 0x0000000c0d0e7389 */ /* 0x00006400000c000b */
[----:B01----:R-:W-:Y:S01]  /*131b0*/  ENDCOLLECTIVE ;  /* 0x000000000000791b */ /* 0x003fe20003800000 */
.L_x_2519:
        /* <DEDUP_REMOVED lines=15> */
.L_x_2520:
[----:B------:R-:W-:Y:S01]  /*132b0*/  @P1 LEA R8, R5, R22, 0x1 ;  /* 0x0000001605081211 */ /* 0x000fe200078e08ff */
[----:B------:R-:W-:Y:S02]  /*132c0*/  IMAD.MOV.U32 R13, RZ, RZ, R2 ;  /* 0x000000ffff0d7224 */ /* 0x000fe400078e0002 */
[----:B------:R-:W-:Y:S02]  /*132d0*/  IMAD.MOV.U32 R12, RZ, RZ, 0x3 ;  /* 0x00000003ff0c7424 */ /* 0x000fe400078e00ff */
[----:B------:R-:W-:-:S07]  /*132e0*/  IMAD.MOV.U32 R7, RZ, RZ, R14 ;  /* 0x000000ffff077224 */ /* 0x000fce00078e000e */
[----:B------:R-:W-:Y:S05]  /*132f0*/  WARPSYNC.COLLECTIVE R15, `(.L_x_2521) ;  /* 0x000000000f087348 */ /* 0x000fea0003c00000 */
[----:B------:R0:W1:Y:S02]  /*13300*/  SHFL.IDX P6, R14, R13, R12, R11 ;  /* 0x0000000c0d0e7389 */ /* 0x00006400000c000b */
[----:B01----:R-:W-:Y:S01]  /*13310*/  ENDCOLLECTIVE ;  /* 0x000000000000791b */ /* 0x003fe20003800000 */
.L_x_2521:
        /* <DEDUP_REMOVED lines=15> */
.L_x_2522:
[----:B------:R-:W-:Y:S01]  /*13410*/  @P1 LEA R8, R5, R22, 0x1 ;  /* 0x0000001605081211 */ /* 0x000fe200078e08ff */
[----:B------:R-:W-:Y:S02]  /*13420*/  IMAD.MOV.U32 R13, RZ, RZ, R2 ;  /* 0x000000ffff0d7224 */ /* 0x000fe400078e0002 */
[----:B------:R-:W-:Y:S02]  /*13430*/  IMAD.MOV.U32 R12, RZ, RZ, 0x4 ;  /* 0x00000004ff0c7424 */ /* 0x000fe400078e00ff */
[----:B------:R-:W-:-:S07]  /*13440*/  IMAD.MOV.U32 R7, RZ, RZ, R14 ;  /* 0x000000ffff077224 */ /* 0x000fce00078e000e */
[----:B------:R-:W-:Y:S05]  /*13450*/  WARPSYNC.COLLECTIVE R15, `(.L_x_2523) ;  /* 0x000000000f087348 */ /* 0x000fea0003c00000 */
[----:B------:R0:W1:Y:S02]  /*13460*/  SHFL.IDX P6, R14, R13, R12, R11 ;  /* 0x0000000c0d0e7389 */ /* 0x00006400000c000b */
[----:B01----:R-:W-:Y:S01]  /*13470*/  ENDCOLLECTIVE ;  /* 0x000000000000791b */ /* 0x003fe20003800000 */
.L_x_2523:
        /* <DEDUP_REMOVED lines=15> */
.L_x_2524:
[----:B------:R-:W-:Y:S01]  /*13570*/  @P1 LEA R8, R5, R22, 0x1 ;  /* 0x0000001605081211 */ /* 0x000fe200078e08ff */
[----:B------:R-:W-:Y:S02]  /*13580*/  IMAD.MOV.U32 R13, RZ, RZ, R2 ;  /* 0x000000ffff0d7224 */ /* 0x000fe400078e0002 */
[----:B------:R-:W-:Y:S02]  /*13590*/  IMAD.MOV.U32 R12, RZ, RZ, 0x5 ;  /* 0x00000005ff0c7424 */ /* 0x000fe400078e00ff */
[----:B------:R-:W-:-:S07]  /*135a0*/  IMAD.MOV.U32 R7, RZ, RZ, R14 ;  /* 0x000000ffff077224 */ /* 0x000fce00078e000e */
[----:B------:R-:W-:Y:S05]  /*135b0*/  WARPSYNC.COLLECTIVE R15, `(.L_x_2525) ;  /* 0x000000000f087348 */ /* 0x000fea0003c00000 */
[----:B------:R0:W1:Y:S02]  /*135c0*/  SHFL.IDX P6, R14, R13, R12, R11 ;  /* 0x0000000c0d0e7389 */ /* 0x00006400000c000b */
[----:B01----:R-:W-:Y:S01]  /*135d0*/  ENDCOLLECTIVE ;  /* 0x000000000000791b */ /* 0x003fe20003800000 */
.L_x_2525:
        /* <DEDUP_REMOVED lines=15> */
.L_x_2526:
[----:B------:R-:W-:Y:S01]  /*136d0*/  @P1 LEA R8, R5, R22, 0x1 ;  /* 0x0000001605081211 */ /* 0x000fe200078e08ff */
[----:B------:R-:W-:Y:S02]  /*136e0*/  IMAD.MOV.U32 R13, RZ, RZ, R2 ;  /* 0x000000ffff0d7224 */ /* 0x000fe400078e0002 */
[----:B------:R-:W-:Y:S02]  /*136f0*/  IMAD.MOV.U32 R12, RZ, RZ, 0x6 ;  /* 0x00000006ff0c7424 */ /* 0x000fe400078e00ff */
[----:B------:R-:W-:-:S07]  /*13700*/  IMAD.MOV.U32 R7, RZ, RZ, R14 ;  /* 0x000000ffff077224 */ /* 0x000fce00078e000e */
[----:B------:R-:W-:Y:S05]  /*13710*/  WARPSYNC.COLLECTIVE R15, `(.L_x_2527) ;  /* 0x000000000f087348 */ /* 0x000fea0003c00000 */
[----:B------:R0:W1:Y:S02]  /*13720*/  SHFL.IDX P6, R14, R13, R12, R11 ;  /* 0x0000000c0d0e7389 */ /* 0x00006400000c000b */
[----:B01----:R-:W-:Y:S01]  /*13730*/  ENDCOLLECTIVE ;  /* 0x000000000000791b */ /* 0x003fe20003800000 */
.L_x_2527:
        /* <DEDUP_REMOVED lines=15> */
.L_x_2528:
[----:B------:R-:W-:Y:S01]  /*13830*/  @P1 LEA R8, R5, R22, 0x1 ;  /* 0x0000001605081211 */ /* 0x000fe200078e08ff */
[----:B------:R-:W-:Y:S02]  /*13840*/  IMAD.MOV.U32 R13, RZ, RZ, R2 ;  /* 0x000000ffff0d7224 */ /* 0x000fe400078e0002 */
[----:B------:R-:W-:Y:S02]  /*13850*/  IMAD.MOV.U32 R12, RZ, RZ, 0x7 ;  /* 0x00000007ff0c7424 */ /* 0x000fe400078e00ff */
[----:B------:R-:W-:-:S07]  /*13860*/  IMAD.MOV.U32 R7, RZ, RZ, R14 ;  /* 0x000000ffff077224 */ /* 0x000fce00078e000e */
[----:B------:R-:W-:Y:S05]  /*13870*/  WARPSYNC.COLLECTIVE R15, `(.L_x_2529) ;  /* 0x000000000f087348 */ /* 0x000fea0003c00000 */
[----:B------:R0:W1:Y:S02]  /*13880*/  SHFL.IDX P6, R14, R13, R12, R11 ;  /* 0x0000000c0d0e7389 */ /* 0x00006400000c000b */
[----:B01----:R-:W-:Y:S01]  /*13890*/  ENDCOLLECTIVE ;  /* 0x000000000000791b */ /* 0x003fe20003800000 */
.L_x_2529:
        /* <DEDUP_REMOVED lines=10> */
.L_x_2530:
[----:B------:R-:W-:Y:S01]  /*13940*/  @!PT LDS RZ, [RZ] ;  /* 0x00000000fffff984 */ /* 0x000fe20000000800 */
[----:B------:R-:W-:Y:S01]  /*13950*/  @!PT LDS RZ, [RZ] ;  /* 0x00000000fffff984 */ /* 0x000fe20000000800 */
[----:B------:R-:W-:Y:S01]  /*13960*/  @!PT LDS RZ, [RZ] ;  /* 0x00000000fffff984 */ /* 0x000fe20000000800 */
[----:B------:R2:W-:Y:S01]  /*13970*/  @P1 LDGSTS.E.BYPASS.LTC128B.128 [R8+0x11400], desc[UR54][R6.64], !P2 ;  /* 0x1140000006081fae */ /* 0x0005e2000d101d76 */
[----:B------:R-:W-:Y:S01]  /*13980*/  IMAD.MOV.U32 R0, RZ, RZ, R14 ;  /* 0x000000ffff007224 */ /* 0x000fe200078e000e */
[----:B------:R-:W-:Y:S06]  /*13990*/  BRA `(.L_x_2531) ;  /* 0xffffffb400507947 */ /* 0x000fec000383ffff */
.L_x_2455:
[----:B------:R-:W-:Y:S01]  /*139a0*/  IMAD.MOV.U32 R13, RZ, RZ, R4 ;  /* 0x000000ffff0d7224 */ /* 0x000fe200078e0004 */
[----:B------:R-:W-:Y:S01]  /*139b0*/  MOV R12, RZ ;  /* 0x000000ff000c7202 */ /* 0x000fe20000000f00 */
[----:B------:R-:W-:Y:S02]  /*139c0*/  IMAD.MOV.U32 R11, RZ, RZ, 0x181f ;  /* 0x0000181fff0b7424 */ /* 0x000fe400078e00ff */
[----:B------:R-:W-:Y:S02]  /*139d0*/  IMAD.MOV.U32 R15, RZ, RZ, -0x1 ;  /* 0xffffffffff0f7424 */ /* 0x000fe400078e00ff */
[----:B-----5:R-:W-:Y:S02]  /*139e0*/  IMAD R3, R21, R9, RZ ;  /* 0x0000000915037224 */ /* 0x020fe400078e02ff */
[----:B------:R-:W-:-:S07]  /*139f0*/  IMAD R17, R17, 0xc0, R20 ;  /* 0x000000c011117824 */ /* 0x000fce00078e0214 */
[----:B------:R-:W-:Y:S05]  /*13a00*/  WARPSYNC.COLLECTIVE R15, `(.L_x_2532) ;  /* 0x000000000f087348 */ /* 0x000fea0003c00000 */
[----:B------:R0:W1:Y:S02]  /*13a10*/  SHFL.IDX P6, R14, R13, R12, R11 ;  /* 0x0000000c0d0e7389 */ /* 0x00006400000c000b */
[----:B01----:R-:W-:Y:S01]  /*13a20*/  ENDCOLLECTIVE ;  /* 0x000000000000791b */ /* 0x003fe20003800000 */
.L_x_2532:
[C---:B------:R-:W-:Y:S02]  /*13a30*/  ISETP.GE.AND P2, PT, R17.reuse, R3, PT ;  /* 0x000000031100720c */ /* 0x040fe40003f46270 */
[----:B------:R-:W-:Y:S01]  /*13a40*/  IADD3 R8, R17, 0x10, RZ ;  /* 0x0000001011087810 */ /* 0x000fe20007ffe0ff */
[----:B------:R-:W-:Y:S02]  /*13a50*/  IMAD.MOV.U32 R13, RZ, RZ, R0 ;  /* 0x000000ffff0d7224 */ /* 0x000fe400078e0000 */
[----:B------:R-:W-:-:S08]  /*13a60*/  IMAD.MOV.U32 R6, RZ, RZ, R14 ;  /* 0x000000ffff067224 */ /* 0x000fd000078e000e */
[----:B------:R-:W-:Y:S05]  /*13a70*/  WARPSYNC.COLLECTIVE R15, `(.L_x_2533) ;  /* 0x000000000f087348 */ /* 0x000fea0003c00000 */
[----:B------:R0:W1:Y:S02]  /*13a80*/  SHFL.IDX P6, R14, R13, R12, R11 ;  /* 0x0000000c0d0e7389 */ /* 0x00006400000c000b */
[----:B01----:R-:W-:Y:S01]  /*13a90*/  ENDCOLLECTIVE ;  /* 0x000000000000791b */ /* 0x003fe20003800000 */
.L_x_2533:
[----:B------:R-:W-:Y:S02]  /*13aa0*/  IMAD.MOV.U32 R13, RZ, RZ, R4 ;  /* 0x000000ffff0d7224 */ /* 0x000fe400078e0004 */
[----:B------:R-:W-:Y:S02]  /*13ab0*/  IMAD.MOV.U32 R12, RZ, RZ, 0x1 ;  /* 0x00000001ff0c7424 */ /* 0x000fe400078e00ff */
[----:B------:R-:W-:-:S07]  /*13ac0*/  IMAD.MOV.U32 R7, RZ, RZ, R14 ;  /* 0x000000ffff077224 */ /* 0x000fce00078e000e */
[----:B------:R-:W-:Y:S05]  /*13ad0*/  WARPSYNC.COLLECTIVE R15, `(.L_x_2534) ;  /* 0x000000000f087348 */ /* 0x000fea0003c00000 */
[----:B------:R0:W1:Y:S02]  /*13ae0*/  SHFL.IDX P6, R14, R13, R12, R11 ;  /* 0x0000000c0d0e7389 */ /* 0x00006400000c000b */
[----:B01----:R-:W-:Y:S01]  /*13af0*/  ENDCOLLECTIVE ;  /* 0x000000000000791b */ /* 0x003fe20003800000 */
.L_x_2534:
        /* <DEDUP_REMOVED lines=15> */
.L_x_2535:
[----:B------:R-:W-:Y:S02]  /*13bf0*/  IMAD.MOV.U32 R13, RZ, RZ, R4 ;  /* 0x000000ffff0d7224 */ /* 0x000fe400078e0004 */
[----:B------:R-:W-:Y:S02]  /*13c00*/  IMAD.MOV.U32 R12, RZ, RZ, 0x2 ;  /* 0x00000002ff0c7424 */ /* 0x000fe400078e00ff */
[----:B------:R-:W-:-:S07]  /*13c10*/  IMAD.MOV.U32 R7, RZ, RZ, R14 ;  /* 0x000000ffff077224 */ /* 0x000fce00078e000e */
[----:B------:R-:W-:Y:S05]  /*13c20*/  WARPSYNC.COLLECTIVE R15, `(.L_x_2536) ;  /* 0x000000000f087348 */ /* 0x000fea0003c00000 */
[----:B------:R0:W1:Y:S02]  /*13c30*/  SHFL.IDX P6, R14, R13, R12, R11 ;  /* 0x0000000c0d0e7389 */ /* 0x00006400000c000b */
[----:B01----:R-:W-:Y:S01]  /*13c40*/  ENDCOLLECTIVE ;  /* 0x000000000000791b */ /* 0x003fe20003800000 */
.L_x_2536:
        /* <DEDUP_REMOVED lines=16> */
.L_x_2537:
[----:B------:R-:W-:Y:S02]  /*13d50*/  IMAD.MOV.U32 R13, RZ, RZ, R4 ;  /* 0x000000ffff0d7224 */ /* 0x000fe400078e0004 */
[----:B------:R-:W-:Y:S02]  /*13d60*/  IMAD.MOV.U32 R12, RZ, RZ, 0x3 ;  /* 0x00000003ff0c7424 */ /* 0x000fe400078e00ff */
[----:B------:R-:W-:-:S07]  /*13d70*/  IMAD.MOV.U32 R7, RZ, RZ, R14 ;  /* 0x000000ffff077224 */ /* 0x000fce00078e000e */
[----:B------:R-:W-:Y:S05]  /*13d80*/  WARPSYNC.COLLECTIVE R15, `(.L_x_2538) ;  /* 0x000000000f087348 */ /* 0x000fea0003c00000 */
[----:B------:R0:W1:Y:S02]  /*13d90*/  SHFL.IDX P6, R14, R13, R12, R11 ;  /* 0x0000000c0d0e7389 */ /* 0x00006400000c000b */
[----:B01----:R-:W-:Y:S01]  /*13da0*/  ENDCOLLECTIVE ;  /* 0x000000000000791b */ /* 0x003fe20003800000 */
.L_x_2538:
        /* <DEDUP_REMOVED lines=16> */
.L_x_2539:
[----:B------:R-:W-:Y:S02]  /*13eb0*/  IMAD.MOV.U32 R13, RZ, RZ, R4 ;  /* 0x000000ffff0d7224 */ /* 0x000fe400078e0004 */
[----:B------:R-:W-:Y:S02]  /*13ec0*/  IMAD.MOV.U32 R12, RZ, RZ, 0x4 ;  /* 0x00000004ff0c7424 */ /* 0x000fe400078e00ff */
[----:B------:R-:W-:-:S07]  /*13ed0*/  IMAD.MOV.U32 R7, RZ, RZ, R14 ;  /* 0x000000ffff077224 */ /* 0x000fce00078e000e */
[----:B------:R-:W-:Y:S05]  /*13ee0*/  WARPSYNC.COLLECTIVE R15, `(.L_x_2540) ;  /* 0x000000000f087348 */ /* 0x000fea0003c00000 */
[----:B------:R0:W1:Y:S02]  /*13ef0*/  SHFL.IDX P6, R14, R13, R12, R11 ;  /* 0x0000000c0d0e7389 */ /* 0x00006400000c000b */
[----:B01----:R-:W-:Y:S01]  /*13f00*/  ENDCOLLECTIVE ;  /* 0x000000000000791b */ /* 0x003fe20003800000 */
.L_x_2540:
        /* <DEDUP_REMOVED lines=16> */
.L_x_2541:
[----:B------:R-:W-:Y:S02]  /*14010*/  IMAD.MOV.U32 R13, RZ, RZ, R4 ;  /* 0x000000ffff0d7224 */ /* 0x000fe400078e0004 */
[----:B------:R-:W-:Y:S02]  /*14020*/  IMAD.MOV.U32 R12, RZ, RZ, 0x5 ;  /* 0x00000005ff0c7424 */ /* 0x000fe400078e00ff */
[----:B------:R-:W-:-:S07]  /*14030*/  IMAD.MOV.U32 R7, RZ, RZ, R14 ;  /* 0x000000ffff077224 */ /* 0x000fce00078e000e */
[----:B------:R-:W-:Y:S05]  /*14040*/  WARPSYNC.COLLECTIVE R15, `(.L_x_2542) ;  /* 0x000000000f087348 */ /* 0x000fea0003c00000 */
[----:B------:R0:W1:Y:S02]  /*14050*/  SHFL.IDX P6, R14, R13, R12, R11 ;  /* 0x0000000c0d0e7389 */ /* 0x00006400000c000b */
[----:B01----:R-:W-:Y:S01]  /*14060*/  ENDCOLLECTIVE ;  /* 0x000000000000791b */ /* 0x003fe20003800000 */
.L_x_2542:
        /* <DEDUP_REMOVED lines=16> */
.L_x_2543:
[----:B------:R-:W-:Y:S02]  /*14170*/  IMAD.MOV.U32 R13, RZ, RZ, R4 ;  /* 0x000000ffff0d7224 */ /* 0x000fe400078e0004 */
[----:B------:R-:W-:Y:S02]  /*14180*/  IMAD.MOV.U32 R12, RZ, RZ, 0x6 ;  /* 0x00000006ff0c7424 */ /* 0x000fe400078e00ff */
[----:B------:R-:W-:-:S07]  /*14190*/  IMAD.MOV.U32 R7, RZ, RZ, R14 ;  /* 0x000000ffff077224 */ /* 0x000fce00078e000e */
[----:B------:R-:W-:Y:S05]  /*141a0*/  WARPSYNC.COLLECTIVE R15, `(.L_x_2544) ;  /* 0x000000000f087348 */ /* 0x000fea0003c00000 */
[----:B------:R0:W1:Y:S02]  /*141b0*/  SHFL.IDX P6, R14, R13, R12, R11 ;  /* 0x0000000c0d0e7389 */ /* 0x00006400000c000b */
[----:B01----:R-:W-:Y:S01]  /*141c0*/  ENDCOLLECTIVE ;  /* 0x000000000000791b */ /* 0x003fe20003800000 */
.L_x_2544:
        /* <DEDUP_REMOVED lines=16> */
.L_x_2545:
[----:B------:R-:W-:Y:S01]  /*142d0*/  MOV R13, R4 ;  /* 0x00000004000d7202 */ /* 0x000fe20000000f00 */
[----:B------:R-:W-:Y:S02]  /*142e0*/  IMAD.MOV.U32 R12, RZ, RZ, 0x7 ;  /* 0x00000007ff0c7424 */ /* 0x000fe400078e00ff */
[----:B------:R-:W-:-:S07]  /*142f0*/  IMAD.MOV.U32 R7, RZ, RZ, R14 ;  /* 0x000000ffff077224 */ /* 0x000fce00078e000e */
[----:B------:R-:W-:Y:S05]  /*14300*/  WARPSYNC.COLLECTIVE R15, `(.L_x_2546) ;  /* 0x000000000f087348 */ /* 0x000fea0003c00000 */
[----:B------:R0:W1:Y:S02]  /*14310*/  SHFL.IDX P6, R14, R13, R12, R11 ;  /* 0x0000000c0d0e7389 */ /* 0x00006400000c000b */
[----:B01----:R-:W-:Y:S01]  /*14320*/  ENDCOLLECTIVE ;  /* 0x000000000000791b */ /* 0x003fe20003800000 */
.L_x_2546:
        /* <DEDUP_REMOVED lines=11> */
.L_x_2547:
        /* <DEDUP_REMOVED lines=12> */
.L_x_2548:
        /* <DEDUP_REMOVED lines=12> */
.L_x_2549:
[----:B------:R-:W-:Y:S02]  /*14560*/  IMAD.MOV.U32 R13, RZ, RZ, R2 ;  /* 0x000000ffff0d7224 */ /* 0x000fe400078e0002 */
[----:B------:R-:W-:Y:S02]  /*14570*/  IMAD.MOV.U32 R12, RZ, RZ, 0x1 ;  /* 0x00000001ff0c7424 */ /* 0x000fe400078e00ff */
[----:B------:R-:W-:-:S07]  /*14580*/  IMAD.MOV.U32 R4, RZ, RZ, R14 ;  /* 0x000000ffff047224 */ /* 0x000fce00078e000e */
[----:B------:R-:W-:Y:S05]  /*14590*/  WARPSYNC.COLLECTIVE R15, `(.L_x_2550) ;  /* 0x000000000f087348 */ /* 0x000fea0003c00000 */
[----:B------:R0:W1:Y:S02]  /*145a0*/  SHFL.IDX P6, R14, R13, R12, R11 ;  /* 0x0000000c0d0e7389 */ /* 0x00006400000c000b */
[----:B01----:R-:W-:Y:S01]  /*145b0*/  ENDCOLLECTIVE ;  /* 0x000000000000791b */ /* 0x003fe20003800000 */
.L_x_2550:
[----:B------:R-:W-:-:S04]  /*145c0*/  @!P1 LEA R4, P3, R28, R4, 0x1 ;  /* 0x000000041c049211 */ /* 0x000fc800078608ff */
[----:B------:R-:W-:Y:S01]  /*145d0*/  @!P1 MOV R6, R4 ;  /* 0x0000000400069202 */ /* 0x000fe20000000f00 */
[----:B------:R-:W-:Y:S02]  /*145e0*/  @!P1 IMAD.X R0, RZ, RZ, R0, P3 ;  /* 0x000000ffff009224 */ /* 0x000fe400018e0600 */
[C---:B------:R-:W-:Y:S02]  /*145f0*/  VIADD R4, R17.reuse, 0xa0 ;  /* 0x000000a011047836 */ /* 0x040fe40000000000 */
[----:B------:R-:W-:Y:S02]  /*14600*/  @!P1 IMAD.MOV.U32 R7, RZ, RZ, R0 ;  /* 0x000000ffff079224 */ /* 0x000fe400078e0000 */
[----:B------:R-:W-:Y:S02]  /*14610*/  VIADD R0, R17, 0x90 ;  /* 0x0000009011007836 */ /* 0x000fe40000000000 */
[----:B------:R-:W-:Y:S01]  /*14620*/  IMAD.MOV.U32 R13, RZ, RZ, R5 ;  /* 0x000000ffff0d7224 */ /* 0x000fe200078e0005 */
[----:B------:R-:W-:Y:S01]  /*14630*/  @!PT LDS RZ, [RZ] ;  /* 0x00000000fffff984 */ /* 0x000fe20000000800 */
[----:B------:R-:W-:Y:S01]  /*14640*/  @!PT LDS RZ, [RZ] ;  /* 0x00000000fffff984 */ /* 0x000fe20000000800 */
[----:B------:R-:W-:Y:S01]  /*14650*/  @!PT LDS RZ, [RZ] ;  /* 0x00000000fffff984 */ /* 0x000fe20000000800 */
[----:B------:R0:W-:Y:S02]  /*14660*/  @!P1 LDGSTS.E.BYPASS.LTC128B.128 [R10+0xc400], desc[UR54][R6.64], !P0 ;  /* 0x0c400000060a9fae */ /* 0x0001e4000c101d76 */
[----:B------:R-:W-:Y:S01]  /*14670*/  ISETP.GE.AND P1, PT, R0, R3, PT ;  /* 0x000000030000720c */ /* 0x000fe20003f26270 */
[----:B------:R-:W-:-:S12]  /*14680*/  IMAD.MOV.U32 R0, RZ, RZ, R14 ;  /* 0x000000ffff007224 */ /* 0x000fd800078e000e */
[----:B0-----:R-:W-:Y:S05]  /*14690*/  WARPSYNC.COLLECTIVE R15, `(.L_x_2551) ;  /* 0x000000000f087348 */ /* 0x001fea0003c00000 */
[----:B------:R1:W2:Y:S02]  /*146a0*/  SHFL.IDX P6, R14, R13, R12, R11 ;  /* 0x0000000c0d0e7389 */ /* 0x0002a400000c000b */
[----:B012---:R-:W-:Y:S01]  /*146b0*/  ENDCOLLECTIVE ;  /* 0x000000000000791b */ /* 0x007fe20003800000 */
.L_x_2551:
[----:B------:R-:W-:Y:S02]  /*146c0*/  IMAD.MOV.U32 R13, RZ, RZ, R2 ;  /* 0x000000ffff0d7224 */ /* 0x000fe400078e0002 */
[----:B------:R-:W-:Y:S01]  /*146d0*/  IMAD.MOV.U32 R12, RZ, RZ, 0x2 ;  /* 0x00000002ff0c7424 */ /* 0x000fe200078e00ff */
[----:B------:R-:W-:-:S07]  /*146e0*/  MOV R6, R14 ;  /* 0x0000000e00067202 */ /* 0x000fce0000000f00 */
[----:B------:R-:W-:Y:S05]  /*146f0*/  WARPSYNC.COLLECTIVE R15, `(.L_x_2552) ;  /* 0x000000000f087348 */ /* 0x000fea0003c00000 */
[----:B------:R0:W1:Y:S02]  /*14700*/  SHFL.IDX P6, R14, R13, R12, R11 ;  /* 0x0000000c0d0e7389 */ /* 0x00006400000c000b */
[----:B01----:R-:W-:Y:S01]  /*14710*/  ENDCOLLECTIVE ;  /* 0x000000000000791b */ /* 0x003fe20003800000 */
.L_x_2552:
        /* <DEDUP_REMOVED lines=13> */
.L_x_2553:
[----:B------:R-:W-:Y:S02]  /*147f0*/  IMAD.MOV.U32 R13, RZ, RZ, R2 ;  /* 0x000000ffff0d7224 */ /* 0x000fe400078e0002 */
[----:B------:R-:W-:Y:S01]  /*14800*/  IMAD.MOV.U32 R12, RZ, RZ, 0x3 ;  /* 0x00000003ff0c7424 */ /* 0x000fe200078e00ff */
[----:B------:R-:W-:-:S07]  /*14810*/  MOV R6, R14 ;  /* 0x0000000e00067202 */ /* 0x000fce0000000f00 */
[----:B------:R-:W-:Y:S05]  /*14820*/  WARPSYNC.COLLECTIVE R15, `(.L_x_2554) ;  /* 0x000000000f087348 */ /* 0x000fea0003c00000 */
[----:B------:R0:W1:Y:S02]  /*14830*/  SHFL.IDX P6, R14, R13, R12, R11 ;  /* 0x0000000c0d0e7389 */ /* 0x00006400000c000b */
[----:B01----:R-:W-:Y:S01]  /*14840*/  ENDCOLLECTIVE ;  /* 0x000000000000791b */ /* 0x003fe20003800000 */
.L_x_2554:
        /* <DEDUP_REMOVED lines=12> */
.L_x_2555:
[----:B------:R-:W-:Y:S01]  /*14910*/  IMAD.MOV.U32 R2, RZ, RZ, R14 ;  /* 0x000000ffff027224 */ /* 0x000fe200078e000e */
[----:B------:R-:W-:Y:S06]  /*14920*/  BRA `(.L_x_2556) ;  /* 0xffffffb4002c7947 */ /* 0x000fec000383ffff */
.L_x_2458:
[----:B0-----:R0:W1:Y:S02]  /*14930*/  SYNCS.PHASECHK.TRANS64.TRYWAIT P0, [R22+URZ+0x16820], R3 ;  /* 0x01682003160075a7 */ /* 0x001064000800017f */
[----:B-1----:R-:W-:Y:S05]  /*14940*/  @!P0 NANOSLEEP.SYNCS 0x989680 ;  /* 0x009896800000895d */ /* 0x002fea0003900000 */
[----:B------:R-:W1:Y:S02]  /*14950*/  @!P0 SYNCS.PHASECHK.TRANS64 P0, [R22+URZ+0x16820], R3 ;  /* 0x01682003160085a7 */ /* 0x000e64000800007f */
[----:B-1----:R-:W-:Y:S05]  /*14960*/  @!P0 BRA `(.L_x_2458) ;  /* 0xfffffffc00f08947 */ /* 0x002fea000383ffff */
[----:B------:R-:W-:Y:S05]  /*14970*/  BRA `(.L_x_2557) ;  /* 0xffffffb400987947 */ /* 0x000fea000383ffff */
.L_x_2463:
[----:B0-----:R0:W1:Y:S02]  /*14980*/  SYNCS.PHASECHK.TRANS64.TRYWAIT P0, [R5+URZ+0x16840], R2 ;  /* 0x01684002050075a7 */ /* 0x001064000800017f */
[----:B-1----:R-:W-:Y:S05]  /*14990*/  @!P0 NANOSLEEP.SYNCS 0x989680 ;  /* 0x009896800000895d */ /* 0x002fea0003900000 */
[----:B------:R-:W1:Y:S02]  /*149a0*/  @!P0 SYNCS.PHASECHK.TRANS64 P0, [R5+URZ+0x16840], R2 ;  /* 0x01684002050085a7 */ /* 0x000e64000800007f */
[----:B-1----:R-:W-:Y:S05]  /*149b0*/  @!P0 BRA `(.L_x_2463) ;  /* 0xfffffffc00f08947 */ /* 0x002fea000383ffff */
[----:B------:R-:W-:Y:S05]  /*149c0*/  BRA `(.L_x_2558) ;  /* 0xffffffb800607947 */ /* 0x000fea000383ffff */
.L_x_2464:
        /* <DEDUP_REMOVED lines=8> */
.L_x_2560:
[----:B------:R-:W-:Y:S05]  /*14a50*/  BSYNC B1 ;  /* 0x0000000000017941 */ /* 0x000fea0003800000 */
.L_x_2559:
[----:B------:R-:W-:Y:S01]  /*14a60*/  MOV R13, R8 ;  /* 0x00000008000d7202 */ /* 0x000fe20000000f00 */
[----:B------:R-:W-:Y:S01]  /*14a70*/  IMAD.MOV.U32 R12, RZ, RZ, RZ ;  /* 0x000000ffff0c7224 */ /* 0x000fe200078e00ff */
[----:B------:R-:W-:Y:S01]  /*14a80*/  LEA R9, R9, R22, 0x1 ;  /* 0x0000001609097211 */ /* 0x000fe200078e08ff */
[----:B------:R-:W-:Y:S02]  /*14a90*/  IMAD.MOV.U32 R11, RZ, RZ, 0x181f ;  /* 0x0000181fff0b7424 */ /* 0x000fe400078e00ff */
[----:B------:R-:W-:Y:S02]  /*14aa0*/  IMAD.MOV.U32 R15, RZ, RZ, -0x1 ;  /* 0xffffffffff0f7424 */ /* 0x000fe400078e00ff */
[----:B------:R-:W-:Y:S02]  /*14ab0*/  IMAD.MOV.U32 R3, RZ, RZ, R14 ;  /* 0x000000ffff037224 */ /* 0x000fe400078e000e */
[----:B------:R-:W-:-:S07]  /*14ac0*/  IMAD.SHL.U32 R7, R28, 0x2, RZ ;  /* 0x000000021c077824 */ /* 0x000fce00078e00ff */
[----:B------:R-:W-:Y:S05]  /*14ad0*/  WARPSYNC.COLLECTIVE R15, `(.L_x_2561) ;  /* 0x000000000f087348 */ /* 0x000fea0003c00000 */
[----:B------:R0:W1:Y:S02]  /*14ae0*/  SHFL.IDX P6, R14, R13, R12, R11 ;  /* 0x0000000c0d0e7389 */ /* 0x00006400000c000b */
[----:B01----:R-:W-:Y:S01]  /*14af0*/  ENDCOLLECTIVE ;  /* 0x000000000000791b */ /* 0x003fe20003800000 */
.L_x_2561:
[----:B------:R-:W-:Y:S02]  /*14b00*/  IMAD.MOV.U32 R13, RZ, RZ, R10 ;  /* 0x000000ffff0d7224 */ /* 0x000fe400078e000a */
[----:B------:R-:W-:Y:S02]  /*14b10*/  IMAD.MOV.U32 R12, RZ, RZ, 0x1 ;  /* 0x00000001ff0c7424 */ /* 0x000fe400078e00ff */
[----:B------:R-:W-:-:S07]  /*14b20*/  IMAD.MOV.U32 R2, RZ, RZ, R14 ;  /* 0x000000ffff027224 */ /* 0x000fce00078e000e */
[----:B------:R-:W-:Y:S05]  /*14b30*/  WARPSYNC.COLLECTIVE R15, `(.L_x_2562) ;  /* 0x000000000f087348 */ /* 0x000fea0003c00000 */
[----:B------:R0:W1:Y:S02]  /*14b40*/  SHFL.IDX P6, R14, R13, R12, R11 ;  /* 0x0000000c0d0e7389 */ /* 0x00006400000c000b */
[----:B01----:R-:W-:Y:S01]  /*14b50*/  ENDCOLLECTIVE ;  /* 0x000000000000791b */ /* 0x003fe20003800000 */
.L_x_2562:
        /* <DEDUP_REMOVED lines=11> */
.L_x_2563:
[----:B------:R-:W-:Y:S01]  /*14c10*/  MOV R13, R10 ;  /* 0x0000000a000d7202 */ /* 0x000fe20000000f00 */
[----:B------:R-:W-:Y:S02]  /*14c20*/  IMAD.MOV.U32 R12, RZ, RZ, 0x2 ;  /* 0x00000002ff0c7424 */ /* 0x000fe400078e00ff */
[----:B------:R-:W-:-:S07]  /*14c30*/  IMAD.MOV.U32 R2, RZ, RZ, R14 ;  /* 0x000000ffff027224 */ /* 0x000fce00078e000e */
[----:B------:R-:W-:Y:S05]  /*14c40*/  WARPSYNC.COLLECTIVE R15, `(.L_x_2564) ;  /* 0x000000000f087348 */ /* 0x000fea0003c00000 */
[----:B------:R0:W1:Y:S02]  /*14c50*/  SHFL.IDX P6, R14, R13, R12, R11 ;  /* 0x0000000c0d0e7389 */ /* 0x00006400000c000b */
[----:B01----:R-:W-:Y:S01]  /*14c60*/  ENDCOLLECTIVE ;  /* 0x000000000000791b */ /* 0x003fe20003800000 */
.L_x_2564:
        /* <DEDUP_REMOVED lines=11> */
.L_x_2565:
[----:B------:R-:W-:Y:S01]  /*14d20*/  IMAD.MOV.U32 R13, RZ, RZ, R10 ;  /* 0x000000ffff0d7224 */ /* 0x000fe200078e000a */
[----:B------:R-:W-:Y:S01]  /*14d30*/  MOV R12, 0x3 ;  /* 0x00000003000c7802 */ /* 0x000fe20000000f00 */
[----:B------:R-:W-:-:S07]  /*14d40*/  IMAD.MOV.U32 R2, RZ, RZ, R14 ;  /* 0x000000ffff027224 */ /* 0x000fce00078e000e */
[----:B------:R-:W-:Y:S05]  /*14d50*/  WARPSYNC.COLLECTIVE R15, `(.L_x_2566) ;  /* 0x000000000f087348 */ /* 0x000fea0003c00000 */
[----:B------:R0:W1:Y:S02]  /*14d60*/  SHFL.IDX P6, R14, R13, R12, R11 ;  /* 0x0000000c0d0e7389 */ /* 0x00006400000c000b */
[----:B01----:R-:W-:Y:S01]  /*14d70*/  ENDCOLLECTIVE ;  /* 0x000000000000791b */ /* 0x003fe20003800000 */
.L_x_2566:
        /* <DEDUP_REMOVED lines=11> */
.L_x_2567:
[----:B------:R-:W-:Y:S02]  /*14e30*/  IMAD.MOV.U32 R13, RZ, RZ, R10 ;  /* 0x000000ffff0d7224 */ /* 0x000fe400078e000a */
[----:B------:R-:W-:Y:S02]  /*14e40*/  IMAD.MOV.U32 R12, RZ, RZ, 0x4 ;  /* 0x00000004ff0c7424 */ /* 0x000fe400078e00ff */
[----:B------:R-:W-:-:S07]  /*14e50*/  IMAD.MOV.U32 R2, RZ, RZ, R14 ;  /* 0x000000ffff027224 */ /* 0x000fce00078e000e */
[----:B------:R-:W-:Y:S05]  /*14e60*/  WARPSYNC.COLLECTIVE R15, `(.L_x_2568) ;  /* 0x000000000f087348 */ /* 0x000fea0003c00000 */
[----:B------:R0:W1:Y:S02]  /*14e70*/  SHFL.IDX P6, R14, R13, R12, R11 ;  /* 0x0000000c0d0e7389 */ /* 0x00006400000c000b */
[----:B01----:R-:W-:Y:S01]  /*14e80*/  ENDCOLLECTIVE ;  /* 0x000000000000791b */ /* 0x003fe20003800000 */
.L_x_2568:
        /* <DEDUP_REMOVED lines=11> */
.L_x_2569:
[----:B------:R-:W-:Y:S02]  /*14f40*/  IMAD.MOV.U32 R13, RZ, RZ, R10 ;  /* 0x000000ffff0d7224 */ /* 0x000fe400078e000a */
[----:B------:R-:W-:Y:S02]  /*14f50*/  IMAD.MOV.U32 R12, RZ, RZ, 0x5 ;  /* 0x00000005ff0c7424 */ /* 0x000fe400078e00ff */
[----:B------:R-:W-:-:S07]  /*14f60*/  IMAD.MOV.U32 R2, RZ, RZ, R14 ;  /* 0x000000ffff027224 */ /* 0x000fce00078e000e */
[----:B------:R-:W-:Y:S05]  /*14f70*/  WARPSYNC.COLLECTIVE R15, `(.L_x_2570) ;  /* 0x000000000f087348 */ /* 0x000fea0003c00000 */
[----:B------:R0:W1:Y:S02]  /*14f80*/  SHFL.IDX P6, R14, R13, R12, R11 ;  /* 0x0000000c0d0e7389 */ /* 0x00006400000c000b */
[----:B01----:R-:W-:Y:S01]  /*14f90*/  ENDCOLLECTIVE ;  /* 0x000000000000791b */ /* 0x003fe20003800000 */
.L_x_2570:
        /* <DEDUP_REMOVED lines=11> */
.L_x_2571:
[----:B------:R-:W-:Y:S02]  /*15050*/  IMAD.MOV.U32 R13, RZ, RZ, R10 ;  /* 0x000000ffff0d7224 */ /* 0x000fe400078e000a */
[----:B------:R-:W-:Y:S02]  /*15060*/  IMAD.MOV.U32 R12, RZ, RZ, 0x6 ;  /* 0x00000006ff0c7424 */ /* 0x000fe400078e00ff */
[----:B------:R-:W-:-:S07]  /*15070*/  IMAD.MOV.U32 R2, RZ, RZ, R14 ;  /* 0x000000ffff027224 */ /* 0x000fce00078e000e */
[----:B------:R-:W-:Y:S05]  /*15080*/  WARPSYNC.COLLECTIVE R15, `(.L_x_2572) ;  /* 0x000000000f087348 */ /* 0x000fea0003c00000 */
[----:B------:R0:W1:Y:S02]  /*15090*/  SHFL.IDX P6, R14, R13, R12, R11 ;  /* 0x0000000c0d0e7389 */ /* 0x00006400000c000b */
[----:B01----:R-:W-:Y:S01]  /*150a0*/  ENDCOLLECTIVE ;  /* 0x000000000000791b */ /* 0x003fe20003800000 */
.L_x_2572:
        /* <DEDUP_REMOVED lines=11> */
.L_x_2573:
[----:B------:R-:W-:Y:S02]  /*15160*/  IMAD.MOV.U32 R13, RZ, RZ, R10 ;  /* 0x000000ffff0d7224 */ /* 0x000fe400078e000a */
[----:B------:R-:W-:Y:S01]  /*15170*/  IMAD.MOV.U32 R12, RZ, RZ, 0x7 ;  /* 0x00000007ff0c7424 */ /* 0x000fe200078e00ff */
[----:B------:R-:W-:-:S07]  /*15180*/  MOV R2, R14 ;  /* 0x0000000e00027202 */ /* 0x000fce0000000f00 */
[----:B------:R-:W-:Y:S05]  /*15190*/  WARPSYNC.COLLECTIVE R15, `(.L_x_2574) ;  /* 0x000000000f087348 */ /* 0x000fea0003c00000 */
[----:B------:R0:W1:Y:S02]  /*151a0*/  SHFL.IDX P6, R14, R13, R12, R11 ;  /* 0x0000000c0d0e7389 */ /* 0x00006400000c000b */
[----:B01----:R-:W-:Y:S01]  /*151b0*/  ENDCOLLECTIVE ;  /* 0x000000000000791b */ /* 0x003fe20003800000 */
.L_x_2574:
        /* <DEDUP_REMOVED lines=11> */
.L_x_2575:
[----:B------:R-:W-:Y:S01]  /*15270*/  IMAD.MOV.U32 R2, RZ, RZ, R14 ;  /* 0x000000ffff027224 */ /* 0x000fe200078e000e */
[----:B------:R-:W-:Y:S06]  /*15280*/  BRA `(.L_x_2576) ;  /* 0xffffffb400447947 */ /* 0x000fec000383ffff */
.L_x_2469:
[----:B-1----:R1:W2:Y:S02]  /*15290*/  SYNCS.PHASECHK.TRANS64.TRYWAIT P0, [R5+URZ+0x16860], R2 ;  /* 0x01686002050075a7 */ /* 0x0022a4000800017f */
[----:B--2---:R-:W-:Y:S05]  /*152a0*/  @!P0 NANOSLEEP.SYNCS 0x989680 ;  /* 0x009896800000895d */ /* 0x004fea0003900000 */
[----:B------:R-:W2:Y:S02]  /*152b0*/  @!P0 SYNCS.PHASECHK.TRANS64 P0, [R5+URZ+0x16860], R2 ;  /* 0x01686002050085a7 */ /* 0x000ea4000800007f */
[----:B--2---:R-:W-:Y:S05]  /*152c0*/  @!P0 BRA `(.L_x_2469) ;  /* 0xfffffffc00f08947 */ /* 0x004fea000383ffff */
[----:B------:R-:W-:Y:S05]  /*152d0*/  BRA `(.L_x_2577) ;  /* 0xffffffb4009c7947 */ /* 0x000fea000383ffff */
.L_x_2470:
        /* <DEDUP_REMOVED lines=8> */
.L_x_2579:
[----:B------:R-:W-:Y:S05]  /*15360*/  BSYNC B1 ;  /* 0x0000000000017941 */ /* 0x000fea0003800000 */
.L_x_2578:
[----:B------:R-:W-:Y:S01]  /*15370*/  IMAD.MOV.U32 R13, RZ, RZ, R18 ;  /* 0x000000ffff0d7224 */ /* 0x000fe200078e0012 */
[----:B------:R-:W-:Y:S01]  /*15380*/  MOV R11, 0x181f ;  /* 0x0000181f000b7802 */ /* 0x000fe20000000f00 */
[----:B------:R-:W-:Y:S01]  /*15390*/  IMAD.MOV.U32 R12, RZ, RZ, RZ ;  /* 0x000000ffff0c7224 */ /* 0x000fe200078e00ff */
[----:B------:R-:W-:Y:S01]  /*153a0*/  ISETP.LT.OR P2, PT, R8, 0x1, P1 ;  /* 0x000000010800780c */ /* 0x000fe20000f41670 */
[----:B------:R-:W-:Y:S02]  /*153b0*/  IMAD.MOV.U32 R15, RZ, RZ, -0x1 ;  /* 0xffffffffff0f7424 */ /* 0x000fe400078e00ff */
[----:B------:R-:W-:Y:S02]  /*153c0*/  IMAD.MOV.U32 R3, RZ, RZ, R14 ;  /* 0x000000ffff037224 */ /* 0x000fe400078e000e */
[----:B------:R-:W-:-:S08]  /*153d0*/  IMAD R6, R6, 0x2, R22 ;  /* 0x0000000206067824 */ /* 0x000fd000078e0216 */
[----:B------:R-:W-:Y:S05]  /*153e0*/  WARPSYNC.COLLECTIVE R15, `(.L_x_2580) ;  /* 0x000000000f087348 */ /* 0x000fea0003c00000 */
[----:B------:R0:W1:Y:S02]  /*153f0*/  SHFL.IDX P6, R14, R13, R12, R11 ;  /* 0x0000000c0d0e7389 */ /* 0x00006400000c000b */
[----:B01----:R-:W-:Y:S01]  /*15400*/  ENDCOLLECTIVE ;  /* 0x000000000000791b */ /* 0x003fe20003800000 */
.L_x_2580:
[----:B------:R-:W-:Y:S02]  /*15410*/  IMAD.MOV.U32 R13, RZ, RZ, R23 ;  /* 0x000000ffff0d7224 */ /* 0x000fe400078e0017 */
[----:B------:R-:W-:Y:S02]  /*15420*/  IMAD.MOV.U32 R12, RZ, RZ, 0x1 ;  /* 0x00000001ff0c7424 */ /* 0x000fe400078e00ff */
[----:B------:R-:W-:-:S07]  /*15430*/  IMAD.MOV.U32 R2, RZ, RZ, R14 ;  /* 0x000000ffff027224 */ /* 0x000fce00078e000e */
[----:B------:R-:W-:Y:S05]  /*15440*/  WARPSYNC.COLLECTIVE R15, `(.L_x_2581) ;  /* 0x000000000f087348 */ /* 0x000fea0003c00000 */
[----:B------:R0:W1:Y:S02]  /*15450*/  SHFL.IDX P6, R14, R13, R12, R11 ;  /* 0x0000000c0d0e7389 */ /* 0x00006400000c000b */
[----:B01----:R-:W-:Y:S01]  /*15460*/  ENDCOLLECTIVE ;  /* 0x000000000000791b */ /* 0x003fe20003800000 */
.L_x_2581:
        /* <DEDUP_REMOVED lines=12> */
.L_x_2582:
[----:B------:R-:W-:Y:S02]  /*15530*/  IMAD.MOV.U32 R13, RZ, RZ, R23 ;  /* 0x000000ffff0d7224 */ /* 0x000fe400078e0017 */
[----:B------:R-:W-:Y:S02]  /*15540*/  IMAD.MOV.U32 R12, RZ, RZ, 0x2 ;  /* 0x00000002ff0c7424 */ /* 0x000fe400078e00ff */
[----:B------:R-:W-:-:S07]  /*15550*/  IMAD.MOV.U32 R2, RZ, RZ, R14 ;  /* 0x000000ffff027224 */ /* 0x000fce00078e000e */
[----:B------:R-:W-:Y:S05]  /*15560*/  WARPSYNC.COLLECTIVE R15, `(.L_x_2583) ;  /* 0x000000000f087348 */ /* 0x000fea0003c00000 */
[----:B------:R0:W1:Y:S02]  /*15570*/  SHFL.IDX P6, R14, R13, R12, R11 ;  /* 0x0000000c0d0e7389 */ /* 0x00006400000c000b */
[----:B01----:R-:W-:Y:S01]  /*15580*/  ENDCOLLECTIVE ;  /* 0x000000000000791b */ /* 0x003fe20003800000 */
.L_x_2583:
        /* <DEDUP_REMOVED lines=12> */
.L_x_2584:
[----:B------:R-:W-:Y:S02]  /*15650*/  IMAD.MOV.U32 R13, RZ, RZ, R23 ;  /* 0x000000ffff0d7224 */ /* 0x000fe400078e0017 */
[----:B------:R-:W-:Y:S02]  /*15660*/  IMAD.MOV.U32 R12, RZ, RZ, 0x3 ;  /* 0x00000003ff0c7424 */ /* 0x000fe400078e00ff */
[----:B------:R-:W-:-:S07]  /*15670*/  IMAD.MOV.U32 R2, RZ, RZ, R14 ;  /* 0x000000ffff027224 */ /* 0x000fce00078e000e */
[----:B------:R-:W-:Y:S05]  /*15680*/  WARPSYNC.COLLECTIVE R15, `(.L_x_2585) ;  /* 0x000000000f087348 */ /* 0x000fea0003c00000 */
[----:B------:R0:W1:Y:S02]  /*15690*/  SHFL.IDX P6, R14, R13, R12, R11 ;  /* 0x0000000c0d0e7389 */ /* 0x00006400000c000b */
[----:B01----:R-:W-:Y:S01]  /*156a0*/  ENDCOLLECTIVE ;  /* 0x000000000000791b */ /* 0x003fe20003800000 */
.L_x_2585:
        /* <DEDUP_REMOVED lines=12> */
.L_x_2586:
[----:B------:R-:W-:Y:S02]  /*15770*/  IMAD.MOV.U32 R13, RZ, RZ, R23 ;  /* 0x000000ffff0d7224 */ /* 0x000fe400078e0017 */
[----:B------:R-:W-:Y:S01]  /*15780*/  IMAD.MOV.U32 R12, RZ, RZ, 0x4 ;  /* 0x00000004ff0c7424 */ /* 0x000fe200078e00ff */
[----:B------:R-:W-:-:S07]  /*15790*/  MOV R2, R14 ;  /* 0x0000000e00027202 */ /* 0x000fce0000000f00 */
[----:B------:R-:W-:Y:S05]  /*157a0*/  WARPSYNC.COLLECTIVE R15, `(.L_x_2587) ;  /* 0x000000000f087348 */ /* 0x000fea0003c00000 */
[----:B------:R0:W1:Y:S02]  /*157b0*/  SHFL.IDX P6, R14, R13, R12, R11 ;  /* 0x0000000c0d0e7389 */ /* 0x00006400000c000b */
[----:B01----:R-:W-:Y:S01]  /*157c0*/  ENDCOLLECTIVE ;  /* 0x000000000000791b */ /* 0x003fe20003800000 */
.L_x_2587:
        /* <DEDUP_REMOVED lines=12> */
.L_x_2588:
[----:B------:R-:W-:Y:S02]  /*15890*/  IMAD.MOV.U32 R13, RZ, RZ, R23 ;  /* 0x000000ffff0d7224 */ /* 0x000fe400078e0017 */
[----:B------:R-:W-:Y:S02]  /*158a0*/  IMAD.MOV.U32 R12, RZ, RZ, 0x5 ;  /* 0x00000005ff0c7424 */ /* 0x000fe400078e00ff */
[----:B------:R-:W-:-:S07]  /*158b0*/  IMAD.MOV.U32 R2, RZ, RZ, R14 ;  /* 0x000000ffff027224 */ /* 0x000fce00078e000e */
[----:B------:R-:W-:Y:S05]  /*158c0*/  WARPSYNC.COLLECTIVE R15, `(.L_x_2589) ;  /* 0x000000000f087348 */ /* 0x000fea0003c00000 */
[----:B------:R0:W1:Y:S02]  /*158d0*/  SHFL.IDX P6, R14, R13, R12, R11 ;  /* 0x0000000c0d0e7389 */ /* 0x00006400000c000b */
[----:B01----:R-:W-:Y:S01]  /*158e0*/  ENDCOLLECTIVE ;  /* 0x000000000000791b */ /* 0x003fe20003800000 */
.L_x_2589:
        /* <DEDUP_REMOVED lines=12> */
.L_x_2590:
[----:B------:R-:W-:Y:S01]  /*159b0*/  MOV R13, R23 ;  /* 0x00000017000d7202 */ /* 0x000fe20000000f00 */
[----:B------:R-:W-:Y:S02]  /*159c0*/  IMAD.MOV.U32 R12, RZ, RZ, 0x6 ;  /* 0x00000006ff0c7424 */ /* 0x000fe400078e00ff */
[----:B------:R-:W-:-:S07]  /*159d0*/  IMAD.MOV.U32 R2, RZ, RZ, R14 ;  /* 0x000000ffff027224 */ /* 0x000fce00078e000e */
[----:B------:R-:W-:Y:S05]  /*159e0*/  WARPSYNC.COLLECTIVE R15, `(.L_x_2591) ;  /* 0x000000000f087348 */ /* 0x000fea0003c00000 */
[----:B------:R0:W1:Y:S02]  /*159f0*/  SHFL.IDX P6, R14, R13, R12, R11 ;  /* 0x0000000c0d0e7389 */ /* 0x00006400000c000b */
[----:B01----:R-:W-:Y:S01]  /*15a00*/  ENDCOLLECTIVE ;  /* 0x000000000000791b */ /* 0x003fe20003800000 */
.L_x_2591:
        /* <DEDUP_REMOVED lines=12> */
.L_x_2592:
[----:B------:R-:W-:Y:S01]  /*15ad0*/  IMAD.MOV.U32 R13, RZ, RZ, R23 ;  /* 0x000000ffff0d7224 */ /* 0x000fe200078e0017 */
[----:B------:R-:W-:Y:S01]  /*15ae0*/  MOV R12, 0x7 ;  /* 0x00000007000c7802 */ /* 0x000fe20000000f00 */
[----:B------:R-:W-:-:S07]  /*15af0*/  IMAD.MOV.U32 R2, RZ, RZ, R14 ;  /* 0x000000ffff027224 */ /* 0x000fce00078e000e */
[----:B------:R-:W-:Y:S05]  /*15b00*/  WARPSYNC.COLLECTIVE R15, `(.L_x_2593) ;  /* 0x000000000f087348 */ /* 0x000fea0003c00000 */
[----:B------:R0:W1:Y:S02]  /*15b10*/  SHFL.IDX P6, R14, R13, R12, R11 ;  /* 0x0000000c0d0e7389 */ /* 0x00006400000c000b */
[----:B01----:R-:W-:Y:S01]  /*15b20*/  ENDCOLLECTIVE ;  /* 0x000000000000791b */ /* 0x003fe20003800000 */
.L_x_2593:
        /* <DEDUP_REMOVED lines=11> */
.L_x_2594:
[----:B------:R-:W-:Y:S01]  /*15be0*/  IMAD.MOV.U32 R2, RZ, RZ, R14 ;  /* 0x000000ffff027224 */ /* 0x000fe200078e000e */
[----:B------:R-:W-:Y:S06]  /*15bf0*/  BRA `(.L_x_2595) ;  /* 0xffffffb000487947 */ /* 0x000fec000383ffff */
.L_x_2478:
[----:B0-----:R0:W1:Y:S02]  /*15c00*/  SYNCS.PHASECHK.TRANS64.TRYWAIT P0, [R0+URZ+0x16860], R3 ;  /* 0x01686003000075a7 */ /* 0x001064000800017f */
[----:B-1----:R-:W-:Y:S05]  /*15c10*/  @!P0 NANOSLEEP.SYNCS 0x989680 ;  /* 0x009896800000895d */ /* 0x002fea0003900000 */
[----:B------:R-:W1:Y:S02]  /*15c20*/  @!P0 SYNCS.PHASECHK.TRANS64 P0, [R0+URZ+0x16860], R3 ;  /* 0x01686003000085a7 */ /* 0x000e64000800007f */
[----:B-1----:R-:W-:Y:S05]  /*15c30*/  @!P0 BRA `(.L_x_2478) ;  /* 0xfffffffc00f08947 */ /* 0x002fea000383ffff */
[----:B------:R-:W-:Y:S05]  /*15c40*/  BRA `(.L_x_2596) ;  /* 0xffffffb4005c7947 */ /* 0x000fea000383ffff */
.L_x_2479:
        /* <DEDUP_REMOVED lines=8> */
.L_x_2598:
[----:B------:R-:W-:Y:S05]  /*15cd0*/  BSYNC B0 ;  /* 0x0000000000007941 */ /* 0x000fea0003800000 */
.L_x_2597:
        /* <DEDUP_REMOVED lines=10> */
.L_x_2599:
[----:B------:R-:W-:Y:S02]  /*15d80*/  IMAD R4, R4, 0x2, R22 ;  /* 0x0000000204047824 */ /* 0x000fe400078e0216 */
[----:B------:R-:W-:Y:S02]  /*15d90*/  IMAD.MOV.U32 R13, RZ, RZ, R23 ;  /* 0x000000ffff0d7224 */ /* 0x000fe400078e0017 */
[----:B------:R-:W-:Y:S01]  /*15da0*/  IMAD.MOV.U32 R12, RZ, RZ, 0x1 ;  /* 0x00000001ff0c7424 */ /* 0x000fe200078e00ff */
[----:B------:R-:W-:-:S13]  /*15db0*/  IADD3 R2, P1, R14, R5, RZ ;  /* 0x000000050e027210 */ /* 0x000fda0007f3e0ff */
[----:B------:R-:W-:Y:S05]  /*15dc0*/  WARPSYNC.COLLECTIVE R15, `(.L_x_2600) ;  /* 0x000000000f087348 */ /* 0x000fea0003c00000 */
[----:B------:R0:W1:Y:S02]  /*15dd0*/  SHFL.IDX P6, R14, R13, R12, R11 ;  /* 0x0000000c0d0e7389 */ /* 0x00006400000c000b */
[----:B01----:R-:W-:Y:S01]  /*15de0*/  ENDCOLLECTIVE ;  /* 0x000000000000791b */ /* 0x003fe20003800000 */
.L_x_2600:
[----:B------:R-:W-:-:S05]  /*15df0*/  IADD3.X R3, RZ, R3, RZ, P1, !PT ;  /* 0x00000003ff037210 */ /* 0x000fca0000ffe4ff */
        /* <DEDUP_REMOVED lines=10> */
.L_x_2601:
[----:B------:R-:W-:Y:S02]  /*15ea0*/  IMAD.MOV.U32 R13, RZ, RZ, R23 ;  /* 0x000000ffff0d7224 */ /* 0x000fe400078e0017 */
[----:B------:R-:W-:Y:S02]  /*15eb0*/  IMAD.MOV.U32 R12, RZ, RZ, 0x2 ;  /* 0x00000002ff0c7424 */ /* 0x000fe400078e00ff */
[----:B------:R-:W-:-:S07]  /*15ec0*/  IMAD.MOV.U32 R9, RZ, RZ, R14 ;  /* 0x000000ffff097224 */ /* 0x000fce00078e000e */
[----:B------:R-:W-:Y:S05]  /*15ed0*/  WARPSYNC.COLLECTIVE R15, `(.L_x_2602) ;  /* 0x000000000f087348 */ /* 0x000fea0003c00000 */
[----:B------:R0:W1:Y:S02]  /*15ee0*/  SHFL.IDX P6, R14, R13, R12, R11 ;  /* 0x0000000c0d0e7389 */ /* 0x00006400000c000b */
[----:B01----:R-:W-:Y:S01]  /*15ef0*/  ENDCOLLECTIVE ;  /* 0x000000000000791b */ /* 0x003fe20003800000 */
.L_x_2602:
        /* <DEDUP_REMOVED lines=12> */
.L_x_2603:
[----:B------:R-:W-:Y:S01]  /*15fc0*/  MOV R13, R23 ;  /* 0x00000017000d7202 */ /* 0x000fe20000000f00 */
[----:B------:R-:W-:Y:S02]  /*15fd0*/  IMAD.MOV.U32 R12, RZ, RZ, 0x3 ;  /* 0x00000003ff0c7424 */ /* 0x000fe400078e00ff */
[----:B------:R-:W-:-:S07]  /*15fe0*/  IMAD.MOV.U32 R10, RZ, RZ, R14 ;  /* 0x000000ffff0a7224 */ /* 0x000fce00078e000e */
[----:B------:R-:W-:Y:S05]  /*15ff0*/  WARPSYNC.COLLECTIVE R15, `(.L_x_2604) ;  /* 0x000000000f087348 */ /* 0x000fea0003c00000 */
[----:B------:R0:W1:Y:S02]  /*16000*/  SHFL.IDX P6, R14, R13, R12, R11 ;  /* 0x0000000c0d0e7389 */ /* 0x00006400000c000b */
[----:B01----:R-:W-:Y:S01]  /*16010*/  ENDCOLLECTIVE ;  /* 0x000000000000791b */ /* 0x003fe20003800000 */
.L_x_2604:
        /* <DEDUP_REMOVED lines=12> */
.L_x_2605:
[----:B------:R-:W-:Y:S01]  /*160e0*/  IMAD.MOV.U32 R13, RZ, RZ, R23 ;  /* 0x000000ffff0d7224 */ /* 0x000fe200078e0017 */
[----:B------:R-:W-:Y:S01]  /*160f0*/  MOV R12, 0x4 ;  /* 0x00000004000c7802 */ /* 0x000fe20000000f00 */
[----:B------:R-:W-:-:S07]  /*16100*/  IMAD.MOV.U32 R9, RZ, RZ, R14 ;  /* 0x000000ffff097224 */ /* 0x000fce00078e000e */
[----:B------:R-:W-:Y:S05]  /*16110*/  WARPSYNC.COLLECTIVE R15, `(.L_x_2606) ;  /* 0x000000000f087348 */ /* 0x000fea0003c00000 */
[----:B------:R0:W1:Y:S02]  /*16120*/  SHFL.IDX P6, R14, R13, R12, R11 ;  /* 0x0000000c0d0e7389 */ /* 0x00006400000c000b */
[----:B01----:R-:W-:Y:S01]  /*16130*/  ENDCOLLECTIVE ;  /* 0x000000000000791b */ /* 0x003fe20003800000 */
.L_x_2606:
        /* <DEDUP_REMOVED lines=12> */
.L_x_2607:
[----:B------:R-:W-:Y:S02]  /*16200*/  IMAD.MOV.U32 R13, RZ, RZ, R23 ;  /* 0x000000ffff0d7224 */ /* 0x000fe400078e0017 */
[----:B------:R-:W-:Y:S02]  /*16210*/  IMAD.MOV.U32 R12, RZ, RZ, 0x5 ;  /* 0x00000005ff0c7424 */ /* 0x000fe400078e00ff */
[----:B------:R-:W-:-:S07]  /*16220*/  IMAD.MOV.U32 R10, RZ, RZ, R14 ;  /* 0x000000ffff0a7224 */ /* 0x000fce00078e000e */
[----:B------:R-:W-:Y:S05]  /*16230*/  WARPSYNC.COLLECTIVE R15, `(.L_x_2608) ;  /* 0x000000000f087348 */ /* 0x000fea0003c00000 */
[----:B------:R0:W1:Y:S02]  /*16240*/  SHFL.IDX P6, R14, R13, R12, R11 ;  /* 0x0000000c0d0e7389 */ /* 0x00006400000c000b */
[----:B01----:R-:W-:Y:S01]  /*16250*/  ENDCOLLECTIVE ;  /* 0x000000000000791b */ /* 0x003fe20003800000 */
.L_x_2608:
        /* <DEDUP_REMOVED lines=8> */
[----:B------:R-:W-:-:S11]  /*162e0*/  MOV R7, R14 ;  /* 0x0000000e00077202 */ /* 0x000fd60000000f00 */
[----:B0-----:R-:W-:Y:S05]  /*162f0*/  WARPSYNC.COLLECTIVE R15, `(.L_x_2609) ;  /* 0x000000000f087348 */ /* 0x001fea0003c00000 */
[----:B------:R1:W2:Y:S02]  /*16300*/  SHFL.IDX P6, R14, R13, R12, R11 ;  /* 0x0000000c0d0e7389 */ /* 0x0002a400000c000b */
[----:B012---:R-:W-:Y:S01]  /*16310*/  ENDCOLLECTIVE ;  /* 0x000000000000791b */ /* 0x007fe20003800000 */
.L_x_2609:
[----:B------:R-:W-:Y:S02]  /*16320*/  IMAD.MOV.U32 R13, RZ, RZ, R23 ;  /* 0x000000ffff0d7224 */ /* 0x000fe400078e0017 */
[----:B------:R-:W-:Y:S02]  /*16330*/  IMAD.MOV.U32 R12, RZ, RZ, 0x6 ;  /* 0x00000006ff0c7424 */ /* 0x000fe400078e00ff */
[----:B------:R-:W-:-:S07]  /*16340*/  IMAD.MOV.U32 R9, RZ, RZ, R14 ;  /* 0x000000ffff097224 */ /* 0x000fce00078e000e */
[----:B------:R-:W-:Y:S05]  /*16350*/  WARPSYNC.COLLECTIVE R15, `(.L_x_2610) ;  /* 0x000000000f087348 */ /* 0x000fea0003c00000 */
[----:B------:R0:W1:Y:S02]  /*16360*/  SHFL.IDX P6, R14, R13, R12, R11 ;  /* 0x0000000c0d0e7389 */ /* 0x00006400000c000b */
[----:B01----:R-:W-:Y:S01]  /*16370*/  ENDCOLLECTIVE ;  /* 0x000000000000791b */ /* 0x003fe20003800000 */
.L_x_2610:
        /* <DEDUP_REMOVED lines=8> */
[----:B------:R-:W-:-:S12]  /*16400*/  IMAD.MOV.U32 R8, RZ, RZ, R14 ;  /* 0x000000ffff087224 */ /* 0x000fd800078e000e */
[----:B0-----:R-:W-:Y:S05]  /*16410*/  WARPSYNC.COLLECTIVE R15, `(.L_x_2611) ;  /* 0x000000000f087348 */ /* 0x001fea0003c00000 */
[----:B------:R1:W2:Y:S02]  /*16420*/  SHFL.IDX P6, R14, R13, R12, R11 ;  /* 0x0000000c0d0e7389 */ /* 0x0002a400000c000b */
[----:B012---:R-:W-:Y:S01]  /*16430*/  ENDCOLLECTIVE ;  /* 0x000000000000791b */ /* 0x007fe20003800000 */
.L_x_2611:
[----:B------:R-:W-:Y:S02]  /*16440*/  IMAD.MOV.U32 R13, RZ, RZ, R23 ;  /* 0x000000ffff0d7224 */ /* 0x000fe400078e0017 */
[----:B------:R-:W-:Y:S01]  /*16450*/  IMAD.MOV.U32 R12, RZ, RZ, 0x7 ;  /* 0x00000007ff0c7424 */ /* 0x000fe200078e00ff */
[----:B------:R-:W-:-:S13]  /*16460*/  IADD3 R2, P1, R14, R5, RZ ;  /* 0x000000050e027210 */ /* 0x000fda0007f3e0ff */
[----:B------:R-:W-:Y:S05]  /*16470*/  WARPSYNC.COLLECTIVE R15, `(.L_x_2612) ;  /* 0x000000000f087348 */ /* 0x000fea0003c00000 */
[----:B------:R0:W1:Y:S02]  /*16480*/  SHFL.IDX P6, R14, R13, R12, R11 ;  /* 0x0000000c0d0e7389 */ /* 0x00006400000c000b */
[----:B01----:R-:W-:Y:S01]  /*16490*/  ENDCOLLECTIVE ;  /* 0x000000000000791b */ /* 0x003fe20003800000 */
.L_x_2612:
        /* <DEDUP_REMOVED lines=10> */
.L_x_2613:
[----:B------:R-:W-:Y:S05]  /*16540*/  BRA `(.L_x_2614) ;  /* 0xffffffb000107947 */ /* 0x000fea000383ffff */
.L_x_2484:
        /* <DEDUP_REMOVED lines=8> */
.L_x_2616:
[----:B------:R-:W-:Y:S05]  /*165d0*/  BSYNC B0 ;  /* 0x0000000000007941 */ /* 0x000fea0003800000 */
.L_x_2615:
        /* <DEDUP_REMOVED lines=9> */
.L_x_2617:
        /* <DEDUP_REMOVED lines=23> */
.L_x_2618:
[----:B------:R-:W-:Y:S01]  /*167e0*/  IMAD.MOV.U32 R12, RZ, RZ, 0x2 ;  /* 0x00000002ff0c7424 */ /* 0x000fe200078e00ff */
[----:B------:R-:W-:-:S04]  /*167f0*/  SEL R4, R14, RZ, P1 ;  /* 0x000000ff0e047207 */ /* 0x000fc80000800000 */
[----:B------:R-:W-:-:S05]  /*16800*/  IADD3 R4, R13, R4, RZ ;  /* 0x000000040d047210 */ /* 0x000fca0007ffe0ff */
[----:B------:R-:W-:-:S07]  /*16810*/  IMAD.MOV.U32 R13, RZ, RZ, R4 ;  /* 0x000000ffff0d7224 */ /* 0x000fce00078e0004 */
[----:B------:R-:W-:Y:S05]  /*16820*/  WARPSYNC.COLLECTIVE R15, `(.L_x_2619) ;  /* 0x000000000f087348 */ /* 0x000fea0003c00000 */
[----:B------:R0:W1:Y:S02]  /*16830*/  SHFL.UP P6, R14, R13, R12, R11 ;  /* 0x0400000c0d0e7389 */ /* 0x00006400000c000b */
[----:B01----:R-:W-:Y:S01]  /*16840*/  ENDCOLLECTIVE ;  /* 0x000000000000791b */ /* 0x003fe20003800000 */
.L_x_2619:
[----:B------:R-:W-:Y:S01]  /*16850*/  IMAD.MOV.U32 R12, RZ, RZ, 0x4 ;  /* 0x00000004ff0c7424 */ /* 0x000fe200078e00ff */
[----:B------:R-:W-:-:S05]  /*16860*/  SEL R3, R14, RZ, P2 ;  /* 0x000000ff0e037207 */ /* 0x000fca0001000000 */
[----:B------:R-:W-:-:S04]  /*16870*/  IMAD.IADD R2, R4, 0x1, R3 ;  /* 0x0000000104027824 */ /* 0x000fc800078e0203 */
[----:B------:R-:W-:-:S07]  /*16880*/  IMAD.MOV.U32 R13, RZ, RZ, R2 ;  /* 0x000000ffff0d7224 */ /* 0x000fce00078e0002 */
[----:B------:R-:W-:Y:S05]  /*16890*/  WARPSYNC.COLLECTIVE R15, `(.L_x_2620) ;  /* 0x000000000f087348 */ /* 0x000fea0003c00000 */
[----:B------:R0:W1:Y:S02]  /*168a0*/  SHFL.UP P6, R14, R13, R12, R11 ;  /* 0x0400000c0d0e7389 */ /* 0x00006400000c000b */
[----:B01----:R-:W-:Y:S01]  /*168b0*/  ENDCOLLECTIVE ;  /* 0x000000000000791b */ /* 0x003fe20003800000 */
.L_x_2620:
[----:B------:R-:W-:Y:S01]  /*168c0*/  IMAD.MOV.U32 R12, RZ, RZ, 0x8 ;  /* 0x00000008ff0c7424 */ /* 0x000fe200078e00ff */
[----:B------:R-:W-:-:S05]  /*168d0*/  SEL R3, R14, RZ, P3 ;  /* 0x000000ff0e037207 */ /* 0x000fca0001800000 */
[----:B------:R-:W-:-:S05]  /*168e0*/  IMAD.IADD R3, R2, 0x1, R3 ;  /* 0x0000000102037824 */ /* 0x000fca00078e0203 */
[----:B------:R-:W-:-:S07]  /*168f0*/  MOV R13, R3 ;  /* 0x00000003000d7202 */ /* 0x000fce0000000f00 */
[----:B------:R-:W-:Y:S05]  /*16900*/  WARPSYNC.COLLECTIVE R15, `(.L_x_2621) ;  /* 0x000000000f087348 */ /* 0x000fea0003c00000 */
[----:B------:R0:W1:Y:S02]  /*16910*/  SHFL.UP P6, R14, R13, R12, R11 ;  /* 0x0400000c0d0e7389 */ /* 0x00006400000c000b */
[----:B01----:R-:W-:Y:S01]  /*16920*/  ENDCOLLECTIVE ;  /* 0x000000000000791b */ /* 0x003fe20003800000 */
.L_x_2621:
[----:B------:R-:W-:Y:S01]  /*16930*/  IMAD.MOV.U32 R12, RZ, RZ, 0x10 ;  /* 0x00000010ff0c7424 */ /* 0x000fe200078e00ff */
[----:B------:R-:W-:-:S05]  /*16940*/  SEL R4, R14, RZ, P4 ;  /* 0x000000ff0e047207 */ /* 0x000fca0002000000 */
[----:B------:R-:W-:-:S04]  /*16950*/  IMAD.IADD R4, R3, 0x1, R4 ;  /* 0x0000000103047824 */ /* 0x000fc800078e0204 */
[----:B------:R-:W-:-:S07]  /*16960*/  IMAD.MOV.U32 R13, RZ, RZ, R4 ;  /* 0x000000ffff0d7224 */ /* 0x000fce00078e0004 */
[----:B------:R-:W-:Y:S05]  /*16970*/  WARPSYNC.COLLECTIVE R15, `(.L_x_2622) ;  /* 0x000000000f087348 */ /* 0x000fea0003c00000 */
[----:B------:R0:W1:Y:S02]  /*16980*/  SHFL.UP P6, R14, R13, R12, R11 ;  /* 0x0400000c0d0e7389 */ /* 0x00006400000c000b */
[----:B01----:R-:W-:Y:S01]  /*16990*/  ENDCOLLECTIVE ;  /* 0x000000000000791b */ /* 0x003fe20003800000 */
.L_x_2622:
        /* <DEDUP_REMOVED lines=8> */
.L_x_2623:
[----:B------:R-:W-:Y:S05]  /*16a20*/  BRA `(.L_x_2624) ;  /* 0xffffffb000207947 */ /* 0x000fea000383ffff */
.L_x_2487:
[----:B------:R-:W-:Y:S01]  /*16a30*/  BSSY B0, `(.L_x_2625) ;  /* 0x0000007000007945 */ /* 0x000fe20003800000 */
[----:B------:R-:W-:Y:S02]  /*16a40*/  IMAD.MOV.U32 R12, RZ, RZ, 0x1 ;  /* 0x00000001ff0c7424 */ /* 0x000fe400078e00ff */
[----:B------:R-:W-:Y:S02]  /*16a50*/  IMAD.MOV.U32 R11, RZ, RZ, RZ ;  /* 0x000000ffff0b7224 */ /* 0x000fe400078e00ff */
[----:B------:R-:W-:-:S07]  /*16a60*/  IMAD.MOV.U32 R15, RZ, RZ, -0x1 ;  /* 0xffffffffff0f7424 */ /* 0x000fce00078e00ff */
[----:B------:R-:W-:Y:S05]  /*16a70*/  WARPSYNC.COLLECTIVE R15, `(.L_x_2626) ;  /* 0x000000000f087348 */ /* 0x000fea0003c00000 */
[----:B------:R0:W1:Y:S02]  /*16a80*/  SHFL.UP P6, R14, R13, R12, R11 ;  /* 0x0400000c0d0e7389 */ /* 0x00006400000c000b */
[----:B01----:R-:W-:Y:S01]  /*16a90*/  ENDCOLLECTIVE ;  /* 0x000000000000791b */ /* 0x003fe20003800000 */
.L_x_2626:
[----:B------:R-:W-:Y:S05]  /*16aa0*/  BSYNC B0 ;  /* 0x0000000000007941 */ /* 0x000fea0003800000 */
.L_x_2625:
[----:B------:R-:W-:Y:S01]  /*16ab0*/  SEL R14, R14, RZ, P1 ;  /* 0x000000ff0e0e7207 */ /* 0x000fe20000800000 */
[----:B------:R-:W-:Y:S01]  /*16ac0*/  IMAD.MOV.U32 R12, RZ, RZ, 0x2 ;  /* 0x00000002ff0c7424 */ /* 0x000fe200078e00ff */
[----:B------:R-:W-:Y:S01]  /*16ad0*/  MOV R11, RZ ;  /* 0x000000ff000b7202 */ /* 0x000fe20000000f00 */
[----:B------:R-:W-:Y:S02]  /*16ae0*/  IMAD.MOV.U32 R15, RZ, RZ, -0x1 ;  /* 0xffffffffff0f7424 */ /* 0x000fe400078e00ff */
[----:B------:R-:W-:-:S07]  /*16af0*/  IMAD.IADD R13, R13, 0x1, R14 ;  /* 0x000000010d0d7824 */ /* 0x000fce00078e020e */
[----:B------:R-:W-:Y:S05]  /*16b00*/  WARPSYNC.COLLECTIVE R15, `(.L_x_2627) ;  /* 0x000000000f087348 */ /* 0x000fea0003c00000 */
[----:B------:R0:W1:Y:S02]  /*16b10*/  SHFL.UP P6, R14, R13, R12, R11 ;  /* 0x0400000c0d0e7389 */ /* 0x00006400000c000b */
[----:B01----:R-:W-:Y:S01]  /*16b20*/  ENDCOLLECTIVE ;  /* 0x000000000000791b */ /* 0x003fe20003800000 */
.L_x_2627:
[----:B------:R-:W-:Y:S01]  /*16b30*/  IMAD.MOV.U32 R12, RZ, RZ, 0x4 ;  /* 0x00000004ff0c7424 */ /* 0x000fe200078e00ff */
[----:B------:R-:W-:-:S05]  /*16b40*/  SEL R2, R14, RZ, P2 ;  /* 0x000000ff0e027207 */ /* 0x000fca0001000000 */
[----:B------:R-:W-:-:S04]  /*16b50*/  IMAD.IADD R2, R13, 0x1, R2 ;  /* 0x000000010d027824 */ /* 0x000fc800078e0202 */
[----:B------:R-:W-:-:S07]  /*16b60*/  IMAD.MOV.U32 R13, RZ, RZ, R2 ;  /* 0x000000ffff0d7224 */ /* 0x000fce00078e0002 */
[----:B------:R-:W-:Y:S05]  /*16b70*/  WARPSYNC.COLLECTIVE R15, `(.L_x_2628) ;  /* 0x000000000f087348 */ /* 0x000fea0003c00000 */
[----:B------:R0:W1:Y:S02]  /*16b80*/  SHFL.UP P6, R14, R13, R12, R11 ;  /* 0x0400000c0d0e7389 */ /* 0x00006400000c000b */
[----:B01----:R-:W-:Y:S01]  /*16b90*/  ENDCOLLECTIVE ;  /* 0x000000000000791b */ /* 0x003fe20003800000 */
.L_x_2628:
[----:B------:R-:W-:Y:S02]  /*16ba0*/  MOV R12, 0x8 ;  /* 0x00000008000c7802 */ /* 0x000fe40000000f00 */
[----:B------:R-:W-:-:S05]  /*16bb0*/  SEL R3, R14, RZ, P3 ;  /* 0x000000ff0e037207 */ /* 0x000fca0001800000 */
[----:B------:R-:W-:-:S04]  /*16bc0*/  IMAD.IADD R3, R2, 0x1, R3 ;  /* 0x0000000102037824 */ /* 0x000fc800078e0203 */
[----:B------:R-:W-:-:S07]  /*16bd0*/  IMAD.MOV.U32 R13, RZ, RZ, R3 ;  /* 0x000000ffff0d7224 */ /* 0x000fce00078e0003 */
[----:B------:R-:W-:Y:S05]  /*16be0*/  WARPSYNC.COLLECTIVE R15, `(.L_x_2629) ;  /* 0x000000000f087348 */ /* 0x000fea0003c00000 */
[----:B------:R0:W1:Y:S02]  /*16bf0*/  SHFL.UP P6, R14, R13, R12, R11 ;  /* 0x0400000c0d0e7389 */ /* 0x00006400000c000b */
[----:B01----:R-:W-:Y:S01]  /*16c00*/  ENDCOLLECTIVE ;  /* 0x000000000000791b */ /* 0x003fe20003800000 */
.L_x_2629:
[----:B------:R-:W-:Y:S01]  /*16c10*/  IMAD.MOV.U32 R12, RZ, RZ, 0x10 ;  /* 0x00000010ff0c7424 */ /* 0x000fe200078e00ff */
[----:B------:R-:W-:-:S05]  /*16c20*/  SEL R4, R14, RZ, P4 ;  /* 0x000000ff0e047207 */ /* 0x000fca0002000000 */
[----:B------:R-:W-:-:S04]  /*16c30*/  IMAD.IADD R4, R3, 0x1, R4 ;  /* 0x0000000103047824 */ /* 0x000fc800078e0204 */
[----:B------:R-:W-:-:S07]  /*16c40*/  IMAD.MOV.U32 R13, RZ, RZ, R4 ;  /* 0x000000ffff0d7224 */ /* 0x000fce00078e0004 */
[----:B------:R-:W-:Y:S05]  /*16c50*/  WARPSYNC.COLLECTIVE R15, `(.L_x_2630) ;  /* 0x000000000f087348 */ /* 0x000fea0003c00000 */
[----:B------:R0:W1:Y:S02]  /*16c60*/  SHFL.UP P6, R14, R13, R12, R11 ;  /* 0x0400000c0d0e7389 */ /* 0x00006400000c000b */
[----:B01----:R-:W-:Y:S01]  /*16c70*/  ENDCOLLECTIVE ;  /* 0x000000000000791b */ /* 0x003fe20003800000 */
.L_x_2630:
        /* <DEDUP_REMOVED lines=8> */
.L_x_2631:
[----:B------:R-:W-:Y:S05]  /*16d00*/  BRA `(.L_x_2632) ;  /* 0xffffffb0000c7947 */ /* 0x000fea000383ffff */
.L_x_2489:
[----:B------:R-:W-:Y:S01]  /*16d10*/  BSSY B0, `(.L_x_2633) ;  /* 0x0000006000007945 */ /* 0x000fe20003800000 */
[----:B------:R-:W-:Y:S01]  /*16d20*/  PLOP3.LUT P6, PT, P6, PT, PT, 0x8, 0x0 ;  /* 0x000000000000781c */ /* 0x000fe200037ce170 */
[----:B------:R-:W-:-:S12]  /*16d30*/  IMAD.MOV.U32 R15, RZ, RZ, -0x1 ;  /* 0xffffffffff0f7424 */ /* 0x000fd800078e00ff */
[----:B0-----:R-:W-:Y:S05]  /*16d40*/  WARPSYNC.COLLECTIVE R15, `(.L_x_2634) ;  /* 0x000000000f087348 */ /* 0x001fea0003c00000 */
[----:B------:R-:W-:Y:S01]  /*16d50*/  VOTE.ANY R14, PT, P6 ;  /* 0x00000000000e7806 */ /* 0x000fe200030e0100 */
[----:B0-----:R-:W-:Y:S06]  /*16d60*/  ENDCOLLECTIVE ;  /* 0x000000000000791b */ /* 0x001fec0003800000 */
.L_x_2634:
[----:B------:R-:W-:Y:S05]  /*16d70*/  BSYNC B0 ;  /* 0x0000000000007941 */ /* 0x000fea0003800000 */
.L_x_2633:
        /* <DEDUP_REMOVED lines=10> */
.L_x_2635:
[----:B------:R-:W-:Y:S01]  /*16e20*/  IMAD.MOV.U32 R13, RZ, RZ, R5 ;  /* 0x000000ffff0d7224 */ /* 0x000fe200078e0005 */
[----:B------:R-:W-:-:S07]  /*16e30*/  MOV R17, R14 ;  /* 0x0000000e00117202 */ /* 0x000fce0000000f00 */
[----:B------:R-:W-:Y:S05]  /*16e40*/  WARPSYNC.COLLECTIVE R15, `(.L_x_2636) ;  /* 0x000000000f087348 */ /* 0x000fea0003c00000 */
[----:B------:R0:W1:Y:S02]  /*16e50*/  SHFL.IDX P6, R14, R13, R12, R11 ;  /* 0x0000000c0d0e7389 */ /* 0x00006400000c000b */
[----:B01----:R-:W-:Y:S01]  /*16e60*/  ENDCOLLECTIVE ;  /* 0x000000000000791b */ /* 0x003fe20003800000 */
.L_x_2636:
[----:B------:R-:W-:Y:S01]  /*16e70*/  IMAD.MOV.U32 R5, RZ, RZ, R14 ;  /* 0x000000ffff057224 */ /* 0x000fe200078e000e */
[----:B------:R-:W-:Y:S06]  /*16e80*/  BRA `(.L_x_2637) ;  /* 0xffffffac00ec7947 */ /* 0x000fec000383ffff */
.L_x_2491:
[----:B------:R-:W-:Y:S01]  /*16e90*/  BSSY B0, `(.L_x_2638) ;  /* 0x0000007000007945 */ /* 0x000fe20003800000 */
[----:B------:R-:W-:Y:S02]  /*16ea0*/  IMAD.MOV.U32 R13, RZ, RZ, R2 ;  /* 0x000000ffff0d7224 */ /* 0x000fe400078e0002 */
[----:B------:R-:W-:Y:S02]  /*16eb0*/  IMAD.MOV.U32 R11, RZ, RZ, 0x1f ;  /* 0x0000001fff0b7424 */ /* 0x000fe400078e00ff */
[----:B------:R-:W-:-:S07]  /*16ec0*/  IMAD.MOV.U32 R15, RZ, RZ, -0x1 ;  /* 0xffffffffff0f7424 */ /* 0x000fce00078e00ff */
[----:B0123--:R-:W-:Y:S05]  /*16ed0*/  WARPSYNC.COLLECTIVE R15, `(.L_x_2639) ;  /* 0x000000000f087348 */ /* 0x00ffea0003c00000 */
[----:B------:R4:W0:Y:S02]  /*16ee0*/  SHFL.IDX P6, R14, R13, R12, R11 ;  /* 0x0000000c0d0e7389 */ /* 0x00082400000c000b */
[----:B01234-:R-:W-:Y:S01]  /*16ef0*/  ENDCOLLECTIVE ;  /* 0x000000000000791b */ /* 0x01ffe20003800000 */
.L_x_2639:
[----:B------:R-:W-:Y:S05]  /*16f00*/  BSYNC B0 ;  /* 0x0000000000007941 */ /* 0x000fea0003800000 */
.L_x_2638:
[----:B------:R-:W-:Y:S01]  /*16f10*/  MOV R16, R14 ;  /* 0x0000000e00107202 */ /* 0x000fe20000000f00 */
[----:B------:R-:W-:Y:S06]  /*16f20*/  BRA `(.L_x_2490) ;  /* 0xffffffac00dc7947 */ /* 0x000fec000383ffff */
.L_x_2497:
[----:B0-----:R0:W1:Y:S02]  /*16f30*/  SYNCS.PHASECHK.TRANS64.TRYWAIT P0, [R5+URZ+0x16820], R0 ;  /* 0x01682000050075a7 */ /* 0x001064000800017f */
[----:B-1----:R-:W-:Y:S05]  /*16f40*/  @!P0 NANOSLEEP.SYNCS 0x989680 ;  /* 0x009896800000895d */ /* 0x002fea0003900000 */
[----:B------:R-:W1:Y:S02]  /*16f50*/  @!P0 SYNCS.PHASECHK.TRANS64 P0, [R5+URZ+0x16820], R0 ;  /* 0x01682000050085a7 */ /* 0x000e64000800007f */
[----:B-1----:R-:W-:Y:S05]  /*16f60*/  @!P0 BRA `(.L_x_2497) ;  /* 0xfffffffc00f08947 */ /* 0x002fea000383ffff */
[----:B------:R-:W-:Y:S05]  /*16f70*/  BRA `(.L_x_2640) ;  /* 0xffffffb800347947 */ /* 0x000fea000383ffff */
.L_x_2498:
        /* <DEDUP_REMOVED lines=8> */
[----:B0-----:R-:W-:Y:S05]  /*17000*/  WARPSYNC.COLLECTIVE R15, `(.L_x_2642) ;  /* 0x000000000f087348 */ /* 0x001fea0003c00000 */
[----:B------:R1:W2:Y:S02]  /*17010*/  SHFL.IDX P6, R14, R13, R12, R11 ;  /* 0x0000000c0d0e7389 */ /* 0x0002a400000c000b */
[----:B012---:R-:W-:Y:S01]  /*17020*/  ENDCOLLECTIVE ;  /* 0x000000000000791b */ /* 0x007fe20003800000 */
.L_x_2642:
[----:B------:R-:W-:Y:S05]  /*17030*/  BSYNC B0 ;  /* 0x0000000000007941 */ /* 0x000fea0003800000 */
.L_x_2641:
[----:B------:R-:W-:Y:S05]  /*17040*/  BRA `(.L_x_2643) ;  /* 0xffffffb8001c7947 */ /* 0x000fea000383ffff */
.L_x_2501:
[----:B------:R-:W-:Y:S01]  /*17050*/  BSSY B1, `(.L_x_2644) ;  /* 0x0000006000017945 */ /* 0x000fe20003800000 */
[----:B------:R-:W-:-:S07]  /*17060*/  IMAD.MOV.U32 R15, RZ, RZ, -0x1 ;  /* 0xffffffffff0f7424 */ /* 0x000fce00078e00ff */
[----:B0-----:R-:W-:Y:S05]  /*17070*/  WARPSYNC.COLLECTIVE R15, `(.L_x_2645) ;  /* 0x000000000f0c7348 */ /* 0x001fea0003c00000 */
[----:B------:R-:W-:Y:S02]  /*17080*/  ELECT P6, UR62, PT ;  /* 0x00000000003e782f */ /* 0x000fe400038c0000 */
[----:B------:R-:W-:Y:S01]  /*17090*/  MOV R14, UR62 ;  /* 0x0000003e000e7c02 */ /* 0x000fe20008000f00 */
[----:B0-----:R-:W-:Y:S10]  /*170a0*/  ENDCOLLECTIVE ;  /* 0x000000000000791b */ /* 0x001ff40003800000 */
.L_x_2645:
[----:B------:R-:W-:Y:S05]  /*170b0*/  BSYNC B1 ;  /* 0x0000000000017941 */ /* 0x000fea0003800000 */
.L_x_2644:
[----:B------:R-:W-:Y:S05]  /*170c0*/  BRA `(.L_x_2646) ;  /* 0xffffffb800147947 */ /* 0x000fea000383ffff */
.L_x_2503:
[----:B0-----:R0:W1:Y:S02]  /*170d0*/  SYNCS.PHASECHK.TRANS64.TRYWAIT P1, [R3+URZ+0x16840], R2 ;  /* 0x01684002030075a7 */ /* 0x001064000802017f */
[----:B-1----:R-:W-:Y:S05]  /*170e0*/  @!P1 NANOSLEEP.SYNCS 0x989680 ;  /* 0x009896800000995d */ /* 0x002fea0003900000 */
[----:B------:R-:W1:Y:S02]  /*170f0*/  @!P1 SYNCS.PHASECHK.TRANS64 P1, [R3+URZ+0x16840], R2 ;  /* 0x01684002030095a7 */ /* 0x000e64000802007f */
[----:B-1----:R-:W-:Y:S05]  /*17100*/  @!P1 BRA `(.L_x_2503) ;  /* 0xfffffffc00f09947 */ /* 0x002fea000383ffff */
[----:B------:R-:W-:Y:S05]  /*17110*/  BRA `(.L_x_2647) ;  /* 0xffffffb800347947 */ /* 0x000fea000383ffff */
.L_x_2505:
[----:B-1----:R1:W2:Y:S02]  /*17120*/  SYNCS.PHASECHK.TRANS64.TRYWAIT P1, [R25+URZ+0x16840], R0 ;  /* 0x01684000190075a7 */ /* 0x0022a4000802017f */
[----:B--2---:R-:W-:Y:S05]  /*17130*/  @!P1 NANOSLEEP.SYNCS 0x989680 ;  /* 0x009896800000995d */ /* 0x004fea0003900000 */
[----:B------:R-:W2:Y:S02]  /*17140*/  @!P1 SYNCS.PHASECHK.TRANS64 P1, [R25+URZ+0x16840], R0 ;  /* 0x01684000190095a7 */ /* 0x000ea4000802007f */
[----:B--2---:R-:W-:Y:S05]  /*17150*/  @!P1 BRA `(.L_x_2505) ;  /* 0xfffffffc00f09947 */ /* 0x004fea000383ffff */
[----:B------:R-:W-:Y:S05]  /*17160*/  BRA `(.L_x_2648) ;  /* 0xffffffb800407947 */ /* 0x000fea000383ffff */
.L_x_2507:
[----:B--2---:R2:W3:Y:S02]  /*17170*/  SYNCS.PHASECHK.TRANS64.TRYWAIT P1, [R3+URZ+0x16860], R2 ;  /* 0x01686002030075a7 */ /* 0x0044e4000802017f */
[----:B---3--:R-:W-:Y:S05]  /*17180*/  @!P1 NANOSLEEP.SYNCS 0x989680 ;  /* 0x009896800000995d */ /* 0x008fea0003900000 */
[----:B------:R-:W3:Y:S02]  /*17190*/  @!P1 SYNCS.PHASECHK.TRANS64 P1, [R3+URZ+0x16860], R2 ;  /* 0x01686002030095a7 */ /* 0x000ee4000802007f */
[----:B---3--:R-:W-:Y:S05]  /*171a0*/  @!P1 BRA `(.L_x_2507) ;  /* 0xfffffffc00f09947 */ /* 0x008fea000383ffff */
[----:B------:R-:W-:Y:S05]  /*171b0*/  BRA `(.L_x_2649) ;  /* 0xffffffb8003c7947 */ /* 0x000fea000383ffff */
.L_x_2650:
        /* <DEDUP_REMOVED lines=12> */
.L_x_3173:


//--------------------- .text._ZN7cutlass13device_kernelIN5flash11enable_sm90INS1_16FlashAttnFwdSm90INS1_25CollectiveMainloopFwdSm90ILi2EN4cute5tupleIJNS5_1CILi1EEES8_S8_EEENS6_IJNS7_ILi192EEENS7_ILi128EEENS7_ILi64EEEEEELi64ENS_6half_tEfNS_4arch4Sm90ELb1ELb0ELb1ELb1ELb1ELb1ELb0ELb1ELb1ELb1ELb1ELb0EEENS1_21CollectiveEpilogueFwdINS6_IJSA_SC_SB_EEES9_SE_SG_Li384ELb1ELb1ELb1ELb0EEENS1_36VarlenDynamicPersistentTileSchedulerILi192ELi128ELi384ELi128ELb1ELb1ELb1ELb1ELb1ELb1EEEEEEEEEvNT_6ParamsE --------------------------
	.section	.text._ZN7cutlass13device_kernelIN5flash11enable_sm90INS1_16FlashAttnFwdSm90INS1_25CollectiveMainloopFwdSm90ILi2EN4cute5tupleIJNS5_1CILi1EEES8_S8_EEENS6_IJNS7_ILi192EEENS7_ILi128EEENS7_ILi64EEEEEELi64ENS_6half_tEfNS_4arch4Sm90ELb1ELb0ELb1ELb1ELb1ELb1ELb0ELb1ELb1ELb1ELb1ELb0EEENS1_21CollectiveEpilogueFwdINS6_IJSA_SC_SB_EEES9_SE_SG_Li384ELb1ELb1ELb1ELb0EEENS1_36VarlenDynamicPersistentTileSchedulerILi192ELi128ELi384ELi128ELb1ELb1ELb1ELb1ELb1ELb1EEEEEEEEEvNT_6ParamsE,"ax",@progbits
	.align	128
.text._ZN7cutlass13device_kernelIN5flash11enable_sm90INS1_16FlashAttnFwdSm90INS1_25CollectiveMainloopFwdSm90ILi2EN4cute5tupleIJNS5_1CILi1EEES8_S8_EEENS6_IJNS7_ILi192EEENS7_ILi128EEENS7_ILi64EEEEEELi64ENS_6half_tEfNS_4arch4Sm90ELb1ELb0ELb1ELb1ELb1ELb1ELb0ELb1ELb1ELb1ELb1ELb0EEENS1_21CollectiveEpilogueFwdINS6_IJSA_SC_SB_EEES9_SE_SG_Li384ELb1ELb1ELb1ELb0EEENS1_36VarlenDynamicPersistentTileSchedulerILi192ELi128ELi384ELi128ELb1ELb1ELb1ELb1ELb1ELb1EEEEEEEEEvNT_6ParamsE:
        .type           _ZN7cutlass13device_kernelIN5flash11enable_sm90INS1_16FlashAttnFwdSm90INS1_25CollectiveMainloopFwdSm90ILi2EN4cute5tupleIJNS5_1CILi1EEES8_S8_EEENS6_IJNS7_ILi192EEENS7_ILi128EEENS7_ILi64EEEEEELi64ENS_6half_tEfNS_4arch4Sm90ELb1ELb0ELb1ELb1ELb1ELb1ELb0ELb1ELb1ELb1ELb1ELb0EEENS1_21CollectiveEpilogueFwdINS6_IJSA_SC_SB_EEES9_SE_SG_Li384ELb1ELb1ELb1ELb0EEENS1_36VarlenDynamicPersistentTileSchedulerILi192ELi128ELi384ELi128ELb1ELb1ELb1ELb1ELb1ELb1EEEEEEEEEvNT_6ParamsE,@function
        .size           _ZN7cutlass13device_kernelIN5flash11enable_sm90INS1_16FlashAttnFwdSm90INS1_25CollectiveMainloopFwdSm90ILi2EN4cute5tupleIJNS5_1CILi1EEES8_S8_EEENS6_IJNS7_ILi192EEENS7_ILi128EEENS7_ILi64EEEEEELi64ENS_6half_tEfNS_4arch4Sm90ELb1ELb0ELb1ELb1ELb1ELb1ELb0ELb1ELb1ELb1ELb1ELb0EEENS1_21CollectiveEpilogueFwdINS6_IJSA_SC_SB_EEES9_SE_SG_Li384ELb1ELb1ELb1ELb0EEENS1_36VarlenDynamicPersistentTileSchedulerILi192ELi128ELi384ELi128ELb1ELb1ELb1ELb1ELb1ELb1EEEEEEEEEvNT_6ParamsE,(.L_x_3174 - _ZN7cutlass13device_kernelIN5flash11enable_sm90INS1_16FlashAttnFwdSm90INS1_25CollectiveMainloopFwdSm90ILi2EN4cute5tupleIJNS5_1CILi1EEES8_S8_EEENS6_IJNS7_ILi192EEENS7_ILi128EEENS7_ILi64EEEEEELi64ENS_6half_tEfNS_4arch4Sm90ELb1ELb0ELb1ELb1ELb1ELb1ELb0ELb1ELb1ELb1ELb1ELb0EEENS1_21CollectiveEpilogueFwdINS6_IJSA_SC_SB_EEES9_SE_SG_Li384ELb1ELb1ELb1ELb0EEENS1_36VarlenDynamicPersistentTileSchedulerILi192ELi128ELi384ELi128ELb1ELb1ELb1ELb1ELb1ELb1EEEEEEEEEvNT_6ParamsE)
        .other          _ZN7cutlass13device_kernelIN5flash11enable_sm90INS1_16FlashAttnFwdSm90INS1_25CollectiveMainloopFwdSm90ILi2EN4cute5tupleIJNS5_1CILi1EEES8_S8_EEENS6_IJNS7_ILi192EEENS7_ILi128EEENS7_ILi64EEEEEELi64ENS_6half_tEfNS_4arch4Sm90ELb1ELb0ELb1ELb1ELb1ELb1ELb0ELb1ELb1ELb1ELb1ELb0EEENS1_21CollectiveEpilogueFwdINS6_IJSA_SC_SB_EEES9_SE_SG_Li384ELb1ELb1ELb1ELb0EEENS1_36VarlenDynamicPersistentTileSchedulerILi192ELi128ELi384ELi128ELb1ELb1ELb1ELb1ELb1ELb1EEEEEEEEEvNT_6ParamsE,@"STO_CUDA_ENTRY STV_DEFAULT"
_ZN7cutlass13device_kernelIN5flash11enable_sm90INS1_16FlashAttnFwdSm90INS1_25CollectiveMainloopFwdSm90ILi2EN4cute5tupleIJNS5_1CILi1EEES8_S8_EEENS6_IJNS7_ILi192EEENS7_ILi128EEENS7_ILi64EEEEEELi64ENS_6half_tEfNS_4arch4Sm90ELb1ELb0ELb1ELb1ELb1ELb1ELb0ELb1ELb1ELb1ELb1ELb0EEENS1_21CollectiveEpilogueFwdINS6_IJSA_SC_SB_EEES9_SE_SG_Li384ELb1ELb1ELb1ELb0EEENS1_36VarlenDynamicPersistentTileSchedulerILi192ELi128ELi384ELi128ELb1ELb1ELb1ELb1ELb1ELb1EEEEEEEEEvNT_6ParamsE:
[----:B------:R-:W0:Y:S02]  /*0000*/  LDC R1, c[0x0][0x28] ;  /* 0x00000a00ff017b82 */ /* 0x000e240000000800 */
[----:B0-----:R-:W-:Y:S01]  /*0010*/  VIADD R1, R1, 0xffffff98 ;  /* 0xffffff9801017836 */ /* 0x001fe20000000000 */
[----:B------:R-:W0:Y:S01]  /*0020*/  S2R R3, SR_TID.X ;  /* 0x0000000000037919 */ /* 0x000e220000002100 */
[----:B------:R-:W-:Y:S01]  /*0030*/  ELECT P0, URZ, PT ;  /* 0x00000000003f782f */ /* 0x000fe20003800000 */
[----:B------:R-:W-:Y:S01]  /*0040*/  BSSY B0, `(.L_x_2651) ;  /* 0x000000d000007945 */ /* 0x000fe20003800000 */
[----:B0-----:R-:W-:-:S05]  /*0050*/  SHF.R.U32.HI R0, RZ, 0x5, R3 ;  /* 0x00000005ff007819 */ /* 0x001fca0000011603 */
        /* <DEDUP_REMOVED lines=11> */
.L_x_2652:
[----:B------:R-:W-:Y:S05]  /*0110*/  BSYNC B0 ;  /* 0x0000000000007941 */ /* 0x000fea0003800000 */
.L_x_2651:
[----:B------:R-:W-:Y:S01]  /*0120*/  VOTEU.ANY UP0, P0 ;  /* 0x00000000003f7886 */ /* 0x000fe20000000100 */
[----:B------:R-:W0:Y:S01]  /*0130*/  SHFL.IDX PT, R2, R0, RZ, 0x1f ;  /* 0x00001fff00027589 */ /* 0x000e2200000e0000 */
[----:B------:R-:W-:Y:S01]  /*0140*/  UMOV UR4, 0x80 ;  /* 0x0000008000047882 */ /* 0x000fe20000000000 */
[----:B------:R-:W-:Y:S01]  /*0150*/  UMOV UR7, 0x180 ;  /* 0x0000018000077882 */ /* 0x000fe20000000000 */
[----:B------:R-:W-:Y:S01]  /*0160*/  SHF.R.U32.HI R3, RZ, 0x7, R3 ;  /* 0x00000007ff037819 */ /* 0x000fe20000011603 */
[----:B------:R-:W1:Y:S01]  /*0170*/  @UP0 S2UR UR8, SR_CgaCtaId ;  /* 0x00000000000809c3 */ /* 0x000e620000008800 */
[----:B------:R-:W-:Y:S01]  /*0180*/  @UP0 UMOV UR6, 0x400 ;  /* 0x0000040000060882 */ /* 0x000fe20000000000 */
[----:B------:R-:W-:-:S04]  /*0190*/  @UP0 UIADD3 UR4, -UR4, 0x100000, URZ ;  /* 0x0010000004040890 */ /* 0x000fc8000fffe13f */
[----:B------:R-:W-:Y:S02]  /*01a0*/  @UP0 USHF.L.U32 UR5, UR4, 0xb, URZ ;  /* 0x0000000b04050899 */ /* 0x000fe4000800063f */
[----:B------:R-:W-:Y:S01]  /*01b0*/  @UP0 USHF.L.U32 UR4, UR4, 0x1, URZ ;  /* 0x0000000104040899 */ /* 0x000fe2000800063f */
[----:B------:R-:W-:Y:S01]  /*01c0*/  VOTEU.ANY UP1, P0 ;  /* 0x00000000003f7886 */ /* 0x000fe20000020100 */
[----:B0-----:R-:W-:Y:S02]  /*01d0*/  ISETP.NE.AND P1, PT, R2, RZ, PT ;  /* 0x000000ff0200720c */ /* 0x001fe40003f25270 */
[----:B------:R0:W2:Y:S01]  /*01e0*/  SHFL.IDX PT, R2, R3, RZ, 0x1f ;  /* 0x00001fff03027589 */ /* 0x0000a200000e0000 */
[----:B-1----:R-:W-:Y:S02]  /*01f0*/  @UP0 ULEA UR8, UR8, UR6, 0x18 ;  /* 0x0000000608080291 */ /* 0x002fe4000f8ec03f */
[----:B------:R-:W-:-:S04]  /*0200*/  @UP0 UIADD3 UR6, -UR7, 0x100000, URZ ;  /* 0x0010000007060890 */ /* 0x000fc8000fffe13f */
[----:B------:R-:W-:Y:S02]  /*0210*/  @UP0 USHF.L.U32 UR7, UR6, 0xb, URZ ;  /* 0x0000000b06070899 */ /* 0x000fe4000800063f */
[----:B------:R-:W-:Y:S01]  /*0220*/  @UP0 USHF.L.U32 UR6, UR6, 0x1, URZ ;  /* 0x0000000106060899 */ /* 0x000fe2000800063f */
[----:B------:R-:W-:Y:S01]  /*0230*/  VOTEU.ANY UP0, P0 ;  /* 0x00000000003f7886 */ /* 0x000fe20000000100 */
[----:B------:R-:W1:Y:S04]  /*0240*/  FENCE.VIEW.ASYNC.S ;  /* 0x00000000000073c6 */ /* 0x000e680000000000 */
[----:B-1----:R0:W1:Y:S06]  /*0250*/  @UP0 SYNCS.EXCH.64 URZ, [UR8+0x16800], UR4 ;  /* 0x01680004083f05b2 */ /* 0x00206c0008000100 */
[----:B------:R0:W3:Y:S02]  /*0260*/  @UP1 SYNCS.EXCH.64 URZ, [UR8+0x16820], UR6 ;  /* 0x01682006083f15b2 */ /* 0x0000e40008000100 */
[----:B0-----:R-:W-:Y:S05]  /*0270*/  @P1 BRA `(.L_x_2653) ;  /* 0x0000000000481947 */ /* 0x001fea0003800000 */
        /* <DEDUP_REMOVED lines=16> */
[----:B------:R0:W0:Y:S01]  /*0380*/  SYNCS.EXCH.64 URZ, [UR8+0x16848], UR6 ;  /* 0x01684806083f75b2 */ /* 0x0000220008000100 */
[----:B------:R-:W-:Y:S01]  /*0390*/  NOP ;  /* 0x0000000000007918 */ /* 0x000fe20000000000 */
.L_x_2653:
        /* <DEDUP_REMOVED lines=22> */
.L_x_2654:
        /* <DEDUP_REMOVED lines=18> */
.L_x_2655:
        /* <DEDUP_REMOVED lines=22> */
.L_x_2656:
        /* <DEDUP_REMOVED lines=22> */
.L_x_2657:
[----:B--2---:R-:W-:Y:S01]  /*08e0*/  ISETP.NE.AND P0, PT, R2, RZ, PT ;  /* 0x000000ff0200720c */ /* 0x004fe20003f05270 */
[----:B------:R-:W-:Y:S01]  /*08f0*/  IMAD.MOV.U32 R2, RZ, RZ, 0x1 ;  /* 0x00000001ff027424 */ /* 0x000fe200078e00ff */
[----:B------:R-:W-:Y:S01]  /*0900*/  NOP ;  /* 0x0000000000007918 */ /* 0x000fe20000000000 */
[----:B------:R-:W-:Y:S01]  /*0910*/  ULDC.64 UR40, c[0x0][0x208] ;  /* 0x0000820000287ab9 */ /* 0x000fe20000000a00 */
[----:B------:R-:W-:Y:S02]  /*0920*/  BSSY B9, `(.L_x_2658) ;  /* 0x0001b2e000097945 */ /* 0x000fe40003800000 */
[----:B------:R-:W-:-:S05]  /*0930*/  SEL R2, R2, 0x2, !P0 ;  /* 0x0000000202027807 */ /* 0x000fca0004000000 */
[----:B------:R2:W-:Y:S01]  /*0940*/  STL [R1+0x3c], R2 ;  /* 0x00003c0201007387 */ /* 0x0005e20000100800 */
[----:B01-34-:R-:W-:Y:S06]  /*0950*/  BAR.SYNC.DEFER_BLOCKING 0x0 ;  /* 0x0000000000007b1d */ /* 0x01bfec0000010000 */
[----:B------:R-:W-:Y:S05]  /*0960*/  @!P0 BRA `(.L_x_2659) ;  /* 0x0000013800608947 */ /* 0x000fea0003800000 */
.L_x_2660:
[----:B------:R-:W-:-:S08]  /*0970*/  NOP ;  /* 0x0000000000007918 */ /* 0x000fd00000000000 */
[----:B------:R-:W0:Y:S02]  /*0980*/  USETMAXREG.TRY_ALLOC.CTAPOOL UP0, 0xa0 ;  /* 0x000000a0000079c8 */ /* 0x000e240008000600 */
[----:B0-----:R-:W-:-:S13]  /*0990*/  PLOP3.LUT P0, PT, PT, PT, UP0, 0x80, 0x0 ;  /* 0x000000000000781c */ /* 0x001fda0003f0f008 */
[----:B------:R-:W-:Y:S05]  /*09a0*/  @!P0 BRA `(.L_x_2660) ;  /* 0xfffffffc00f08947 */ /* 0x000fea000383ffff */
[----:B------:R-:W2:Y:S01]  /*09b0*/  S2R R0, SR_TID.X ;  /* 0x0000000000007919 */ /* 0x000ea20000002100 */
[----:B------:R-:W-:Y:S01]  /*09c0*/  ULDC UR4, c[0x0][0xc3c] ;  /* 0x00030f0000047ab9 */ /* 0x000fe20000000800 */
[----:B--2---:R-:W-:Y:S02]  /*09d0*/  SHF.R.U32.HI R2, RZ, 0x7, R0 ;  /* 0x00000007ff027819 */ /* 0x004fe40000011600 */
[----:B------:R-:W2:Y:S01]  /*09e0*/  LDL.LU R0, [R1+0x10] ;  /* 0x0000100001007983 */ /* 0x000ea20000300800 */
[----:B------:R-:W-:Y:S06]  /*09f0*/  BAR.ARV 0x8, 0x200 ;  /* 0x0208000000007b1d */ /* 0x000fec0000002000 */
[----:B------:R-:W-:Y:S01]  /*0a00*/  ISETP.NE.AND P0, PT, R2, 0x1, PT ;  /* 0x000000010200780c */ /* 0x000fe20003f05270 */
[----:B------:R-:W0:Y:S01]  /*0a10*/  S2R R3, SR_CgaCtaId ;  /* 0x0000000000037919 */ /* 0x000e220000008800 */
[----:B------:R-:W-:-:S11]  /*0a20*/  MOV R2, 0x400 ;  /* 0x0000040000027802 */ /* 0x000fd60000000f00 */
[----:B------:R-:W-:Y:S08]  /*0a30*/  @!P0 BAR.ARV 0x9, 0x100 ;  /* 0x0244000000008b1d */ /* 0x000ff00000002000 */
[----:B------:R-:W-:Y:S01]  /*0a40*/  BAR.SYNC.DEFER_BLOCKING 0x5, 0x200 ;  /* 0x0148000000007b1d */ /* 0x000fe20000010000 */
[----:B0-----:R-:W-:-:S05]  /*0a50*/  LEA R2, R3, R2, 0x18 ;  /* 0x0000000203027211 */ /* 0x001fca00078ec0ff */
[----:B------:R-:W0:Y:S02]  /*0a60*/  LDS.128 R28, [R2+0x168d0] ;  /* 0x0168d000021c7984 */ /* 0x000e240000000c00 */
[----:B------:R-:W-:Y:S06]  /*0a70*/  BAR.ARV 0x4, 0x200 ;  /* 0x0108000000007b1d */ /* 0x000fec0000002000 */
[----:B--2---:R-:W-:-:S04]  /*0a80*/  LOP3.LUT R0, R0, 0xfffffffb, RZ, 0xc0, !PT ;  /* 0xfffffffb00007812 */ /* 0x004fc800078ec0ff */
[----:B------:R-:W-:Y:S02]  /*0a90*/  @P0 LOP3.LUT R0, R0, 0x4, RZ, 0xfc, !PT ;  /* 0x0000000400000812 */ /* 0x000fe400078efcff */
[----:B0-----:R-:W-:-:S03]  /*0aa0*/  ISETP.GE.AND P0, PT, R31, UR4, PT ;  /* 0x000000041f007c0c */ /* 0x001fc6000bf06270 */
[----:B------:R0:W-:Y:S10]  /*0ab0*/  STL [R1+0x10], R0 ;  /* 0x0000100001007387 */ /* 0x0001f40000100800 */
[----:B0-----:R-:W-:Y:S05]  /*0ac0*/  @P0 BRA `(.L_x_2661) ;  /* 0x000001b0004c0947 */ /* 0x001fea0003800000 */
[----:B------:R-:W2:Y:S01]  /*0ad0*/  LDL.LU R13, [R1+0x3c] ;  /* 0x00003c00010d7983 */ /* 0x000ea20000300800 */
[----:B------:R-:W0:Y:S02]  /*0ae0*/  S2R R0, SR_TID.X ;  /* 0x0000000000007919 */ /* 0x000e240000002100 */
[----:B0-----:R-:W-:-:S05]  /*0af0*/  VIADD R12, R0, 0xffffff80 ;  /* 0xffffff80000c7836 */ /* 0x001fca0000000000 */
[----:B------:R-:W-:-:S04]  /*0b00*/  SHF.R.S32.HI R0, RZ, 0x1f, R12 ;  /* 0x0000001fff007819 */ /* 0x000fc8000001140c */
[----:B------:R-:W-:-:S04]  /*0b10*/  LEA.HI R3, R0, R12, RZ, 0x7 ;  /* 0x0000000c00037211 */ /* 0x000fc800078f38ff */
[----:B------:R-:W-:-:S05]  /*0b20*/  LOP3.LUT R4, R3, 0xffffff80, RZ, 0xc0, !PT ;  /* 0xffffff8003047812 */ /* 0x000fca00078ec0ff */
[----:B------:R-:W-:Y:S01]  /*0b30*/  IMAD.IADD R11, R12, 0x1, -R4 ;  /* 0x000000010c0b7824 */ /* 0x000fe200078e0a04 */
[----:B------:R-:W-:-:S04]  /*0b40*/  LEA.HI R4, R0, R12, RZ, 0x4 ;  /* 0x0000000c00047211 */ /* 0x000fc800078f20ff */
[----:B------:R-:W-:Y:S02]  /*0b50*/  SHF.R.S32.HI R6, RZ, 0x1f, R11 ;  /* 0x0000001fff067819 */ /* 0x000fe4000001140b */
[----:B------:R-:W-:Y:S02]  /*0b60*/  SHF.R.S32.HI R7, RZ, 0x4, R4 ;  /* 0x00000004ff077819 */ /* 0x000fe40000011404 */
[----:B------:R-:W-:Y:S02]  /*0b70*/  LEA.HI R8, R6, R11, RZ, 0x2 ;  /* 0x0000000b06087211 */ /* 0x000fe400078f10ff */
[----:B------:R-:W-:Y:S02]  /*0b80*/  SHF.R.S32.HI R14, RZ, 0x7, R3 ;  /* 0x00000007ff0e7819 */ /* 0x000fe40000011403 */
[----:B------:R-:W-:Y:S02]  /*0b90*/  LOP3.LUT R3, R4, 0x3fffff0, RZ, 0xc0, !PT ;  /* 0x03fffff004037812 */ /* 0x000fe400078ec0ff */
[----:B------:R-:W-:-:S02]  /*0ba0*/  LEA.HI R5, R0, R12, RZ, 0x5 ;  /* 0x0000000c00057211 */ /* 0x000fc400078f28ff */
[----:B------:R-:W-:Y:S02]  /*0bb0*/  LEA.HI R4, R4, R7, RZ, 0x1 ;  /* 0x0000000704047211 */ /* 0x000fe400078f08ff */
[--C-:B------:R-:W-:Y:S02]  /*0bc0*/  SHF.R.S32.HI R9, RZ, 0x2, R8.reuse ;  /* 0x00000002ff097819 */ /* 0x100fe40000011408 */
[----:B------:R-:W-:Y:S02]  /*0bd0*/  SHF.R.S32.HI R10, RZ, 0x1f, R8 ;  /* 0x0000001fff0a7819 */ /* 0x000fe40000011408 */
[----:B------:R-:W-:Y:S02]  /*0be0*/  SHF.R.S32.HI R15, RZ, 0x5, R5 ;  /* 0x00000005ff0f7819 */ /* 0x000fe40000011405 */
[----:B------:R-:W-:Y:S02]  /*0bf0*/  IADD3 R3, R12, -R3, RZ ;  /* 0x800000030c037210 */ /* 0x000fe40007ffe0ff */
[----:B------:R-:W-:-:S02]  /*0c00*/  LOP3.LUT R4, R4, 0x1ffffffe, RZ, 0xc0, !PT ;  /* 0x1ffffffe04047812 */ /* 0x000fc400078ec0ff */
[----:B------:R-:W-:Y:S01]  /*0c10*/  LEA.HI R10, R10, R9, RZ, 0x3 ;  /* 0x000000090a0a7211 */ /* 0x000fe200078f18ff */
[----:B------:R-:W-:Y:S01]  /*0c20*/  IMAD.HI R5, R14, 0x55555556, RZ ;  /* 0x555555560e057827 */ /* 0x000fe200078e02ff */
[----:B------:R-:W-:Y:S02]  /*0c30*/  LEA.HI R6, R6, R11, RZ, 0x5 ;  /* 0x0000000b06067211 */ /* 0x000fe400078f28ff */
[----:B------:R-:W-:Y:S01]  /*0c40*/  LOP3.LUT R10, R10, 0xfffffff8, RZ, 0xc0, !PT ;  /* 0xfffffff80a0a7812 */ /* 0x000fe200078ec0ff */
[----:B------:R-:W-:Y:S02]  /*0c50*/  IMAD.IADD R4, R7, 0x1, -R4 ;  /* 0x0000000107047824 */ /* 0x000fe400078e0a04 */
[----:B------:R-:W-:Y:S01]  /*0c60*/  IMAD R3, R15, 0x10, R3 ;  /* 0x000000100f037824 */ /* 0x000fe200078e0203 */
[----:B------:R-:W-:Y:S01]  /*0c70*/  LEA.HI R5, R5, R5, RZ, 0x1 ;  /* 0x0000000505057211 */ /* 0x000fe200078f08ff */
[----:B------:R-:W-:Y:S01]  /*0c80*/  IMAD.IADD R9, R9, 0x1, -R10 ;  /* 0x0000000109097824 */ /* 0x000fe200078e0a0a */
[----:B------:R-:W-:-:S02]  /*0c90*/  SHF.R.S32.HI R6, RZ, 0x5, R6 ;  /* 0x00000005ff067819 */ /* 0x000fc40000011406 */
[----:B------:R-:W-:Y:S02]  /*0ca0*/  LEA R7, R3, R4, 0x3 ;  /* 0x0000000403077211 */ /* 0x000fe400078e18ff */
[----:B------:R-:W-:Y:S01]  /*0cb0*/  LEA.HI R3, R0, R12, RZ, 0x2 ;  /* 0x0000000c00037211 */ /* 0x000fe200078f10ff */
[----:B------:R-:W-:Y:S02]  /*0cc0*/  IMAD R5, R5, -0x3, R14 ;  /* 0xfffffffd05057824 */ /* 0x000fe400078e020e */
[----:B------:R-:W-:Y:S01]  /*0cd0*/  IMAD R6, R6, 0x10, R9 ;  /* 0x0000001006067824 */ /* 0x000fe200078e0209 */
[----:B------:R-:W-:-:S03]  /*0ce0*/  SHF.R.S32.HI R154, RZ, 0x2, R3 ;  /* 0x00000002ff9a7819 */ /* 0x000fc60000011403 */
[----:B------:R-:W-:Y:S01]  /*0cf0*/  IMAD R10, R5, 0x40, R6 ;  /* 0x00000040050a7824 */ /* 0x000fe200078e0206 */
[----:B------:R-:W-:Y:S01]  /*0d00*/  SHF.R.S32.HI R5, RZ, 0x1f, R3 ;  /* 0x0000001fff057819 */ /* 0x000fe20000011403 */
[----:B------:R-:W-:Y:S01]  /*0d10*/  VIADD R9, R154, 0x60 ;  /* 0x000000609a097836 */ /* 0x000fe20000000000 */
[----:B------:R-:W-:Y:S02]  /*0d20*/  LEA.HI R0, R0, R12, RZ, 0x3 ;  /* 0x0000000c00007211 */ /* 0x000fe400078f18ff */
[----:B------:R-:W-:Y:S02]  /*0d30*/  LEA.HI R5, R5, R154, RZ, 0x3 ;  /* 0x0000009a05057211 */ /* 0x000fe400078f18ff */
[----:B------:R-:W-:Y:S02]  /*0d40*/  LOP3.LUT R3, R3, 0xfffffffc, RZ, 0xc0, !PT ;  /* 0xfffffffc03037812 */ /* 0x000fe400078ec0ff */
[----:B------:R-:W-:Y:S02]  /*0d50*/  SHF.R.S32.HI R4, RZ, 0x3, R0 ;  /* 0x00000003ff047819 */ /* 0x000fe40000011400 */
[----:B------:R-:W-:-:S02]  /*0d60*/  SHF.R.S32.HI R4, RZ, 0x1f, R9 ;  /* 0x0000001fff047819 */ /* 0x000fc40000011409 */
[----:B------:R-:W-:Y:S02]  /*0d70*/  LOP3.LUT R5, R5, 0xfffffff8, RZ, 0xc0, !PT ;  /* 0xfffffff805057812 */ /* 0x000fe400078ec0ff */
[----:B------:R-:W-:Y:S01]  /*0d80*/  IADD3 R6, R12, -R3, RZ ;  /* 0x800000030c067210 */ /* 0x000fe20007ffe0ff */
[----:B------:R-:W-:Y:S01]  /*0d90*/  IMAD.SHL.U32 R3, R9, 0x40, RZ ;  /* 0x0000004009037824 */ /* 0x000fe200078e00ff */
[----:B------:R-:W-:Y:S02]  /*0da0*/  LOP3.LUT R0, R0, 0xfffffff8, RZ, 0xc0, !PT ;  /* 0xfffffff800007812 */ /* 0x000fe400078ec0ff */
[----:B------:R-:W-:Y:S01]  /*0db0*/  LEA.HI R4, R4, R9, RZ, 0x3 ;  /* 0x0000000904047211 */ /* 0x000fe200078f18ff */
[----:B------:R-:W-:Y:S01]  /*0dc0*/  IMAD.IADD R5, R154, 0x1, -R5 ;  /* 0x000000019a057824 */ /* 0x000fe200078e0a05 */
[----:B------:R-:W-:Y:S01]  /*0dd0*/  STL [R1+0x60], R10 ;  /* 0x0000600a01007387 */ /* 0x000fe20000100800 */
[----:B------:R-:W-:Y:S01]  /*0de0*/  IMAD.IADD R0, R12, 0x1, -R0 ;  /* 0x000000010c007824 */ /* 0x000fe200078e0a00 */
[C---:B------:R-:W-:Y:S01]  /*0df0*/  SHF.L.U32 R152, R6.reuse, 0x2, RZ ;  /* 0x0000000206987819 */ /* 0x040fe200000006ff */
[----:B------:R-:W-:Y:S01]  /*0e00*/  IMAD.SHL.U32 R16, R6, 0x8, RZ ;  /* 0x0000000806107824 */ /* 0x000fe200078e00ff */
[----:B------:R-:W-:Y:S01]  /*0e10*/  LOP3.LUT R3, R3, 0x1c0, RZ, 0xc0, !PT ;  /* 0x000001c003037812 */ /* 0x000fe200078ec0ff */
[----:B------:R-:W-:Y:S01]  /*0e20*/  IMAD.SHL.U32 R4, R4, 0x40, RZ ;  /* 0x0000004004047824 */ /* 0x000fe200078e00ff */
[----:B------:R-:W-:Y:S01]  /*0e30*/  STL [R1+0x54], RZ ;  /* 0x000054ff01007387 */ /* 0x000fe20000100800 */
[----:B------:R-:W-:-:S02]  /*0e40*/  LEA.HI R0, R6, R6, RZ, 0x1 ;  /* 0x0000000606007211 */ /* 0x000fc400078f08ff */
[----:B------:R-:W-:Y:S01]  /*0e50*/  LOP3.LUT R8, R8, 0x7ffffffc, RZ, 0xc0, !PT ;  /* 0x7ffffffc08087812 */ /* 0x000fe200078ec0ff */
[----:B------:R-:W-:Y:S01]  /*0e60*/  STL [R1], RZ ;  /* 0x000000ff01007387 */ /* 0x000fe20000100800 */
[----:B------:R-:W-:Y:S01]  /*0e70*/  LOP3.LUT R0, R0, 0x1ffffffe, RZ, 0xc0, !PT ;  /* 0x1ffffffe00007812 */ /* 0x000fe200078ec0ff */
[----:B------:R-:W-:Y:S02]  /*0e80*/  VIADD R9, R152, 0x10 ;  /* 0x0000001098097836 */ /* 0x000fe40000000000 */
[----:B------:R0:W-:Y:S01]  /*0e90*/  STL [R1+0x3c], R5 ;  /* 0x00003c0501007387 */ /* 0x0001e20000100800 */
[----:B------:R-:W-:Y:S01]  /*0ea0*/  LOP3.LUT R4, R4, 0xfffffe00, RZ, 0xc0, !PT ;  /* 0xfffffe0004047812 */ /* 0x000fe200078ec0ff */
[----:B------:R-:W-:Y:S01]  /*0eb0*/  IMAD.IADD R8, R11, 0x1, -R8 ;  /* 0x000000010b087824 */ /* 0x000fe200078e0a08 */
[----:B------:R-:W-:Y:S01]  /*0ec0*/  IADD3 R0, R6, -R0, RZ ;  /* 0x8000000006007210 */ /* 0x000fe20007ffe0ff */
[----:B------:R-:W-:Y:S01]  /*0ed0*/  STL [R1+0x4], R9 ;  /* 0x0000040901007387 */ /* 0x000fe20000100800 */
[----:B0-----:R-:W-:-:S02]  /*0ee0*/  SHF.R.U32.HI R5, RZ, 0x3, R3 ;  /* 0x00000003ff057819 */ /* 0x001fc40000011603 */
[----:B------:R-:W-:Y:S01]  /*0ef0*/  LOP3.LUT R3, R3, 0x38, R16, 0xf8, !PT ;  /* 0x0000003803037812 */ /* 0x000fe200078ef810 */
[----:B------:R0:W-:Y:S03]  /*0f00*/  STL [R1+0x40], R4 ;  /* 0x0000400401007387 */ /* 0x0001e60000100800 */
[----:B------:R-:W-:Y:S01]  /*0f10*/  LOP3.LUT R3, R4, R3, R5, 0xf6, !PT ;  /* 0x0000000304037212 */ /* 0x000fe200078ef605 */
[----:B------:R-:W-:Y:S01]  /*0f20*/  IMAD.SHL.U32 R5, R7, 0x8, RZ ;  /* 0x0000000807057824 */ /* 0x000fe200078e00ff */
[----:B------:R-:W-:-:S03]  /*0f30*/  LEA R0, R0, R10, 0x3 ;  /* 0x0000000a00007211 */ /* 0x000fc600078e18ff */
[----:B------:R-:W-:Y:S02]  /*0f40*/  IMAD R3, R3, 0x2, R2 ;  /* 0x0000000203037824 */ /* 0x000fe400078e0202 */
[----:B0-----:R-:W-:Y:S01]  /*0f50*/  IMAD.SHL.U32 R4, R8, 0x2, RZ ;  /* 0x0000000208047824 */ /* 0x001fe200078e00ff */
[----:B------:R0:W-:Y:S04]  /*0f60*/  STL [R1+0x64], R5 ;  /* 0x0000640501007387 */ /* 0x0001e80000100800 */
[----:B------:R0:W-:Y:S04]  /*0f70*/  STL [R1+0x2c], R4 ;  /* 0x00002c0401007387 */ /* 0x0001e80000100800 */
[----:B------:R0:W-:Y:S04]  /*0f80*/  STL [R1+0x44], R0 ;  /* 0x0000440001007387 */ /* 0x0001e80000100800 */
[----:B------:R0:W-:Y:S01]  /*0f90*/  STL [R1+0x5c], R3 ;  /* 0x00005c0301007387 */ /* 0x0001e20000100800 */
[----:B------:R-:W-:Y:S01]  /*0fa0*/  VIADD R18, R16, 0x20 ;  /* 0x0000002010127836 */ /* 0x000fe20000000000 */
[----:B------:R-:W-:Y:S01]  /*0fb0*/  SHF.R.S32.HI R17, RZ, 0x1f, R16 ;  /* 0x0000001fff117819 */ /* 0x000fe20000011410 */
[----:B------:R-:W-:-:S02]  /*0fc0*/  IMAD.MOV.U32 R19, RZ, RZ, RZ ;  /* 0x000000ffff137224 */ /* 0x000fc400078e00ff */
[----:B------:R-:W-:Y:S01]  /*0fd0*/  IMAD.MOV.U32 R155, RZ, RZ, RZ ;  /* 0x000000ffff9b7224 */ /* 0x000fe200078e00ff */
[----:B------:R-:W-:Y:S01]  /*0fe0*/  SHF.R.S32.HI R156, RZ, 0x1f, R18 ;  /* 0x0000001fff9c7819 */ /* 0x000fe20000011412 */
[----:B------:R-:W-:Y:S01]  /*0ff0*/  IMAD.MOV.U32 R22, RZ, RZ, RZ ;  /* 0x000000ffff167224 */ /* 0x000fe200078e00ff */
[----:B0-2---:R-:W-:-:S07]  /*1000*/  LOP3.LUT R157, R13, 0x1, RZ, 0xfc, !PT ;  /* 0x000000010d9d7812 */ /* 0x005fce00078efcff */
.L_x_2816:
[----:B01----:R-:W0:Y:S02]  /*1010*/  LDC.64 R4, c[0x0][0xc88] ;  /* 0x00032200ff047b82 */ /* 0x003e240000000a00 */
[----:B0-----:R-:W-:-:S05]  /*1020*/  IMAD.WIDE R4, R31, 0x4, R4 ;  /* 0x000000041f047825 */ /* 0x001fca00078e0204 */
[----:B--2---:R-:W2:Y:S01]  /*1030*/  LDG.E R33, desc[UR40][R4.64] ;  /* 0x0000002804217981 */ /* 0x004ea2000c1e1900 */
[----:B------:R-:W-:Y:S05]  /*1040*/  YIELD ;  /* 0x0000000000007946 */ /* 0x000fea0003800000 */
[----:B------:R-:W-:Y:S01]  /*1050*/  ULDC.64 UR4, c[0x0][0xa28] ;  /* 0x00028a0000047ab9 */ /* 0x000fe20000000a00 */
[----:B------:R-:W-:Y:S01]  /*1060*/  ULDC.64 UR8, c[0x0][0xa18] ;  /* 0x0002860000087ab9 */ /* 0x000fe20000000a00 */
[----:B------:R-:W-:Y:S01]  /*1070*/  ISETP.NE.U32.AND P1, PT, RZ, UR4, PT ;  /* 0x00000004ff007c0c */ /* 0x000fe2000bf25070 */
[----:B------:R-:W-:Y:S01]  /*1080*/  IMAD.MOV.U32 R10, RZ, RZ, RZ ;  /* 0x000000ffff0a7224 */ /* 0x000fe200078e00ff */
[----:B------:R-:W-:Y:S01]  /*1090*/  ULDC.64 UR6, c[0x0][0xa08] ;  /* 0x0002820000067ab9 */ /* 0x000fe20000000a00 */
[----:B------:R-:W-:Y:S01]  /*10a0*/  IMAD.MOV.U32 R66, RZ, RZ, RZ ;  /* 0x000000ffff427224 */ /* 0x000fe200078e00ff */
[----:B------:R-:W-:-:S02]  /*10b0*/  ISETP.NE.AND.EX P1, PT, RZ, UR5, PT, P1 ;  /* 0x00000005ff007c0c */ /* 0x000fc4000bf25310 */
[----:B------:R-:W-:-:S04]  /*10c0*/  ISETP.NE.U32.AND P0, PT, RZ, UR6, PT ;  /* 0x00000006ff007c0c */ /* 0x000fc8000bf05070 */
[----:B------:R-:W-:Y:S02]  /*10d0*/  ISETP.NE.AND.EX P0, PT, RZ, UR7, PT, P0 ;  /* 0x00000007ff007c0c */ /* 0x000fe4000bf05300 */
[----:B--2---:R-:W-:Y:S01]  /*10e0*/  SHF.R.S32.HI R0, RZ, 0x1f, R33 ;  /* 0x0000001fff007819 */ /* 0x004fe20000011421 */
[----:B------:R-:W-:-:S04]  /*10f0*/  IMAD.SHL.U32 R34, R33, 0x4, RZ ;  /* 0x0000000421227824 */ /* 0x000fc800078e00ff */
[C---:B------:R-:W-:Y:S01]  /*1100*/  @P1 LEA R6, P2, R33.reuse, UR4, 0x2 ;  /* 0x0000000421061c11 */ /* 0x040fe2000f8410ff */
[----:B------:R0:W-:Y:S01]  /*1110*/  STL [R1+0x48], R33 ;  /* 0x0000482101007387 */ /* 0x0001e20000100800 */
[C-C-:B------:R-:W-:Y:S02]  /*1120*/  SHF.L.U64.HI R32, R33.reuse, 0x2, R0.reuse ;  /* 0x0000000221207819 */ /* 0x140fe40000010200 */
[----:B------:R-:W-:Y:S01]  /*1130*/  @P1 LEA.HI.X R7, R33, UR5, R0, 0x2, P2 ;  /* 0x0000000521071c11 */ /* 0x000fe200090f1400 */
[----:B------:R-:W-:Y:S01]  /*1140*/  ULDC UR4, c[0x0][0x288] ;  /* 0x0000a20000047ab9 */ /* 0x000fe20000000800 */
[----:B------:R-:W-:Y:S01]  /*1150*/  ISETP.NE.U32.AND P2, PT, RZ, UR8, PT ;  /* 0x00000008ff007c0c */ /* 0x000fe2000bf45070 */
[----:B------:R0:W-:Y:S01]  /*1160*/  STL [R1+0x50], R34 ;  /* 0x0000502201007387 */ /* 0x0001e20000100800 */
[----:B------:R-:W-:Y:S02]  /*1170*/  IADD3 R8, P3, R34, UR6, RZ ;  /* 0x0000000622087c10 */ /* 0x000fe4000ff7e0ff */
[----:B------:R-:W-:Y:S01]  /*1180*/  ISETP.NE.AND.EX P2, PT, RZ, UR9, PT, P2 ;  /* 0x00000009ff007c0c */ /* 0x000fe2000bf45320 */
[----:B------:R0:W5:Y:S01]  /*1190*/  @P1 LDG.E R10, desc[UR40][R6.64] ;  /* 0x00000028060a1981 */ /* 0x000162000c1e1900 */
[----:B----4-:R-:W-:Y:S01]  /*11a0*/  IMAD.U32 R3, RZ, RZ, UR4 ;  /* 0x00000004ff037e24 */ /* 0x010fe2000f8e00ff */
[----:B------:R-:W-:Y:S01]  /*11b0*/  IADD3.X R9, R32, UR7, RZ, P3, !PT ;  /* 0x0000000720097c10 */ /* 0x000fe20009ffe4ff */
[----:B------:R-:W-:-:S04]  /*11c0*/  ULDC.64 UR4, c[0x0][0x418] ;  /* 0x0001060000047ab9 */ /* 0x000fc80000000a00 */
[----:B------:R0:W5:Y:S05]  /*11d0*/  @P0 LDG.E R66, desc[UR40][R8.64] ;  /* 0x0000002808420981 */ /* 0x00016a000c1e1900 */
[----:B------:R-:W-:-:S04]  /*11e0*/  @P2 IADD3 R4, P1, R34, UR8, RZ ;  /* 0x0000000822042c10 */ /* 0x000fc8000ff3e0ff */
[----:B------:R-:W-:-:S05]  /*11f0*/  @P2 IADD3.X R5, R32, UR9, RZ, P1, !PT ;  /* 0x0000000920052c10 */ /* 0x000fca0008ffe4ff */
[----:B------:R-:W2:Y:S01]  /*1200*/  @P2 LDG.E R3, desc[UR40][R4.64] ;  /* 0x0000002804032981 */ /* 0x000ea2000c1e1900 */
        /* <DEDUP_REMOVED lines=9> */
[----:B--2---:R0:W-:Y:S01]  /*12a0*/  STL [R1+0x14], R3 ;  /* 0x0000140301007387 */ /* 0x0041e20000100800 */
[----:B------:R-:W-:Y:S01]  /*12b0*/  MOV R12, R3 ;  /* 0x00000003000c7202 */ /* 0x000fe20000000f00 */
[----:B------:R-:W-:Y:S06]  /*12c0*/  @P2 BRA `(.L_x_2662) ;  /* 0x0000000000282947 */ /* 0x000fec0003800000 */
[----:B------:R-:W-:Y:S02]  /*12d0*/  ULDC.64 UR4, c[0x0][0xa00] ;  /* 0x0002800000047ab9 */ /* 0x000fe40000000a00 */
[----:B------:R-:W-:-:S04]  /*12e0*/  ISETP.NE.U32.AND P1, PT, RZ, UR4, PT ;  /* 0x00000004ff007c0c */ /* 0x000fc8000bf25070 */
[----:B------:R-:W-:-:S13]  /*12f0*/  ISETP.NE.AND.EX P1, PT, RZ, UR5, PT, P1 ;  /* 0x00000005ff007c0c */ /* 0x000fda000bf25310 */
[----:B------:R-:W-:Y:S05]  /*1300*/  @!P1 BRA `(.L_x_2662) ;  /* 0x0000000000189947 */ /* 0x000fea0003800000 */
[----:B------:R-:W1:Y:S02]  /*1310*/  LDC.64 R4, c[0x0][0xa00] ;  /* 0x00028000ff047b82 */ /* 0x000e640000000a00 */
[----:B-1----:R-:W-:-:S05]  /*1320*/  IMAD.WIDE R4, R33, 0x4, R4 ;  /* 0x0000000421047825 */ /* 0x002fca00078e0204 */
[----:B------:R-:W2:Y:S04]  /*1330*/  LDG.E R0, desc[UR40][R4.64] ;  /* 0x0000002804007981 */ /* 0x000ea8000c1e1900 */
[----:B0-----:R-:W2:Y:S02]  /*1340*/  LDG.E R3, desc[UR40][R4.64+0x4] ;  /* 0x0000042804037981 */ /* 0x001ea4000c1e1900 */
[----:B--2---:R-:W-:-:S05]  /*1350*/  IMAD.IADD R12, R3, 0x1, -R0 ;  /* 0x00000001030c7824 */ /* 0x004fca00078e0a00 */
[----:B------:R1:W-:Y:S02]  /*1360*/  STL [R1+0x14], R12 ;  /* 0x0000140c01007387 */ /* 0x0003e40000100800 */
.L_x_2662:
[----:B------:R-:W-:Y:S01]  /*1370*/  ULDC.64 UR4, c[0x0][0xa20] ;  /* 0x0002880000047ab9 */ /* 0x000fe20000000a00 */
[C---:B0-----:R-:W-:Y:S02]  /*1380*/  LOP3.LUT R3, R30.reuse, 0xff000000, RZ, 0xc0, !PT ;  /* 0xff0000001e037812 */ /* 0x041fe400078ec0ff */
[----:B------:R-:W-:Y:S02]  /*1390*/  ISETP.NE.U32.AND P1, PT, RZ, UR4, PT ;  /* 0x00000004ff007c0c */ /* 0x000fe4000bf25070 */
[C---:B------:R-:W-:Y:S02]  /*13a0*/  LOP3.LUT R0, R30.reuse, 0xff0000, RZ, 0xc0, !PT ;  /* 0x00ff00001e007812 */ /* 0x040fe400078ec0ff */
[----:B------:R-:W-:Y:S02]  /*13b0*/  ISETP.NE.AND.EX P1, PT, RZ, UR5, PT, P1 ;  /* 0x00000005ff007c0c */ /* 0x000fe4000bf25310 */
[----:B------:R-:W-:Y:S02]  /*13c0*/  SHF.R.U32.HI R3, RZ, 0x8, R3 ;  /* 0x00000008ff037819 */ /* 0x000fe40000011603 */
[----:B------:R-:W-:-:S02]  /*13d0*/  LOP3.LUT R23, R30, 0xffff, RZ, 0xc0, !PT ;  /* 0x0000ffff1e177812 */ /* 0x000fc400078ec0ff */
[----:B------:R-:W-:-:S07]  /*13e0*/  LEA.HI R11, R0, R3, RZ, 0x10 ;  /* 0x00000003000b7211 */ /* 0x000fce00078f80ff */
[----:B------:R-:W-:Y:S05]  /*13f0*/  @!P1 BRA `(.L_x_2663) ;  /* 0x0000000000109947 */ /* 0x000fea0003800000 */
[----:B------:R-:W-:-:S04]  /*1400*/  IADD3 R4, P0, R34, UR4, RZ ;  /* 0x0000000422047c10 */ /* 0x000fc8000ff1e0ff */
[----:B------:R-:W-:-:S05]  /*1410*/  IADD3.X R5, R32, UR5, RZ, P0, !PT ;  /* 0x0000000520057c10 */ /* 0x000fca00087fe4ff */
[----:B------:R0:W5:Y:S01]  /*1420*/  LDG.E R31, desc[UR40][R4.64] ;  /* 0x00000028041f7981 */ /* 0x000162000c1e1900 */
[----:B------:R-:W-:Y:S05]  /*1430*/  BRA `(.L_x_2664) ;  /* 0x0000000000107947 */ /* 0x000fea0003800000 */
.L_x_2663:
[----:B------:R-:W-:Y:S05]  /*1440*/  @!P0 BRA `(.L_x_2664) ;  /* 0x00000000000c8947 */ /* 0x000fea0003800000 */
[----:B------:R-:W2:Y:S04]  /*1450*/  LDG.E R0, desc[UR40][R8.64] ;  /* 0x0000002808007981 */ /* 0x000ea8000c1e1900 */
[----:B------:R-:W2:Y:S02]  /*1460*/  LDG.E R31, desc[UR40][R8.64+0x4] ;  /* 0x00000428081f7981 */ /* 0x000ea4000c1e1900 */
[----:B--2---:R-:W-:-:S07]  /*1470*/  IMAD.IADD R31, R31, 0x1, -R0 ;  /* 0x000000011f1f7824 */ /* 0x004fce00078e0a00 */
.L_x_2664:
[----:B------:R-:W-:Y:S01]  /*1480*/  ULDC.64 UR4, c[0x0][0xa10] ;  /* 0x0002840000047ab9 */ /* 0x000fe20000000a00 */
[----:B------:R-:W2:Y:S01]  /*1490*/  LDC R8, c[0x0][0x448] ;  /* 0x00011200ff087b82 */ /* 0x000ea20000000800 */
[----:B------:R-:W-:-:S04]  /*14a0*/  ISETP.NE.U32.AND P0, PT, RZ, UR4, PT ;  /* 0x00000004ff007c0c */ /* 0x000fc8000bf05070 */
[----:B------:R-:W-:Y:S01]  /*14b0*/  ISETP.NE.AND.EX P0, PT, RZ, UR5, PT, P0 ;  /* 0x00000005ff007c0c */ /* 0x000fe2000bf05300 */
[----:B------:R-:W-:-:S12]  /*14c0*/  ULDC.64 UR4, c[0x0][0xa30] ;  /* 0x00028c0000047ab9 */ /* 0x000fd80000000a00 */
[----:B0-----:R-:W0:Y:S02]  /*14d0*/  @P0 LDC.64 R4, c[0x0][0xa10] ;  /* 0x00028400ff040b82 */ /* 0x001e240000000a00 */
[----:B0-----:R-:W-:-:S05]  /*14e0*/  @P0 IMAD.WIDE R4, R33, 0x4, R4 ;  /* 0x0000000421040825 */ /* 0x001fca00078e0204 */
[----:B------:R-:W3:Y:S04]  /*14f0*/  @P0 LDG.E R0, desc[UR40][R4.64] ;  /* 0x0000002804000981 */ /* 0x000ee8000c1e1900 */
[----:B------:R0:W3:Y:S01]  /*1500*/  @P0 LDG.E R3, desc[UR40][R4.64+0x4] ;  /* 0x0000042804030981 */ /* 0x0000e2000c1e1900 */
[----:B------:R-:W-:Y:S02]  /*1510*/  ISETP.NE.U32.AND P1, PT, RZ, UR4, PT ;  /* 0x00000004ff007c0c */ /* 0x000fe4000bf25070 */
[----:B-----5:R-:W-:Y:S02]  /*1520*/  MOV R24, R31 ;  /* 0x0000001f00187202 */ /* 0x020fe40000000f00 */
[----:B------:R-:W-:-:S13]  /*1530*/  ISETP.NE.AND.EX P1, PT, RZ, UR5, PT, P1 ;  /* 0x00000005ff007c0c */ /* 0x000fda000bf25310 */
[----:B------:R-:W-:-:S04]  /*1540*/  @P1 IADD3 R6, P2, R34, UR4, RZ ;  /* 0x0000000422061c10 */ /* 0x000fc8000ff5e0ff */
[----:B------:R-:W-:-:S05]  /*1550*/  @P1 IADD3.X R7, R32, UR5, RZ, P2, !PT ;  /* 0x0000000520071c10 */ /* 0x000fca00097fe4ff */
[----:B------:R4:W5:Y:S01]  /*1560*/  @P1 LDG.E R24, desc[UR40][R6.64] ;  /* 0x0000002806181981 */ /* 0x000962000c1e1900 */
[----:B--2---:R-:W-:Y:S01]  /*1570*/  ISETP.NE.AND P1, PT, R8, 0x1, PT ;  /* 0x000000010800780c */ /* 0x004fe20003f25270 */
[----:B------:R-:W-:Y:S01]  /*1580*/  IMAD R13, R29, 0xc0, RZ ;  /* 0x000000c01d0d7824 */ /* 0x000fe200078e02ff */
[----:B------:R-:W-:Y:S01]  /*1590*/  BSSY B0, `(.L_x_2665) ;  /* 0x0000039000007945 */ /* 0x000fe20003800000 */
[----:B------:R-:W-:Y:S02]  /*15a0*/  IMAD.IADD R10, R31, 0x1, -R10 ;  /* 0x000000011f0a7824 */ /* 0x000fe400078e0a0a */
[----:B0-----:R-:W-:Y:S01]  /*15b0*/  VIADD R4, R13, 0xbf ;  /* 0x000000bf0d047836 */ /* 0x001fe20000000000 */
[----:B------:R0:W-:Y:S07]  /*15c0*/  STL [R1+0x28], R13 ;  /* 0x0000280d01007387 */ /* 0x0001ee0000100800 */
[----:B------:R-:W2:Y:S01]  /*15d0*/  @P1 LDC R9, c[0x0][0x44c] ;  /* 0x00011300ff091b82 */ /* 0x000ea20000000800 */
[----:B0-----:R-:W-:-:S07]  /*15e0*/  LOP3.LUT R13, R11, 0xff, RZ, 0xc0, !PT ;  /* 0x000000ff0b0d7812 */ /* 0x001fce00078ec0ff */
[----:B------:R-:W0:Y:S01]  /*15f0*/  @P1 LDC R5, c[0x0][0x450] ;  /* 0x00011400ff051b82 */ /* 0x000e220000000800 */
[----:B---3--:R-:W-:Y:S02]  /*1600*/  @P0 IMAD.IADD R25, R3, 0x1, -R0 ;  /* 0x0000000103190824 */ /* 0x008fe400078e0a00 */
[----:B--2---:R-:W-:-:S04]  /*1610*/  @P1 IMAD.HI.U32 R0, R4, R9, RZ ;  /* 0x0000000904001227 */ /* 0x004fc800078e00ff */
[----:B----4-:R-:W-:Y:S01]  /*1620*/  IMAD.IADD R6, R10, 0x1, R25 ;  /* 0x000000010a067824 */ /* 0x010fe200078e0219 */
[----:B0-----:R-:W-:-:S04]  /*1630*/  @P1 SHF.R.U32.HI R4, RZ, R5, R0 ;  /* 0x00000005ff041219 */ /* 0x001fc80000011600 */
[C---:B------:R-:W-:Y:S01]  /*1640*/  IADD3 R82, R6.reuse, 0x80, -R12 ;  /* 0x0000008006527810 */ /* 0x040fe20007ffe80c */
[----:B------:R0:W-:Y:S01]  /*1650*/  STL [R1+0x20], R6 ;  /* 0x0000200601007387 */ /* 0x0001e20000100800 */
[----:B------:R-:W-:-:S03]  /*1660*/  IADD3 R0, R6, 0x7f, RZ ;  /* 0x0000007f06007810 */ /* 0x000fc60007ffe0ff */
[----:B------:R-:W-:Y:S01]  /*1670*/  IMAD.IADD R4, R82, 0x1, R4 ;  /* 0x0000000152047824 */ /* 0x000fe200078e0204 */
[----:B------:R-:W-:Y:S01]  /*1680*/  SHF.R.S32.HI R3, RZ, 0x1f, R0 ;  /* 0x0000001fff037819 */ /* 0x000fe20000011400 */
[----:B------:R2:W-:Y:S03]  /*1690*/  STL [R1+0x58], R13 ;  /* 0x0000580d01007387 */ /* 0x0005e60000100800 */
[----:B------:R-:W-:Y:S02]  /*16a0*/  SHF.R.S32.HI R5, RZ, 0x1f, R4 ;  /* 0x0000001fff057819 */ /* 0x000fe40000011404 */
[----:B------:R-:W-:Y:S02]  /*16b0*/  LEA.HI R3, R3, R0, RZ, 0x7 ;  /* 0x0000000003037211 */ /* 0x000fe400078f38ff */
[----:B------:R-:W-:Y:S02]  /*16c0*/  LEA.HI R5, R5, R4, RZ, 0x7 ;  /* 0x0000000405057211 */ /* 0x000fe400078f38ff */
[----:B0-----:R-:W-:-:S02]  /*16d0*/  SHF.R.U32.HI R6, RZ, 0x10, R11 ;  /* 0x00000010ff067819 */ /* 0x001fc4000001160b */
[----:B------:R-:W-:Y:S02]  /*16e0*/  SHF.R.S32.HI R83, RZ, 0x7, R3 ;  /* 0x00000007ff537819 */ /* 0x000fe40000011403 */
[----:B------:R-:W-:Y:S01]  /*16f0*/  SHF.R.S32.HI R0, RZ, 0x7, R5 ;  /* 0x00000007ff007819 */ /* 0x000fe20000011405 */
[----:B------:R2:W-:Y:S03]  /*1700*/  STL [R1+0x4c], R6 ;  /* 0x00004c0601007387 */ /* 0x0005e60000100800 */
[----:B------:R-:W-:Y:S01]  /*1710*/  VIMNMX R9, R83, R0, PT ;  /* 0x0000000053097248 */ /* 0x000fe20003fe0100 */
[----:B------:R-:W-:-:S03]  /*1720*/  IMAD.MOV.U32 R0, RZ, RZ, RZ ;  /* 0x000000ffff007224 */ /* 0x000fc600078e00ff */
[----:B------:R-:W-:-:S13]  /*1730*/  ISETP.GE.AND P0, PT, R9, 0x1, PT ;  /* 0x000000010900780c */ /* 0x000fda0003f06270 */
[----:B--2---:R-:W-:Y:S05]  /*1740*/  @!P0 BRA `(.L_x_2666) ;  /* 0x0000000000748947 */ /* 0x004fea0003800000 */
[----:B------:R-:W-:Y:S01]  /*1750*/  ISETP.NE.AND P0, PT, R6, RZ, PT ;  /* 0x000000ff0600720c */ /* 0x000fe20003f05270 */
[----:B------:R-:W-:-:S03]  /*1760*/  ULDC UR4, c[0x0][0x9f0] ;  /* 0x00027c0000047ab9 */ /* 0x000fc60000000800 */
[----:B------:R-:W-:-:S04]  /*1770*/  SEL R11, R6, UR4, P0 ;  /* 0x00000004060b7c07 */ /* 0x000fc80008000000 */
[-C--:B------:R-:W-:Y:S02]  /*1780*/  IABS R6, R11.reuse ;  /* 0x0000000b00067213 */ /* 0x080fe40000000000 */
[----:B------:R-:W-:Y:S02]  /*1790*/  IADD3 R0, R11, -0x1, R9 ;  /* 0xffffffff0b007810 */ /* 0x000fe40007ffe009 */
[----:B------:R-:W0:Y:S01]  /*17a0*/  I2F.RP R3, R6 ;  /* 0x0000000600037306 */ /* 0x000e220000209400 */
[-C--:B-1----:R-:W-:Y:S02]  /*17b0*/  IABS R12, R11.reuse ;  /* 0x0000000b000c7213 */ /* 0x082fe40000000000 */
        /* <DEDUP_REMOVED lines=22> */
.L_x_2666:
[----:B------:R-:W-:Y:S05]  /*1920*/  BSYNC B0 ;  /* 0x0000000000007941 */ /* 0x000fea0003800000 */
.L_x_2665:
[----:B------:R-:W-:-:S05]  /*1930*/  IMAD R3, R13, R0, RZ ;  /* 0x000000000d037224 */ /* 0x000fca00078e02ff */
        /* <DEDUP_REMOVED lines=32> */
[----:B01----:R-:W-:-:S07]  /*1b40*/  IMAD.MOV.U32 R12, RZ, RZ, 0x1 ;  /* 0x00000001ff0c7424 */ /* 0x003fce00078e00ff */
[----:B------:R-:W-:-:S07]  /*1b50*/  LEPC R20, `(.L_x_2669) ;  /* 0x000000001014794e */ /* 0x000fce0000000000 */
[----:B--2--5:R-:W-:Y:S05]  /*1b60*/  CALL.ABS.NOINC R14 ;  /* 0x000000000e007343 */ /* 0x024fea0003c00000 */
.L_x_2669:
[----:B------:R-:W-:Y:S05]  /*1b70*/  BSYNC B6 ;  /* 0x0000000000067941 */ /* 0x000fea0003800000 */
.L_x_2668:
        /* <DEDUP_REMOVED lines=20> */
.L_x_2671:
[----:B------:R-:W-:Y:S05]  /*1cc0*/  BSYNC B6 ;  /* 0x0000000000067941 */ /* 0x000fea0003800000 */
.L_x_2670:
[----:B------:R-:W-:Y:S01]  /*1cd0*/  ULDC.64 UR4, c[0x0][0x9f8] ;  /* 0x00027e0000047ab9 */ /* 0x000fe20000000a00 */
[----:B------:R-:W2:Y:S01]  /*1ce0*/  LDL R36, [R1+0x3c] ;  /* 0x00003c0001247983 */ /* 0x000ea20000100800 */
[----:B------:R-:W-:Y:S01]  /*1cf0*/  ISETP.NE.U32.AND P0, PT, RZ, UR4, PT ;  /* 0x00000004ff007c0c */ /* 0x000fe2000bf05070 */
[----:B------:R-:W-:Y:S01]  /*1d00*/  IMAD.MOV.U32 R67, RZ, RZ, R33 ;  /* 0x000000ffff437224 */ /* 0x000fe200078e0021 */
[----:B------:R-:W0:Y:S02]  /*1d10*/  LDC.64 R4, c[0x0][0x3f8] ;  /* 0x0000fe00ff047b82 */ /* 0x000e240000000a00 */
[----:B------:R-:W-:-:S06]  /*1d20*/  ISETP.NE.AND.EX P0, PT, RZ, UR5, PT, P0 ;  /* 0x00000005ff007c0c */ /* 0x000fcc000bf05300 */
[----:B------:R-:W3:Y:S07]  /*1d30*/  LDC.64 R60, c[0x0][0x408] ;  /* 0x00010200ff3c7b82 */ /* 0x000eee0000000a00 */
[----:B------:R-:W-:Y:S01]  /*1d40*/  @P0 IADD3 R6, P1, R34, UR4, RZ ;  /* 0x0000000422060c10 */ /* 0x000fe2000ff3e0ff */
[----:B------:R-:W4:Y:S03]  /*1d50*/  LDC R33, c[0x0][0x3f4] ;  /* 0x0000fd00ff217b82 */ /* 0x000f260000000800 */
[----:B------:R-:W-:-:S02]  /*1d60*/  @P0 IADD3.X R7, R32, UR5, RZ, P1, !PT ;  /* 0x0000000520070c10 */ /* 0x000fc40008ffe4ff */
[----:B------:R-:W2:Y:S04]  /*1d70*/  LDL.LU R32, [R1+0x10] ;  /* 0x0000100001207983 */ /* 0x000ea80000300800 */
[----:B------:R-:W2:Y:S04]  /*1d80*/  LDL R14, [R1+0x40] ;  /* 0x00004000010e7983 */ /* 0x000ea80000100800 */
[----:B------:R1:W2:Y:S01]  /*1d90*/  @P0 LDG.E R67, desc[UR40][R6.64] ;  /* 0x0000002806430981 */ /* 0x0002a2000c1e1900 */
[----:B------:R-:W1:Y:S01]  /*1da0*/  S2R R34, SR_TID.X ;  /* 0x0000000000227919 */ /* 0x000e620000002100 */
[----:B------:R-:W-:-:S02]  /*1db0*/  SHF.R.S32.HI R3, RZ, 0x1f, R154 ;  /* 0x0000001fff037819 */ /* 0x000fc4000001149a */
[----:B------:R-:W-:-:S03]  /*1dc0*/  SHF.R.S32.HI R153, RZ, 0x1f, R152 ;  /* 0x0000001fff997819 */ /* 0x000fc60000011498 */
[-C--:B0-----:R-:W-:Y:S02]  /*1dd0*/  IMAD R0, R3, R4.reuse, RZ ;  /* 0x0000000403007224 */ /* 0x081fe400078e02ff */
[----:B------:R-:W-:Y:S01]  /*1de0*/  IMAD.WIDE.U32 R8, R154, R4, R152 ;  /* 0x000000049a087225 */ /* 0x000fe200078e0098 */
[----:B----4-:R-:W-:-:S03]  /*1df0*/  ISETP.GE.AND P0, PT, R16, R33, PT ;  /* 0x000000211000720c */ /* 0x010fc60003f06270 */
[C---:B------:R-:W-:Y:S02]  /*1e00*/  IMAD R13, R154.reuse, R5, R0 ;  /* 0x000000059a0d7224 */ /* 0x040fe400078e0200 */
[----:B------:R-:W-:-:S04]  /*1e10*/  IMAD.WIDE.U32 R10, R154, R4, R16 ;  /* 0x000000049a0a7225 */ /* 0x000fc800078e0010 */
[----:B---3--:R-:W-:Y:S02]  /*1e20*/  IMAD R3, R3, R60, RZ ;  /* 0x0000003c03037224 */ /* 0x008fe400078e02ff */
[----:B------:R-:W-:Y:S01]  /*1e30*/  IMAD.IADD R9, R9, 0x1, R13 ;  /* 0x0000000109097824 */ /* 0x000fe200078e020d */
[----:B-1----:R-:W-:Y:S01]  /*1e40*/  SHF.R.U32.HI R35, RZ, 0x7, R34 ;  /* 0x00000007ff237819 */ /* 0x002fe20000011622 */
[----:B------:R-:W-:Y:S01]  /*1e50*/  IMAD.IADD R11, R13, 0x1, R11 ;  /* 0x000000010d0b7824 */ /* 0x000fe200078e020b */
[----:B-----5:R-:W-:Y:S01]  /*1e60*/  SHF.R.S32.HI R13, RZ, 0x1f, R24 ;  /* 0x0000001fff0d7819 */ /* 0x020fe20000011418 */
[----:B------:R-:W-:Y:S01]  /*1e70*/  IMAD R15, R154, R61, R3 ;  /* 0x0000003d9a0f7224 */ /* 0x000fe200078e0203 */
[----:B------:R-:W-:-:S03]  /*1e80*/  SEL R3, R33, RZ, P0 ;  /* 0x000000ff21037207 */ /* 0x000fc60000000000 */
[C---:B------:R-:W-:Y:S02]  /*1e90*/  IMAD R12, R13.reuse, R4, RZ ;  /* 0x000000040d0c7224 */ /* 0x040fe400078e02ff */
[----:B------:R-:W-:Y:S02]  /*1ea0*/  IMAD R13, R13, R60, RZ ;  /* 0x0000003c0d0d7224 */ /* 0x000fe400078e02ff */
[----:B------:R-:W-:Y:S01]  /*1eb0*/  IMAD.IADD R3, R16, 0x1, R3 ;  /* 0x0000000110037824 */ /* 0x000fe200078e0203 */
[----:B------:R-:W-:Y:S01]  /*1ec0*/  ISETP.NE.AND P6, PT, R35, 0x1, PT ;  /* 0x000000012300780c */ /* 0x000fe20003fc5270 */
[----:B------:R-:W-:Y:S01]  /*1ed0*/  IMAD.IADD R66, R66, 0x1, R31 ;  /* 0x0000000142427824 */ /* 0x000fe200078e021f */
[----:B------:R-:W-:Y:S01]  /*1ee0*/  SHF.L.U64.HI R64, R4, 0x7, R5 ;  /* 0x0000000704407819 */ /* 0x000fe20000010205 */
[----:B------:R-:W-:Y:S01]  /*1ef0*/  IMAD.WIDE.U32 R20, R24, R4, R8 ;  /* 0x0000000418147225 */ /* 0x000fe200078e0008 */
[----:B------:R-:W-:-:S03]  /*1f00*/  SHF.L.U64.HI R62, R60, 0x7, R61 ;  /* 0x000000073c3e7819 */ /* 0x000fc6000001023d */
[----:B------:R-:W-:Y:S01]  /*1f10*/  IMAD.WIDE.U32 R30, R24, R4, R10 ;  /* 0x00000004181e7225 */ /* 0x000fe200078e000a */
[----:B------:R-:W-:-:S03]  /*1f20*/  SHF.R.S32.HI R0, RZ, 0x1f, R3 ;  /* 0x0000001fff007819 */ /* 0x000fc60000011403 */
[----:B------:R-:W-:Y:S02]  /*1f30*/  IMAD.SHL.U32 R63, R4, 0x80, RZ ;  /* 0x00000080043f7824 */ /* 0x000fe400078e00ff */
[----:B------:R-:W-:Y:S01]  /*1f40*/  IMAD R13, R24, R61, R13 ;  /* 0x0000003d180d7224 */ /* 0x000fe200078e020d */
[----:B------:R-:W-:Y:S01]  /*1f50*/  LEA.HI R0, R0, R3, RZ, 0x3 ;  /* 0x0000000300007211 */ /* 0x000fe200078f18ff */
[----:B------:R-:W-:Y:S05]  /*1f60*/  @!P6 WARPSYNC.ALL ;  /* 0x000000000000e948 */ /* 0x000fea0003800000 */
[----:B------:R-:W-:Y:S01]  /*1f70*/  SHF.R.S32.HI R52, RZ, 0x3, R0 ;  /* 0x00000003ff347819 */ /* 0x000fe20000011400 */
[----:B------:R-:W-:Y:S01]  /*1f80*/  IMAD.WIDE.U32 R48, R154, R60, R152 ;  /* 0x0000003c9a307225 */ /* 0x000fe200078e0098 */
[----:B------:R-:W-:Y:S01]  /*1f90*/  LOP3.LUT R10, R0, 0xfffffff8, RZ, 0xc0, !PT ;  /* 0xfffffff8000a7812 */ /* 0x000fe200078ec0ff */
[----:B------:R-:W-:-:S02]  /*1fa0*/  ULDC UR4, c[0x0][0x2f4] ;  /* 0x0000bd0000047ab9 */ /* 0x000fc40000000800 */
[----:B------:R-:W-:Y:S01]  /*1fb0*/  IMAD.WIDE.U32 R6, R154, R60, R16 ;  /* 0x0000003c9a067225 */ /* 0x000fe200078e0010 */
[----:B------:R-:W-:-:S03]  /*1fc0*/  IADD3 R49, R49, R15, RZ ;  /* 0x0000000f31317210 */ /* 0x000fc60007ffe0ff */
[----:B------:R-:W-:Y:S02]  /*1fd0*/  IMAD.IADD R7, R15, 0x1, R7 ;  /* 0x000000010f077824 */ /* 0x000fe400078e0207 */
[C---:B------:R-:W-:Y:S02]  /*1fe0*/  IMAD R55, R24.reuse, R5, R12 ;  /* 0x0000000518377224 */ /* 0x040fe400078e020c */
[----:B------:R-:W-:-:S04]  /*1ff0*/  IMAD.WIDE.U32 R48, R24, R60, R48 ;  /* 0x0000003c18307225 */ /* 0x000fc800078e0030 */
[----:B------:R-:W-:Y:S01]  /*2000*/  IMAD.WIDE.U32 R50, R24, R60, R6 ;  /* 0x0000003c18327225 */ /* 0x000fe200078e0006 */
[----:B------:R-:W-:Y:S02]  /*2010*/  SHF.L.U32 R60, R60, 0x7, RZ ;  /* 0x000000073c3c7819 */ /* 0x000fe400000006ff */
[----:B------:R-:W-:Y:S01]  /*2020*/  ISETP.GE.AND P2, PT, R18, UR4, PT ;  /* 0x0000000412007c0c */ /* 0x000fe2000bf46270 */
[----:B------:R-:W-:Y:S01]  /*2030*/  IMAD.IADD R56, R21, 0x1, R55 ;  /* 0x0000000115387824 */ /* 0x000fe200078e0237 */
[----:B------:R-:W-:Y:S01]  /*2040*/  SHF.R.S32.HI R8, RZ, 0x1f, R10 ;  /* 0x0000001fff087819 */ /* 0x000fe2000001140a */
[----:B------:R-:W-:Y:S02]  /*2050*/  VIADD R76, R35, 0x8 ;  /* 0x00000008234c7836 */ /* 0x000fe40000000000 */
[----:B------:R-:W-:Y:S02]  /*2060*/  IMAD.SHL.U32 R58, R33, 0x2, RZ ;  /* 0x00000002213a7824 */ /* 0x000fe400078e00ff */
[----:B------:R-:W-:-:S02]  /*2070*/  IMAD.IADD R55, R55, 0x1, R31 ;  /* 0x0000000137377824 */ /* 0x000fc400078e021f */
[----:B------:R-:W-:Y:S02]  /*2080*/  IMAD.IADD R54, R49, 0x1, R13 ;  /* 0x0000000131367824 */ /* 0x000fe400078e020d */
[----:B------:R-:W-:Y:S02]  /*2090*/  IMAD.IADD R53, R13, 0x1, R51 ;  /* 0x000000010d357824 */ /* 0x000fe400078e0233 */
[C---:B--2---:R-:W-:Y:S01]  /*20a0*/  IMAD.SHL.U32 R65, R36.reuse, 0x40, RZ ;  /* 0x0000004024417824 */ /* 0x044fe200078e00ff */
[----:B------:R-:W-:Y:S01]  /*20b0*/  @!P6 BAR.SYNC.DEFER_BLOCKING 0x9, 0x100 ;  /* 0x024400000000eb1d */ /* 0x000fe20000010000 */
[----:B------:R-:W-:Y:S01]  /*20c0*/  LOP3.LUT P1, RZ, R36, 0x4, RZ, 0xc0, !PT ;  /* 0x0000000424ff7812 */ /* 0x000fe2000782c0ff */
[----:B------:R-:W-:-:S05]  /*20d0*/  VIADD R36, R34, 0xffffff80 ;  /* 0xffffff8022247836 */ /* 0x000fca0000000000 */
[----:B------:R-:W-:-:S04]  /*20e0*/  SHF.R.S32.HI R34, RZ, 0x1f, R36 ;  /* 0x0000001fff227819 */ /* 0x000fc80000011424 */
[----:B------:R-:W-:-:S04]  /*20f0*/  LEA.HI R34, R34, R36, RZ, 0x2 ;  /* 0x0000002422227211 */ /* 0x000fc800078f10ff */
[----:B------:R-:W-:Y:S02]  /*2100*/  LOP3.LUT R34, R34, 0xfffffffc, RZ, 0xc0, !PT ;  /* 0xfffffffc22227812 */ /* 0x000fe400078ec0ff */
[----:B------:R-:W-:-:S03]  /*2110*/  LOP3.LUT R32, R32, 0xfffffffd, RZ, 0xc0, !PT ;  /* 0xfffffffd20207812 */ /* 0x000fc600078ec0ff */
[----:B------:R-:W-:Y:S01]  /*2120*/  IMAD.IADD R34, R36, 0x1, -R34 ;  /* 0x0000000124227824 */ /* 0x000fe200078e0a22 */
[----:B------:R-:W-:-:S03]  /*2130*/  @P1 LOP3.LUT R32, R32, 0x2, RZ, 0xfc, !PT ;  /* 0x0000000220201812 */ /* 0x000fc600078efcff */
[----:B------:R-:W-:Y:S01]  /*2140*/  IMAD R59, R34, 0x60, R154 ;  /* 0x00000060223b7824 */ /* 0x000fe200078e029a */
[----:B------:R-:W-:Y:S02]  /*2150*/  LOP3.LUT R65, R65, 0x1c0, RZ, 0xc0, !PT ;  /* 0x000001c041417812 */ /* 0x000fe400078ec0ff */
[----:B------:R-:W-:Y:S01]  /*2160*/  IADD3 R34, R154, 0x60, RZ ;  /* 0x000000609a227810 */ /* 0x000fe20007ffe0ff */
[----:B------:R0:W-:Y:S01]  /*2170*/  STL [R1+0x10], R32 ;  /* 0x0000102001007387 */ /* 0x0001e20000100800 */
[----:B------:R-:W-:Y:S02]  /*2180*/  SHF.R.U32.HI R61, RZ, 0x3, R65 ;  /* 0x00000003ff3d7819 */ /* 0x000fe40000011641 */
[----:B------:R-:W-:Y:S01]  /*2190*/  LOP3.LUT R4, R65, 0x18, R16, 0xf8, !PT ;  /* 0x0000001841047812 */ /* 0x000fe200078ef810 */
[----:B------:R-:W-:Y:S01]  /*21a0*/  IMAD.SHL.U32 R34, R34, 0x40, RZ ;  /* 0x0000004022227824 */ /* 0x000fe200078e00ff */
[----:B0-----:R-:W-:-:S04]  /*21b0*/  SHF.R.S32.HI R32, RZ, 0x1f, R36 ;  /* 0x0000001fff207819 */ /* 0x001fc80000011424 */
[----:B------:R-:W-:Y:S02]  /*21c0*/  LEA.HI R32, R32, R36, RZ, 0x5 ;  /* 0x0000002420207211 */ /* 0x000fe400078f28ff */
[----:B------:R-:W-:Y:S02]  /*21d0*/  LOP3.LUT R4, R4, R61, RZ, 0x3c, !PT ;  /* 0x0000003d04047212 */ /* 0x000fe400078e3cff */
[----:B------:R-:W-:Y:S02]  /*21e0*/  SHF.R.S32.HI R32, RZ, 0x5, R32 ;  /* 0x00000005ff207819 */ /* 0x000fe40000011420 */
[----:B------:R-:W-:Y:S02]  /*21f0*/  LOP3.LUT R34, R34, 0x1c0, RZ, 0xc0, !PT ;  /* 0x000001c022227812 */ /* 0x000fe400078ec0ff */
[----:B------:R-:W-:Y:S02]  /*2200*/  LEA R57, R32, R4, 0x9 ;  /* 0x0000000420397211 */ /* 0x000fe400078e48ff */
[----:B------:R-:W-:-:S02]  /*2210*/  LOP3.LUT R4, R65, 0x38, R0, 0xf8, !PT ;  /* 0x0000003841047812 */ /* 0x000fc400078ef800 */
[----:B------:R-:W-:Y:S01]  /*2220*/  LOP3.LUT R0, R34, 0x38, R0, 0xf8, !PT ;  /* 0x0000003822007812 */ /* 0x000fe200078ef800 */
[----:B------:R-:W-:-:S04]  /*2230*/  VIADD R34, R154, 0x60 ;  /* 0x000000609a227836 */ /* 0x000fc80000000000 */
[----:B------:R-:W-:-:S05]  /*2240*/  IMAD.SHL.U32 R34, R34, 0x40, RZ ;  /* 0x0000004022227824 */ /* 0x000fca00078e00ff */
[----:B------:R-:W-:-:S04]  /*2250*/  LOP3.LUT R34, R34, 0x1c0, RZ, 0xc0, !PT ;  /* 0x000001c022227812 */ /* 0x000fc800078ec0ff */
[----:B------:R-:W-:Y:S02]  /*2260*/  SHF.R.U32.HI R34, RZ, 0x3, R34 ;  /* 0x00000003ff227819 */ /* 0x000fe40000011622 */
[----:B------:R-:W-:Y:S02]  /*2270*/  LOP3.LUT R3, R4, R61, RZ, 0x3c, !PT ;  /* 0x0000003d04037212 */ /* 0x000fe400078e3cff */
[----:B------:R-:W-:Y:S02]  /*2280*/  LOP3.LUT R0, R0, R34, RZ, 0x3c, !PT ;  /* 0x0000002200007212 */ /* 0x000fe400078e3cff */
[----:B------:R-:W-:Y:S01]  /*2290*/  ISETP.GE.AND P1, PT, R16, UR4, PT ;  /* 0x0000000410007c0c */ /* 0x000fe2000bf26270 */
[----:B------:R-:W-:Y:S01]  /*22a0*/  IMAD R3, R32, 0x200, R3 ;  /* 0x0000020020037824 */ /* 0x000fe200078e0203 */
[----:B------:R-:W-:Y:S02]  /*22b0*/  SHF.R.S32.HI R9, RZ, 0x1f, R67 ;  /* 0x0000001fff097819 */ /* 0x000fe40000011443 */
[----:B------:R-:W-:-:S09]  /*22c0*/  IADD3 R0, R14, R0, RZ ;  /* 0x000000000e007210 */ /* 0x000fd20007ffe0ff */
.L_x_2727:
[----:B--2---:R-:W2:Y:S01]  /*22d0*/  LDL R33, [R1+0x3c] ;  /* 0x00003c0001217983 */ /* 0x004ea20000100800 */
[----:B0-----:R-:W0:Y:S03]  /*22e0*/  LDC R72, c[0x0][0x430] ;  /* 0x00010c00ff487b82 */ /* 0x001e260000000800 */
[----:B------:R-:W3:Y:S01]  /*22f0*/  LDL.LU R15, [R1+0x10] ;  /* 0x00001000010f7983 */ /* 0x000ee20000300800 */
[----:B------:R-:W-:Y:S02]  /*2300*/  VIADD R27, R27, 0xffffffff ;  /* 0xffffffff1b1b7836 */ /* 0x000fe40000000000 */
[----:B------:R-:W-:Y:S02]  /*2310*/  IMAD.MOV.U32 R71, RZ, RZ, RZ ;  /* 0x000000ffff477224 */ /* 0x000fe400078e00ff */
[----:B------:R-:W-:Y:S01]  /*2320*/  IMAD R4, R27, 0x80, R59 ;  /* 0x000000801b047824 */ /* 0x000fe200078e023b */
[----:B------:R-:W1:Y:S03]  /*2330*/  LDC R78, c[0x0][0x3f4] ;  /* 0x0000fd00ff4e7b82 */ /* 0x000e660000000800 */
[----:B------:R-:W-:Y:S01]  /*2340*/  IMAD.IADD R32, R66, 0x1, R4 ;  /* 0x0000000142207824 */ /* 0x000fe200078e0204 */
[----:B------:R-:W-:-:S03]  /*2350*/  ISETP.GE.AND P3, PT, R4, R25, PT ;  /* 0x000000190400720c */ /* 0x000fc60003f66270 */
[----:B------:R-:W-:Y:S01]  /*2360*/  IMAD.MOV.U32 R12, RZ, RZ, R32 ;  /* 0x000000ffff0c7224 */ /* 0x000fe200078e0020 */
[----:B------:R-:W-:Y:S02]  /*2370*/  ISETP.GT.OR P3, PT, R59, 0x7f, P3 ;  /* 0x0000007f3b00780c */ /* 0x000fe40001f64670 */
[----:B0-----:R-:W-:-:S11]  /*2380*/  ISETP.NE.AND P4, PT, R72, 0x1, PT ;  /* 0x000000014800780c */ /* 0x001fd60003f85270 */
[----:B------:R-:W0:Y:S08]  /*2390*/  @!P3 LDC.64 R6, c[0x0][0x428] ;  /* 0x00010a00ff06bb82 */ /* 0x000e300000000a00 */
[----:B----4-:R-:W4:Y:S08]  /*23a0*/  @P4 LDC R11, c[0x0][0x434] ;  /* 0x00010d00ff0b4b82 */ /* 0x010f300000000800 */
[----:B------:R-:W1:Y:S08]  /*23b0*/  @P4 LDC R14, c[0x0][0x438] ;  /* 0x00010e00ff0e4b82 */ /* 0x000e700000000800 */
[----:B------:R-:W0:Y:S01]  /*23c0*/  @!P3 LDC.64 R4, c[0x0][0x418] ;  /* 0x00010600ff04bb82 */ /* 0x000e220000000a00 */
[----:B----4-:R-:W-:-:S05]  /*23d0*/  @P4 IMAD.HI.U32 R11, R32, R11, RZ ;  /* 0x0000000b200b4227 */ /* 0x010fca00078e00ff */
[----:B-1----:R-:W-:Y:S01]  /*23e0*/  @P4 SHF.R.U32.HI R12, RZ, R14, R11 ;  /* 0x0000000eff0c4219 */ /* 0x002fe2000001160b */
[----:B0-----:R-:W-:-:S03]  /*23f0*/  @!P3 IMAD R14, R9, R6, RZ ;  /* 0x00000006090eb224 */ /* 0x001fc600078e02ff */
[----:B------:R-:W-:Y:S01]  /*2400*/  @!P3 SHF.R.S32.HI R13, RZ, 0x1f, R12 ;  /* 0x0000001fff0db819 */ /* 0x000fe2000001140c */
[C---:B------:R-:W-:Y:S02]  /*2410*/  @!P3 IMAD R11, R67.reuse, R7, R14 ;  /* 0x00000007430bb224 */ /* 0x040fe400078e020e */
[----:B------:R-:W-:-:S05]  /*2420*/  @!P3 IMAD.WIDE.U32 R6, R67, R6, R12 ;  /* 0x000000064306b225 */ /* 0x000fca00078e000c */
[----:B------:R-:W-:Y:S02]  /*2430*/  @!P3 IADD3 R7, R7, R11, RZ ;  /* 0x0000000b0707b210 */ /* 0x000fe40007ffe0ff */
[----:B------:R-:W-:-:S04]  /*2440*/  @!P3 LEA R4, P4, R6, R4, 0x2 ;  /* 0x000000040604b211 */ /* 0x000fc800078810ff */
        /* <DEDUP_REMOVED lines=13> */
[----:B------:R-:W-:-:S03]  /*2520*/  ISETP.GE.AND P3, PT, R78, 0x1, PT ;  /* 0x000000014e00780c */ /* 0x000fc60003f66270 */
[----:B------:R0:W-:Y:S02]  /*2530*/  STL [R1+0x10], R15 ;  /* 0x0000100f01007387 */ /* 0x0001e40000100800 */
[----:B------:R-:W-:-:S05]  /*2540*/  @P5 IADD3 R69, R7, -0x20, RZ ;  /* 0xffffffe007455810 */ /* 0x000fca0007ffe0ff */
[----:B------:R-:W-:-:S03]  /*2550*/  IMAD R69, R69, 0x2, R26 ;  /* 0x0000000245457824 */ /* 0x000fc600078e021a */
[----:B0-----:R-:W-:Y:S05]  /*2560*/  @!P3 BRA `(.L_x_2673) ;  /* 0x0000002800ccb947 */ /* 0x001fea0003800000 */
        /* <DEDUP_REMOVED lines=8> */
[----:B------:R-:W-:Y:S01]  /*25f0*/  IMAD.WIDE.U32 R14, R63, R27, RZ ;  /* 0x0000001b3f0e7225 */ /* 0x000fe200078e00ff */
[----:B------:R-:W-:-:S03]  /*2600*/  VIMNMX R75, R75, 0x80, PT ;  /* 0x000000804b4b7848 */ /* 0x000fc60003fe0100 */
[----:B------:R-:W-:Y:S02]  /*2610*/  IMAD R6, R74, UR4, RZ ;  /* 0x000000044a067c24 */ /* 0x000fe4000f8e02ff */
[----:B------:R-:W-:Y:S02]  /*2620*/  IMAD.IADD R5, R5, 0x1, R7 ;  /* 0x0000000105057824 */ /* 0x000fe400078e0207 */
[C---:B------:R-:W-:Y:S01]  /*2630*/  IMAD R7, R71.reuse, UR5, R6 ;  /* 0x0000000547077c24 */ /* 0x040fe2000f8e0206 */
[----:B------:R-:W-:Y:S01]  /*2640*/  SHF.R.S32.HI R6, RZ, 0x1f, R27 ;  /* 0x0000001fff067819 */ /* 0x000fe2000001141b */
[----:B------:R-:W-:Y:S01]  /*2650*/  IMAD.WIDE.U32 R4, R71, UR4, R4 ;  /* 0x0000000447047c25 */ /* 0x000fe2000f8e0004 */
[----:B------:R-:W-:-:S03]  /*2660*/  ULDC.64 UR4, c[0x0][0x308] ;  /* 0x0000c20000047ab9 */ /* 0x000fc60000000a00 */
[----:B------:R-:W-:Y:S02]  /*2670*/  IMAD.IADD R5, R5, 0x1, R7 ;  /* 0x0000000105057824 */ /* 0x000fe400078e0207 */
[----:B------:R-:W-:Y:S02]  /*2680*/  IMAD R7, R64, R27, RZ ;  /* 0x0000001b40077224 */ /* 0x000fe400078e02ff */
[----:B------:R-:W-:-:S04]  /*2690*/  IMAD.WIDE.U32 R4, R23, UR4, R4 ;  /* 0x0000000417047c25 */ /* 0x000fc8000f8e0004 */
[----:B------:R-:W-:Y:S01]  /*26a0*/  IMAD R85, R23, UR5, R5 ;  /* 0x0000000517557c24 */ /* 0x000fe2000f8e0205 */
[----:B------:R-:W-:Y:S01]  /*26b0*/  ULDC.64 UR4, c[0x0][0x2e8] ;  /* 0x0000ba0000047ab9 */ /* 0x000fe20000000a00 */
[----:B------:R-:W-:Y:S01]  /*26c0*/  IMAD R5, R62, R27, RZ ;  /* 0x0000001b3e057224 */ /* 0x000fe200078e02ff */
[----:B------:R-:W-:Y:S01]  /*26d0*/  LEA R84, P3, R4, UR4, 0x1 ;  /* 0x0000000404547c11 */ /* 0x000fe2000f8608ff */
[----:B------:R-:W-:Y:S01]  /*26e0*/  ULDC.U8 UR4, c[0x0][0x410] ;  /* 0x0001040000047ab9 */ /* 0x000fe20000000000 */
[----:B------:R-:W-:Y:S02]  /*26f0*/  IMAD R7, R6, R63, R7 ;  /* 0x0000003f06077224 */ /* 0x000fe400078e0207 */
[----:B------:R-:W-:Y:S01]  /*2700*/  LEA.HI.X R85, R4, UR5, R85, 0x1, P3 ;  /* 0x0000000504557c11 */ /* 0x000fe200098f0c55 */
[----:B------:R-:W-:Y:S01]  /*2710*/  IMAD R5, R6, R60, R5 ;  /* 0x0000003c06057224 */ /* 0x000fe200078e0205 */
[----:B------:R-:W-:Y:S01]  /*2720*/  ISETP.NE.AND P3, PT, RZ, UR4, PT ;  /* 0x00000004ff007c0c */ /* 0x000fe2000bf65270 */
[----:B------:R-:W-:Y:S01]  /*2730*/  IMAD.WIDE.U32 R12, R60, R27, RZ ;  /* 0x0000001b3c0c7225 */ /* 0x000fe200078e00ff */
[----:B------:R-:W-:-:S03]  /*2740*/  IADD3 R77, R15, R7, RZ ;  /* 0x000000070f4d7210 */ /* 0x000fc60007ffe0ff */
[----:B------:R-:W-:-:S08]  /*2750*/  IMAD.IADD R11, R13, 0x1, R5 ;  /* 0x000000010d0b7824 */ /* 0x000fd000078e0205 */
[----:B------:R-:W-:Y:S05]  /*2760*/  @!P3 BRA `(.L_x_2674) ;  /* 0x000000140004b947 */ /* 0x000fea0003800000 */
[----:B------:R0:W5:Y:S01]  /*2770*/  LDL R80, [R1+0x4] ;  /* 0x0000040001507983 */ /* 0x0001620000100800 */
        /* <DEDUP_REMOVED lines=14> */
[----:B------:R-:W-:Y:S01]  /*2860*/  CS2R R46, SRZ ;  /* 0x00000000002e7805 */ /* 0x000fe2000001ff00 */
[----:B------:R-:W-:Y:S01]  /*2870*/  IMAD.X R6, R77, 0x1, R56, P4 ;  /* 0x000000014d067824 */ /* 0x000fe200020e0638 */
        /* <DEDUP_REMOVED lines=15> */
.L_x_2676:
[----:B------:R-:W-:Y:S05]  /*2970*/  BSYNC B1 ;  /* 0x0000000000017941 */ /* 0x000fea0003800000 */
.L_x_2675:
[----:B0-----:R-:W-:Y:S01]  /*2980*/  VIADD R4, R154, 0x60 ;  /* 0x000000609a047836 */ /* 0x001fe20000000000 */
[----:B------:R-:W-:Y:S01]  /*2990*/  BSSY B1, `(.L_x_2677) ;  /* 0x0000021000017945 */ /* 0x000fe20003800000 */
[----:B-----5:R-:W-:Y:S01]  /*29a0*/  MOV R68, R40 ;  /* 0x0000002800447202 */ /* 0x020fe20000000f00 */
[----:B------:R-:W-:Y:S02]  /*29b0*/  IMAD.MOV.U32 R79, RZ, RZ, R41 ;  /* 0x000000ffff4f7224 */ /* 0x000fe400078e0029 */
        /* <DEDUP_REMOVED lines=30> */
.L_x_2678:
[----:B------:R-:W-:Y:S05]  /*2ba0*/  BSYNC B1 ;  /* 0x0000000000017941 */ /* 0x000fea0003800000 */
.L_x_2677:
[----:B0-----:R-:W-:Y:S01]  /*2bb0*/  IMAD.MOV.U32 R4, RZ, RZ, R44 ;  /* 0x000000ffff047224 */ /* 0x001fe200078e002c */
[----:B------:R-:W-:Y:S01]  /*2bc0*/  MOV R5, R45 ;  /* 0x0000002d00057202 */ /* 0x000fe20000000f00 */
[----:B------:R-:W-:Y:S01]  /*2bd0*/  IMAD.MOV.U32 R6, RZ, RZ, R46 ;  /* 0x000000ffff067224 */ /* 0x000fe200078e002e */
[----:B------:R-:W-:Y:S01]  /*2be0*/  PRMT R88, R79, 0x7610, R88 ;  /* 0x000076104f587816 */ /* 0x000fe20000000058 */
[----:B------:R-:W-:Y:S01]  /*2bf0*/  IMAD.MOV.U32 R7, RZ, RZ, R47 ;  /* 0x000000ffff077224 */ /* 0x000fe200078e002f */
[----:B------:R-:W-:Y:S01]  /*2c00*/  PRMT R95, R4, 0x5410, R5 ;  /* 0x00005410045f7816 */ /* 0x000fe20000000005 */
[----:B------:R-:W-:Y:S01]  /*2c10*/  IMAD.MOV.U32 R5, RZ, RZ, R43 ;  /* 0x000000ffff057224 */ /* 0x000fe200078e002b */
[----:B------:R-:W-:Y:S01]  /*2c20*/  PRMT R89, R89, 0x5410, R68 ;  /* 0x0000541059597816 */ /* 0x000fe20000000044 */
[----:B------:R-:W-:Y:S01]  /*2c30*/  IMAD.MOV.U32 R4, RZ, RZ, R42 ;  /* 0x000000ffff047224 */ /* 0x000fe200078e002a */
[----:B------:R-:W-:Y:S02]  /*2c40*/  ISETP.NE.AND P5, PT, R157, 0x3, PT ;  /* 0x000000039d00780c */ /* 0x000fe40003fa5270 */
        /* <DEDUP_REMOVED lines=17> */
.L_x_2679:
[----:B------:R-:W2:Y:S01]  /*2d60*/  LDL R4, [R1] ;  /* 0x0000000001047983 */ /* 0x000ea20000100800 */
[----:B------:R-:W-:Y:S01]  /*2d70*/  IMAD R68, R19, 0x8, R2 ;  /* 0x0000000813447824 */ /* 0x000fe200078e0202 */
[----:B------:R-:W-:Y:S01]  /*2d80*/  BSSY B1, `(.L_x_2680) ;  /* 0x0000004000017945 */ /* 0x000fe20003800000 */
[----:B--2---:R-:W-:-:S04]  /*2d90*/  SHF.L.U32 R77, R4, 0x1f, RZ ;  /* 0x0000001f044d7819 */ /* 0x004fc800000006ff */
[----:B------:R-:W0:Y:S02]  /*2da0*/  SYNCS.PHASECHK.TRANS64.TRYWAIT P6, [R68+URZ+0x16890], R77 ;  /* 0x0168904d440075a7 */ /* 0x000e2400080c017f */
[----:B0-----:R-:W-:Y:S05]  /*2db0*/  @!P6 BRA `(.L_x_2681) ;  /* 0x0000018c0098e947 */ /* 0x001fea0003800000 */
.L_x_2935:
[----:B------:R-:W-:Y:S05]  /*2dc0*/  BSYNC B1 ;  /* 0x0000000000017941 */ /* 0x000fea0003800000 */
.L_x_2680:
[----:B------:R-:W-:-:S03]  /*2dd0*/  UMOV UR4, 0xffffffff ;  /* 0xffffffff00047882 */ /* 0x000fc60000000000 */
[----:B------:R-:W-:Y:S05]  /*2de0*/  BRA.DIV UR4, `(.L_x_2682) ;  /* 0x0000018e04a07947 */ /* 0x000fea000b800000 */
[----:B------:R1:W2:Y:S04]  /*2df0*/  SHFL.IDX PT, R79, R85, RZ, 0x1c1f ;  /* 0x001c1fff554f7589 */ /* 0x0002a800000e0000 */
[----:B------:R1:W3:Y:S02]  /*2e00*/  SHFL.IDX PT, R14, R84, RZ, 0x1c1f ;  /* 0x001c1fff540e7589 */ /* 0x0002e400000e0000 */
.L_x_2939:
        /* <DEDUP_REMOVED lines=22> */
[----:B------:R-:W-:Y:S02]  /*2f70*/  HADD2.F32 R7, -RZ, R7.H0_H0 ;  /* 0x20000007ff077230 */ /* 0x000fe40000004100 */
[----:B------:R-:W-:Y:S01]  /*2f80*/  FMUL.FTZ R45, R5, R45 ;  /* 0x0000002d052d7220 */ /* 0x000fe20000410000 */
[----:B------:R-:W-:Y:S02]  /*2f90*/  HADD2.F32 R46, -RZ, R91.H0_H0 ;  /* 0x2000005bff2e7230 */ /* 0x000fe40000004100 */
[----:B------:R-:W-:Y:S01]  /*2fa0*/  FMUL.FTZ R94, R15, R90 ;  /* 0x0000005a0f5e7220 */ /* 0x000fe20000410000 */
[-C--:B------:R-:W-:Y:S01]  /*2fb0*/  FFMA.FTZ R92, R5, R44.reuse, -R92 ;  /* 0x0000002c055c7223 */ /* 0x080fe2000001085c */
[----:B------:R-:W-:Y:S01]  /*2fc0*/  FFMA.FTZ R91, R6, R44, R45 ;  /* 0x0000002c065b7223 */ /* 0x000fe2000001002d */
[----:B------:R-:W-:Y:S01]  /*2fd0*/  FMUL.FTZ R90, R7, R90 ;  /* 0x0000005a075a7220 */ /* 0x000fe20000410000 */
[----:B------:R-:W-:-:S02]  /*2fe0*/  HADD2.F32 R44, -RZ, R96.H0_H0 ;  /* 0x20000060ff2c7230 */ /* 0x000fc40000004100 */
[-C--:B------:R-:W-:Y:S01]  /*2ff0*/  FFMA.FTZ R94, R7, R46.reuse, -R94 ;  /* 0x0000002e075e7223 */ /* 0x080fe2000001085e */
[----:B------:R-:W-:Y:S02]  /*3000*/  HADD2.F32 R45, -RZ, R96.H1_H1 ;  /* 0x30000060ff2d7230 */ /* 0x000fe40000004100 */
[----:B------:R-:W-:Y:S01]  /*3010*/  FFMA.FTZ R93, R15, R46, R90 ;  /* 0x0000002e0f5d7223 */ /* 0x000fe2000001005a */
        /* <DEDUP_REMOVED lines=18> */
.L_x_2688:
[----:B------:R-:W-:Y:S05]  /*3140*/  BSYNC B3 ;  /* 0x0000000000037941 */ /* 0x000fea0003800000 */
.L_x_2687:
[----:B0-----:R4:W-:Y:S02]  /*3150*/  ST.E.128 desc[UR40][R12.64], R4 ;  /* 0x000000040c007985 */ /* 0x0019e4000c101d28 */
.L_x_2686:
[----:B------:R-:W-:Y:S05]  /*3160*/  BSYNC B2 ;  /* 0x0000000000027941 */ /* 0x000fea0003800000 */
.L_x_2685:
[----:B------:R-:W-:Y:S05]  /*3170*/  @P2 BRA `(.L_x_2684) ;  /* 0x0000000000c82947 */ /* 0x000fea0003800000 */
[----:B------:R-:W5:Y:S01]  /*3180*/  LDL R11, [R1+0x4] ;  /* 0x00000400010b7983 */ /* 0x000f620000100800 */
[C---:B---34-:R-:W-:Y:S01]  /*3190*/  LEA R12, P3, R18.reuse, R14, 0x1 ;  /* 0x0000000e120c7211 */ /* 0x058fe200078608ff */
[----:B------:R-:W-:Y:S02]  /*31a0*/  BSSY B2, `(.L_x_2689) ;  /* 0x000002e000027945 */ /* 0x000fe40003800000 */
[----:B------:R3:W4:Y:S01]  /*31b0*/  LDS.128 R4, [R69+0xe000] ;  /* 0x00e0000045047984 */ /* 0x0007220000000c00 */
[----:B--2---:R-:W-:Y:S02]  /*31c0*/  LEA.HI.X R13, R18, R79, R156, 0x1, P3 ;  /* 0x0000004f120d7211 */ /* 0x004fe400018f0c9c */
[----:B-----5:R-:W-:-:S13]  /*31d0*/  ISETP.GE.AND P3, PT, R11, R78, PT ;  /* 0x0000004e0b00720c */ /* 0x020fda0003f66270 */
[----:B---34-:R-:W-:Y:S05]  /*31e0*/  @P3 BRA `(.L_x_2690) ;  /* 0x0000000000a43947 */ /* 0x018fea0003800000 */
[--C-:B------:R-:W-:Y:S01]  /*31f0*/  SHF.R.U64 R15, R40, 0x10, R41.reuse ;  /* 0x00000010280f7819 */ /* 0x100fe20000001229 */
[--C-:B------:R-:W-:Y:S01]  /*3200*/  HADD2.F32 R14, -RZ, R7.reuse.H1_H1 ;  /* 0x30000007ff0e7230 */ /* 0x100fe20000004100 */
[----:B------:R-:W-:Y:S01]  /*3210*/  SHF.R.U32.HI R40, RZ, 0x10, R41 ;  /* 0x00000010ff287819 */ /* 0x000fe20000011629 */
[----:B------:R-:W-:Y:S01]  /*3220*/  HADD2.F32 R7, -RZ, R7.H0_H0 ;  /* 0x20000007ff077230 */ /* 0x000fe20000004100 */
[--C-:B------:R-:W-:Y:S01]  /*3230*/  SHF.R.U64 R41, R42, 0x10, R43.reuse ;  /* 0x000000102a297819 */ /* 0x100fe2000000122b */
[----:B------:R-:W-:Y:S01]  /*3240*/  HADD2.F32 R15, -RZ, R15.H0_H0 ;  /* 0x2000000fff0f7230 */ /* 0x000fe20000004100 */
[----:B------:R-:W-:Y:S01]  /*3250*/  SHF.R.U32.HI R42, RZ, 0x10, R43 ;  /* 0x00000010ff2a7819 */ /* 0x000fe2000001162b */
[----:B------:R-:W-:Y:S01]  /*3260*/  HADD2.F32 R40, -RZ, R40.H0_H0 ;  /* 0x20000028ff287230 */ /* 0x000fe20000004100 */
[----:B------:R-:W-:Y:S01]  /*3270*/  MOV R11, R6 ;  /* 0x00000006000b7202 */ /* 0x000fe20000000f00 */
[----:B------:R-:W-:Y:S02]  /*3280*/  HADD2.F32 R41, -RZ, R41.H0_H0 ;  /* 0x20000029ff297230 */ /* 0x000fe40000004100 */
[----:B------:R-:W-:-:S02]  /*3290*/  HADD2.F32 R6, -RZ, R5.H1_H1 ;  /* 0x30000005ff067230 */ /* 0x000fc40000004100 */
[----:B------:R-:W-:Y:S02]  /*32a0*/  HADD2.F32 R42, -RZ, R42.H0_H0 ;  /* 0x2000002aff2a7230 */ /* 0x000fe40000004100 */
[----:B------:R-:W-:Y:S02]  /*32b0*/  HADD2.F32 R5, -RZ, R5.H0_H0 ;  /* 0x20000005ff057230 */ /* 0x000fe40000004100 */
[-C--:B------:R-:W-:Y:S01]  /*32c0*/  FMUL.FTZ R44, R6, R41.reuse ;  /* 0x00000029062c7220 */ /* 0x080fe20000410000 */
[CC--:B------:R-:W-:Y:S01]  /*32d0*/  FMUL.FTZ R46, R14.reuse, R42.reuse ;  /* 0x0000002a0e2e7220 */ /* 0x0c0fe20000410000 */
[----:B------:R-:W-:Y:S01]  /*32e0*/  FMUL.FTZ R43, R7, R42 ;  /* 0x0000002a072b7220 */ /* 0x000fe20000410000 */
[C---:B------:R-:W-:Y:S01]  /*32f0*/  FMUL.FTZ R41, R5.reuse, R41 ;  /* 0x0000002905297220 */ /* 0x040fe20000410000 */
[-C--:B------:R-:W-:Y:S01]  /*3300*/  FFMA.FTZ R44, R5, R15.reuse, -R44 ;  /* 0x0000000f052c7223 */ /* 0x080fe2000001082c */
[-C--:B------:R-:W-:Y:S01]  /*3310*/  FFMA.FTZ R46, R7, R40.reuse, -R46 ;  /* 0x00000028072e7223 */ /* 0x080fe2000001082e */
[----:B------:R-:W-:Y:S01]  /*3320*/  FFMA.FTZ R45, R14, R40, R43 ;  /* 0x000000280e2d7223 */ /* 0x000fe2000001002b */
[----:B------:R-:W-:Y:S01]  /*3330*/  FFMA.FTZ R41, R6, R15, R41 ;  /* 0x0000000f06297223 */ /* 0x000fe20000010029 */
[----:B------:R-:W-:-:S02]  /*3340*/  HADD2.F32 R7, -RZ, R89.H1_H1 ;  /* 0x30000059ff077230 */ /* 0x000fc40000004100 */
[----:B------:R-:W-:Y:S02]  /*3350*/  HADD2.F32 R5, -RZ, R4.H1_H1 ;  /* 0x30000004ff057230 */ /* 0x000fe40000004100 */
[----:B------:R-:W-:Y:S02]  /*3360*/  HADD2.F32 R6, -RZ, R11.H1_H1 ;  /* 0x3000000bff067230 */ /* 0x000fe40000004100 */
[----:B------:R-:W-:Y:S02]  /*3370*/  HADD2.F32 R89, -RZ, R89.H0_H0 ;  /* 0x20000059ff597230 */ /* 0x000fe40000004100 */
[----:B------:R-:W-:Y:S02]  /*3380*/  HADD2.F32 R14, -RZ, R88.H1_H1 ;  /* 0x30000058ff0e7230 */ /* 0x000fe40000004100 */
[----:B------:R-:W-:Y:S02]  /*3390*/  HADD2.F32 R4, -RZ, R4.H0_H0 ;  /* 0x20000004ff047230 */ /* 0x000fe40000004100 */
[----:B------:R-:W-:Y:S01]  /*33a0*/  FMUL.FTZ R15, R5, R89 ;  /* 0x00000059050f7220 */ /* 0x000fe20000410000 */
[----:B------:R-:W-:-:S02]  /*33b0*/  HADD2.F32 R11, -RZ, R11.H0_H0 ;  /* 0x2000000bff0b7230 */ /* 0x000fc40000004100 */
[-C--:B------:R-:W-:Y:S01]  /*33c0*/  FMUL.FTZ R42, R6, R14.reuse ;  /* 0x0000000e062a7220 */ /* 0x080fe20000410000 */
[----:B------:R-:W-:Y:S02]  /*33d0*/  HADD2.F32 R88, -RZ, R88.H0_H0 ;  /* 0x20000058ff587230 */ /* 0x000fe40000004100 */
[C---:B------:R-:W-:Y:S01]  /*33e0*/  FMUL.FTZ R40, R4.reuse, R89 ;  /* 0x0000005904287220 */ /* 0x040fe20000410000 */
[-C--:B------:R-:W-:Y:S01]  /*33f0*/  FFMA.FTZ R15, R4, R7.reuse, -R15 ;  /* 0x00000007040f7223 */ /* 0x080fe2000001080f */
[----:B------:R-:W-:Y:S02]  /*3400*/  FMUL.FTZ R43, R11, R14 ;  /* 0x0000000e0b2b7220 */ /* 0x000fe40000410000 */
[----:B------:R-:W-:Y:S01]  /*3410*/  FFMA.FTZ R40, R5, R7, R40 ;  /* 0x0000000705287223 */ /* 0x000fe20000010028 */
[-C--:B------:R-:W-:Y:S01]  /*3420*/  FFMA.FTZ R42, R11, R88.reuse, -R42 ;  /* 0x000000580b2a7223 */ /* 0x080fe2000001082a */
[----:B------:R-:W-:Y:S01]  /*3430*/  FFMA.FTZ R43, R6, R88, R43 ;  /* 0x00000058062b7223 */ /* 0x000fe2000001002b */
[----:B------:R-:W-:-:S02]  /*3440*/  F2FP.F16.F32.PACK_AB R5, R41, R44 ;  /* 0x0000002c2905723e */ /* 0x000fc400000000ff */
[----:B------:R-:W-:Y:S02]  /*3450*/  F2FP.F16.F32.PACK_AB R7, R45, R46 ;  /* 0x0000002e2d07723e */ /* 0x000fe400000000ff */
[----:B------:R-:W-:Y:S02]  /*3460*/  F2FP.F16.F32.PACK_AB R4, R40, R15 ;  /* 0x0000000f2804723e */ /* 0x000fe400000000ff */
[----:B------:R-:W-:-:S07]  /*3470*/  F2FP.F16.F32.PACK_AB R6, R43, R42 ;  /* 0x0000002a2b06723e */ /* 0x000fce00000000ff */
.L_x_2690:
[----:B------:R-:W-:Y:S05]  /*3480*/  BSYNC B2 ;  /* 0x0000000000027941 */ /* 0x000fea0003800000 */
.L_x_2689:
[----:B------:R2:W-:Y:S02]  /*3490*/  ST.E.128 desc[UR40][R12.64], R4 ;  /* 0x000000040c007985 */ /* 0x0005e4000c101d28 */
.L_x_2684:
[----:B------:R-:W-:Y:S05]  /*34a0*/  BSYNC B1 ;  /* 0x0000000000017941 */ /* 0x000fea0003800000 */
.L_x_2683:
[----:B------:R-:W-:-:S03]  /*34b0*/  UMOV UR4, 0xffffffff ;  /* 0xffffffff00047882 */ /* 0x000fc60000000000 */
[----:B------:R-:W-:Y:S05]  /*34c0*/  BRA.DIV UR4, `(.L_x_2691) ;  /* 0x0000018a04307947 */ /* 0x000fea000b800000 */
[----:B-1----:R-:W1:Y:S04]  /*34d0*/  SHFL.IDX PT, R85, R85, 0x1, 0x1c1f ;  /* 0x003c1f0055557f89 */ /* 0x002e6800000e0000 */
[----:B---3--:R3:W0:Y:S02]  /*34e0*/  SHFL.IDX PT, R14, R84, 0x1, 0x1c1f ;  /* 0x003c1f00540e7f89 */ /* 0x00862400000e0000 */
.L_x_2943:
        /* <DEDUP_REMOVED lines=9> */
[--C-:B------:R-:W-:Y:S01]  /*3580*/  SHF.R.U64 R36, R36, 0x10, R37.reuse ;  /* 0x0000001024247819 */ /* 0x100fe20000001225 */
[----:B----4-:R-:W-:Y:S01]  /*3590*/  IMAD.MOV.U32 R11, RZ, RZ, R6 ;  /* 0x000000ffff0b7224 */ /* 0x010fe200078e0006 */
[----:B------:R-:W-:Y:S01]  /*35a0*/  SHF.R.U32.HI R41, RZ, 0x10, R37 ;  /* 0x00000010ff297819 */ /* 0x000fe20000011625 */
[----:B------:R-:W-:Y:S01]  /*35b0*/  HADD2.F32 R15, -RZ, R7.H1_H1 ;  /* 0x30000007ff0f7230 */ /* 0x000fe20000004100 */
[--C-:B------:R-:W-:Y:S01]  /*35c0*/  SHF.R.U32.HI R40, RZ, 0x10, R39.reuse ;  /* 0x00000010ff287819 */ /* 0x100fe20000011627 */
[----:B------:R-:W-:Y:S01]  /*35d0*/  HADD2.F32 R6, -RZ, R5.H1_H1 ;  /* 0x30000005ff067230 */ /* 0x000fe20000004100 */
[----:B------:R-:W-:Y:S01]  /*35e0*/  SHF.R.U64 R37, R38, 0x10, R39 ;  /* 0x0000001026257819 */ /* 0x000fe20000001227 */
        /* <DEDUP_REMOVED lines=9> */
[----:B------:R-:W-:Y:S01]  /*3680*/  FMUL.FTZ R37, R5, R37 ;  /* 0x0000002505257220 */ /* 0x000fe20000410000 */
[----:B------:R-:W-:Y:S01]  /*3690*/  FFMA.FTZ R44, R7, R38, -R44 ;  /* 0x00000026072c7223 */ /* 0x000fe2000001082c */
[----:B------:R-:W-:-:S02]  /*36a0*/  HADD2.F32 R7, -RZ, R86.H0_H0 ;  /* 0x20000056ff077230 */ /* 0x000fc40000004100 */
[----:B------:R-:W-:Y:S01]  /*36b0*/  FFMA.FTZ R41, R15, R38, R40 ;  /* 0x000000260f297223 */ /* 0x000fe20000010028 */
[-C--:B------:R-:W-:Y:S01]  /*36c0*/  FFMA.FTZ R42, R5, R36.reuse, -R42 ;  /* 0x00000024052a7223 */ /* 0x080fe2000001082a */
[----:B------:R-:W-:Y:S01]  /*36d0*/  FFMA.FTZ R39, R6, R36, R37 ;  /* 0x0000002406277223 */ /* 0x000fe20000010025 */
[--C-:B------:R-:W-:Y:S02]  /*36e0*/  HADD2.F32 R15, -RZ, R87.reuse.H0_H0 ;  /* 0x20000057ff0f7230 */ /* 0x100fe40000004100 */
[----:B------:R-:W-:Y:S02]  /*36f0*/  HADD2.F32 R87, -RZ, R87.H1_H1 ;  /* 0x30000057ff577230 */ /* 0x000fe40000004100 */
[--C-:B------:R-:W-:Y:S02]  /*3700*/  HADD2.F32 R5, -RZ, R4.reuse.H1_H1 ;  /* 0x30000004ff057230 */ /* 0x100fe40000004100 */
[----:B------:R-:W-:Y:S02]  /*3710*/  HADD2.F32 R6, -RZ, R11.H1_H1 ;  /* 0x3000000bff067230 */ /* 0x000fe40000004100 */
[----:B------:R-:W-:-:S02]  /*3720*/  HADD2.F32 R4, -RZ, R4.H0_H0 ;  /* 0x20000004ff047230 */ /* 0x000fc40000004100 */
[----:B------:R-:W-:Y:S01]  /*3730*/  FMUL.FTZ R37, R5, R15 ;  /* 0x0000000f05257220 */ /* 0x000fe20000410000 */
[----:B------:R-:W-:Y:S02]  /*3740*/  HADD2.F32 R11, -RZ, R11.H0_H0 ;  /* 0x2000000bff0b7230 */ /* 0x000fe40000004100 */
[----:B------:R-:W-:Y:S01]  /*3750*/  FMUL.FTZ R38, R6, R87 ;  /* 0x0000005706267220 */ /* 0x000fe20000410000 */
[----:B------:R-:W-:Y:S02]  /*3760*/  HADD2.F32 R86, -RZ, R86.H1_H1 ;  /* 0x30000056ff567230 */ /* 0x000fe40000004100 */
[C---:B------:R-:W-:Y:S01]  /*3770*/  FMUL.FTZ R36, R4.reuse, R15 ;  /* 0x0000000f04247220 */ /* 0x040fe20000410000 */
[----:B------:R-:W-:Y:S01]  /*3780*/  FFMA.FTZ R37, R4, R7, -R37 ;  /* 0x0000000704257223 */ /* 0x000fe20000010825 */
        /* <DEDUP_REMOVED lines=8> */
.L_x_2696:
[----:B------:R-:W-:Y:S05]  /*3810*/  BSYNC B2 ;  /* 0x0000000000027941 */ /* 0x000fea0003800000 */
.L_x_2695:
[----:B----4-:R0:W-:Y:S02]  /*3820*/  ST.E.128 desc[UR40][R12.64], R4 ;  /* 0x000000040c007985 */ /* 0x0101e4000c101d28 */
.L_x_2694:
[----:B------:R-:W-:Y:S05]  /*3830*/  BSYNC B1 ;  /* 0x0000000000017941 */ /* 0x000fea0003800000 */
.L_x_2693:
[----:B------:R-:W-:Y:S05]  /*3840*/  @P2 BRA `(.L_x_2692) ;  /* 0x0000001c00202947 */ /* 0x000fea0003800000 */
[----:B------:R-:W5:Y:S01]  /*3850*/  LDL R11, [R1+0x4] ;  /* 0x00000400010b7983 */ /* 0x000f620000100800 */
[C---:B0-2-4-:R-:W-:Y:S01]  /*3860*/  LEA R12, P3, R18.reuse, R14, 0x1 ;  /* 0x0000000e120c7211 */ /* 0x055fe200078608ff */
[----:B------:R-:W-:Y:S02]  /*3870*/  BSSY B1, `(.L_x_2697) ;  /* 0x000002e000017945 */ /* 0x000fe40003800000 */
[----:B------:R0:W2:Y:S01]  /*3880*/  LDS.128 R4, [R69+0x11000] ;  /* 0x0110000045047984 */ /* 0x0000a20000000c00 */
[----:B-1----:R-:W-:Y:S02]  /*3890*/  LEA.HI.X R13, R18, R85, R156, 0x1, P3 ;  /* 0x00000055120d7211 */ /* 0x002fe400018f0c9c */
[----:B-----5:R-:W-:-:S13]  /*38a0*/  ISETP.GE.AND P3, PT, R11, R78, PT ;  /* 0x0000004e0b00720c */ /* 0x020fda0003f66270 */
[----:B0-2---:R-:W-:Y:S05]  /*38b0*/  @P3 BRA `(.L_x_2698) ;  /* 0x0000000000a43947 */ /* 0x005fea0003800000 */
[--C-:B------:R-:W-:Y:S01]  /*38c0*/  SHF.R.U64 R15, R32, 0x10, R33.reuse ;  /* 0x00000010200f7819 */ /* 0x100fe20000001221 */
[----:B------:R-:W-:Y:S01]  /*38d0*/  IMAD.MOV.U32 R11, RZ, RZ, R6 ;  /* 0x000000ffff0b7224 */ /* 0x000fe200078e0006 */
        /* <DEDUP_REMOVED lines=15> */
[----:B------:R-:W-:Y:S01]  /*39d0*/  FFMA.FTZ R35, R14, R32, R35 ;  /* 0x000000200e237223 */ /* 0x000fe20000010023 */
[----:B------:R-:W-:-:S02]  /*39e0*/  HADD2.F32 R14, -RZ, R81.H0_H0 ;  /* 0x20000051ff0e7230 */ /* 0x000fc40000004100 */
[-C--:B------:R-:W-:Y:S01]  /*39f0*/  FFMA.FTZ R36, R5, R15.reuse, -R36 ;  /* 0x0000000f05247223 */ /* 0x080fe20000010824 */
[----:B------:R-:W-:Y:S01]  /*3a00*/  FFMA.FTZ R33, R6, R15, R33 ;  /* 0x0000000f06217223 */ /* 0x000fe20000010021 */
[----:B------:R-:W-:Y:S02]  /*3a10*/  HADD2.F32 R81, -RZ, R81.H1_H1 ;  /* 0x30000051ff517230 */ /* 0x000fe40000004100 */
[----:B------:R-:W-:Y:S01]  /*3a20*/  FFMA.FTZ R38, R7, R32, -R38 ;  /* 0x0000002007267223 */ /* 0x000fe20000010826 */
        /* <DEDUP_REMOVED lines=18> */
.L_x_2698:
[----:B------:R-:W-:Y:S05]  /*3b50*/  BSYNC B1 ;  /* 0x0000000000017941 */ /* 0x000fea0003800000 */
.L_x_2697:
[----:B------:R0:W-:Y:S01]  /*3b60*/  ST.E.128 desc[UR40][R12.64], R4 ;  /* 0x000000040c007985 */ /* 0x0001e2000c101d28 */
[----:B------:R-:W-:Y:S05]  /*3b70*/  BRA `(.L_x_2692) ;  /* 0x0000001800547947 */ /* 0x000fea0003800000 */
.L_x_2674:
[C---:B------:R-:W-:Y:S02]  /*3b80*/  ISETP.GE.AND P3, PT, R154.reuse, R75, PT ;  /* 0x0000004b9a00720c */ /* 0x040fe40003f66270 */
[----:B------:R-:W-:Y:S02]  /*3b90*/  CS2R R34, SRZ ;  /* 0x0000000000227805 */ /* 0x000fe4000001ff00 */
[----:B------:R-:W-:Y:S02]  /*3ba0*/  IADD3 R40, R154, 0x60, RZ ;  /* 0x000000609a287810 */ /* 0x000fe40007ffe0ff */
[----:B------:R-:W-:Y:S02]  /*3bb0*/  CS2R R32, SRZ ;  /* 0x0000000000207805 */ /* 0x000fe4000001ff00 */
[----:B------:R-:W-:-:S13]  /*3bc0*/  ISETP.GE.OR P3, PT, R16, R78, P3 ;  /* 0x0000004e1000720c */ /* 0x000fda0001f66670 */
[----:B------:R-:W0:Y:S01]  /*3bd0*/  @!P3 LDC.64 R36, c[0x0][0x3e8] ;  /* 0x0000fa00ff24bb82 */ /* 0x000e220000000a00 */
[----:B------:R-:W-:-:S05]  /*3be0*/  @!P3 IADD3 R6, P4, R30, R14, RZ ;  /* 0x0000000e1e06b210 */ /* 0x000fca0007f9e0ff */
[----:B------:R-:W-:Y:S01]  /*3bf0*/  @!P3 IMAD.X R7, R77, 0x1, R55, P4 ;  /* 0x000000014d07b824 */ /* 0x000fe200020e0637 */
[----:B------:R-:W-:Y:S01]  /*3c00*/  @!P3 IADD3 R4, P4, R50, R12, RZ ;  /* 0x0000000c3204b210 */ /* 0x000fe20007f9e0ff */
[----:B------:R-:W1:Y:S04]  /*3c10*/  @!P3 LDC.64 R38, c[0x0][0x400] ;  /* 0x00010000ff26bb82 */ /* 0x000e680000000a00 */
[----:B------:R-:W-:Y:S01]  /*3c20*/  @!P3 IMAD.X R5, R11, 0x1, R53, P4 ;  /* 0x000000010b05b824 */ /* 0x000fe200020e0635 */
[----:B0-----:R-:W-:-:S04]  /*3c30*/  @!P3 LEA R36, P4, R6, R36, 0x1 ;  /* 0x000000240624b211 */ /* 0x001fc800078808ff */
[----:B------:R-:W-:Y:S02]  /*3c40*/  @!P3 LEA.HI.X R37, R6, R37, R7, 0x1, P4 ;  /* 0x000000250625b211 */ /* 0x000fe400020f0c07 */
[----:B------:R-:W-:Y:S02]  /*3c50*/  CS2R R6, SRZ ;  /* 0x0000000000067805 */ /* 0x000fe4000001ff00 */
[----:B-1----:R-:W-:-:S04]  /*3c60*/  @!P3 LEA R38, P4, R4, R38, 0x1 ;  /* 0x000000260426b211 */ /* 0x002fc800078808ff */
[----:B------:R-:W-:Y:S02]  /*3c70*/  @!P3 LEA.HI.X R39, R4, R39, R5, 0x1, P4 ;  /* 0x000000270427b211 */ /* 0x000fe400020f0c05 */
[----:B------:R-:W-:Y:S02]  /*3c80*/  CS2R R4, SRZ ;  /* 0x0000000000047805 */ /* 0x000fe4000001ff00 */
[----:B------:R-:W-:Y:S01]  /*3c90*/  ISETP.GE.AND P4, PT, R40, R75, PT ;  /* 0x0000004b2800720c */ /* 0x000fe20003f86270 */
[----:B------:R-:W-:Y:S01]  /*3ca0*/  BSSY B1, `(.L_x_2699) ;  /* 0x000001e000017945 */ /* 0x000fe20003800000 */
[----:B------:R-:W-:Y:S01]  /*3cb0*/  CS2R R42, SRZ ;  /* 0x00000000002a7805 */ /* 0x000fe2000001ff00 */
[----:B------:R0:W5:Y:S01]  /*3cc0*/  @!P3 LDG.E.128 R32, desc[UR40][R38.64] ;  /* 0x000000282620b981 */ /* 0x000162000c1e1d00 */
[CC--:B------:R-:W-:Y:S02]  /*3cd0*/  ISETP.GE.OR P4, PT, R16.reuse, R78.reuse, P4 ;  /* 0x0000004e1000720c */ /* 0x0c0fe40002786670 */
[----:B------:R-:W-:Y:S01]  /*3ce0*/  CS2R R40, SRZ ;  /* 0x0000000000287805 */ /* 0x000fe2000001ff00 */
[----:B------:R1:W5:Y:S01]  /*3cf0*/  @!P3 LDG.E.128 R4, desc[UR40][R36.64] ;  /* 0x000000282404b981 */ /* 0x000362000c1e1d00 */
[----:B------:R-:W-:-:S02]  /*3d00*/  ISETP.GE.AND P3, PT, R16, R78, PT ;  /* 0x0000004e1000720c */ /* 0x000fc40003f66270 */
[----:B0-----:R-:W-:Y:S02]  /*3d10*/  CS2R R38, SRZ ;  /* 0x0000000000267805 */ /* 0x001fe4000001ff00 */
[----:B-1----:R-:W-:-:S05]  /*3d20*/  CS2R R36, SRZ ;  /* 0x0000000000247805 */ /* 0x002fca000001ff00 */
[----:B------:R-:W-:Y:S05]  /*3d30*/  @P4 BRA `(.L_x_2700) ;  /* 0x0000000000504947 */ /* 0x000fea0003800000 */
[----:B------:R-:W0:Y:S01]  /*3d40*/  LDC.64 R36, c[0x0][0x3f8] ;  /* 0x0000fe00ff247b82 */ /* 0x000e220000000a00 */
        /* <DEDUP_REMOVED lines=19> */
.L_x_2700:
[----:B------:R-:W-:Y:S05]  /*3e80*/  BSYNC B1 ;  /* 0x0000000000017941 */ /* 0x000fea0003800000 */
.L_x_2699:
[----:B-----5:R-:W-:Y:S01]  /*3e90*/  IMAD.MOV.U32 R11, RZ, RZ, R38 ;  /* 0x000000ffff0b7224 */ /* 0x020fe200078e0026 */
[----:B------:R-:W-:Y:S01]  /*3ea0*/  MOV R13, R36 ;  /* 0x00000024000d7202 */ /* 0x000fe20000000f00 */
[----:B------:R-:W-:Y:S01]  /*3eb0*/  IMAD.MOV.U32 R12, RZ, RZ, R39 ;  /* 0x000000ffff0c7224 */ /* 0x000fe200078e0027 */
[----:B------:R-:W-:Y:S01]  /*3ec0*/  ISETP.NE.AND P5, PT, R157, 0x3, PT ;  /* 0x000000039d00780c */ /* 0x000fe20003fa5270 */
        /* <DEDUP_REMOVED lines=25> */
[----:B------:R-:W-:Y:S02]  /*4060*/  PRMT R95, R13, 0x7610, R95 ;  /* 0x000076100d5f7816 */ /* 0x000fe4000000005f */
[----:B------:R-:W-:Y:S01]  /*4070*/  PRMT R100, R14, 0x7610, R100 ;  /* 0x000076100e647816 */ /* 0x000fe20000000064 */
[----:B------:R-:W-:Y:S06]  /*4080*/  @!P5 BRA `(.L_x_2701) ;  /* 0x000000000004d947 */ /* 0x000fec0003800000 */
[----:B------:R-:W-:Y:S01]  /*4090*/  BPT.TRAP 0x1 ;  /* 0x000000040000795c */ /* 0x000fe20000300000 */
.L_x_2701:
[----:B------:R-:W2:Y:S01]  /*40a0*/  LDL R11, [R1] ;  /* 0x00000000010b7983 */ /* 0x000ea20000100800 */
[----:B------:R-:W-:Y:S01]  /*40b0*/  IMAD R68, R19, 0x8, R2 ;  /* 0x0000000813447824 */ /* 0x000fe200078e0202 */
[----:B------:R-:W0:Y:S01]  /*40c0*/  LDC R87, c[0x0][0x2f4] ;  /* 0x0000bd00ff577b82 */ /* 0x000e220000000800 */
[----:B------:R-:W-:Y:S01]  /*40d0*/  BSSY B1, `(.L_x_2702) ;  /* 0x0000004000017945 */ /* 0x000fe20003800000 */
[----:B--2---:R-:W-:-:S04]  /*40e0*/  SHF.L.U32 R77, R11, 0x1f, RZ ;  /* 0x0000001f0b4d7819 */ /* 0x004fc800000006ff */
[----:B------:R-:W1:Y:S02]  /*40f0*/  SYNCS.PHASECHK.TRANS64.TRYWAIT P4, [R68+URZ+0x16890], R77 ;  /* 0x0168904d440075a7 */ /* 0x000e64000808017f */
[----:B01----:R-:W-:Y:S05]  /*4100*/  @!P4 BRA `(.L_x_2703) ;  /* 0x0000017c0068c947 */ /* 0x003fea0003800000 */
.L_x_2944:
[----:B------:R-:W-:Y:S05]  /*4110*/  BSYNC B1 ;  /* 0x0000000000017941 */ /* 0x000fea0003800000 */
.L_x_2702:
[----:B------:R-:W-:Y:S01]  /*4120*/  UMOV UR4, 0xffffffff ;  /* 0xffffffff00047882 */ /* 0x000fe20000000000 */
[----:B------:R-:W-:Y:S02]  /*4130*/  IADD3 R89, -R58, R87, RZ ;  /* 0x000000573a597210 */ /* 0x000fe40007ffe1ff */
[----:B------:R-:W-:Y:S05]  /*4140*/  BRA.DIV UR4, `(.L_x_2704) ;  /* 0x0000017e046c7947 */ /* 0x000fea000b800000 */
[----:B------:R1:W2:Y:S04]  /*4150*/  SHFL.IDX PT, R81, R85, RZ, 0x1c1f ;  /* 0x001c1fff55517589 */ /* 0x0002a800000e0000 */
[----:B------:R1:W3:Y:S02]  /*4160*/  SHFL.IDX PT, R80, R84, RZ, 0x1c1f ;  /* 0x001c1fff54507589 */ /* 0x0002e400000e0000 */
.L_x_2948:
[----:B------:R-:W-:Y:S01]  /*4170*/  ISETP.GE.OR P4, PT, R154, R75, P1 ;  /* 0x0000004b9a00720c */ /* 0x000fe20000f86670 */
[----:B------:R-:W-:-:S12]  /*4180*/  BSSY B1, `(.L_x_2705) ;  /* 0x0000070000017945 */ /* 0x000fd80003800000 */
[----:B------:R-:W-:Y:S05]  /*4190*/  @P4 BRA `(.L_x_2706) ;  /* 0x0000000400b84947 */ /* 0x000fea0003800000 */
[----:B------:R-:W4:Y:S01]  /*41a0*/  S2R R12, SR_TID.X ;  /* 0x00000000000c7919 */ /* 0x000f220000002100 */
[----:B------:R-:W-:Y:S01]  /*41b0*/  SEL R11, R58, R89, !P0 ;  /* 0x000000593a0b7207 */ /* 0x000fe20004000000 */
[----:B------:R-:W-:Y:S01]  /*41c0*/  BSSY B2, `(.L_x_2707) ;  /* 0x0000067000027945 */ /* 0x000fe20003800000 */
[----:B---3--:R-:W-:-:S04]  /*41d0*/  LEA R78, P4, R10, R80, 0x1 ;  /* 0x000000500a4e7211 */ /* 0x008fc800078808ff */
[----:B--2---:R-:W-:Y:S01]  /*41e0*/  LEA.HI.X R79, R10, R81, R8, 0x1, P4 ;  /* 0x000000510a4f7211 */ /* 0x004fe200020f0c08 */
[----:B----4-:R-:W-:Y:S01]  /*41f0*/  VIADD R14, R12, 0xffffff80 ;  /* 0xffffff800c0e7836 */ /* 0x010fe20000000000 */
[----:B------:R-:W-:-:S04]  /*4200*/  SHF.R.S32.HI R12, RZ, 0x1f, R11 ;  /* 0x0000001fff0c7819 */ /* 0x000fc8000001140b */
[----:B------:R-:W-:Y:S02]  /*4210*/  LEA.HI R11, R12, R11, RZ, 0x4 ;  /* 0x0000000b0c0b7211 */ /* 0x000fe400078f20ff */
[----:B------:R-:W-:Y:S02]  /*4220*/  SHF.R.S32.HI R13, RZ, 0x1f, R14 ;  /* 0x0000001fff0d7819 */ /* 0x000fe4000001140e */
[----:B------:R-:W-:Y:S02]  /*4230*/  LEA.HI.SX32 R11, R11, R52, 0x1c ;  /* 0x000000340b0b7211 */ /* 0x000fe400078fe2ff */
[----:B------:R-:W-:-:S03]  /*4240*/  LEA.HI R13, R13, R14, RZ, 0x5 ;  /* 0x0000000e0d0d7211 */ /* 0x000fc600078f28ff */
[----:B------:R-:W-:Y:S01]  /*4250*/  IMAD.SHL.U32 R86, R11, 0x8, RZ ;  /* 0x000000080b567824 */ /* 0x000fe200078e00ff */
[----:B------:R-:W-:Y:S01]  /*4260*/  SHF.R.S32.HI R13, RZ, 0x5, R13 ;  /* 0x00000005ff0d7819 */ /* 0x000fe2000001140d */
[----:B------:R-:W-:-:S03]  /*4270*/  IMAD R11, R19, 0x2000, R3 ;  /* 0x00002000130b7824 */ /* 0x000fc600078e0203 */
[----:B------:R-:W-:Y:S01]  /*4280*/  LOP3.LUT R12, R65, 0x38, R86, 0xf8, !PT ;  /* 0x00000038410c7812 */ /* 0x000fe200078ef856 */
[----:B------:R-:W-:-:S03]  /*4290*/  IMAD R11, R11, 0x2, R2 ;  /* 0x000000020b0b7824 */ /* 0x000fc600078e0202 */
[----:B------:R-:W-:-:S05]  /*42a0*/  LOP3.LUT R12, R12, R61, RZ, 0x3c, !PT ;  /* 0x0000003d0c0c7212 */ /* 0x000fca00078e3cff */
[----:B------:R-:W-:-:S05]  /*42b0*/  IMAD R12, R13, 0x200, R12 ;  /* 0x000002000d0c7824 */ /* 0x000fca00078e020c */
[----:B------:R-:W-:-:S05]  /*42c0*/  LEA R13, R19, R12, 0xd ;  /* 0x0000000c130d7211 */ /* 0x000fca00078e68ff */
[----:B------:R-:W-:Y:S02]  /*42d0*/  IMAD R44, R13, 0x2, R2 ;  /* 0x000000020d2c7824 */ /* 0x000fe400078e0202 */
[----:B------:R2:W3:Y:S04]  /*42e0*/  LDS.128 R12, [R11+0xe400] ;  /* 0x00e400000b0c7984 */ /* 0x0004e80000000c00 */
[----:B------:R-:W4:Y:S01]  /*42f0*/  LDS.128 R44, [R44+0xe400] ;  /* 0x00e400002c2c7984 */ /* 0x000f220000000c00 */
[----:B------:R-:W-:Y:S05]  /*4300*/  @P3 BRA `(.L_x_2708) ;  /* 0x0000000400483947 */ /* 0x000fea0003800000 */
[----:B------:R-:W-:Y:S01]  /*4310*/  SHF.R.U32.HI R97, RZ, 0x10, R33 ;  /* 0x00000010ff617819 */ /* 0x000fe20000011621 */
[----:B------:R-:W-:Y:S01]  /*4320*/  HADD2.F32 R100, -RZ, R100.H0_H0 ;  /* 0x20000064ff647230 */ /* 0x000fe20000004100 */
[--C-:B------:R-:W-:Y:S01]  /*4330*/  SHF.R.U64 R4, R4, 0x10, R5.reuse ;  /* 0x0000001004047819 */ /* 0x100fe20000001205 */
[----:B------:R-:W-:Y:S01]  /*4340*/  HADD2.F32 R98, -RZ, R98.H0_H0 ;  /* 0x20000062ff627230 */ /* 0x000fe20000004100 */
[----:B------:R-:W-:Y:S01]  /*4350*/  SHF.R.U32.HI R94, RZ, 0x10, R5 ;  /* 0x00000010ff5e7819 */ /* 0x000fe20000011605 */
[----:B------:R-:W-:Y:S01]  /*4360*/  HADD2.F32 R97, -RZ, R97.H0_H0 ;  /* 0x20000061ff617230 */ /* 0x000fe20000004100 */
[----:B--2---:R-:W-:Y:S01]  /*4370*/  SHF.R.U64 R11, R32, 0x10, R33 ;  /* 0x00000010200b7819 */ /* 0x004fe20000001221 */
[--C-:B----4-:R-:W-:Y:S01]  /*4380*/  HADD2.F32 R33, -RZ, R45.reuse.H0_H0 ;  /* 0x2000002dff217230 */ /* 0x110fe20000004100 */
[--C-:B------:R-:W-:Y:S01]  /*4390*/  SHF.R.U64 R5, R6, 0x10, R7.reuse ;  /* 0x0000001006057819 */ /* 0x100fe20000001207 */
[----:B------:R-:W-:Y:S01]  /*43a0*/  HADD2.F32 R45, -RZ, R45.H1_H1 ;  /* 0x3000002dff2d7230 */ /* 0x000fe20000004100 */
[----:B------:R-:W-:Y:S01]  /*43b0*/  SHF.R.U32.HI R32, RZ, 0x10, R7 ;  /* 0x00000010ff207819 */ /* 0x000fe20000011607 */
[--C-:B---3--:R-:W-:Y:S01]  /*43c0*/  HADD2.F32 R7, -RZ, R13.reuse.H0_H0 ;  /* 0x2000000dff077230 */ /* 0x108fe20000004100 */
[----:B------:R-:W-:Y:S01]  /*43d0*/  SHF.R.U64 R6, R34, 0x10, R35 ;  /* 0x0000001022067819 */ /* 0x000fe20000001223 */
[----:B------:R-:W-:-:S02]  /*43e0*/  HADD2.F32 R34, -RZ, R13.H1_H1 ;  /* 0x3000000dff227230 */ /* 0x000fc40000004100 */
[-C--:B------:R-:W-:Y:S01]  /*43f0*/  FMUL.FTZ R102, R33, R100.reuse ;  /* 0x0000006421667220 */ /* 0x080fe20000410000 */
[----:B------:R-:W-:Y:S02]  /*4400*/  HADD2.F32 R94, -RZ, R94.H0_H0 ;  /* 0x2000005eff5e7230 */ /* 0x000fe40000004100 */
[-C--:B------:R-:W-:Y:S01]  /*4410*/  FMUL.FTZ R99, R45, R97.reuse ;  /* 0x000000612d637220 */ /* 0x080fe20000410000 */
[C---:B------:R-:W-:Y:S01]  /*4420*/  FMUL.FTZ R100, R7.reuse, R100 ;  /* 0x0000006407647220 */ /* 0x040fe20000410000 */
[C---:B------:R-:W-:Y:S01]  /*4430*/  FMUL.FTZ R104, R34.reuse, R97 ;  /* 0x0000006122687220 */ /* 0x040fe20000410000 */
[----:B------:R-:W-:Y:S01]  /*4440*/  SHF.R.U32.HI R35, RZ, 0x10, R35 ;  /* 0x00000010ff237819 */ /* 0x000fe20000011623 */
[----:B------:R-:W-:Y:S01]  /*4450*/  FFMA.FTZ R34, R34, R94, -R99 ;  /* 0x0000005e22227223 */ /* 0x000fe20000010863 */
[-C--:B------:R-:W-:Y:S01]  /*4460*/  FFMA.FTZ R7, R7, R98.reuse, -R102 ;  /* 0x0000006207077223 */ /* 0x080fe20000010866 */
[----:B------:R-:W-:Y:S01]  /*4470*/  FFMA.FTZ R13, R33, R98, R100 ;  /* 0x00000062210d7223 */ /* 0x000fe20000010064 */
[----:B------:R-:W-:Y:S01]  /*4480*/  FFMA.FTZ R94, R45, R94, R104 ;  /* 0x0000005e2d5e7223 */ /* 0x000fe20000010068 */
[----:B------:R-:W-:-:S02]  /*4490*/  HADD2.F32 R98, -RZ, R96.H0_H0 ;  /* 0x20000060ff627230 */ /* 0x000fc40000004100 */
[----:B------:R-:W-:Y:S01]  /*44a0*/  HADD2.F32 R100, -RZ, R96.H1_H1 ;  /* 0x30000060ff647230 */ /* 0x000fe20000004100 */
[----:B------:R-:W-:Y:S01]  /*44b0*/  F2FP.F16.F32.PACK_AB R7, R34, R7 ;  /* 0x000000072207723e */ /* 0x000fe200000000ff */
[--C-:B------:R-:W-:Y:S02]  /*44c0*/  HADD2.F32 R45, -RZ, R47.reuse.H0_H0 ;  /* 0x2000002fff2d7230 */ /* 0x100fe40000004100 */
[----:B------:R-:W-:Y:S02]  /*44d0*/  HADD2.F32 R47, -RZ, R47.H1_H1 ;  /* 0x3000002fff2f7230 */ /* 0x000fe40000004100 */
[----:B------:R-:W-:Y:S02]  /*44e0*/  HADD2.F32 R97, -RZ, R35.H0_H0 ;  /* 0x20000023ff617230 */ /* 0x000fe40000004100 */
[--C-:B------:R-:W-:Y:S02]  /*44f0*/  HADD2.F32 R96, -RZ, R15.reuse.H1_H1 ;  /* 0x3000000fff607230 */ /* 0x100fe40000004100 */
[----:B------:R-:W-:-:S02]  /*4500*/  HADD2.F32 R33, -RZ, R15.H0_H0 ;  /* 0x2000000fff217230 */ /* 0x000fc40000004100 */
[-C--:B------:R-:W-:Y:S01]  /*4510*/  FMUL.FTZ R99, R47, R97.reuse ;  /* 0x000000612f637220 */ /* 0x080fe20000410000 */
[----:B------:R-:W-:Y:S02]  /*4520*/  HADD2.F32 R35, -RZ, R32.H0_H0 ;  /* 0x20000020ff237230 */ /* 0x000fe40000004100 */
[-C--:B------:R-:W-:Y:S01]  /*4530*/  FMUL.FTZ R32, R45, R100.reuse ;  /* 0x000000642d207220 */ /* 0x080fe20000410000 */
[C---:B------:R-:W-:Y:S01]  /*4540*/  FMUL.FTZ R102, R96.reuse, R97 ;  /* 0x0000006160667220 */ /* 0x040fe20000410000 */
[C---:B------:R-:W-:Y:S01]  /*4550*/  FMUL.FTZ R100, R33.reuse, R100 ;  /* 0x0000006421647220 */ /* 0x040fe20000410000 */
[----:B------:R-:W-:Y:S02]  /*4560*/  HADD2.F32 R5, -RZ, R5.H0_H0 ;  /* 0x20000005ff057230 */ /* 0x000fe40000004100 */
[-C--:B------:R-:W-:Y:S01]  /*4570*/  FFMA.FTZ R15, R33, R98.reuse, -R32 ;  /* 0x00000062210f7223 */ /* 0x080fe20000010820 */
[-C--:B------:R-:W-:Y:S01]  /*4580*/  FFMA.FTZ R96, R96, R35.reuse, -R99 ;  /* 0x0000002360607223 */ /* 0x080fe20000010863 */
[----:B------:R-:W-:Y:S01]  /*4590*/  FFMA.FTZ R33, R47, R35, R102 ;  /* 0x000000232f217223 */ /* 0x000fe20000010066 */
[----:B------:R-:W-:Y:S01]  /*45a0*/  FFMA.FTZ R32, R45, R98, R100 ;  /* 0x000000622d207223 */ /* 0x000fe20000010064 */
[----:B------:R-:W-:-:S02]  /*45b0*/  HADD2.F32 R47, -RZ, R11.H0_H0 ;  /* 0x2000000bff2f7230 */ /* 0x000fc40000004100 */
[----:B------:R-:W-:Y:S01]  /*45c0*/  HADD2.F32 R35, -RZ, R44.H0_H0 ;  /* 0x2000002cff237230 */ /* 0x000fe20000004100 */
[----:B------:R-:W-:Y:S01]  /*45d0*/  F2FP.F16.F32.PACK_AB R15, R96, R15 ;  /* 0x0000000f600f723e */ /* 0x000fe200000000ff */
[--C-:B------:R-:W-:Y:S01]  /*45e0*/  HADD2.F32 R100, -RZ, R95.reuse.H0_H0 ;  /* 0x2000005fff647230 */ /* 0x100fe20000004100 */
[----:B------:R-:W-:Y:S01]  /*45f0*/  F2FP.F16.F32.PACK_AB R32, R33, R32 ;  /* 0x000000202120723e */ /* 0x000fe200000000ff */
[----:B------:R-:W-:Y:S02]  /*4600*/  HADD2.F32 R11, -RZ, R12.H0_H0 ;  /* 0x2000000cff0b7230 */ /* 0x000fe40000004100 */
[----:B------:R-:W-:Y:S02]  /*4610*/  HADD2.F32 R44, -RZ, R44.H1_H1 ;  /* 0x3000002cff2c7230 */ /* 0x000fe40000004100 */
[----:B------:R-:W-:Y:S02]  /*4620*/  HADD2.F32 R12, -RZ, R12.H1_H1 ;  /* 0x3000000cff0c7230 */ /* 0x000fe40000004100 */
[----:B------:R-:W-:-:S02]  /*4630*/  HADD2.F32 R98, -RZ, R95.H1_H1 ;  /* 0x3000005fff627230 */ /* 0x000fc40000004100 */
[-C--:B------:R-:W-:Y:S01]  /*4640*/  FMUL.FTZ R95, R44, R47.reuse ;  /* 0x0000002f2c5f7220 */ /* 0x080fe20000410000 */
[----:B------:R-:W-:Y:S02]  /*4650*/  HADD2.F32 R45, -RZ, R4.H0_H0 ;  /* 0x20000004ff2d7230 */ /* 0x000fe40000004100 */
[-C--:B------:R-:W-:Y:S01]  /*4660*/  FMUL.FTZ R4, R35, R100.reuse ;  /* 0x0000006423047220 */ /* 0x080fe20000410000 */
[C---:B------:R-:W-:Y:S01]  /*4670*/  FMUL.FTZ R100, R11.reuse, R100 ;  /* 0x000000640b647220 */ /* 0x040fe20000410000 */
[C---:B------:R-:W-:Y:S02]  /*4680*/  FMUL.FTZ R47, R12.reuse, R47 ;  /* 0x0000002f0c2f7220 */ /* 0x040fe40000410000 */
[-C--:B------:R-:W-:Y:S01]  /*4690*/  FFMA.FTZ R4, R11, R98.reuse, -R4 ;  /* 0x000000620b047223 */ /* 0x080fe20000010804 */
[----:B------:R-:W-:Y:S01]  /*46a0*/  FFMA.FTZ R11, R35, R98, R100 ;  /* 0x00000062230b7223 */ /* 0x000fe20000010064 */
[-C--:B------:R-:W-:Y:S01]  /*46b0*/  FFMA.FTZ R95, R12, R45.reuse, -R95 ;  /* 0x0000002d0c5f7223 */ /* 0x080fe2000001085f */
[----:B------:R-:W-:Y:S01]  /*46c0*/  FFMA.FTZ R44, R44, R45, R47 ;  /* 0x0000002d2c2c7223 */ /* 0x000fe2000001002f */
[----:B------:R-:W-:-:S02]  /*46d0*/  HADD2.F32 R35, -RZ, R93.H1_H1 ;  /* 0x3000005dff237230 */ /* 0x000fc40000004100 */
[----:B------:R-:W-:Y:S02]  /*46e0*/  HADD2.F32 R45, -RZ, R6.H0_H0 ;  /* 0x20000006ff2d7230 */ /* 0x000fe40000004100 */
[----:B------:R-:W-:Y:S01]  /*46f0*/  HADD2.F32 R12, -RZ, R46.H0_H0 ;  /* 0x2000002eff0c7230 */ /* 0x000fe20000004100 */
[----:B------:R-:W-:Y:S01]  /*4700*/  F2FP.F16.F32.PACK_AB R44, R44, R11 ;  /* 0x0000000b2c2c723e */ /* 0x000fe200000000ff */
[----:B------:R-:W-:Y:S02]  /*4710*/  HADD2.F32 R93, -RZ, R93.H0_H0 ;  /* 0x2000005dff5d7230 */ /* 0x000fe40000004100 */
[----:B------:R-:W-:Y:S02]  /*4720*/  HADD2.F32 R6, -RZ, R14.H0_H0 ;  /* 0x2000000eff067230 */ /* 0x000fe40000004100 */
[----:B------:R-:W-:Y:S02]  /*4730*/  HADD2.F32 R46, -RZ, R46.H1_H1 ;  /* 0x3000002eff2e7230 */ /* 0x000fe40000004100 */
[----:B------:R-:W-:Y:S01]  /*4740*/  FMUL.FTZ R47, R12, R93 ;  /* 0x0000005d0c2f7220 */ /* 0x000fe20000410000 */
[----:B------:R-:W-:-:S02]  /*4750*/  HADD2.F32 R14, -RZ, R14.H1_H1 ;  /* 0x3000000eff0e7230 */ /* 0x000fc40000004100 */
[----:B------:R-:W-:Y:S01]  /*4760*/  FMUL.FTZ R93, R6, R93 ;  /* 0x0000005d065d7220 */ /* 0x000fe20000410000 */
[----:B------:R-:W-:Y:S01]  /*4770*/  FMUL.FTZ R97, R46, R45 ;  /* 0x0000002d2e617220 */ /* 0x000fe20000410000 */
[----:B------:R-:W-:Y:S01]  /*4780*/  FFMA.FTZ R47, R6, R35, -R47 ;  /* 0x00000023062f7223 */ /* 0x000fe2000001082f */
[----:B------:R-:W-:Y:S01]  /*4790*/  FMUL.FTZ R45, R14, R45 ;  /* 0x0000002d0e2d7220 */ /* 0x000fe20000410000 */
[----:B------:R-:W-:Y:S01]  /*47a0*/  FFMA.FTZ R93, R12, R35, R93 ;  /* 0x000000230c5d7223 */ /* 0x000fe2000001005d */
[-C--:B------:R-:W-:Y:S01]  /*47b0*/  FFMA.FTZ R14, R14, R5.reuse, -R97 ;  /* 0x000000050e0e7223 */ /* 0x080fe20000010861 */
[----:B------:R-:W-:Y:S01]  /*47c0*/  F2FP.F16.F32.PACK_AB R12, R95, R4 ;  /* 0x000000045f0c723e */ /* 0x000fe200000000ff */
[----:B------:R-:W-:Y:S01]  /*47d0*/  FFMA.FTZ R46, R46, R5, R45 ;  /* 0x000000052e2e7223 */ /* 0x000fe2000001002d */
[----:B------:R-:W-:Y:S01]  /*47e0*/  F2FP.F16.F32.PACK_AB R45, R94, R13 ;  /* 0x0000000d5e2d723e */ /* 0x000fe200000000ff */
[----:B------:R-:W-:Y:S01]  /*47f0*/  IMAD.MOV.U32 R13, RZ, RZ, R7 ;  /* 0x000000ffff0d7224 */ /* 0x000fe200078e0007 */
[----:B------:R-:W-:Y:S01]  /*4800*/  F2FP.F16.F32.PACK_AB R14, R14, R47 ;  /* 0x0000002f0e0e723e */ /* 0x000fe200000000ff */
[----:B------:R-:W-:Y:S01]  /*4810*/  IMAD.MOV.U32 R47, RZ, RZ, R32 ;  /* 0x000000ffff2f7224 */ /* 0x000fe200078e0020 */
[----:B------:R-:W-:-:S07]  /*4820*/  F2FP.F16.F32.PACK_AB R46, R46, R93 ;  /* 0x0000005d2e2e723e */ /* 0x000fce00000000ff */
.L_x_2708:
[----:B------:R-:W-:Y:S05]  /*4830*/  BSYNC B2 ;  /* 0x0000000000027941 */ /* 0x000fea0003800000 */
.L_x_2707:
[----:B------:R-:W-:Y:S01]  /*4840*/  ISETP.GE.AND P4, PT, R86, R87, PT ;  /* 0x000000575600720c */ /* 0x000fe20003f86270 */
[----:B---3--:R3:W-:-:S12]  /*4850*/  ST.E.128 desc[UR40][R78.64], R12 ;  /* 0x0000000c4e007985 */ /* 0x0087d8000c101d28 */
[----:B------:R-:W-:-:S05]  /*4860*/  @!P4 IMAD.WIDE R80, R86, 0x2, R80 ;  /* 0x000000025650c825 */ /* 0x000fca00078e0250 */
[----:B----4-:R3:W-:Y:S02]  /*4870*/  @!P4 ST.E.128 desc[UR40][R80.64], R44 ;  /* 0x0000002c5000c985 */ /* 0x0107e4000c101d28 */
.L_x_2706:
[----:B------:R-:W-:Y:S05]  /*4880*/  BSYNC B1 ;  /* 0x0000000000017941 */ /* 0x000fea0003800000 */
.L_x_2705:
[----:B------:R-:W-:-:S03]  /*4890*/  UMOV UR4, 0xffffffff ;  /* 0xffffffff00047882 */ /* 0x000fc60000000000 */
[----:B------:R-:W-:Y:S05]  /*48a0*/  BRA.DIV UR4, `(.L_x_2709) ;  /* 0x0000017604e07947 */ /* 0x000fea000b800000 */
[----:B-1----:R-:W1:Y:S04]  /*48b0*/  SHFL.IDX PT, R85, R85, 0x1, 0x1c1f ;  /* 0x003c1f0055557f89 */ /* 0x002e6800000e0000 */
[----:B------:R-:W4:Y:S02]  /*48c0*/  SHFL.IDX PT, R84, R84, 0x1, 0x1c1f ;  /* 0x003c1f0054547f89 */ /* 0x000f2400000e0000 */
.L_x_2952:
[----:B------:R-:W-:-:S04]  /*48d0*/  IADD3 R4, R154, 0x60, RZ ;  /* 0x000000609a047810 */ /* 0x000fc80007ffe0ff */
[----:B------:R-:W-:-:S13]  /*48e0*/  ISETP.GE.OR P4, PT, R4, R75, P1 ;  /* 0x0000004b0400720c */ /* 0x000fda0000f86670 */
[----:B------:R-:W-:Y:S05]  /*48f0*/  @P4 BRA `(.L_x_2692) ;  /* 0x0000000800f44947 */ /* 0x000fea0003800000 */
[----:B------:R-:W5:Y:S01]  /*4900*/  LDL R5, [R1+0x40] ;  /* 0x0000400001057983 */ /* 0x000f620000100800 */
[----:B------:R-:W-:Y:S01]  /*4910*/  SEL R89, R58, R89, !P0 ;  /* 0x000000593a597207 */ /* 0x000fe20004000000 */
[----:B------:R-:W-:Y:S01]  /*4920*/  VIADD R6, R154, 0x60 ;  /* 0x000000609a067836 */ /* 0x000fe20000000000 */
[----:B----4-:R-:W-:Y:S01]  /*4930*/  LEA R32, P4, R10, R84, 0x1 ;  /* 0x000000540a207211 */ /* 0x010fe200078808ff */
[----:B------:R-:W-:Y:S01]  /*4940*/  VIADD R7, R154, 0x60 ;  /* 0x000000609a077836 */ /* 0x000fe20000000000 */
[----:B------:R-:W-:Y:S01]  /*4950*/  SHF.R.S32.HI R4, RZ, 0x1f, R89 ;  /* 0x0000001fff047819 */ /* 0x000fe20000011459 */
[----:B------:R-:W-:Y:S01]  /*4960*/  IMAD.SHL.U32 R6, R6, 0x40, RZ ;  /* 0x0000004006067824 */ /* 0x000fe200078e00ff */
[----:B------:R-:W-:Y:S01]  /*4970*/  BSSY B1, `(.L_x_2710) ;  /* 0x000006a000017945 */ /* 0x000fe20003800000 */
[----:B------:R-:W-:Y:S01]  /*4980*/  IMAD.SHL.U32 R7, R7, 0x40, RZ ;  /* 0x0000004007077824 */ /* 0x000fe200078e00ff */
[----:B------:R-:W-:Y:S02]  /*4990*/  LEA.HI R89, R4, R89, RZ, 0x4 ;  /* 0x0000005904597211 */ /* 0x000fe400078f20ff */
[----:B------:R-:W-:-:S02]  /*49a0*/  LOP3.LUT R6, R6, 0x1c0, RZ, 0xc0, !PT ;  /* 0x000001c006067812 */ /* 0x000fc400078ec0ff */
[----:B--2---:R-:W-:Y:S02]  /*49b0*/  LEA.HI.SX32 R11, R89, R52, 0x1c ;  /* 0x00000034590b7211 */ /* 0x004fe400078fe2ff */
[----:B------:R-:W-:Y:S02]  /*49c0*/  LOP3.LUT R7, R7, 0x1c0, RZ, 0xc0, !PT ;  /* 0x000001c007077812 */ /* 0x000fe400078ec0ff */
[----:B------:R-:W-:Y:S02]  /*49d0*/  SHF.L.U32 R11, R11, 0x3, RZ ;  /* 0x000000030b0b7819 */ /* 0x000fe400000006ff */
[----:B------:R-:W-:Y:S02]  /*49e0*/  SHF.R.U32.HI R6, RZ, 0x3, R6 ;  /* 0x00000003ff067819 */ /* 0x000fe40000011606 */
[----:B------:R-:W-:Y:S02]  /*49f0*/  LOP3.LUT R4, R7, 0x38, R11, 0xf8, !PT ;  /* 0x0000003807047812 */ /* 0x000fe400078ef80b */
[----:B-1----:R-:W-:-:S02]  /*4a00*/  LEA.HI.X R33, R10, R85, R8, 0x1, P4 ;  /* 0x000000550a217211 */ /* 0x002fc400020f0c08 */
[----:B------:R-:W-:-:S05]  /*4a10*/  LOP3.LUT R4, R4, R6, RZ, 0x3c, !PT ;  /* 0x0000000604047212 */ /* 0x000fca00078e3cff */
[----:B-----5:R-:W-:Y:S02]  /*4a20*/  IMAD.IADD R4, R5, 0x1, R4 ;  /* 0x0000000105047824 */ /* 0x020fe400078e0204 */
[C---:B------:R-:W-:Y:S02]  /*4a30*/  IMAD R5, R19.reuse, 0x2000, R0 ;  /* 0x0000200013057824 */ /* 0x040fe400078e0200 */
[----:B------:R-:W-:Y:S02]  /*4a40*/  IMAD R7, R19, 0x2000, R4 ;  /* 0x0000200013077824 */ /* 0x000fe400078e0204 */
[----:B------:R-:W-:-:S03]  /*4a50*/  IMAD R5, R5, 0x2, R2 ;  /* 0x0000000205057824 */ /* 0x000fc600078e0202 */
[----:B---3--:R-:W-:-:S03]  /*4a60*/  LEA R12, R7, R2, 0x1 ;  /* 0x00000002070c7211 */ /* 0x008fc600078e08ff */
[----:B------:R-:W1:Y:S04]  /*4a70*/  LDS.128 R4, [R5+0xe400] ;  /* 0x00e4000005047984 */ /* 0x000e680000000c00 */
[----:B------:R-:W2:Y:S01]  /*4a80*/  LDS.128 R12, [R12+0xe400] ;  /* 0x00e400000c0c7984 */ /* 0x000ea20000000c00 */
[----:B------:R-:W-:Y:S05]  /*4a90*/  @P3 BRA `(.L_x_2711) ;  /* 0x00000004005c3947 */ /* 0x000fea0003800000 */
[----:B------:R-:W-:Y:S01]  /*4aa0*/  SHF.R.U64 R34, R38, 0x10, R39 ;  /* 0x0000001026227819 */ /* 0x000fe20000001227 */
[----:B-1----:R-:W-:Y:S01]  /*4ab0*/  IMAD.MOV.U32 R38, RZ, RZ, R4 ;  /* 0x000000ffff267224 */ /* 0x002fe200078e0004 */
[----:B------:R-:W-:Y:S01]  /*4ac0*/  SHF.R.U32.HI R44, RZ, 0x10, R41 ;  /* 0x00000010ff2c7819 */ /* 0x000fe20000011629 */
[----:B--2---:R-:W-:Y:S01]  /*4ad0*/  IMAD.MOV.U32 R4, RZ, RZ, R13 ;  /* 0x000000ffff047224 */ /* 0x004fe200078e000d */
[----:B------:R-:W-:Y:S01]  /*4ae0*/  SHF.R.U64 R35, R36, 0x10, R37 ;  /* 0x0000001024237819 */ /* 0x000fe20000001225 */
[----:B------:R-:W-:Y:S01]  /*4af0*/  IMAD.MOV.U32 R13, RZ, RZ, R7 ;  /* 0x000000ffff0d7224 */ /* 0x000fe200078e0007 */
[----:B------:R-:W-:Y:S01]  /*4b00*/  SHF.R.U32.HI R46, RZ, 0x10, R37 ;  /* 0x00000010ff2e7819 */ /* 0x000fe20000011625 */
[----:B------:R-:W-:Y:S01]  /*4b10*/  HADD2.F32 R44, -RZ, R44.H0_H0 ;  /* 0x2000002cff2c7230 */ /* 0x000fe20000004100 */
[----:B------:R-:W-:Y:S01]  /*4b20*/  SHF.R.U64 R37, R40, 0x10, R41 ;  /* 0x0000001028257819 */ /* 0x000fe20000001229 */
[----:B------:R-:W-:Y:S01]  /*4b30*/  HADD2.F32 R7, -RZ, R5.H1_H1 ;  /* 0x30000005ff077230 */ /* 0x000fe20000004100 */
[----:B------:R-:W-:Y:S01]  /*4b40*/  SHF.R.U32.HI R47, RZ, 0x10, R39 ;  /* 0x00000010ff2f7819 */ /* 0x000fe20000011627 */
[----:B------:R-:W-:Y:S01]  /*4b50*/  IMAD.MOV.U32 R39, RZ, RZ, R12 ;  /* 0x000000ffff277224 */ /* 0x000fe200078e000c */
[--C-:B------:R-:W-:Y:S01]  /*4b60*/  SHF.R.U64 R36, R42, 0x10, R43.reuse ;  /* 0x000000102a247819 */ /* 0x100fe2000000122b */
[----:B------:R-:W-:Y:S01]  /*4b70*/  HADD2.F32 R12, -RZ, R4.H0_H0 ;  /* 0x20000004ff0c7230 */ /* 0x000fe20000004100 */
[----:B------:R-:W-:Y:S01]  /*4b80*/  SHF.R.U32.HI R45, RZ, 0x10, R43 ;  /* 0x00000010ff2d7819 */ /* 0x000fe2000001162b */
[----:B------:R-:W-:Y:S01]  /*4b90*/  HADD2.F32 R43, -RZ, R92.H1_H1 ;  /* 0x3000005cff2b7230 */ /* 0x000fe20000004100 */
[----:B------:R-:W-:Y:S01]  /*4ba0*/  MOV R40, R15 ;  /* 0x0000000f00287202 */ /* 0x000fe20000000f00 */
[----:B------:R-:W-:-:S02]  /*4bb0*/  HADD2.F32 R15, -RZ, R4.H1_H1 ;  /* 0x30000004ff0f7230 */ /* 0x000fc40000004100 */
[----:B------:R-:W-:Y:S02]  /*4bc0*/  HADD2.F32 R4, -RZ, R5.H0_H0 ;  /* 0x20000005ff047230 */ /* 0x000fe40000004100 */
[-C--:B------:R-:W-:Y:S01]  /*4bd0*/  FMUL.FTZ R5, R12, R43.reuse ;  /* 0x0000002b0c057220 */ /* 0x080fe20000410000 */
[----:B------:R-:W-:Y:S02]  /*4be0*/  HADD2.F32 R41, -RZ, R92.H0_H0 ;  /* 0x2000005cff297230 */ /* 0x000fe40000004100 */
        /* <DEDUP_REMOVED lines=11> */
[----:B------:R-:W-:Y:S02]  /*4ca0*/  HADD2.F32 R15, -RZ, R13.H0_H0 ;  /* 0x2000000dff0f7230 */ /* 0x000fe40000004100 */
[----:B------:R-:W-:Y:S02]  /*4cb0*/  HADD2.F32 R42, -RZ, R40.H1_H1 ;  /* 0x30000028ff2a7230 */ /* 0x000fe40000004100 */
[-C--:B------:R-:W-:Y:S01]  /*4cc0*/  FMUL.FTZ R78, R41, R46.reuse ;  /* 0x0000002e294e7220 */ /* 0x080fe20000410000 */
[----:B------:R-:W-:Y:S02]  /*4cd0*/  HADD2.F32 R45, -RZ, R45.H0_H0 ;  /* 0x2000002dff2d7230 */ /* 0x000fe40000004100 */
[----:B------:R-:W-:Y:S01]  /*4ce0*/  FMUL.FTZ R46, R15, R46 ;  /* 0x0000002e0f2e7220 */ /* 0x000fe20000410000 */
[----:B------:R-:W-:-:S02]  /*4cf0*/  HADD2.F32 R40, -RZ, R13.H1_H1 ;  /* 0x3000000dff287230 */ /* 0x000fc40000004100 */
[----:B------:R-:W-:Y:S02]  /*4d00*/  HADD2.F32 R44, -RZ, R91.H0_H0 ;  /* 0x2000005bff2c7230 */ /* 0x000fe40000004100 */
[-C--:B------:R-:W-:Y:S01]  /*4d10*/  FMUL.FTZ R79, R42, R45.reuse ;  /* 0x0000002d2a4f7220 */ /* 0x080fe20000410000 */
[----:B------:R-:W-:Y:S02]  /*4d20*/  HADD2.F32 R43, -RZ, R47.H0_H0 ;  /* 0x2000002fff2b7230 */ /* 0x000fe40000004100 */
[----:B------:R-:W-:Y:S01]  /*4d30*/  FMUL.FTZ R45, R40, R45 ;  /* 0x0000002d282d7220 */ /* 0x000fe20000410000 */
[----:B------:R-:W-:Y:S02]  /*4d40*/  HADD2.F32 R35, -RZ, R35.H0_H0 ;  /* 0x20000023ff237230 */ /* 0x000fe40000004100 */
[-C--:B------:R-:W-:Y:S01]  /*4d50*/  FFMA.FTZ R47, R41, R44.reuse, R46 ;  /* 0x0000002c292f7223 */ /* 0x080fe2000001002e */
[----:B------:R-:W-:Y:S01]  /*4d60*/  FFMA.FTZ R13, R15, R44, -R78 ;  /* 0x0000002c0f0d7223 */ /* 0x000fe2000001084e */
[----:B------:R-:W-:-:S02]  /*4d70*/  HADD2.F32 R41, -RZ, R37.H0_H0 ;  /* 0x20000025ff297230 */ /* 0x000fc40000004100 */
[-C--:B------:R-:W-:Y:S01]  /*4d80*/  FFMA.FTZ R80, R42, R43.reuse, R45 ;  /* 0x0000002b2a507223 */ /* 0x080fe2000001002d */
[--C-:B------:R-:W-:Y:S02]  /*4d90*/  HADD2.F32 R37, -RZ, R39.reuse.H0_H0 ;  /* 0x20000027ff257230 */ /* 0x100fe40000004100 */
[----:B------:R-:W-:Y:S01]  /*4da0*/  FFMA.FTZ R78, R40, R43, -R79 ;  /* 0x0000002b284e7223 */ /* 0x000fe2000001084f */
[--C-:B------:R-:W-:Y:S02]  /*4db0*/  HADD2.F32 R15, -RZ, R38.reuse.H0_H0 ;  /* 0x20000026ff0f7230 */ /* 0x100fe40000004100 */
[----:B------:R-:W-:Y:S02]  /*4dc0*/  HADD2.F32 R39, -RZ, R39.H1_H1 ;  /* 0x30000027ff277230 */ /* 0x000fe40000004100 */
[----:B------:R-:W-:Y:S01]  /*4dd0*/  HADD2.F32 R38, -RZ, R38.H1_H1 ;  /* 0x30000026ff267230 */ /* 0x000fe20000004100 */
[----:B------:R-:W-:Y:S01]  /*4de0*/  F2FP.F16.F32.PACK_AB R78, R78, R13 ;  /* 0x0000000d4e4e723e */ /* 0x000fe200000000ff */
[----:B------:R-:W-:-:S02]  /*4df0*/  HADD2.F32 R42, -RZ, R88.H0_H0 ;  /* 0x20000058ff2a7230 */ /* 0x000fc40000004100 */
[-C--:B------:R-:W-:Y:S01]  /*4e00*/  FMUL.FTZ R43, R39, R41.reuse ;  /* 0x00000029272b7220 */ /* 0x080fe20000410000 */
[----:B------:R-:W-:Y:S02]  /*4e10*/  HADD2.F32 R40, -RZ, R90.H0_H0 ;  /* 0x2000005aff287230 */ /* 0x000fe40000004100 */
[C---:B------:R-:W-:Y:S01]  /*4e20*/  FMUL.FTZ R46, R38.reuse, R41 ;  /* 0x00000029262e7220 */ /* 0x040fe20000410000 */
[----:B------:R-:W-:Y:S02]  /*4e30*/  HADD2.F32 R88, -RZ, R88.H1_H1 ;  /* 0x30000058ff587230 */ /* 0x000fe40000004100 */
[-C--:B------:R-:W-:Y:S01]  /*4e40*/  FMUL.FTZ R44, R37, R42.reuse ;  /* 0x0000002a252c7220 */ /* 0x080fe20000410000 */
[-C--:B------:R-:W-:Y:S01]  /*4e50*/  FFMA.FTZ R43, R38, R35.reuse, -R43 ;  /* 0x00000023262b7223 */ /* 0x080fe2000001082b */
[----:B------:R-:W-:Y:S01]  /*4e60*/  FFMA.FTZ R41, R39, R35, R46 ;  /* 0x0000002327297223 */ /* 0x000fe2000001002e */
[C---:B------:R-:W-:Y:S01]  /*4e70*/  FMUL.FTZ R42, R15.reuse, R42 ;  /* 0x0000002a0f2a7220 */ /* 0x040fe20000410000 */
[----:B------:R-:W-:Y:S01]  /*4e80*/  FFMA.FTZ R44, R15, R40, -R44 ;  /* 0x000000280f2c7223 */ /* 0x000fe2000001082c */
[----:B------:R-:W-:Y:S01]  /*4e90*/  HADD2.F32 R35, -RZ, R14.H0_H0 ;  /* 0x2000000eff237230 */ /* 0x000fe20000004100 */
[----:B------:R-:W-:Y:S01]  /*4ea0*/  F2FP.F16.F32.PACK_AB R13, R12, R5 ;  /* 0x000000050c0d723e */ /* 0x000fe200000000ff */
[----:B------:R-:W-:-:S02]  /*4eb0*/  HADD2.F32 R39, -RZ, R36.H0_H0 ;  /* 0x20000024ff277230 */ /* 0x000fc40000004100 */
[----:B------:R-:W-:Y:S01]  /*4ec0*/  FFMA.FTZ R42, R37, R40, R42 ;  /* 0x00000028252a7223 */ /* 0x000fe2000001002a */
[----:B------:R-:W-:Y:S01]  /*4ed0*/  HADD2.F32 R15, -RZ, R6.H0_H0 ;  /* 0x20000006ff0f7230 */ /* 0x000fe20000004100 */
[----:B------:R-:W-:Y:S01]  /*4ee0*/  F2FP.F16.F32.PACK_AB R4, R43, R44 ;  /* 0x0000002c2b04723e */ /* 0x000fe200000000ff */
[----:B------:R-:W-:Y:S02]  /*4ef0*/  HADD2.F32 R14, -RZ, R14.H1_H1 ;  /* 0x3000000eff0e7230 */ /* 0x000fe40000004100 */
[----:B------:R-:W-:Y:S01]  /*4f00*/  HADD2.F32 R6, -RZ, R6.H1_H1 ;  /* 0x30000006ff067230 */ /* 0x000fe20000004100 */
[----:B------:R-:W-:Y:S01]  /*4f10*/  F2FP.F16.F32.PACK_AB R12, R41, R42 ;  /* 0x0000002a290c723e */ /* 0x000fe200000000ff */
[----:B------:R-:W-:Y:S02]  /*4f20*/  HADD2.F32 R37, -RZ, R34.H0_H0 ;  /* 0x20000022ff257230 */ /* 0x000fe40000004100 */
[----:B------:R-:W-:Y:S01]  /*4f30*/  FMUL.FTZ R34, R35, R88 ;  /* 0x0000005823227220 */ /* 0x000fe20000410000 */
[----:B------:R-:W-:-:S02]  /*4f40*/  HADD2.F32 R90, -RZ, R90.H1_H1 ;  /* 0x3000005aff5a7230 */ /* 0x000fc40000004100 */
[-C--:B------:R-:W-:Y:S01]  /*4f50*/  FMUL.FTZ R45, R14, R39.reuse ;  /* 0x000000270e2d7220 */ /* 0x080fe20000410000 */
[C---:B------:R-:W-:Y:S01]  /*4f60*/  FMUL.FTZ R88, R15.reuse, R88 ;  /* 0x000000580f587220 */ /* 0x040fe20000410000 */
[C---:B------:R-:W-:Y:S01]  /*4f70*/  FMUL.FTZ R39, R6.reuse, R39 ;  /* 0x0000002706277220 */ /* 0x040fe20000410000 */
[----:B------:R-:W-:Y:S02]  /*4f80*/  IMAD.MOV.U32 R5, RZ, RZ, R7 ;  /* 0x000000ffff057224 */ /* 0x000fe400078e0007 */
[-C--:B------:R-:W-:Y:S01]  /*4f90*/  FFMA.FTZ R34, R15, R90.reuse, -R34 ;  /* 0x0000005a0f227223 */ /* 0x080fe20000010822 */
[----:B------:R-:W-:Y:S01]  /*4fa0*/  FFMA.FTZ R88, R35, R90, R88 ;  /* 0x0000005a23587223 */ /* 0x000fe20000010058 */
[-C--:B------:R-:W-:Y:S01]  /*4fb0*/  FFMA.FTZ R45, R6, R37.reuse, -R45 ;  /* 0x00000025062d7223 */ /* 0x080fe2000001082d */
[----:B------:R-:W-:Y:S01]  /*4fc0*/  FFMA.FTZ R39, R14, R37, R39 ;  /* 0x000000250e277223 */ /* 0x000fe20000010027 */
[----:B------:R-:W-:Y:S01]  /*4fd0*/  F2FP.F16.F32.PACK_AB R15, R80, R47 ;  /* 0x0000002f500f723e */ /* 0x000fe200000000ff */
[----:B------:R-:W-:-:S02]  /*4fe0*/  IMAD.MOV.U32 R7, RZ, RZ, R78 ;  /* 0x000000ffff077224 */ /* 0x000fc400078e004e */
[----:B------:R-:W-:Y:S02]  /*4ff0*/  F2FP.F16.F32.PACK_AB R6, R45, R34 ;  /* 0x000000222d06723e */ /* 0x000fe400000000ff */
[----:B------:R-:W-:-:S07]  /*5000*/  F2FP.F16.F32.PACK_AB R14, R39, R88 ;  /* 0x00000058270e723e */ /* 0x000fce00000000ff */
.L_x_2711:
[----:B------:R-:W-:Y:S05]  /*5010*/  BSYNC B1 ;  /* 0x0000000000017941 */ /* 0x000fea0003800000 */
.L_x_2710:
[----:B------:R-:W-:Y:S01]  /*5020*/  ISETP.GE.AND P3, PT, R11, R87, PT ;  /* 0x000000570b00720c */ /* 0x000fe20003f66270 */
[----:B-1----:R1:W-:Y:S02]  /*5030*/  ST.E.128 desc[UR40][R32.64], R4 ;  /* 0x0000000420007985 */ /* 0x0023e4000c101d28 */
[----:B-1----:R-:W-:Y:S02]  /*5040*/  IMAD.MOV.U32 R4, RZ, RZ, R84 ;  /* 0x000000ffff047224 */ /* 0x002fe400078e0054 */
[----:B------:R-:W-:-:S08]  /*5050*/  IMAD.MOV.U32 R5, RZ, RZ, R85 ;  /* 0x000000ffff057224 */ /* 0x000fd000078e0055 */
[----:B------:R-:W-:Y:S05]  /*5060*/  @P3 BRA `(.L_x_2692) ;  /* 0x0000000400183947 */ /* 0x000fea0003800000 */
[----:B------:R-:W-:-:S05]  /*5070*/  IMAD.WIDE R4, R11, 0x2, R4 ;  /* 0x000000020b047825 */ /* 0x000fca00078e0204 */
[----:B--2---:R1:W-:Y:S01]  /*5080*/  ST.E.128 desc[UR40][R4.64], R12 ;  /* 0x0000000c04007985 */ /* 0x0043e2000c101d28 */
[----:B------:R-:W-:Y:S05]  /*5090*/  BRA `(.L_x_2692) ;  /* 0x00000004000c7947 */ /* 0x000fea0003800000 */
.L_x_2673:
[----:B------:R-:W-:-:S13]  /*50a0*/  ISETP.NE.AND P5, PT, R157, 0x3, PT ;  /* 0x000000039d00780c */ /* 0x000fda0003fa5270 */
[----:B------:R-:W-:Y:S05]  /*50b0*/  @!P5 BRA `(.L_x_2712) ;  /* 0x000000000004d947 */ /* 0x000fea0003800000 */
[----:B------:R-:W-:Y:S01]  /*50c0*/  BPT.TRAP 0x1 ;  /* 0x000000040000795c */ /* 0x000fe20000300000 */
.L_x_2712:
[----:B------:R-:W2:Y:S01]  /*50d0*/  LDL R4, [R1] ;  /* 0x0000000001047983 */ /* 0x000ea20000100800 */
[----:B------:R-:W-:Y:S01]  /*50e0*/  LEA R68, R19, R2, 0x3 ;  /* 0x0000000213447211 */ /* 0x000fe200078e18ff */
[----:B------:R-:W-:Y:S01]  /*50f0*/  BSSY B1, `(.L_x_2713) ;  /* 0x0000005000017945 */ /* 0x000fe20003800000 */
[----:B------:R-:W-:Y:S02]  /*5100*/  SHF.R.S32.HI R73, RZ, 0x1f, R72 ;  /* 0x0000001fff497819 */ /* 0x000fe40000011448 */
[----:B--2---:R-:W-:-:S04]  /*5110*/  SHF.L.U32 R77, R4, 0x1f, RZ ;  /* 0x0000001f044d7819 */ /* 0x004fc800000006ff */
[----:B------:R-:W0:Y:S02]  /*5120*/  SYNCS.PHASECHK.TRANS64.TRYWAIT P3, [R68+URZ+0x16890], R77 ;  /* 0x0168904d440075a7 */ /* 0x000e24000806017f */
[----:B0-----:R-:W-:Y:S05]  /*5130*/  @!P3 BRA `(.L_x_2714) ;  /* 0x000001700008b947 */ /* 0x001fea0003800000 */
.L_x_2953:
[----:B------:R-:W-:Y:S05]  /*5140*/  BSYNC B1 ;  /* 0x0000000000017941 */ /* 0x000fea0003800000 */
.L_x_2713:
        /* <DEDUP_REMOVED lines=15> */
[----:B------:R-:W-:Y:S02]  /*5240*/  IMAD.IADD R34, R75, 0x1, -R154 ;  /* 0x000000014b227824 */ /* 0x000fe400078e0a9a */
        /* <DEDUP_REMOVED lines=9> */
.L_x_2957:
        /* <DEDUP_REMOVED lines=13> */
.L_x_2717:
[----:B------:R-:W-:Y:S05]  /*53b0*/  BSYNC B1 ;  /* 0x0000000000017941 */ /* 0x000fea0003800000 */
.L_x_2716:
[----:B------:R-:W-:-:S03]  /*53c0*/  UMOV UR4, 0xffffffff ;  /* 0xffffffff00047882 */ /* 0x000fc60000000000 */
[----:B------:R-:W-:Y:S05]  /*53d0*/  BRA.DIV UR4, `(.L_x_2718) ;  /* 0x0000016e04c07947 */ /* 0x000fea000b800000 */
[----:B--2-4-:R2:W4:Y:S04]  /*53e0*/  SHFL.IDX PT, R5, R33, 0x1, 0x1c1f ;  /* 0x003c1f0021057f89 */ /* 0x01452800000e0000 */
[----:B---3--:R2:W3:Y:S02]  /*53f0*/  SHFL.IDX PT, R7, R32, 0x1, 0x1c1f ;  /* 0x003c1f0020077f89 */ /* 0x0084e400000e0000 */
.L_x_2961:
        /* <DEDUP_REMOVED lines=13> */
.L_x_2692:
[----:B------:R-:W-:Y:S05]  /*54d0*/  BSYNC B0 ;  /* 0x0000000000007941 */ /* 0x000fea0003800000 */
.L_x_2672:
[----:B01234-:R-:W0:Y:S01]  /*54e0*/  S2R R4, SR_TID.X ;  /* 0x0000000000047919 */ /* 0x01fe220000002100 */
[----:B------:R-:W-:Y:S01]  /*54f0*/  @!PT LDS RZ, [RZ] ;  /* 0x00000000fffff984 */ /* 0x000fe20000000800 */
[----:B------:R-:W-:Y:S01]  /*5500*/  @!PT LDS RZ, [RZ] ;  /* 0x00000000fffff984 */ /* 0x000fe20000000800 */
[----:B------:R-:W-:Y:S01]  /*5510*/  @!PT LDS RZ, [RZ] ;  /* 0x00000000fffff984 */ /* 0x000fe20000000800 */
[----:B------:R-:W-:Y:S01]  /*5520*/  @!PT LDS RZ, [RZ] ;  /* 0x00000000fffff984 */ /* 0x000fe20000000800 */
[----:B------:R1:W-:Y:S06]  /*5530*/  MEMBAR.ALL.CTA ;  /* 0x0000000000007992 */ /* 0x0003ec0000008000 */
[----:B-1----:R-:W1:Y:S01]  /*5540*/  FENCE.VIEW.ASYNC.S ;  /* 0x00000000000073c6 */ /* 0x002e620000000000 */
[----:B------:R-:W-:Y:S05]  /*5550*/  WARPSYNC.ALL ;  /* 0x0000000000007948 */ /* 0x000fea0003800000 */
[----:B------:R-:W-:Y:S01]  /*5560*/  BSSY B0, `(.L_x_2719) ;  /* 0x0000008000007945 */ /* 0x000fe20003800000 */
[----:B-1----:R1:W-:Y:S01]  /*5570*/  BAR.SYNC.DEFER_BLOCKING R76, 0x80 ;  /* 0x0002004c0000751d */ /* 0x0023e20000010000 */
[----:B0-----:R-:W-:-:S13]  /*5580*/  LOP3.LUT P3, RZ, R4, 0x7f, RZ, 0xc0, !PT ;  /* 0x0000007f04ff7812 */ /* 0x001fda000786c0ff */
[----:B------:R-:W-:-:S05]  /*5590*/  @!P3 VIADD R4, R68, 0x168a0 ;  /* 0x000168a04404b836 */ /* 0x000fca0000000000 */
[----:B------:R-:W-:-:S04]  /*55a0*/  @!P3 PRMT R4, RZ, 0x654, R4 ;  /* 0x00000654ff04b816 */ /* 0x000fc80000000004 */
[----:B------:R1:W-:Y:S01]  /*55b0*/  @!P3 SYNCS.ARRIVE.TRANS64.RED.A1T0 RZ, [R4+URZ], RZ ;  /* 0x000000ff04ffb9a7 */ /* 0x0003e2000810043f */
[----:B------:R-:W-:Y:S05]  /*55c0*/  @!P5 BRA `(.L_x_2720) ;  /* 0x000000000004d947 */ /* 0x000fea0003800000 */
[----:B------:R-:W-:Y:S01]  /*55d0*/  BPT.TRAP 0x1 ;  /* 0x000000040000795c */ /* 0x000fe20000300000 */
.L_x_2720:
[----:B------:R-:W-:Y:S05]  /*55e0*/  BSYNC B0 ;  /* 0x0000000000007941 */ /* 0x000fea0003800000 */
.L_x_2719:
[----:B------:R-:W0:Y:S01]  /*55f0*/  SYNCS.PHASECHK.TRANS64.TRYWAIT P4, [R68+URZ+0x168b0], R77 ;  /* 0x0168b04d440075a7 */ /* 0x000e22000808017f */
[----:B------:R-:W-:Y:S01]  /*5600*/  ULDC UR36, c[0x0][0x2f4] ;  /* 0x0000bd0000247ab9 */ /* 0x000fe20000000800 */
[----:B------:R-:W-:Y:S04]  /*5610*/  BSSY B0, `(.L_x_2721) ;  /* 0x0000002000007945 */ /* 0x000fe80003800000 */
[----:B0-----:R-:W-:Y:S05]  /*5620*/  @!P4 BRA `(.L_x_2722) ;  /* 0x0000016c0078c947 */ /* 0x001fea0003800000 */
.L_x_2962:
[----:B------:R-:W-:Y:S05]  /*5630*/  BSYNC B0 ;  /* 0x0000000000007941 */ /* 0x000fea0003800000 */
.L_x_2721:
[----:B------:R-:W-:Y:S01]  /*5640*/  ULDC.64 UR4, c[0x0][0x328] ;  /* 0x0000ca0000047ab9 */ /* 0x000fe20000000a00 */
[----:B------:R-:W-:Y:S01]  /*5650*/  ULDC.64 UR6, c[0x0][0x318] ;  /* 0x0000c60000067ab9 */ /* 0x000fe20000000a00 */
[----:B------:R-:W-:Y:S01]  /*5660*/  IMAD R73, R73, UR4, RZ ;  /* 0x0000000449497c24 */ /* 0x000fe2000f8e02ff */
[----:B------:R-:W-:Y:S01]  /*5670*/  BSSY B0, `(.L_x_2723) ;  /* 0x000001d000007945 */ /* 0x000fe20003800000 */
[----:B-1----:R-:W-:-:S04]  /*5680*/  IMAD.WIDE.U32 R4, R72, UR4, RZ ;  /* 0x0000000448047c25 */ /* 0x002fc8000f8e00ff */
[----:B------:R-:W-:Y:S01]  /*5690*/  IMAD R73, R72, UR5, R73 ;  /* 0x0000000548497c24 */ /* 0x000fe2000f8e0249 */
[----:B------:R-:W-:Y:S01]  /*56a0*/  ULDC.64 UR4, c[0x0][0x338] ;  /* 0x0000ce0000047ab9 */ /* 0x000fe20000000a00 */
[----:B------:R-:W-:Y:S02]  /*56b0*/  IMAD.IADD R75, R75, 0x1, -R154 ;  /* 0x000000014b4b7824 */ /* 0x000fe400078e0a9a */
[----:B------:R-:W-:Y:S01]  /*56c0*/  IMAD R74, R74, UR4, RZ ;  /* 0x000000044a4a7c24 */ /* 0x000fe2000f8e02ff */
[----:B------:R-:W-:-:S03]  /*56d0*/  IADD3 R5, R5, R73, RZ ;  /* 0x0000004905057210 */ /* 0x000fc60007ffe0ff */
[C---:B------:R-:W-:Y:S02]  /*56e0*/  IMAD R7, R71.reuse, UR5, R74 ;  /* 0x0000000547077c24 */ /* 0x040fe4000f8e024a */
[----:B------:R-:W-:Y:S01]  /*56f0*/  IMAD.WIDE.U32 R4, R71, UR4, R4 ;  /* 0x0000000447047c25 */ /* 0x000fe2000f8e0004 */
[----:B------:R-:W-:-:S03]  /*5700*/  ULDC.64 UR4, c[0x0][0x330] ;  /* 0x0000cc0000047ab9 */ /* 0x000fc60000000a00 */
[----:B------:R-:W-:Y:S02]  /*5710*/  IMAD.IADD R5, R5, 0x1, R7 ;  /* 0x0000000105057824 */ /* 0x000fe400078e0207 */
[----:B------:R-:W-:-:S04]  /*5720*/  IMAD.WIDE.U32 R4, R23, UR4, R4 ;  /* 0x0000000417047c25 */ /* 0x000fc8000f8e0004 */
        /* <DEDUP_REMOVED lines=17> */
.L_x_2724:
[----:B------:R-:W-:Y:S05]  /*5840*/  BSYNC B0 ;  /* 0x0000000000007941 */ /* 0x000fea0003800000 */
.L_x_2723:
[----:B------:R-:W-:Y:S01]  /*5850*/  ISETP.GE.AND P4, PT, R75, 0x61, PT ;  /* 0x000000614b00780c */ /* 0x000fe20003f86270 */
[----:B-1-3--:R1:W3:Y:S01]  /*5860*/  SHFL.IDX PT, R5, R32, 0x1, 0x1c1f ;  /* 0x003c1f0020057f89 */ /* 0x00a2e200000e0000 */
[----:B------:R-:W-:Y:S03]  /*5870*/  BSSY B0, `(.L_x_2725) ;  /* 0x000000d000007945 */ /* 0x000fe60003800000 */
[----:B------:R-:W4:Y:S08]  /*5880*/  SHFL.IDX PT, R11, R11, 0x1, 0x1c1f ;  /* 0x003c1f000b0b7f89 */ /* 0x000f3000000e0000 */
[----:B-1----:R-:W-:Y:S05]  /*5890*/  @!P4 BRA `(.L_x_2726) ;  /* 0x000000000028c947 */ /* 0x002fea0003800000 */
[----:B------:R-:W-:-:S13]  /*58a0*/  ISETP.GE.AND P4, PT, R16, UR36, PT ;  /* 0x0000002410007c0c */ /* 0x000fda000bf86270 */
[----:B----4-:R-:W-:-:S04]  /*58b0*/  @!P4 LEA R14, P5, R16, R11, 0x1 ;  /* 0x0000000b100ec211 */ /* 0x010fc800078a08ff */
[----:B---3--:R-:W-:Y:S02]  /*58c0*/  @!P4 LEA.HI.X R15, R16, R5, R17, 0x1, P5 ;  /* 0x00000005100fc211 */ /* 0x008fe400028f0c11 */
[----:B------:R-:W-:-:S13]  /*58d0*/  ISETP.GE.AND P5, PT, R18, UR36, PT ;  /* 0x0000002412007c0c */ /* 0x000fda000bfa6270 */
[----:B------:R-:W-:-:S04]  /*58e0*/  @!P5 LEA R12, P6, R18, R11, 0x1 ;  /* 0x0000000b120cd211 */ /* 0x000fc800078c08ff */
[----:B--2---:R-:W-:Y:S02]  /*58f0*/  @!P5 LEA.HI.X R13, R18, R5, R156, 0x1, P6 ;  /* 0x00000005120dd211 */ /* 0x004fe400030f0c9c */
[----:B------:R-:W1:Y:S04]  /*5900*/  @!P4 LDS.128 R4, [R70+0x3000] ;  /* 0x003000004604c984 */ /* 0x000e680000000c00 */
[----:B-1----:R-:W-:Y:S04]  /*5910*/  @!P4 ST.E.128 desc[UR40][R14.64], R4 ;  /* 0x000000040e00c985 */ /* 0x002fe8000c101d28 */
[----:B------:R-:W1:Y:S04]  /*5920*/  @!P5 LDS.128 R4, [R69+0x3000] ;  /* 0x003000004504d984 */ /* 0x000e680000000c00 */
[----:B-1----:R1:W-:Y:S02]  /*5930*/  @!P5 ST.E.128 desc[UR40][R12.64], R4 ;  /* 0x000000040c00d985 */ /* 0x0023e4000c101d28 */
.L_x_2726:
[----:B------:R-:W-:Y:S05]  /*5940*/  BSYNC B0 ;  /* 0x0000000000007941 */ /* 0x000fea0003800000 */
.L_x_2725:
[----:B-1----:R-:W5:Y:S04]  /*5950*/  LDL R4, [R1+0x10] ;  /* 0x0000100001047983 */ /* 0x002f680000100800 */
[----:B---3--:R-:W3:Y:S01]  /*5960*/  LDL.LU R5, [R1] ;  /* 0x0000000001057983 */ /* 0x008ee20000300800 */
        /* <DEDUP_REMOVED lines=15> */
[----:B---3--:R-:W-:-:S05]  /*5a60*/  LOP3.LUT R5, R5, R4, RZ, 0x3c, !PT ;  /* 0x0000000405057212 */ /* 0x008fca00078e3cff */
[----:B------:R0:W-:Y:S02]  /*5a70*/  STL [R1], R5 ;  /* 0x0000000501007387 */ /* 0x0001e40000100800 */
[----:B------:R-:W-:Y:S05]  /*5a80*/  @P4 BRA `(.L_x_2727) ;  /* 0xffffffc800104947 */ /* 0x000fea000383ffff */
[----:B0-----:R-:W0:Y:S01]  /*5a90*/  S2R R5, SR_TID.X ;  /* 0x0000000000057919 */ /* 0x001e220000002100 */
[----:B------:R-:W-:Y:S02]  /*5aa0*/  PLOP3.LUT P0, PT, PT, PT, PT, 0x8, 0x0 ;  /* 0x000000000000781c */ /* 0x000fe40003f0e170 */
[----:B0-----:R-:W-:-:S04]  /*5ab0*/  SHF.R.U32.HI R5, RZ, 0x7, R5 ;  /* 0x00000007ff057819 */ /* 0x001fc80000011605 */
[----:B------:R-:W-:-:S13]  /*5ac0*/  ISETP.NE.AND P4, PT, R5, 0x1, PT ;  /* 0x000000010500780c */ /* 0x000fda0003f85270 */
[----:B------:R-:W-:Y:S06]  /*5ad0*/  @!P4 BAR.ARV 0x9, 0x100 ;  /* 0x024400000000cb1d */ /* 0x000fec0000002000 */
.L_x_2667:
[----:B------:R-:W3:Y:S01]  /*5ae0*/  LDL R3, [R1+0x28] ;  /* 0x0000280001037983 */ /* 0x000ee20000100800 */
[----:B------:R-:W0:Y:S01]  /*5af0*/  LDC R0, c[0x0][0x448] ;  /* 0x00011200ff007b82 */ /* 0x000e220000000800 */
[----:B------:R-:W-:Y:S01]  /*5b00*/  IMAD.MOV.U32 R88, RZ, RZ, RZ ;  /* 0x000000ffff587224 */ /* 0x000fe200078e00ff */
[----:B0-----:R-:W-:-:S13]  /*5b10*/  ISETP.NE.AND P1, PT, R0, 0x1, PT ;  /* 0x000000010000780c */ /* 0x001fda0003f25270 */
[----:B------:R-:W0:Y:S08]  /*5b20*/  @P1 LDC R0, c[0x0][0x44c] ;  /* 0x00011300ff001b82 */ /* 0x000e300000000800 */
[----:B------:R-:W1:Y:S01]  /*5b30*/  @P1 LDC R5, c[0x0][0x450] ;  /* 0x00011400ff051b82 */ /* 0x000e620000000800 */
[----:B---3--:R-:W-:-:S05]  /*5b40*/  IADD3 R3, R3, 0xbf, RZ ;  /* 0x000000bf03037810 */ /* 0x008fca0007ffe0ff */
[----:B0-----:R-:W-:-:S05]  /*5b50*/  @P1 IMAD.HI.U32 R0, R3, R0, RZ ;  /* 0x0000000003001227 */ /* 0x001fca00078e00ff */
[----:B-1----:R-:W-:-:S05]  /*5b60*/  @P1 SHF.R.U32.HI R3, RZ, R5, R0 ;  /* 0x00000005ff031219 */ /* 0x002fca0000011600 */
[----:B------:R-:W-:-:S05]  /*5b70*/  IMAD.IADD R3, R82, 0x1, R3 ;  /* 0x0000000152037824 */ /* 0x000fca00078e0203 */
[----:B------:R-:W-:-:S04]  /*5b80*/  SHF.R.S32.HI R0, RZ, 0x1f, R3 ;  /* 0x0000001fff007819 */ /* 0x000fc80000011403 */
[----:B------:R-:W-:-:S04]  /*5b90*/  LEA.HI R0, R0, R3, RZ, 0x7 ;  /* 0x0000000300007211 */ /* 0x000fc800078f38ff */
[----:B------:R-:W-:-:S04]  /*5ba0*/  SHF.R.S32.HI R0, RZ, 0x7, R0 ;  /* 0x00000007ff007819 */ /* 0x000fc80000011400 */
[----:B------:R-:W-:-:S04]  /*5bb0*/  VIMNMX R83, R83, R0, PT ;  /* 0x0000000053537248 */ /* 0x000fc80003fe0100 */
[----:B------:R-:W-:Y:S01]  /*5bc0*/  ISETP.GE.AND P1, PT, R83, 0x1, PT ;  /* 0x000000015300780c */ /* 0x000fe20003f26270 */
[----:B------:R-:W-:-:S12]  /*5bd0*/  @P0 BRA `(.L_x_2728) ;  /* 0x00000000000c0947 */ /* 0x000fd80003800000 */
[----:B------:R-:W0:Y:S01]  /*5be0*/  FENCE.VIEW.ASYNC.G ;  /* 0x00000000000073c6 */ /* 0x000e220000000100 */
[----:B------:R-:W-:Y:S05]  /*5bf0*/  WARPSYNC.ALL ;  /* 0x0000000000007948 */ /* 0x000fea0003800000 */
[----:B0-----:R-:W-:Y:S06]  /*5c00*/  BAR.ARV 0xc, 0x200 ;  /* 0x0308000000007b1d */ /* 0x001fec0000002000 */
.L_x_2728:
[----:B------:R-:W-:Y:S04]  /*5c10*/  BSSY B0, `(.L_x_2729) ;  /* 0x0000020000007945 */ /* 0x000fe80003800000 */
[----:B------:R-:W-:Y:S05]  /*5c20*/  @!P1 BRA `(.L_x_2730) ;  /* 0x0000000000789947 */ /* 0x000fea0003800000 */
[----:B------:R-:W3:Y:S01]  /*5c30*/  LDL R0, [R1+0x4c] ;  /* 0x00004c0001007983 */ /* 0x000ee20000100800 */
[----:B------:R-:W-:Y:S01]  /*5c40*/  ULDC UR4, c[0x0][0x9f0] ;  /* 0x00027c0000047ab9 */ /* 0x000fe20000000800 */
[----:B---3--:R-:W-:-:S04]  /*5c50*/  ISETP.NE.AND P0, PT, R0, RZ, PT ;  /* 0x000000ff0000720c */ /* 0x008fc80003f05270 */
[----:B------:R-:W-:-:S04]  /*5c60*/  SEL R9, R0, UR4, P0 ;  /* 0x0000000400097c07 */ /* 0x000fc80008000000 */
[-C--:B------:R-:W-:Y:S02]  /*5c70*/  IABS R6, R9.reuse ;  /* 0x0000000900067213 */ /* 0x080fe40000000000 */
        /* <DEDUP_REMOVED lines=25> */
.L_x_2730:
[----:B------:R-:W-:Y:S05]  /*5e10*/  BSYNC B0 ;  /* 0x0000000000007941 */ /* 0x000fea0003800000 */
.L_x_2729:
[----:B------:R-:W3:Y:S01]  /*5e20*/  LDL R0, [R1+0x58] ;  /* 0x0000580001007983 */ /* 0x000ee20000100800 */
        /* <DEDUP_REMOVED lines=18> */
[----:B---3--:R-:W-:Y:S02]  /*5f50*/  IMAD R4, R0, R88, RZ ;  /* 0x0000005800047224 */ /* 0x008fe400078e02ff */
        /* <DEDUP_REMOVED lines=14> */
.L_x_2965:
[----:B------:R-:W0:Y:S01]  /*6040*/  LDL R3, [R1+0x18] ;  /* 0x0000180001037983 */ /* 0x000e220000100800 */
[----:B------:R-:W-:Y:S01]  /*6050*/  BSSY B6, `(.L_x_2733) ;  /* 0x000001b000067945 */ /* 0x000fe20003800000 */
[----:B0-----:R-:W-:-:S05]  /*6060*/  IMAD.HI R0, R3, 0x55555556, RZ ;  /* 0x5555555603007827 */ /* 0x001fca00078e02ff */
[----:B------:R-:W-:-:S05]  /*6070*/  LEA.HI R0, R0, R0, RZ, 0x1 ;  /* 0x0000000000007211 */ /* 0x000fca00078f08ff */
[----:B------:R-:W-:Y:S01]  /*6080*/  IMAD R0, R0, -0x3, R3 ;  /* 0xfffffffd00007824 */ /* 0x000fe200078e0203 */
[----:B------:R-:W-:-:S04]  /*6090*/  IADD3 R3, R2, 0x8400, RZ ;  /* 0x0000840002037810 */ /* 0x000fc80007ffe0ff */
[----:B------:R-:W-:Y:S01]  /*60a0*/  LOP3.LUT P0, RZ, R3, 0x3ff, RZ, 0xc0, !PT ;  /* 0x000003ff03ff7812 */ /* 0x000fe2000780c0ff */
[----:B------:R-:W-:-:S03]  /*60b0*/  IMAD R0, R0, 0x2000, R3 ;  /* 0x0000200000007824 */ /* 0x000fc600078e0203 */
[----:B------:R-:W-:Y:S02]  /*60c0*/  P2R R25, PR, RZ, 0x1 ;  /* 0x00000001ff197803 */ /* 0x000fe40000000000 */
[----:B------:R-:W-:-:S04]  /*60d0*/  SHF.R.U32.HI R0, RZ, 0x4, R0 ;  /* 0x00000004ff007819 */ /* 0x000fc80000011600 */
[----:B------:R-:W-:-:S03]  /*60e0*/  LOP3.LUT R28, R0, 0x3fff, RZ, 0xc0, !PT ;  /* 0x00003fff001c7812 */ /* 0x000fc600078ec0ff */
[----:B------:R-:W-:Y:S05]  /*60f0*/  @!P0 BRA `(.L_x_2734) ;  /* 0x0000000000408947 */ /* 0x000fea0003800000 */
[----:B------:R-:W-:Y:S01]  /*6100*/  MOV R0, 0x0 ;  /* 0x0000000000007802 */ /* 0x000fe20000000f00 */
[----:B------:R-:W-:Y:S01]  /*6110*/  ULDC.64 UR4, c[0x4][0x88] ;  /* 0x0100220000047ab9 */ /* 0x000fe20000000a00 */
[----:B------:R-:W-:Y:S01]  /*6120*/  ULDC.64 UR6, c[0x4][0x90] ;  /* 0x0100240000067ab9 */ /* 0x000fe20000000a00 */
[----:B------:R-:W-:Y:S01]  /*6130*/  IMAD.U32 R4, RZ, RZ, UR4 ;  /* 0x00000004ff047e24 */ /* 0x000fe2000f8e00ff */
[----:B-1----:R0:W1:Y:S01]  /*6140*/  LDC.64 R14, c[0x4][R0] ;  /* 0x01000000000e7b82 */ /* 0x0020620000000a00 */
[----:B------:R-:W-:Y:S01]  /*6150*/  IMAD.U32 R5, RZ, RZ, UR5 ;  /* 0x00000005ff057e24 */ /* 0x000fe2000f8e00ff */
[----:B------:R-:W-:Y:S01]  /*6160*/  ULDC.64 UR4, c[0x4][0x28] ;  /* 0x01000a0000047ab9 */ /* 0x000fe20000000a00 */
[----:B------:R-:W-:Y:S01]  /*6170*/  IMAD.U32 R6, RZ, RZ, UR6 ;  /* 0x00000006ff067e24 */ /* 0x000fe2000f8e00ff */
[----:B------:R-:W-:Y:S01]  /*6180*/  MOV R7, UR7 ;  /* 0x0000000700077c02 */ /* 0x000fe20008000f00 */
[----:B------:R-:W-:Y:S01]  /*6190*/  IMAD.U32 R10, RZ, RZ, UR4 ;  /* 0x00000004ff0a7e24 */ /* 0x000fe2000f8e00ff */
[----:B--2---:R-:W-:Y:S01]  /*61a0*/  MOV R13, RZ ;  /* 0x000000ff000d7202 */ /* 0x004fe20000000f00 */
[----:B----4-:R-:W-:-:S02]  /*61b0*/  IMAD.U32 R11, RZ, RZ, UR5 ;  /* 0x00000005ff0b7e24 */ /* 0x010fc4000f8e00ff */
[----:B------:R-:W-:Y:S02]  /*61c0*/  IMAD.MOV.U32 R8, RZ, RZ, 0x70 ;  /* 0x00000070ff087424 */ /* 0x000fe400078e00ff */
[----:B0-----:R-:W-:-:S07]  /*61d0*/  IMAD.MOV.U32 R12, RZ, RZ, 0x1 ;  /* 0x00000001ff0c7424 */ /* 0x001fce00078e00ff */
[----:B------:R-:W-:-:S07]  /*61e0*/  LEPC R20, `(.L_x_2734) ;  /* 0x000000001014794e */ /* 0x000fce0000000000 */
[----:B-1---5:R-:W-:Y:S05]  /*61f0*/  CALL.ABS.NOINC R14 ;  /* 0x000000000e007343 */ /* 0x022fea0003c00000 */
.L_x_2734:
[----:B------:R-:W-:Y:S05]  /*6200*/  BSYNC B6 ;  /* 0x0000000000067941 */ /* 0x000fea0003800000 */
.L_x_2733:
[----:B------:R-:W-:Y:S02]  /*6210*/  ULDC UR4, c[0x0][0x3f4] ;  /* 0x0000fd0000047ab9 */ /* 0x000fe40000000800 */
[----:B------:R-:W-:-:S13]  /*6220*/  ISETP.LT.AND P0, PT, RZ, UR4, PT ;  /* 0x00000004ff007c0c */ /* 0x000fda000bf01270 */
[----:B------:R-:W-:Y:S05]  /*6230*/  @P0 BRA `(.L_x_2735) ;  /* 0x0000000000400947 */ /* 0x000fea0003800000 */
[----:B------:R-:W3:Y:S02]  /*6240*/  LDL R20, [R1+0x54] ;  /* 0x0000540001147983 */ /* 0x000ee40000100800 */
[----:B---3--:R-:W-:-:S04]  /*6250*/  LEA.HI R0, R20, R20, RZ, 0x1 ;  /* 0x0000001414007211 */ /* 0x008fc800078f08ff */
[----:B------:R-:W-:-:S05]  /*6260*/  LOP3.LUT R0, R0, 0xfffffffe, RZ, 0xc0, !PT ;  /* 0xfffffffe00007812 */ /* 0x000fca00078ec0ff */
[----:B------:R-:W-:-:S05]  /*6270*/  IMAD.IADD R0, R20, 0x1, -R0 ;  /* 0x0000000114007824 */ /* 0x000fca00078e0a00 */
[----:B------:R-:W-:-:S04]  /*6280*/  SHF.L.U32 R3, R0, 0x1f, RZ ;  /* 0x0000001f00037819 */ /* 0x000fc800000006ff */
[----:B------:R0:W3:Y:S03]  /*6290*/  SYNCS.PHASECHK.TRANS64.TRYWAIT P0, [R2+URZ+0x16800], R3 ;  /* 0x01680003020075a7 */ /* 0x0000e6000800017f */
[----:B---3--:R-:W-:Y:S05]  /*62a0*/  @!P0 NANOSLEEP.SYNCS 0x989680 ;  /* 0x009896800000895d */ /* 0x008fea0003900000 */
[----:B------:R-:W3:Y:S01]  /*62b0*/  @!P0 SYNCS.PHASECHK.TRANS64 P0, [R2+URZ+0x16800], R3 ;  /* 0x01680003020085a7 */ /* 0x000ee2000800007f */
[----:B------:R-:W-:Y:S04]  /*62c0*/  BSSY B0, `(.L_x_2736) ;  /* 0x0000006000007945 */ /* 0x000fe80003800000 */
[----:B---3--:R-:W-:Y:S05]  /*62d0*/  @P0 BRA `(.L_x_2737) ;  /* 0x0000000000100947 */ /* 0x008fea0003800000 */
.L_x_2738:
[----:B---3--:R3:W0:Y:S02]  /*62e0*/  SYNCS.PHASECHK.TRANS64.TRYWAIT P0, [R2+URZ+0x16800], R3 ;  /* 0x01680003020075a7 */ /* 0x008624000800017f */
[----:B0-----:R-:W-:Y:S05]  /*62f0*/  @!P0 NANOSLEEP.SYNCS 0x989680 ;  /* 0x009896800000895d */ /* 0x001fea0003900000 */
[----:B------:R-:W0:Y:S02]  /*6300*/  @!P0 SYNCS.PHASECHK.TRANS64 P0, [R2+URZ+0x16800], R3 ;  /* 0x01680003020085a7 */ /* 0x000e24000800007f */
[----:B0-----:R-:W-:Y:S05]  /*6310*/  @!P0 BRA `(.L_x_2738) ;  /* 0xfffffffc00f08947 */ /* 0x001fea000383ffff */
.L_x_2737:
[----:B------:R-:W-:Y:S05]  /*6320*/  BSYNC B0 ;  /* 0x0000000000007941 */ /* 0x000fea0003800000 */
.L_x_2736:
[----:B------:R-:W-:Y:S05]  /*6330*/  BRA `(.L_x_2739) ;  /* 0x0000002c00947947 */ /* 0x000fea0003800000 */
.L_x_2735:
        /* <DEDUP_REMOVED lines=11> */
[----:B------:R-:W-:Y:S02]  /*63f0*/  IMAD.IADD R31, R3, 0x1, R27 ;  /* 0x00000001031f7824 */ /* 0x000fe400078e021b */
[----:B------:R-:W-:Y:S01]  /*6400*/  IMAD.IADD R33, R5, 0x1, R25 ;  /* 0x0000000105217824 */ /* 0x000fe200078e0219 */
[----:B------:R-:W-:Y:S06]  /*6410*/  @!P0 BRA `(.L_x_2741) ;  /* 0x0000000000408947 */ /* 0x000fec0003800000 */
[----:B------:R-:W-:Y:S01]  /*6420*/  MOV R0, 0x0 ;  /* 0x0000000000007802 */ /* 0x000fe20000000f00 */
[----:B------:R-:W-:Y:S01]  /*6430*/  ULDC.64 UR4, c[0x4][0x88] ;  /* 0x0100220000047ab9 */ /* 0x000fe20000000a00 */
[----:B------:R-:W-:Y:S01]  /*6440*/  ULDC.64 UR6, c[0x4][0x90] ;  /* 0x0100240000067ab9 */ /* 0x000fe20000000a00 */
[----:B------:R-:W-:Y:S01]  /*6450*/  IMAD.U32 R4, RZ, RZ, UR4 ;  /* 0x00000004ff047e24 */ /* 0x000fe2000f8e00ff */
[----:B-1----:R0:W1:Y:S01]  /*6460*/  LDC.64 R14, c[0x4][R0] ;  /* 0x01000000000e7b82 */ /* 0x0020620000000a00 */
[----:B------:R-:W-:Y:S01]  /*6470*/  MOV R5, UR5 ;  /* 0x0000000500057c02 */ /* 0x000fe20008000f00 */
[----:B------:R-:W-:Y:S01]  /*6480*/  ULDC.64 UR4, c[0x4][0x20] ;  /* 0x0100080000047ab9 */ /* 0x000fe20000000a00 */
[----:B------:R-:W-:Y:S01]  /*6490*/  IMAD.U32 R6, RZ, RZ, UR6 ;  /* 0x00000006ff067e24 */ /* 0x000fe2000f8e00ff */
[----:B------:R-:W-:Y:S01]  /*64a0*/  MOV R8, 0x70 ;  /* 0x0000007000087802 */ /* 0x000fe20000000f00 */
[----:B------:R-:W-:Y:S02]  /*64b0*/  IMAD.U32 R7, RZ, RZ, UR7 ;  /* 0x00000007ff077e24 */ /* 0x000fe4000f8e00ff */
[----:B------:R-:W-:-:S02]  /*64c0*/  IMAD.U32 R10, RZ, RZ, UR4 ;  /* 0x00000004ff0a7e24 */ /* 0x000fc4000f8e00ff */
[----:B----4-:R-:W-:Y:S02]  /*64d0*/  IMAD.U32 R11, RZ, RZ, UR5 ;  /* 0x00000005ff0b7e24 */ /* 0x010fe4000f8e00ff */
[----:B------:R-:W-:Y:S02]  /*64e0*/  IMAD.MOV.U32 R12, RZ, RZ, 0x1 ;  /* 0x00000001ff0c7424 */ /* 0x000fe400078e00ff */
[----:B0-2---:R-:W-:-:S07]  /*64f0*/  IMAD.MOV.U32 R13, RZ, RZ, RZ ;  /* 0x000000ffff0d7224 */ /* 0x005fce00078e00ff */
[----:B------:R-:W-:-:S07]  /*6500*/  LEPC R20, `(.L_x_2741) ;  /* 0x000000001014794e */ /* 0x000fce0000000000 */
[----:B-1----:R-:W-:Y:S05]  /*6510*/  CALL.ABS.NOINC R14 ;  /* 0x000000000e007343 */ /* 0x002fea0003c00000 */
.L_x_2741:
[----:B------:R-:W-:Y:S05]  /*6520*/  BSYNC B6 ;  /* 0x0000000000067941 */ /* 0x000fea0003800000 */
.L_x_2740:
[----:B------:R-:W3:Y:S01]  /*6530*/  LDL R20, [R1+0x28] ;  /* 0x0000280001147983 */ /* 0x000ee20000100800 */
[----:B------:R-:W-:Y:S01]  /*6540*/  ULDC.U8 UR4, c[0x0][0x410] ;  /* 0x0001040000047ab9 */ /* 0x000fe20000000000 */
[----:B------:R-:W-:Y:S01]  /*6550*/  BSSY B0, `(.L_x_2742) ;  /* 0x00002bb000007945 */ /* 0x000fe20003800000 */
[----:B------:R-:W-:Y:S01]  /*6560*/  ISETP.NE.AND P0, PT, RZ, UR4, PT ;  /* 0x00000004ff007c0c */ /* 0x000fe2000bf05270 */
[----:B---3--:R-:W-:-:S12]  /*6570*/  IMAD.IADD R39, R154, 0x1, R20 ;  /* 0x000000019a277824 */ /* 0x008fd800078e0214 */
[----:B------:R-:W-:Y:S05]  /*6580*/  @!P0 BRA `(.L_x_2743) ;  /* 0x0000001400a08947 */ /* 0x000fea0003800000 */
[----:B------:R-:W3:Y:S01]  /*6590*/  LDL R37, [R1+0x4] ;  /* 0x0000040001257983 */ /* 0x000ee20000100800 */
[----:B------:R-:W0:Y:S01]  /*65a0*/  LDC R38, c[0x0][0x448] ;  /* 0x00011200ff267b82 */ /* 0x000e220000000800 */
[----:B------:R-:W-:Y:S01]  /*65b0*/  ULDC.64 UR4, c[0x0][0x3f8] ;  /* 0x0000fe0000047ab9 */ /* 0x000fe20000000a00 */
[----:B------:R-:W-:Y:S01]  /*65c0*/  ULDC.64 UR6, c[0x0][0x408] ;  /* 0x0001020000067ab9 */ /* 0x000fe20000000a00 */
[----:B------:R-:W5:Y:S01]  /*65d0*/  S2R R20, SR_TID.X ;  /* 0x0000000000147919 */ /* 0x000f620000002100 */
[----:B0-----:R-:W-:Y:S01]  /*65e0*/  ISETP.NE.AND P0, PT, R38, 0x1, PT ;  /* 0x000000012600780c */ /* 0x001fe20003f05270 */
[----:B-----5:R-:W-:-:S12]  /*65f0*/  VIADD R21, R20, 0xffffff80 ;  /* 0xffffff8014157836 */ /* 0x020fd80000000000 */
[----:B------:R-:W0:Y:S01]  /*6600*/  @P0 LDC R0, c[0x0][0x44c] ;  /* 0x00011300ff000b82 */ /* 0x000e220000000800 */
[----:B------:R-:W-:-:S07]  /*6610*/  SHF.R.S32.HI R20, RZ, 0x1f, R21 ;  /* 0x0000001fff147819 */ /* 0x000fce0000011415 */
[----:B------:R-:W5:Y:S01]  /*6620*/  @P0 LDC R5, c[0x0][0x450] ;  /* 0x00011400ff050b82 */ /* 0x000f620000000800 */
[----:B------:R-:W-:-:S04]  /*6630*/  LEA.HI R20, R20, R21, RZ, 0x2 ;  /* 0x0000001514147211 */ /* 0x000fc800078f10ff */
[----:B------:R-:W-:-:S04]  /*6640*/  LOP3.LUT R20, R20, 0xfffffffc, RZ, 0xc0, !PT ;  /* 0xfffffffc14147812 */ /* 0x000fc800078ec0ff */
[----:B------:R-:W-:-:S05]  /*6650*/  IADD3 R20, R21, -R20, RZ ;  /* 0x8000001415147210 */ /* 0x000fca0007ffe0ff */
[----:B------:R-:W-:-:S04]  /*6660*/  IMAD R3, R20, 0x60, R39 ;  /* 0x0000006014037824 */ /* 0x000fc800078e0227 */
[----:B0-----:R-:W-:-:S05]  /*6670*/  @P0 IMAD.HI.U32 R0, R3, R0, RZ ;  /* 0x0000000003000227 */ /* 0x001fca00078e00ff */
[----:B-----5:R-:W-:-:S04]  /*6680*/  @P0 SHF.R.U32.HI R3, RZ, R5, R0 ;  /* 0x00000005ff030219 */ /* 0x020fc80000011600 */
[----:B------:R-:W-:Y:S01]  /*6690*/  SHF.R.S32.HI R0, RZ, 0x1f, R3 ;  /* 0x0000001fff007819 */ /* 0x000fe20000011403 */
[----:B------:R-:W-:Y:S02]  /*66a0*/  IMAD.MOV.U32 R8, RZ, RZ, R26 ;  /* 0x000000ffff087224 */ /* 0x000fe400078e001a */
[----:B------:R-:W-:Y:S02]  /*66b0*/  IMAD.MOV.U32 R9, RZ, RZ, R31 ;  /* 0x000000ffff097224 */ /* 0x000fe400078e001f */
[C---:B------:R-:W-:Y:S02]  /*66c0*/  IMAD R4, R0.reuse, UR4, RZ ;  /* 0x0000000400047c24 */ /* 0x040fe4000f8e02ff */
[----:B------:R-:W-:Y:S02]  /*66d0*/  IMAD.MOV.U32 R10, RZ, RZ, R24 ;  /* 0x000000ffff0a7224 */ /* 0x000fe400078e0018 */
[----:B----4-:R-:W-:Y:S02]  /*66e0*/  IMAD.MOV.U32 R11, RZ, RZ, R33 ;  /* 0x000000ffff0b7224 */ /* 0x010fe400078e0021 */
[----:B------:R-:W-:-:S02]  /*66f0*/  IMAD R0, R0, UR6, RZ ;  /* 0x0000000600007c24 */ /* 0x000fc4000f8e02ff */
[----:B------:R-:W-:-:S04]  /*6700*/  IMAD.WIDE.U32 R8, R3, UR4, R8 ;  /* 0x0000000403087c25 */ /* 0x000fc8000f8e0008 */
[C---:B------:R-:W-:Y:S01]  /*6710*/  IMAD R5, R3.reuse, UR5, R4 ;  /* 0x0000000503057c24 */ /* 0x040fe2000f8e0204 */
[----:B------:R-:W-:Y:S01]  /*6720*/  ULDC.64 UR4, c[0x0][0x3e8] ;  /* 0x0000fa0000047ab9 */ /* 0x000fe20000000a00 */
[----:B------:R-:W-:-:S04]  /*6730*/  IMAD.WIDE.U32 R10, R3, UR6, R10 ;  /* 0x00000006030a7c25 */ /* 0x000fc8000f8e000a */
[----:B------:R-:W-:Y:S01]  /*6740*/  IMAD R3, R3, UR7, R0 ;  /* 0x0000000703037c24 */ /* 0x000fe2000f8e0200 */
[----:B------:R-:W-:Y:S01]  /*6750*/  ULDC.64 UR6, c[0x0][0x400] ;  /* 0x0001000000067ab9 */ /* 0x000fe20000000a00 */
[----:B------:R-:W-:Y:S02]  /*6760*/  LEA R4, P0, R8, UR4, 0x1 ;  /* 0x0000000408047c11 */ /* 0x000fe4000f8008ff */
[----:B------:R-:W-:Y:S01]  /*6770*/  IADD3 R5, R9, R5, RZ ;  /* 0x0000000509057210 */ /* 0x000fe20007ffe0ff */
[----:B------:R-:W-:Y:S01]  /*6780*/  IMAD.IADD R3, R11, 0x1, R3 ;  /* 0x000000010b037824 */ /* 0x000fe200078e0203 */
[----:B------:R-:W-:Y:S01]  /*6790*/  LEA R7, P1, R10, UR6, 0x1 ;  /* 0x000000060a077c11 */ /* 0x000fe2000f8208ff */
[----:B------:R-:W-:Y:S01]  /*67a0*/  UMOV UR4, 0xffffffff ;  /* 0xffffffff00047882 */ /* 0x000fe20000000000 */
[----:B------:R-:W-:Y:S02]  /*67b0*/  LEA.HI.X R6, R8, UR5, R5, 0x1, P0 ;  /* 0x0000000508067c11 */ /* 0x000fe400080f0c05 */
[----:B------:R-:W-:-:S02]  /*67c0*/  LEA.HI.X R8, R10, UR7, R3, 0x1, P1 ;  /* 0x000000070a087c11 */ /* 0x000fc400088f0c03 */
[----:B---3--:R-:W-:Y:S01]  /*67d0*/  SHF.R.S32.HI R36, RZ, 0x1f, R37 ;  /* 0x0000001fff247819 */ /* 0x008fe20000011425 */
[----:B------:R-:W-:Y:S06]  /*67e0*/  BRA.DIV UR4, `(.L_x_2744) ;  /* 0x0000015e045c7947 */ /* 0x000fec000b800000 */
[----:B------:R0:W3:Y:S04]  /*67f0*/  SHFL.IDX PT, R3, R6, RZ, 0x1c1f ;  /* 0x001c1fff06037589 */ /* 0x0000e800000e0000 */
[----:B------:R0:W4:Y:S04]  /*6800*/  SHFL.IDX PT, R0, R4, RZ, 0x1c1f ;  /* 0x001c1fff04007589 */ /* 0x00012800000e0000 */
[----:B------:R0:W0:Y:S04]  /*6810*/  SHFL.IDX PT, R5, R8, RZ, 0x1c1f ;  /* 0x001c1fff08057589 */ /* 0x00002800000e0000 */
[----:B-1----:R1:W0:Y:S02]  /*6820*/  SHFL.IDX PT, R14, R7, RZ, 0x1c1f ;  /* 0x001c1fff070e7589 */ /* 0x00222400000e0000 */
.L_x_2971:
[----:B------:R-:W5:Y:S01]  /*6830*/  LDL R9, [R1+0x14] ;  /* 0x0000140001097983 */ /* 0x000f620000100800 */
        /* <DEDUP_REMOVED lines=9> */
[----:B----4-:R-:W-:Y:S01]  /*68d0*/  IMAD.MOV.U32 R10, RZ, RZ, R0 ;  /* 0x000000ffff0a7224 */ /* 0x010fe200078e0000 */
[----:B------:R-:W-:Y:S01]  /*68e0*/  ISETP.GE.AND P3, PT, R37, UR4, PT ;  /* 0x0000000425007c0c */ /* 0x000fe2000bf66270 */
[----:B---3--:R-:W-:Y:S01]  /*68f0*/  IMAD.MOV.U32 R11, RZ, RZ, R3 ;  /* 0x000000ffff0b7224 */ /* 0x008fe200078e0003 */
[----:B------:R-:W-:Y:S02]  /*6900*/  ISETP.GE.AND P2, PT, R152, UR4, PT ;  /* 0x0000000498007c0c */ /* 0x000fe4000bf46270 */
[----:B------:R-:W-:Y:S02]  /*6910*/  CS2R R30, SRZ ;  /* 0x00000000001e7805 */ /* 0x000fe4000001ff00 */
[----:B0-----:R-:W-:-:S07]  /*6920*/  MOV R15, R5 ;  /* 0x00000005000f7202 */ /* 0x001fce0000000f00 */
[C---:B------:R-:W-:Y:S01]  /*6930*/  @!P3 IMAD.SHL.U32 R35, R37.reuse, 0x2, RZ ;  /* 0x000000022523b824 */ /* 0x040fe200078e00ff */
[----:B------:R-:W-:Y:S02]  /*6940*/  @!P3 SHF.L.U64.HI R20, R37, 0x1, R36 ;  /* 0x000000012514b819 */ /* 0x000fe40000010224 */
[----:B------:R-:W-:Y:S02]  /*6950*/  CS2R R32, SRZ ;  /* 0x0000000000207805 */ /* 0x000fe4000001ff00 */
[----:B------:R-:W-:Y:S01]  /*6960*/  CS2R R24, SRZ ;  /* 0x0000000000187805 */ /* 0x000fe2000001ff00 */
[----:B------:R-:W-:Y:S01]  /*6970*/  @!P2 IMAD.WIDE R10, R152, 0x2, R10 ;  /* 0x00000002980aa825 */ /* 0x000fe200078e020a */
[-C--:B------:R-:W-:Y:S02]  /*6980*/  @!P3 IADD3 R26, P0, R0, R35.reuse, RZ ;  /* 0x00000023001ab210 */ /* 0x080fe40007f1e0ff */
[----:B------:R-:W-:Y:S01]  /*6990*/  @!P3 IADD3 R34, P1, R14, R35, RZ ;  /* 0x000000230e22b210 */ /* 0x000fe20007f3e0ff */
[----:B--2---:R-:W-:Y:S01]  /*69a0*/  @!P2 IMAD.WIDE R12, R152, 0x2, R14 ;  /* 0x00000002980ca825 */ /* 0x004fe200078e020e */
[----:B------:R0:W5:Y:S03]  /*69b0*/  @!P2 LD.E.64 R30, desc[UR40][R10.64] ;  /* 0x000000280a1ea980 */ /* 0x000166000c101b00 */
[--C-:B------:R-:W-:Y:S01]  /*69c0*/  @!P3 IMAD.X R27, R3, 0x1, R20.reuse, P0 ;  /* 0x00000001031bb824 */ /* 0x100fe200000e0614 */
[----:B------:R0:W5:Y:S01]  /*69d0*/  @!P2 LD.E.64 R32, desc[UR40][R12.64] ;  /* 0x000000280c20a980 */ /* 0x000162000c101b00 */
[----:B------:R-:W-:Y:S01]  /*69e0*/  @!P3 IMAD.X R35, R5, 0x1, R20, P1 ;  /* 0x000000010523b824 */ /* 0x000fe200008e0614 */
[----:B------:R-:W-:-:S02]  /*69f0*/  CS2R R20, SRZ ;  /* 0x0000000000147805 */ /* 0x000fc4000001ff00 */
[----:B------:R0:W5:Y:S04]  /*6a00*/  @!P3 LD.E.64 R24, desc[UR40][R26.64] ;  /* 0x000000281a18b980 */ /* 0x000168000c101b00 */
[----:B------:R0:W5:Y:S02]  /*6a10*/  @!P3 LD.E.64 R20, desc[UR40][R34.64] ;  /* 0x000000282214b980 */ /* 0x000164000c101b00 */
.L_x_2746:
[----:B------:R-:W-:Y:S05]  /*6a20*/  BSYNC B1 ;  /* 0x0000000000017941 */ /* 0x000fea0003800000 */
.L_x_2745:
[----:B----45:R-:W-:Y:S01]  /*6a30*/  IMAD.MOV.U32 R0, RZ, RZ, R32 ;  /* 0x000000ffff007224 */ /* 0x030fe200078e0020 */
[----:B0-----:R-:W-:Y:S01]  /*6a40*/  MOV R5, R20 ;  /* 0x0000001400057202 */ /* 0x001fe20000000f00 */
[----:B---3--:R-:W-:Y:S01]  /*6a50*/  IMAD.MOV.U32 R3, RZ, RZ, R33 ;  /* 0x000000ffff037224 */ /* 0x008fe200078e0021 */
[----:B------:R-:W-:Y:S01]  /*6a60*/  UMOV UR4, 0xffffffff ;  /* 0xffffffff00047882 */ /* 0x000fe20000000000 */
        /* <DEDUP_REMOVED lines=8> */
[----:B------:R-:W-:Y:S02]  /*6af0*/  CS2R R26, SRZ ;  /* 0x00000000001a7805 */ /* 0x000fe4000001ff00 */
[----:B------:R-:W-:Y:S02]  /*6b00*/  PRMT R40, R40, 0x5410, R0 ;  /* 0x0000541028287816 */ /* 0x000fe40000000000 */
[----:B------:R-:W-:Y:S02]  /*6b10*/  PRMT R47, R3, 0x5410, R5 ;  /* 0x00005410032f7816 */ /* 0x000fe40000000005 */
[----:B------:R-:W-:Y:S01]  /*6b20*/  PRMT R35, R9, 0x7610, R35 ;  /* 0x0000761009237816 */ /* 0x000fe20000000023 */
[----:B------:R-:W-:Y:S06]  /*6b30*/  BRA.DIV UR4, `(.L_x_2747) ;  /* 0x0000015a04f87947 */ /* 0x000fec000b800000 */
[----:B------:R0:W3:Y:S04]  /*6b40*/  SHFL.IDX PT, R3, R6, 0x1, 0x1c1f ;  /* 0x003c1f0006037f89 */ /* 0x0000e800000e0000 */
[----:B------:R0:W4:Y:S04]  /*6b50*/  SHFL.IDX PT, R0, R4, 0x1, 0x1c1f ;  /* 0x003c1f0004007f89 */ /* 0x00012800000e0000 */
[----:B------:R0:W0:Y:S04]  /*6b60*/  SHFL.IDX PT, R5, R8, 0x1, 0x1c1f ;  /* 0x003c1f0008057f89 */ /* 0x00002800000e0000 */
[----:B------:R0:W0:Y:S02]  /*6b70*/  SHFL.IDX PT, R14, R7, 0x1, 0x1c1f ;  /* 0x003c1f00070e7f89 */ /* 0x00002400000e0000 */
.L_x_2977:
[----:B0-----:R-:W5:Y:S04]  /*6b80*/  LDL R6, [R1+0x54] ;  /* 0x0000540001067983 */ /* 0x001f680000100800 */
[----:B------:R-:W3:Y:S01]  /*6b90*/  LDL R41, [R1+0x3c] ;  /* 0x00003c0001297983 */ /* 0x000ee20000100800 */
[----:B------:R-:W-:Y:S01]  /*6ba0*/  VIADD R39, R39, 0x60 ;  /* 0x0000006027277836 */ /* 0x000fe20000000000 */
[----:B------:R-:W-:Y:S01]  /*6bb0*/  BSSY B1, `(.L_x_2748) ;  /* 0x0000021000017945 */ /* 0x000fe20003800000 */
[----:B------:R-:W-:Y:S02]  /*6bc0*/  CS2R R10, SRZ ;  /* 0x00000000000a7805 */ /* 0x000fe4000001ff00 */
[----:B--2---:R-:W-:Y:S02]  /*6bd0*/  CS2R R12, SRZ ;  /* 0x00000000000c7805 */ /* 0x004fe4000001ff00 */
[----:B------:R-:W-:-:S02]  /*6be0*/  CS2R R8, SRZ ;  /* 0x0000000000087805 */ /* 0x000fc4000001ff00 */
[----:B------:R-:W-:Y:S02]  /*6bf0*/  ISETP.GE.AND P0, PT, R39, R38, PT ;  /* 0x000000262700720c */ /* 0x000fe40003f06270 */
[----:B-----5:R-:W-:-:S04]  /*6c00*/  LEA.HI R4, R6, R6, RZ, 0x1 ;  /* 0x0000000606047211 */ /* 0x020fc800078f08ff */
[----:B------:R-:W-:Y:S01]  /*6c10*/  LOP3.LUT R4, R4, 0xfffffffe, RZ, 0xc0, !PT ;  /* 0xfffffffe04047812 */ /* 0x000fe200078ec0ff */
[----:B---3--:R-:W-:-:S04]  /*6c20*/  IMAD.SHL.U32 R34, R41, 0x40, RZ ;  /* 0x0000004029227824 */ /* 0x008fc800078e00ff */
[----:B------:R-:W-:-:S05]  /*6c30*/  IMAD.IADD R4, R6, 0x1, -R4 ;  /* 0x0000000106047824 */ /* 0x000fca00078e0a04 */
[----:B------:R-:W-:Y:S01]  /*6c40*/  SHF.L.U32 R39, R4, 0x1f, RZ ;  /* 0x0000001f04277819 */ /* 0x000fe200000006ff */
[----:B------:R-:W-:Y:S06]  /*6c50*/  @P0 BRA `(.L_x_2749) ;  /* 0x0000000000580947 */ /* 0x000fec0003800000 */
[----:B------:R-:W-:Y:S01]  /*6c60*/  ULDC UR4, c[0x0][0x3f4] ;  /* 0x0000fd0000047ab9 */ /* 0x000fe20000000800 */
[----:B-1----:R-:W-:Y:S01]  /*6c70*/  MOV R7, R3 ;  /* 0x0000000300077202 */ /* 0x002fe20000000f00 */
[----:B----4-:R-:W-:Y:S01]  /*6c80*/  IMAD.MOV.U32 R6, RZ, RZ, R0 ;  /* 0x000000ffff067224 */ /* 0x010fe200078e0000 */
[----:B------:R-:W-:Y:S02]  /*6c90*/  ISETP.GE.AND P3, PT, R37, UR4, PT ;  /* 0x0000000425007c0c */ /* 0x000fe4000bf66270 */
[----:B------:R-:W-:Y:S02]  /*6ca0*/  CS2R R12, SRZ ;  /* 0x00000000000c7805 */ /* 0x000fe4000001ff00 */
[----:B------:R-:W-:Y:S01]  /*6cb0*/  ISETP.GE.AND P2, PT, R152, UR4, PT ;  /* 0x0000000498007c0c */ /* 0x000fe2000bf46270 */
[----:B------:R-:W-:-:S08]  /*6cc0*/  IMAD.MOV.U32 R15, RZ, RZ, R5 ;  /* 0x000000ffff0f7224 */ /* 0x000fd000078e0005 */
[C---:B------:R-:W-:Y:S01]  /*6cd0*/  @!P3 IMAD.SHL.U32 R9, R37.reuse, 0x2, RZ ;  /* 0x000000022509b824 */ /* 0x040fe200078e00ff */
[----:B------:R-:W-:Y:S02]  /*6ce0*/  @!P3 SHF.L.U64.HI R10, R37, 0x1, R36 ;  /* 0x00000001250ab819 */ /* 0x000fe40000010224 */
[----:B------:R-:W-:Y:S01]  /*6cf0*/  CS2R R26, SRZ ;  /* 0x00000000001a7805 */ /* 0x000fe2000001ff00 */
[----:B------:R-:W-:Y:S01]  /*6d00*/  @!P2 IMAD.WIDE R6, R152, 0x2, R6 ;  /* 0x000000029806a825 */ /* 0x000fe200078e0206 */
[-C--:B------:R-:W-:Y:S02]  /*6d10*/  @!P3 IADD3 R36, P0, R0, R9.reuse, RZ ;  /* 0x000000090024b210 */ /* 0x080fe40007f1e0ff */
[----:B------:R-:W-:Y:S02]  /*6d20*/  @!P3 IADD3 R4, P1, R14, R9, RZ ;  /* 0x000000090e04b210 */ /* 0x000fe40007f3e0ff */
[----:B------:R-:W-:Y:S01]  /*6d30*/  CS2R R8, SRZ ;  /* 0x0000000000087805 */ /* 0x000fe2000001ff00 */
[----:B------:R0:W5:Y:S01]  /*6d40*/  @!P2 LD.E.64 R12, desc[UR40][R6.64] ;  /* 0x00000028060ca980 */ /* 0x000162000c101b00 */
[----:B------:R-:W-:-:S02]  /*6d50*/  @!P3 IMAD.X R37, R3, 0x1, R10, P0 ;  /* 0x000000010325b824 */ /* 0x000fc400000e060a */
[----:B------:R-:W-:Y:S01]  /*6d60*/  @!P3 IMAD.X R5, R5, 0x1, R10, P1 ;  /* 0x000000010505b824 */ /* 0x000fe200008e060a */
[----:B------:R-:W-:Y:S01]  /*6d70*/  CS2R R10, SRZ ;  /* 0x00000000000a7805 */ /* 0x000fe2000001ff00 */
[----:B------:R-:W-:Y:S01]  /*6d80*/  @!P2 IMAD.WIDE R14, R152, 0x2, R14 ;  /* 0x00000002980ea825 */ /* 0x000fe200078e020e */
[----:B------:R0:W5:Y:S04]  /*6d90*/  @!P3 LD.E.64 R8, desc[UR40][R36.64] ;  /* 0x000000282408b980 */ /* 0x000168000c101b00 */
[----:B------:R0:W5:Y:S04]  /*6da0*/  @!P2 LD.E.64 R26, desc[UR40][R14.64] ;  /* 0x000000280e1aa980 */ /* 0x000168000c101b00 */
[----:B------:R0:W5:Y:S02]  /*6db0*/  @!P3 LD.E.64 R10, desc[UR40][R4.64] ;  /* 0x00000028040ab980 */ /* 0x000164000c101b00 */
.L_x_2749:
[----:B------:R-:W-:Y:S05]  /*6dc0*/  BSYNC B1 ;  /* 0x0000000000017941 */ /* 0x000fea0003800000 */
.L_x_2748:
[----:B01----:R-:W0:Y:S01]  /*6dd0*/  S2R R7, SR_TID.X ;  /* 0x0000000000077919 */ /* 0x003e220000002100 */
[----:B------:R-:W1:Y:S01]  /*6de0*/  SYNCS.PHASECHK.TRANS64.TRYWAIT P0, [R2+URZ+0x16800], R39 ;  /* 0x01680027020075a7 */ /* 0x000e62000800017f */
[----:B------:R-:W-:Y:S01]  /*6df0*/  LOP3.LUT R3, R34, 0x1c0, RZ, 0xc0, !PT ;  /* 0x000001c022037812 */ /* 0x000fe200078ec0ff */
[----:B-----5:R-:W-:Y:S01]  /*6e00*/  IMAD.MOV.U32 R5, RZ, RZ, R11 ;  /* 0x000000ffff057224 */ /* 0x020fe200078e000b */
[----:B------:R-:W-:Y:S01]  /*6e10*/  MOV R4, R26 ;  /* 0x0000001a00047202 */ /* 0x000fe20000000f00 */
[----:B------:R-:W-:Y:S01]  /*6e20*/  IMAD R29, R29, -0xc0, R38 ;  /* 0xffffff401d1d7824 */ /* 0x000fe200078e0226 */
[----:B----4-:R-:W-:Y:S01]  /*6e30*/  LOP3.LUT R0, R3, 0x18, R16, 0xf8, !PT ;  /* 0x0000001803007812 */ /* 0x010fe200078ef810 */
[----:B------:R-:W-:Y:S01]  /*6e40*/  IMAD.MOV.U32 R6, RZ, RZ, R12 ;  /* 0x000000ffff067224 */ /* 0x000fe200078e000c */
[----:B------:R-:W-:Y:S01]  /*6e50*/  SHF.R.U32.HI R3, RZ, 0x3, R3 ;  /* 0x00000003ff037819 */ /* 0x000fe20000011603 */
[----:B------:R-:W-:Y:S01]  /*6e60*/  BSSY B1, `(.L_x_2750) ;  /* 0x0000019000017945 */ /* 0x000fe20003800000 */
[----:B------:R-:W-:Y:S01]  /*6e70*/  PRMT R48, R4, 0x7610, R48 ;  /* 0x0000761004307816 */ /* 0x000fe20000000030 */
[----:B------:R-:W-:Y:S01]  /*6e80*/  IMAD.MOV.U32 R4, RZ, RZ, R10 ;  /* 0x000000ffff047224 */ /* 0x000fe200078e000a */
[----:B------:R-:W-:Y:S01]  /*6e90*/  LOP3.LUT R0, R0, R3, RZ, 0x3c, !PT ;  /* 0x0000000300007212 */ /* 0x000fe200078e3cff */
[----:B------:R-:W-:Y:S01]  /*6ea0*/  IMAD.MOV.U32 R3, RZ, RZ, R27 ;  /* 0x000000ffff037224 */ /* 0x000fe200078e001b */
[----:B------:R-:W-:-:S02]  /*6eb0*/  VIMNMX R29, R29, 0xc0, PT ;  /* 0x000000c01d1d7848 */ /* 0x000fc40003fe0100 */
[----:B------:R-:W-:Y:S01]  /*6ec0*/  PRMT R14, R4, 0x5410, R5 ;  /* 0x00005410040e7816 */ /* 0x000fe20000000005 */
[----:B------:R-:W-:Y:S01]  /*6ed0*/  IMAD.MOV.U32 R4, RZ, RZ, R8 ;  /* 0x000000ffff047224 */ /* 0x000fe200078e0008 */
[----:B------:R-:W-:Y:S02]  /*6ee0*/  PRMT R34, R3, 0x7610, R34 ;  /* 0x0000761003227816 */ /* 0x000fe40000000022 */
[----:B------:R-:W-:Y:S02]  /*6ef0*/  PRMT R48, R48, 0x5410, R6 ;  /* 0x0000541030307816 */ /* 0x000fe40000000006 */
[----:B------:R-:W-:Y:S02]  /*6f00*/  PRMT R15, R4, 0x7610, R15 ;  /* 0x00007610040f7816 */ /* 0x000fe4000000000f */
[----:B------:R-:W-:Y:S02]  /*6f10*/  LOP3.LUT P2, RZ, R41, 0x4, RZ, 0xc0, !PT ;  /* 0x0000000429ff7812 */ /* 0x000fe4000784c0ff */
[----:B------:R-:W-:-:S02]  /*6f20*/  ISETP.GE.AND P1, PT, R154, R29, PT ;  /* 0x0000001d9a00720c */ /* 0x000fc40003f26270 */
[----:B------:R-:W-:Y:S02]  /*6f30*/  MOV R5, R9 ;  /* 0x0000000900057202 */ /* 0x000fe40000000f00 */
[----:B0-----:R-:W-:-:S04]  /*6f40*/  IADD3 R36, R7, -0x80, RZ ;  /* 0xffffff8007247810 */ /* 0x001fc80007ffe0ff */
[----:B------:R-:W-:-:S04]  /*6f50*/  SHF.R.S32.HI R7, RZ, 0x1f, R36 ;  /* 0x0000001fff077819 */ /* 0x000fc80000011424 */
[----:B------:R-:W-:-:S04]  /*6f60*/  LEA.HI R7, R7, R36, RZ, 0x5 ;  /* 0x0000002407077211 */ /* 0x000fc800078f28ff */
[----:B------:R-:W-:-:S05]  /*6f70*/  SHF.R.S32.HI R7, RZ, 0x5, R7 ;  /* 0x00000005ff077819 */ /* 0x000fca0000011407 */
[----:B------:R-:W-:Y:S02]  /*6f80*/  IMAD R3, R7, 0x200, R0 ;  /* 0x0000020007037824 */ /* 0x000fe400078e0200 */
[----:B------:R-:W-:Y:S02]  /*6f90*/  IMAD.MOV.U32 R0, RZ, RZ, R13 ;  /* 0x000000ffff007224 */ /* 0x000fe400078e000d */
[----:B------:R-:W-:-:S03]  /*6fa0*/  IMAD R3, R3, 0x2, R2 ;  /* 0x0000000203037824 */ /* 0x000fc600078e0202 */
[----:B------:R-:W-:Y:S01]  /*6fb0*/  PRMT R34, R34, 0x5410, R0 ;  /* 0x0000541022227816 */ /* 0x000fe20000000000 */
[C---:B------:R-:W-:Y:S02]  /*6fc0*/  VIADD R4, R3.reuse, 0x8400 ;  /* 0x0000840003047836 */ /* 0x040fe40000000000 */
[----:B------:R-:W-:Y:S01]  /*6fd0*/  VIADD R0, R3, 0x8440 ;  /* 0x0000844003007836 */ /* 0x000fe20000000000 */
[----:B-1----:R-:W-:Y:S06]  /*6fe0*/  @!P0 BRA `(.L_x_2751) ;  /* 0x00000158003c8947 */ /* 0x002fec0003800000 */
.L_x_2978:
[----:B------:R-:W-:Y:S05]  /*6ff0*/  BSYNC B1 ;  /* 0x0000000000017941 */ /* 0x000fea0003800000 */
.L_x_2750:
[----:B------:R-:W-:Y:S01]  /*7000*/  BSSY B1, `(.L_x_2752) ;  /* 0x0000060000017945 */ /* 0x000fe20003800000 */
[----:B------:R-:W-:Y:S01]  /*7010*/  PRMT R15, R15, 0x5410, R5 ;  /* 0x000054100f0f7816 */ /* 0x000fe20000000005 */
[----:B------:R-:W-:Y:S02]  /*7020*/  @P2 VIADD R0, R4, 0xffffffc0 ;  /* 0xffffffc004002836 */ /* 0x000fe40000000000 */
[----:B------:R-:W-:Y:S05]  /*7030*/  @P1 BRA `(.L_x_2753) ;  /* 0x0000000400701947 */ /* 0x000fea0003800000 */
[----:B------:R-:W2:Y:S01]  /*7040*/  LDL R6, [R1+0x4] ;  /* 0x0000040001067983 */ /* 0x000ea20000100800 */
[----:B------:R-:W1:Y:S01]  /*7050*/  LDC R5, c[0x0][0x3f4] ;  /* 0x0000fd00ff057b82 */ /* 0x000e620000000800 */
[----:B------:R-:W-:Y:S01]  /*7060*/  BSSY B2, `(.L_x_2754) ;  /* 0x000002e000027945 */ /* 0x000fe20003800000 */
[-C--:B-1----:R-:W-:Y:S02]  /*7070*/  ISETP.GE.AND P0, PT, R152, R5.reuse, PT ;  /* 0x000000059800720c */ /* 0x082fe40003f06270 */
[----:B--2---:R-:W-:-:S11]  /*7080*/  ISETP.GE.AND P1, PT, R6, R5, PT ;  /* 0x000000050600720c */ /* 0x004fd60003f26270 */
[----:B------:R-:W-:Y:S05]  /*7090*/  @P0 BRA `(.L_x_2755) ;  /* 0x0000000000a80947 */ /* 0x000fea0003800000 */
[----:B------:R-:W1:Y:S01]  /*70a0*/  LDS.128 R4, [R3+0x8400] ;  /* 0x0084000003047984 */ /* 0x000e620000000c00 */
[----:B------:R-:W-:Y:S01]  /*70b0*/  SHF.R.U32.HI R37, RZ, 0x10, R31 ;  /* 0x00000010ff257819 */ /* 0x000fe2000001161f */
[--C-:B------:R-:W-:Y:S01]  /*70c0*/  HADD2.F32 R38, -RZ, R40.reuse.H0_H0 ;  /* 0x20000028ff267230 */ /* 0x100fe20000004100 */
[--C-:B0-----:R-:W-:Y:S01]  /*70d0*/  SHF.R.U32.HI R39, RZ, 0x10, R33.reuse ;  /* 0x00000010ff277819 */ /* 0x101fe20000011621 */
[----:B------:R-:W-:Y:S01]  /*70e0*/  HADD2.F32 R36, -RZ, R40.H1_H1 ;  /* 0x30000028ff247230 */ /* 0x000fe20000004100 */
[----:B------:R-:W-:Y:S01]  /*70f0*/  SHF.R.U64 R43, R32, 0x10, R33 ;  /* 0x00000010202b7819 */ /* 0x000fe20000001221 */
[----:B------:R-:W-:Y:S01]  /*7100*/  HADD2.F32 R37, -RZ, R37.H0_H0 ;  /* 0x20000025ff257230 */ /* 0x000fe20000004100 */
[----:B------:R-:W-:Y:S01]  /*7110*/  SHF.R.U64 R45, R30, 0x10, R31 ;  /* 0x000000101e2d7819 */ /* 0x000fe2000000121f */
[----:B------:R-:W-:Y:S02]  /*7120*/  HADD2.F32 R39, -RZ, R39.H0_H0 ;  /* 0x20000027ff277230 */ /* 0x000fe40000004100 */
[----:B-1----:R-:W-:-:S02]  /*7130*/  HADD2.F32 R32, -RZ, R7.H0_H0 ;  /* 0x20000007ff207230 */ /* 0x002fc40000004100 */
[----:B------:R-:W-:Y:S02]  /*7140*/  HADD2.F32 R33, -RZ, R7.H1_H1 ;  /* 0x30000007ff217230 */ /* 0x000fe40000004100 */
[--C-:B------:R-:W-:Y:S02]  /*7150*/  HADD2.F32 R7, -RZ, R4.reuse.H0_H0 ;  /* 0x20000004ff077230 */ /* 0x100fe40000004100 */
[----:B------:R-:W-:Y:S02]  /*7160*/  HADD2.F32 R4, -RZ, R4.H1_H1 ;  /* 0x30000004ff047230 */ /* 0x000fe40000004100 */
[C---:B------:R-:W-:Y:S01]  /*7170*/  FMUL.FTZ R42, R33.reuse, R37 ;  /* 0x00000025212a7220 */ /* 0x040fe20000410000 */
[-C--:B------:R-:W-:Y:S01]  /*7180*/  FMUL.FTZ R41, R33, R39.reuse ;  /* 0x0000002721297220 */ /* 0x080fe20000410000 */
[--C-:B------:R-:W-:Y:S02]  /*7190*/  HADD2.F32 R30, -RZ, R6.reuse.H0_H0 ;  /* 0x20000006ff1e7230 */ /* 0x100fe40000004100 */
[----:B------:R-:W-:Y:S01]  /*71a0*/  FMUL.FTZ R40, R4, R38 ;  /* 0x0000002604287220 */ /* 0x000fe20000410000 */
[----:B------:R-:W-:Y:S01]  /*71b0*/  FFMA.FTZ R44, R32, R39, R42 ;  /* 0x00000027202c7223 */ /* 0x000fe2000001002a */
[----:B------:R-:W-:-:S02]  /*71c0*/  HADD2.F32 R31, -RZ, R6.H1_H1 ;  /* 0x30000006ff1f7230 */ /* 0x000fc40000004100 */
[-C--:B------:R-:W-:Y:S01]  /*71d0*/  FMUL.FTZ R42, R4, R36.reuse ;  /* 0x00000024042a7220 */ /* 0x080fe20000410000 */
[C---:B------:R-:W-:Y:S01]  /*71e0*/  FFMA.FTZ R40, R7.reuse, R36, -R40 ;  /* 0x0000002407287223 */ /* 0x040fe20000010828 */
[--C-:B------:R-:W-:Y:S02]  /*71f0*/  HADD2.F32 R6, -RZ, R5.reuse.H0_H0 ;  /* 0x20000005ff067230 */ /* 0x100fe40000004100 */
[----:B------:R-:W-:Y:S01]  /*7200*/  FFMA.FTZ R41, R32, R37, -R41 ;  /* 0x0000002520297223 */ /* 0x000fe20000010829 */
[----:B------:R-:W-:Y:S02]  /*7210*/  HADD2.F32 R36, -RZ, R46.H0_H0 ;  /* 0x2000002eff247230 */ /* 0x000fe40000004100 */
[----:B------:R-:W-:Y:S01]  /*7220*/  FFMA.FTZ R37, R7, R38, R42 ;  /* 0x0000002607257223 */ /* 0x000fe2000001002a */
[----:B------:R-:W-:Y:S02]  /*7230*/  HADD2.F32 R5, -RZ, R5.H1_H1 ;  /* 0x30000005ff057230 */ /* 0x000fe40000004100 */
[----:B------:R-:W-:-:S02]  /*7240*/  HADD2.F32 R32, -RZ, R47.H0_H0 ;  /* 0x2000002fff207230 */ /* 0x000fc40000004100 */
[C---:B------:R-:W-:Y:S01]  /*7250*/  FMUL.FTZ R39, R31.reuse, R36 ;  /* 0x000000241f277220 */ /* 0x040fe20000410000 */
[----:B------:R-:W-:Y:S02]  /*7260*/  HADD2.F32 R33, -RZ, R43.H0_H0 ;  /* 0x2000002bff217230 */ /* 0x000fe40000004100 */
[----:B------:R-:W-:Y:S02]  /*7270*/  HADD2.F32 R4, -RZ, R45.H0_H0 ;  /* 0x2000002dff047230 */ /* 0x000fe40000004100 */
[-C--:B------:R-:W-:Y:S01]  /*7280*/  FMUL.FTZ R31, R31, R32.reuse ;  /* 0x000000201f1f7220 */ /* 0x080fe20000410000 */
[C---:B------:R-:W-:Y:S01]  /*7290*/  FFMA.FTZ R39, R30.reuse, R32, -R39 ;  /* 0x000000201e277223 */ /* 0x040fe20000010827 */
[C---:B------:R-:W-:Y:S01]  /*72a0*/  FMUL.FTZ R7, R5.reuse, R33 ;  /* 0x0000002105077220 */ /* 0x040fe20000410000 */
[----:B------:R-:W-:Y:S01]  /*72b0*/  FMUL.FTZ R38, R5, R4 ;  /* 0x0000000405267220 */ /* 0x000fe20000410000 */
[----:B------:R-:W-:Y:S02]  /*72c0*/  FFMA.FTZ R30, R30, R36, R31 ;  /* 0x000000241e1e7223 */ /* 0x000fe4000001001f */
[----:B------:R-:W-:Y:S01]  /*72d0*/  FFMA.FTZ R5, R6, R4, -R7 ;  /* 0x0000000406057223 */ /* 0x000fe20000010807 */
[----:B------:R-:W-:Y:S01]  /*72e0*/  F2FP.F16.F32.PACK_AB R7, R44, R41 ;  /* 0x000000292c07723e */ /* 0x000fe200000000ff */
[----:B------:R-:W-:Y:S01]  /*72f0*/  FFMA.FTZ R38, R6, R33, R38 ;  /* 0x0000002106267223 */ /* 0x000fe20000010026 */
[----:B------:R-:W-:-:S02]  /*7300*/  F2FP.F16.F32.PACK_AB R4, R37, R40 ;  /* 0x000000282504723e */ /* 0x000fc400000000ff */
[----:B------:R-:W-:Y:S02]  /*7310*/  F2FP.F16.F32.PACK_AB R6, R30, R39 ;  /* 0x000000271e06723e */ /* 0x000fe400000000ff */
[----:B------:R-:W-:-:S05]  /*7320*/  F2FP.F16.F32.PACK_AB R5, R38, R5 ;  /* 0x000000052605723e */ /* 0x000fca00000000ff */
[----:B------:R1:W-:Y:S02]  /*7330*/  STS.128 [R3+0x8400], R4 ;  /* 0x0084000403007388 */ /* 0x0003e40000000c00 */
.L_x_2755:
[----:B------:R-:W-:Y:S05]  /*7340*/  BSYNC B2 ;  /* 0x0000000000027941 */ /* 0x000fea0003800000 */
.L_x_2754:
[----:B------:R-:W-:Y:S05]  /*7350*/  @P1 BRA `(.L_x_2753) ;  /* 0x0000000000a81947 */ /* 0x000fea0003800000 */
[----:B-1----:R-:W1:Y:S01]  /*7360*/  LDS.128 R4, [R0] ;  /* 0x0000000000047984 */ /* 0x002e620000000c00 */
[----:B------:R-:W-:Y:S01]  /*7370*/  SHF.R.U32.HI R31, RZ, 0x10, R25 ;  /* 0x00000010ff1f7819 */ /* 0x000fe20000011619 */
[----:B------:R-:W-:Y:S01]  /*7380*/  HADD2.F32 R30, -RZ, R47.H1_H1 ;  /* 0x3000002fff1e7230 */ /* 0x000fe20000004100 */
[----:B------:R-:W-:Y:S01]  /*7390*/  SHF.R.U32.HI R33, RZ, 0x10, R21 ;  /* 0x00000010ff217819 */ /* 0x000fe20000011615 */
[----:B------:R-:W-:Y:S01]  /*73a0*/  HADD2.F32 R32, -RZ, R46.H1_H1 ;  /* 0x3000002eff207230 */ /* 0x000fe20000004100 */
[----:B------:R-:W-:Y:S01]  /*73b0*/  SHF.R.U64 R41, R24, 0x10, R25 ;  /* 0x0000001018297819 */ /* 0x000fe20000001219 */
[----:B------:R-:W-:Y:S01]  /*73c0*/  HADD2.F32 R31, -RZ, R31.H0_H0 ;  /* 0x2000001fff1f7230 */ /* 0x000fe20000004100 */
[----:B0-----:R-:W-:Y:S01]  /*73d0*/  SHF.R.U64 R39, R20, 0x10, R21 ;  /* 0x0000001014277819 */ /* 0x001fe20000001215 */
[----:B------:R-:W-:Y:S02]  /*73e0*/  HADD2.F32 R33, -RZ, R33.H0_H0 ;  /* 0x20000021ff217230 */ /* 0x000fe40000004100 */
[----:B-1----:R-:W-:-:S02]  /*73f0*/  HADD2.F32 R25, -RZ, R7.H1_H1 ;  /* 0x30000007ff197230 */ /* 0x002fc40000004100 */
        /* <DEDUP_REMOVED lines=9> */
[----:B------:R-:W-:Y:S02]  /*7490*/  HADD2.F32 R25, -RZ, R35.H1_H1 ;  /* 0x30000023ff197230 */ /* 0x000fe40000004100 */
[----:B------:R-:W-:Y:S01]  /*74a0*/  FFMA.FTZ R37, R24, R31, -R37 ;  /* 0x0000001f18257223 */ /* 0x000fe20000010825 */
[----:B------:R-:W-:Y:S02]  /*74b0*/  HADD2.F32 R6, -RZ, R5.H0_H0 ;  /* 0x20000005ff067230 */ /* 0x000fe40000004100 */
[-C--:B------:R-:W-:Y:S01]  /*74c0*/  FMUL.FTZ R38, R4, R30.reuse ;  /* 0x0000001e04267220 */ /* 0x080fe20000410000 */
[----:B------:R-:W-:Y:S02]  /*74d0*/  HADD2.F32 R35, -RZ, R35.H0_H0 ;  /* 0x20000023ff237230 */ /* 0x000fe40000004100 */
[----:B------:R-:W-:Y:S01]  /*74e0*/  FFMA.FTZ R36, R7, R30, -R36 ;  /* 0x0000001e07247223 */ /* 0x000fe20000010824 */
[----:B------:R-:W-:-:S02]  /*74f0*/  HADD2.F32 R5, -RZ, R5.H1_H1 ;  /* 0x30000005ff057230 */ /* 0x000fc40000004100 */
[----:B------:R-:W-:Y:S01]  /*7500*/  FFMA.FTZ R31, R7, R32, R38 ;  /* 0x00000020071f7223 */ /* 0x000fe20000010026 */
        /* <DEDUP_REMOVED lines=15> */
.L_x_2753:
[----:B------:R-:W-:Y:S05]  /*7600*/  BSYNC B1 ;  /* 0x0000000000017941 */ /* 0x000fea0003800000 */
.L_x_2752:
[----:B-12---:R-:W-:-:S05]  /*7610*/  VIADD R4, R154, 0x60 ;  /* 0x000000609a047836 */ /* 0x006fca0000000000 */
[----:B------:R-:W-:-:S13]  /*7620*/  ISETP.GE.AND P0, PT, R4, R29, PT ;  /* 0x0000001d0400720c */ /* 0x000fda0003f06270 */
        /* <DEDUP_REMOVED lines=9> */
[--C-:B------:R-:W-:Y:S01]  /*76c0*/  HADD2.F32 R24, -RZ, R48.reuse.H1_H1 ;  /* 0x30000030ff187230 */ /* 0x100fe20000004100 */
[--C-:B------:R-:W-:Y:S01]  /*76d0*/  SHF.R.U64 R31, R26, 0x10, R27.reuse ;  /* 0x000000101a1f7819 */ /* 0x100fe2000000121b */
[----:B------:R-:W-:Y:S01]  /*76e0*/  HADD2.F32 R26, -RZ, R48.H0_H0 ;  /* 0x20000030ff1a7230 */ /* 0x000fe20000004100 */
[----:B------:R-:W-:Y:S01]  /*76f0*/  SHF.R.U32.HI R27, RZ, 0x10, R27 ;  /* 0x00000010ff1b7819 */ /* 0x000fe2000001161b */
[----:B------:R-:W-:Y:S01]  /*7700*/  HADD2.F32 R25, -RZ, R25.H0_H0 ;  /* 0x20000019ff197230 */ /* 0x000fe20000004100 */
[----:B------:R-:W-:-:S03]  /*7710*/  SHF.R.U64 R33, R12, 0x10, R13 ;  /* 0x000000100c217819 */ /* 0x000fc6000000120d */
[----:B------:R-:W-:Y:S02]  /*7720*/  HADD2.F32 R27, -RZ, R27.H0_H0 ;  /* 0x2000001bff1b7230 */ /* 0x000fe40000004100 */
[--C-:B-1----:R-:W-:Y:S02]  /*7730*/  HADD2.F32 R21, -RZ, R7.reuse.H1_H1 ;  /* 0x30000007ff157230 */ /* 0x102fe40000004100 */
[----:B------:R-:W-:Y:S02]  /*7740*/  HADD2.F32 R20, -RZ, R7.H0_H0 ;  /* 0x20000007ff147230 */ /* 0x000fe40000004100 */
[--C-:B------:R-:W-:Y:S02]  /*7750*/  HADD2.F32 R7, -RZ, R4.reuse.H0_H0 ;  /* 0x20000004ff077230 */ /* 0x100fe40000004100 */
[C---:B------:R-:W-:Y:S01]  /*7760*/  FMUL.FTZ R32, R21.reuse, R25 ;  /* 0x0000001915207220 */ /* 0x040fe20000410000 */
[----:B------:R-:W-:Y:S02]  /*7770*/  HADD2.F32 R4, -RZ, R4.H1_H1 ;  /* 0x30000004ff047230 */ /* 0x000fe40000004100 */
[----:B------:R-:W-:Y:S01]  /*7780*/  FMUL.FTZ R29, R21, R27 ;  /* 0x0000001b151d7220 */ /* 0x000fe20000410000 */
[----:B------:R-:W-:-:S02]  /*7790*/  HADD2.F32 R12, -RZ, R6.H0_H0 ;  /* 0x20000006ff0c7230 */ /* 0x000fc40000004100 */
[----:B------:R-:W-:Y:S01]  /*77a0*/  FFMA.FTZ R36, R20, R27, R32 ;  /* 0x0000001b14247223 */ /* 0x000fe20000010020 */
[----:B------:R-:W-:Y:S02]  /*77b0*/  HADD2.F32 R13, -RZ, R6.H1_H1 ;  /* 0x30000006ff0d7230 */ /* 0x000fe40000004100 */
[----:B------:R-:W-:Y:S01]  /*77c0*/  FMUL.FTZ R30, R4, R26 ;  /* 0x0000001a041e7220 */ /* 0x000fe20000410000 */
[--C-:B------:R-:W-:Y:S02]  /*77d0*/  HADD2.F32 R21, -RZ, R34.reuse.H0_H0 ;  /* 0x20000022ff157230 */ /* 0x100fe40000004100 */
[----:B------:R-:W-:Y:S01]  /*77e0*/  FFMA.FTZ R29, R20, R25, -R29 ;  /* 0x00000019141d7223 */ /* 0x000fe2000001081d */
[----:B------:R-:W-:Y:S02]  /*77f0*/  HADD2.F32 R6, -RZ, R5.H0_H0 ;  /* 0x20000005ff067230 */ /* 0x000fe40000004100 */
[----:B------:R-:W-:Y:S01]  /*7800*/  FMUL.FTZ R32, R4, R24 ;  /* 0x0000001804207220 */ /* 0x000fe20000410000 */
[----:B------:R-:W-:-:S02]  /*7810*/  HADD2.F32 R34, -RZ, R34.H1_H1 ;  /* 0x30000022ff227230 */ /* 0x000fc40000004100 */
[C---:B------:R-:W-:Y:S01]  /*7820*/  FFMA.FTZ R30, R7.reuse, R24, -R30 ;  /* 0x00000018071e7223 */ /* 0x040fe2000001081e */
[----:B------:R-:W-:Y:S02]  /*7830*/  HADD2.F32 R5, -RZ, R5.H1_H1 ;  /* 0x30000005ff057230 */ /* 0x000fe40000004100 */
        /* <DEDUP_REMOVED lines=16> */
.L_x_2758:
[----:B------:R-:W-:Y:S05]  /*7940*/  BSYNC B1 ;  /* 0x0000000000017941 */ /* 0x000fea0003800000 */
.L_x_2757:
[----:B------:R-:W-:Y:S05]  /*7950*/  @P1 BRA `(.L_x_2756) ;  /* 0x0000001400e81947 */ /* 0x000fea0003800000 */
[----:B-1----:R-:W1:Y:S01]  /*7960*/  LDS.128 R4, [R0+0x3000] ;  /* 0x0030000000047984 */ /* 0x002e620000000c00 */
[----:B------:R-:W-:Y:S01]  /*7970*/  SHF.R.U32.HI R20, RZ, 0x10, R11 ;  /* 0x00000010ff147819 */ /* 0x000fe2000001160b */
[--C-:B------:R-:W-:Y:S01]  /*7980*/  HADD2.F32 R13, -RZ, R14.reuse.H0_H0 ;  /* 0x2000000eff0d7230 */ /* 0x100fe20000004100 */
[----:B------:R-:W-:Y:S01]  /*7990*/  SHF.R.U32.HI R12, RZ, 0x10, R9 ;  /* 0x00000010ff0c7819 */ /* 0x000fe20000011609 */
[----:B------:R-:W-:Y:S01]  /*79a0*/  HADD2.F32 R14, -RZ, R14.H1_H1 ;  /* 0x3000000eff0e7230 */ /* 0x000fe20000004100 */
[----:B------:R-:W-:Y:S01]  /*79b0*/  SHF.R.U64 R25, R10, 0x10, R11 ;  /* 0x000000100a197819 */ /* 0x000fe2000000120b */
[----:B------:R-:W-:Y:S01]  /*79c0*/  HADD2.F32 R20, -RZ, R20.H0_H0 ;  /* 0x20000014ff147230 */ /* 0x000fe20000004100 */
[----:B------:R-:W-:Y:S01]  /*79d0*/  SHF.R.U64 R26, R8, 0x10, R9 ;  /* 0x00000010081a7819 */ /* 0x000fe20000001209 */
[----:B------:R-:W-:Y:S02]  /*79e0*/  HADD2.F32 R12, -RZ, R12.H0_H0 ;  /* 0x2000000cff0c7230 */ /* 0x000fe40000004100 */
[----:B------:R-:W-:-:S02]  /*79f0*/  HADD2.F32 R11, -RZ, R15.H0_H0 ;  /* 0x2000000fff0b7230 */ /* 0x000fc40000004100 */
[----:B------:R-:W-:Y:S02]  /*7a00*/  HADD2.F32 R15, -RZ, R15.H1_H1 ;  /* 0x3000000fff0f7230 */ /* 0x000fe40000004100 */
[--C-:B-1----:R-:W-:Y:S02]  /*7a10*/  HADD2.F32 R10, -RZ, R7.reuse.H1_H1 ;  /* 0x30000007ff0a7230 */ /* 0x102fe40000004100 */
        /* <DEDUP_REMOVED lines=31> */
.L_x_2743:
[----:B------:R-:W0:Y:S01]  /*7c10*/  S2R R0, SR_TID.X ;  /* 0x0000000000007919 */ /* 0x000e220000002100 */
[----:B------:R-:W3:Y:S01]  /*7c20*/  LDC R32, c[0x0][0x448] ;  /* 0x00011200ff207b82 */ /* 0x000ee20000000800 */
[----:B------:R-:W-:Y:S01]  /*7c30*/  ULDC.64 UR4, c[0x0][0x3f8] ;  /* 0x0000fe0000047ab9 */ /* 0x000fe20000000a00 */
[----:B------:R-:W-:Y:S01]  /*7c40*/  ULDC.64 UR6, c[0x0][0x408] ;  /* 0x0001020000067ab9 */ /* 0x000fe20000000a00 */
[----:B------:R-:W-:Y:S01]  /*7c50*/  MOV R7, R33 ;  /* 0x0000002100077202 */ /* 0x000fe20000000f00 */
[----:B------:R-:W-:Y:S02]  /*7c60*/  IMAD.MOV.U32 R4, RZ, RZ, R26 ;  /* 0x000000ffff047224 */ /* 0x000fe400078e001a */
[----:B------:R-:W-:Y:S01]  /*7c70*/  IMAD.MOV.U32 R6, RZ, RZ, R24 ;  /* 0x000000ffff067224 */ /* 0x000fe200078e0018 */
[----:B---3--:R-:W-:Y:S02]  /*7c80*/  ISETP.NE.AND P0, PT, R32, 0x1, PT ;  /* 0x000000012000780c */ /* 0x008fe40003f05270 */
[----:B0-----:R-:W-:-:S04]  /*7c90*/  IADD3 R0, R0, -0x80, RZ ;  /* 0xffffff8000007810 */ /* 0x001fc80007ffe0ff */
[----:B------:R-:W-:-:S07]  /*7ca0*/  SHF.R.S32.HI R3, RZ, 0x1f, R0 ;  /* 0x0000001fff037819 */ /* 0x000fce0000011400 */
[----:B------:R-:W0:Y:S01]  /*7cb0*/  @P0 LDC R5, c[0x0][0x450] ;  /* 0x00011400ff050b82 */ /* 0x000e220000000800 */
[----:B------:R-:W-:-:S04]  /*7cc0*/  LEA.HI R3, R3, R0, RZ, 0x2 ;  /* 0x0000000003037211 */ /* 0x000fc800078f10ff */
[----:B------:R-:W-:-:S05]  /*7cd0*/  LOP3.LUT R3, R3, 0xfffffffc, RZ, 0xc0, !PT ;  /* 0xfffffffc03037812 */ /* 0x000fca00078ec0ff */
[----:B------:R-:W-:Y:S02]  /*7ce0*/  IMAD.IADD R3, R0, 0x1, -R3 ;  /* 0x0000000100037824 */ /* 0x000fe400078e0a03 */
[----:B------:R-:W3:Y:S02]  /*7cf0*/  @P0 LDC R0, c[0x0][0x44c] ;  /* 0x00011300ff000b82 */ /* 0x000ee40000000800 */
[----:B------:R-:W-:-:S04]  /*7d00*/  IMAD R3, R3, 0x60, R39 ;  /* 0x0000006003037824 */ /* 0x000fc800078e0227 */
[----:B---3--:R-:W-:-:S05]  /*7d10*/  @P0 IMAD.HI.U32 R0, R3, R0, RZ ;  /* 0x0000000003000227 */ /* 0x008fca00078e00ff */
[----:B0-----:R-:W-:Y:S01]  /*7d20*/  @P0 SHF.R.U32.HI R3, RZ, R5, R0 ;  /* 0x00000005ff030219 */ /* 0x001fe20000011600 */
        /* <DEDUP_REMOVED lines=18> */
[----:B------:R-:W3:Y:S01]  /*7e50*/  LDL R6, [R1+0x14] ;  /* 0x0000140001067983 */ /* 0x000ee20000100800 */
[----:B------:R-:W0:Y:S03]  /*7e60*/  LDC R43, c[0x0][0x3f4] ;  /* 0x0000fd00ff2b7b82 */ /* 0x000e260000000800 */
[----:B------:R-:W5:Y:S04]  /*7e70*/  SHFL.IDX PT, R3, R25, RZ, 0x1c1f ;  /* 0x001c1fff19037589 */ /* 0x000f6800000e0000 */
[----:B------:R-:W2:Y:S04]  /*7e80*/  SHFL.IDX PT, R0, R26, RZ, 0x1c1f ;  /* 0x001c1fff1a007589 */ /* 0x000ea800000e0000 */
[----:B-1----:R-:W1:Y:S04]  /*7e90*/  SHFL.IDX PT, R14, R27, RZ, 0x1c1f ;  /* 0x001c1fff1b0e7589 */ /* 0x002e6800000e0000 */
[----:B------:R-:W1:Y:S01]  /*7ea0*/  SHFL.IDX PT, R4, R24, RZ, 0x1c1f ;  /* 0x001c1fff18047589 */ /* 0x000e6200000e0000 */
[----:B0-----:R-:W-:Y:S01]  /*7eb0*/  ISETP.GE.AND P0, PT, R16, R43, PT ;  /* 0x0000002b1000720c */ /* 0x001fe20003f06270 */
[----:B---3--:R-:W-:-:S05]  /*7ec0*/  IMAD R32, R6, R32, RZ ;  /* 0x0000002006207224 */ /* 0x008fca00078e02ff */
[----:B------:R-:W-:-:S13]  /*7ed0*/  ISETP.GE.OR P1, PT, R39, R32, P0 ;  /* 0x000000202700720c */ /* 0x000fda0000726670 */
[C---:B------:R-:W-:Y:S01]  /*7ee0*/  @!P1 IMAD.SHL.U32 R5, R16.reuse, 0x2, RZ ;  /* 0x0000000210059824 */ /* 0x040fe200078e00ff */
[----:B------:R-:W-:-:S04]  /*7ef0*/  @!P1 SHF.L.U64.HI R21, R16, 0x1, R17 ;  /* 0x0000000110159819 */ /* 0x000fc80000010211 */
[----:B-----5:R-:W-:-:S05]  /*7f00*/  @!P1 IADD3 R6, P2, R3, R5, RZ ;  /* 0x0000000503069210 */ /* 0x020fca0007f5e0ff */
[----:B--2---:R-:W-:-:S05]  /*7f10*/  @!P1 IMAD.X R7, R0, 0x1, R21, P2 ;  /* 0x0000000100079824 */ /* 0x004fca00010e0615 */
[----:B----4-:R-:W2:Y:S01]  /*7f20*/  @!P1 LD.E.128 R8, desc[UR40][R6.64] ;  /* 0x0000002806089980 */ /* 0x010ea2000c101d00 */
[----:B-1----:R-:W-:-:S04]  /*7f30*/  @!P1 IADD3 R14, P2, R14, R5, RZ ;  /* 0x000000050e0e9210 */ /* 0x002fc80007f5e0ff */
[----:B------:R-:W-:-:S05]  /*7f40*/  @!P1 IADD3.X R3, R4, R21, RZ, P2, !PT ;  /* 0x0000001504039210 */ /* 0x000fca00017fe4ff */
        /* <DEDUP_REMOVED lines=8> */
[----:B--2---:R-:W-:Y:S02]  /*7fd0*/  @!P1 IMAD.MOV.U32 R35, RZ, RZ, R9 ;  /* 0x000000ffff239224 */ /* 0x004fe400078e0009 */
[----:B------:R-:W-:Y:S02]  /*7fe0*/  @!P1 IMAD.MOV.U32 R34, RZ, RZ, R8 ;  /* 0x000000ffff229224 */ /* 0x000fe400078e0008 */
[----:B------:R-:W-:Y:S01]  /*7ff0*/  @!P1 IMAD.MOV.U32 R36, RZ, RZ, R10 ;  /* 0x000000ffff249224 */ /* 0x000fe200078e000a */
[----:B------:R-:W-:Y:S01]  /*8000*/  MOV R3, R35 ;  /* 0x0000002300037202 */ /* 0x000fe20000000f00 */
[----:B------:R-:W-:Y:S02]  /*8010*/  IMAD.MOV.U32 R0, RZ, RZ, R34 ;  /* 0x000000ffff007224 */ /* 0x000fe400078e0022 */
[----:B------:R-:W-:Y:S01]  /*8020*/  @!P1 IMAD.MOV.U32 R37, RZ, RZ, R11 ;  /* 0x000000ffff259224 */ /* 0x000fe200078e000b */
[----:B------:R-:W-:Y:S01]  /*8030*/  PRMT R45, R45, 0x5410, R3 ;  /* 0x000054102d2d7816 */ /* 0x000fe20000000003 */
[----:B------:R-:W-:Y:S01]  /*8040*/  IMAD.MOV.U32 R8, RZ, RZ, R36 ;  /* 0x000000ffff087224 */ /* 0x000fe200078e0024 */
[----:B------:R-:W-:Y:S01]  /*8050*/  PRMT R42, R0, 0x7610, R42 ;  /* 0x00007610002a7816 */ /* 0x000fe2000000002a */
[----:B------:R0:W2:Y:S01]  /*8060*/  SHFL.IDX PT, R3, R25, 0x1, 0x1c1f ;  /* 0x003c1f0019037f89 */ /* 0x0000a200000e0000 */
[----:B------:R-:W-:Y:S01]  /*8070*/  IMAD.MOV.U32 R9, RZ, RZ, R37 ;  /* 0x000000ffff097224 */ /* 0x000fe200078e0025 */
[----:B---3--:R-:W-:-:S02]  /*8080*/  @!P1 MOV R30, R4 ;  /* 0x00000004001e9202 */ /* 0x008fc40000000f00 */
[----:B------:R0:W3:Y:S01]  /*8090*/  SHFL.IDX PT, R0, R26, 0x1, 0x1c1f ;  /* 0x003c1f001a007f89 */ /* 0x0000e200000e0000 */
[----:B------:R-:W-:Y:S01]  /*80a0*/  @!P1 IMAD.MOV.U32 R31, RZ, RZ, R5 ;  /* 0x000000ffff1f9224 */ /* 0x000fe200078e0005 */
[----:B------:R-:W-:Y:S01]  /*80b0*/  PRMT R33, R8, 0x5410, R9 ;  /* 0x0000541008217816 */ /* 0x000fe20000000009 */
[----:B------:R-:W-:Y:S02]  /*80c0*/  @!P1 IMAD.MOV.U32 R20, RZ, RZ, R6 ;  /* 0x000000ffff149224 */ /* 0x000fe400078e0006 */
[----:B------:R-:W-:Y:S01]  /*80d0*/  @!P1 IMAD.MOV.U32 R21, RZ, RZ, R7 ;  /* 0x000000ffff159224 */ /* 0x000fe200078e0007 */
[----:B------:R-:W-:Y:S01]  /*80e0*/  MOV R5, R31 ;  /* 0x0000001f00057202 */ /* 0x000fe20000000f00 */
[----:B------:R-:W-:Y:S02]  /*80f0*/  IMAD.MOV.U32 R4, RZ, RZ, R30 ;  /* 0x000000ffff047224 */ /* 0x000fe400078e001e */
[----:B------:R-:W-:Y:S01]  /*8100*/  IMAD.MOV.U32 R6, RZ, RZ, R20 ;  /* 0x000000ffff067224 */ /* 0x000fe200078e0014 */
[----:B------:R-:W-:Y:S01]  /*8110*/  PRMT R45, R5, 0x7610, R45 ;  /* 0x00007610052d7816 */ /* 0x000fe2000000002d */
[----:B------:R-:W-:-:S03]  /*8120*/  IMAD.MOV.U32 R7, RZ, RZ, R21 ;  /* 0x000000ffff077224 */ /* 0x000fc600078e0015 */
[----:B------:R-:W-:Y:S02]  /*8130*/  PRMT R56, R4, 0x5410, R6 ;  /* 0x0000541004387816 */ /* 0x000fe40000000006 */
[----:B------:R-:W-:Y:S02]  /*8140*/  CS2R R4, SRZ ;  /* 0x0000000000047805 */ /* 0x000fe4000001ff00 */
[----:B01--4-:R-:W-:-:S07]  /*8150*/  PRMT R42, R42, 0x5410, R7 ;  /* 0x000054102a2a7816 */ /* 0x013fce0000000007 */
.L_x_2988:
[----:B------:R-:W4:Y:S01]  /*8160*/  LDL R7, [R1+0x54] ;  /* 0x0000540001077983 */ /* 0x000f220000100800 */
[----:B------:R-:W-:Y:S01]  /*8170*/  VIADD R39, R39, 0x60 ;  /* 0x0000006027277836 */ /* 0x000fe20000000000 */
[----:B------:R-:W-:Y:S01]  /*8180*/  BSSY B1, `(.L_x_2760) ;  /* 0x0000016000017945 */ /* 0x000fe20003800000 */
[----:B------:R-:W-:Y:S02]  /*8190*/  CS2R R8, SRZ ;  /* 0x0000000000087805 */ /* 0x000fe4000001ff00 */
[----:B------:R-:W-:Y:S02]  /*81a0*/  CS2R R10, SRZ ;  /* 0x00000000000a7805 */ /* 0x000fe4000001ff00 */
[----:B------:R-:W-:Y:S02]  /*81b0*/  ISETP.GE.AND P1, PT, R39, R32, PT ;  /* 0x000000202700720c */ /* 0x000fe40003f26270 */
[----:B----4-:R-:W-:-:S04]  /*81c0*/  LEA.HI R6, R7, R7, RZ, 0x1 ;  /* 0x0000000707067211 */ /* 0x010fc800078f08ff */
[----:B------:R-:W-:-:S05]  /*81d0*/  LOP3.LUT R6, R6, 0xfffffffe, RZ, 0xc0, !PT ;  /* 0xfffffffe06067812 */ /* 0x000fca00078ec0ff */
[----:B------:R-:W-:Y:S01]  /*81e0*/  IMAD.IADD R13, R7, 0x1, -R6 ;  /* 0x00000001070d7824 */ /* 0x000fe200078e0a06 */
[----:B------:R-:W-:-:S04]  /*81f0*/  CS2R R6, SRZ ;  /* 0x0000000000067805 */ /* 0x000fc8000001ff00 */
[----:B------:R-:W-:Y:S01]  /*8200*/  SHF.L.U32 R13, R13, 0x1f, RZ ;  /* 0x0000001f0d0d7819 */ /* 0x000fe200000006ff */
[----:B------:R-:W-:Y:S06]  /*8210*/  @P1 BRA `(.L_x_2761) ;  /* 0x0000000000301947 */ /* 0x000fec0003800000 */
[----:B------:R-:W-:Y:S02]  /*8220*/  CS2R R6, SRZ ;  /* 0x0000000000067805 */ /* 0x000fe4000001ff00 */
[----:B------:R-:W-:Y:S02]  /*8230*/  CS2R R8, SRZ ;  /* 0x0000000000087805 */ /* 0x000fe4000001ff00 */
[----:B------:R-:W-:Y:S01]  /*8240*/  CS2R R10, SRZ ;  /* 0x00000000000a7805 */ /* 0x000fe2000001ff00 */
[----:B------:R-:W-:Y:S06]  /*8250*/  @P0 BRA `(.L_x_2761) ;  /* 0x0000000000200947 */ /* 0x000fec0003800000 */
[C---:B------:R-:W-:Y:S02]  /*8260*/  SHF.L.U32 R4, R16.reuse, 0x1, RZ ;  /* 0x0000000110047819 */ /* 0x040fe400000006ff */
[----:B------:R-:W-:Y:S02]  /*8270*/  SHF.L.U64.HI R5, R16, 0x1, R17 ;  /* 0x0000000110057819 */ /* 0x000fe40000010211 */
[-C--:B--2---:R-:W-:Y:S02]  /*8280*/  IADD3 R8, P1, R3, R4.reuse, RZ ;  /* 0x0000000403087210 */ /* 0x084fe40007f3e0ff */
[----:B------:R-:W-:-:S03]  /*8290*/  IADD3 R4, P2, R14, R4, RZ ;  /* 0x000000040e047210 */ /* 0x000fc60007f5e0ff */
[--C-:B---3--:R-:W-:Y:S02]  /*82a0*/  IMAD.X R9, R0, 0x1, R5.reuse, P1 ;  /* 0x0000000100097824 */ /* 0x108fe400008e0605 */
[----:B------:R-:W-:-:S04]  /*82b0*/  IMAD.X R5, R24, 0x1, R5, P2 ;  /* 0x0000000118057824 */ /* 0x000fc800010e0605 */
[----:B------:R-:W5:Y:S04]  /*82c0*/  LD.E.128 R8, desc[UR40][R8.64] ;  /* 0x0000002808087980 */ /* 0x000f68000c101d00 */
[----:B------:R-:W5:Y:S02]  /*82d0*/  LD.E.128 R4, desc[UR40][R4.64] ;  /* 0x0000002804047980 */ /* 0x000f64000c101d00 */
.L_x_2761:
[----:B------:R-:W-:Y:S05]  /*82e0*/  BSYNC B1 ;  /* 0x0000000000017941 */ /* 0x000fea0003800000 */
.L_x_2760:
[----:B------:R-:W0:Y:S01]  /*82f0*/  SYNCS.PHASECHK.TRANS64.TRYWAIT P1, [R2+URZ+0x16800], R13 ;  /* 0x0168000d020075a7 */ /* 0x000e22000802017f */
[----:B------:R-:W-:Y:S01]  /*8300*/  IMAD R29, R29, -0xc0, R32 ;  /* 0xffffff401d1d7824 */ /* 0x000fe200078e0220 */
[----:B--2--5:R-:W-:Y:S01]  /*8310*/  MOV R3, R5 ;  /* 0x0000000500037202 */ /* 0x024fe20000000f00 */
[C---:B------:R-:W-:Y:S01]  /*8320*/  VIADD R12, R154.reuse, 0x60 ;  /* 0x000000609a0c7836 */ /* 0x040fe20000000000 */
[----:B------:R-:W-:Y:S01]  /*8330*/  BSSY B1, `(.L_x_2762) ;  /* 0x0000010000017945 */ /* 0x000fe20003800000 */
[----:B---3--:R-:W-:Y:S01]  /*8340*/  IMAD.MOV.U32 R0, RZ, RZ, R4 ;  /* 0x000000ffff007224 */ /* 0x008fe200078e0004 */
[----:B------:R-:W-:Y:S01]  /*8350*/  VIMNMX R29, R29, 0xc0, PT ;  /* 0x000000c01d1d7848 */ /* 0x000fe20003fe0100 */
[----:B------:R-:W-:Y:S01]  /*8360*/  IMAD.MOV.U32 R14, RZ, RZ, R9 ;  /* 0x000000ffff0e7224 */ /* 0x000fe200078e0009 */
[----:B------:R-:W-:Y:S01]  /*8370*/  PRMT R41, R3, 0x7610, R41 ;  /* 0x0000761003297816 */ /* 0x000fe20000000029 */
[----:B------:R-:W-:Y:S01]  /*8380*/  IMAD.MOV.U32 R3, RZ, RZ, R7 ;  /* 0x000000ffff037224 */ /* 0x000fe200078e0007 */
[----:B------:R-:W-:-:S02]  /*8390*/  ISETP.GE.OR P2, PT, R154, R29, P0 ;  /* 0x0000001d9a00720c */ /* 0x000fc40000746670 */
[----:B------:R-:W-:Y:S01]  /*83a0*/  ISETP.GE.OR P0, PT, R12, R29, P0 ;  /* 0x0000001d0c00720c */ /* 0x000fe20000706670 */
[----:B------:R-:W-:Y:S01]  /*83b0*/  IMAD.MOV.U32 R12, RZ, RZ, R8 ;  /* 0x000000ffff0c7224 */ /* 0x000fe200078e0008 */
[----:B------:R-:W-:Y:S01]  /*83c0*/  PRMT R40, R40, 0x5410, R0 ;  /* 0x0000541028287816 */ /* 0x000fe20000000000 */
[----:B------:R-:W-:Y:S01]  /*83d0*/  IMAD.MOV.U32 R0, RZ, RZ, R6 ;  /* 0x000000ffff007224 */ /* 0x000fe200078e0006 */
[----:B------:R-:W-:Y:S02]  /*83e0*/  PRMT R41, R41, 0x5410, R14 ;  /* 0x0000541029297816 */ /* 0x000fe4000000000e */
[----:B------:R-:W-:Y:S02]  /*83f0*/  PRMT R40, R12, 0x7610, R40 ;  /* 0x000076100c287816 */ /* 0x000fe40000000028 */
[----:B------:R-:W-:Y:S02]  /*8400*/  PRMT R39, R3, 0x5410, R0 ;  /* 0x0000541003277816 */ /* 0x000fe40000000000 */
[----:B------:R-:W-:Y:S01]  /*8410*/  IADD3 R29, R16, R43, RZ ;  /* 0x0000002b101d7210 */ /* 0x000fe20007ffe0ff */
[----:B0-----:R-:W-:Y:S06]  /*8420*/  @!P1 BRA `(.L_x_2763) ;  /* 0x0000014800ac9947 */ /* 0x001fec0003800000 */
.L_x_2989:
[----:B------:R-:W-:Y:S05]  /*8430*/  BSYNC B1 ;  /* 0x0000000000017941 */ /* 0x000fea0003800000 */
.L_x_2762:
[----:B------:R-:W-:Y:S01]  /*8440*/  BSSY B1, `(.L_x_2764) ;  /* 0x0000069000017945 */ /* 0x000fe20003800000 */
[----:B------:R-:W-:Y:S01]  /*8450*/  IMAD.MOV.U32 R0, RZ, RZ, R10 ;  /* 0x000000ffff007224 */ /* 0x000fe200078e000a */
[----:B------:R-:W-:Y:S01]  /*8460*/  LOP3.LUT R29, R29, 0x38, RZ, 0xc0, !PT ;  /* 0x000000381d1d7812 */ /* 0x000fe200078ec0ff */
[----:B------:R-:W-:Y:S01]  /*8470*/  IMAD.MOV.U32 R3, RZ, RZ, R11 ;  /* 0x000000ffff037224 */ /* 0x000fe200078e000b */
[----:B------:R-:W-:Y:S06]  /*8480*/  @P2 BRA `(.L_x_2765) ;  /* 0x0000000400902947 */ /* 0x000fec0003800000 */
[----:B------:R-:W2:Y:S01]  /*8490*/  LDL R12, [R1+0x3c] ;  /* 0x00003c00010c7983 */ /* 0x000ea20000100800 */
[----:B------:R-:W1:Y:S02]  /*84a0*/  S2R R14, SR_TID.X ;  /* 0x00000000000e7919 */ /* 0x000e640000002100 */
[----:B-1----:R-:W-:-:S05]  /*84b0*/  VIADD R14, R14, 0xffffff80 ;  /* 0xffffff800e0e7836 */ /* 0x002fca0000000000 */
[----:B------:R-:W-:-:S04]  /*84c0*/  SHF.R.S32.HI R25, RZ, 0x1f, R14 ;  /* 0x0000001fff197819 */ /* 0x000fc8000001140e */
[----:B------:R-:W-:-:S04]  /*84d0*/  LEA.HI R25, R25, R14, RZ, 0x5 ;  /* 0x0000000e19197211 */ /* 0x000fc800078f28ff */
[----:B------:R-:W-:Y:S01]  /*84e0*/  SHF.R.S32.HI R25, RZ, 0x5, R25 ;  /* 0x00000005ff197819 */ /* 0x000fe20000011419 */
[--C-:B------:R-:W-:Y:S01]  /*84f0*/  HADD2.F32 R43, -RZ, R45.reuse.H1_H1 ;  /* 0x3000002dff2b7230 */ /* 0x100fe20000004100 */
[----:B------:R-:W-:Y:S01]  /*8500*/  SHF.R.U64 R55, R34, 0x10, R35 ;  /* 0x0000001022377819 */ /* 0x000fe20000001223 */
[----:B------:R-:W-:Y:S01]  /*8510*/  HADD2.F32 R45, -RZ, R45.H0_H0 ;  /* 0x2000002dff2d7230 */ /* 0x000fe20000004100 */
[----:B------:R-:W-:Y:S02]  /*8520*/  SHF.R.U32.HI R44, RZ, 0x10, R31 ;  /* 0x00000010ff2c7819 */ /* 0x000fe4000001161f */
        /* <DEDUP_REMOVED lines=9> */
[----:B------:R-:W-:Y:S02]  /*85c0*/  LOP3.LUT R12, R24, 0x38, R16, 0xf8, !PT ;  /* 0x00000038180c7812 */ /* 0x000fe400078ef810 */
[----:B------:R-:W-:-:S04]  /*85d0*/  SHF.R.U32.HI R15, RZ, 0x3, R24 ;  /* 0x00000003ff0f7819 */ /* 0x000fc80000011618 */
[----:B------:R-:W-:Y:S02]  /*85e0*/  LOP3.LUT R12, R12, R15, RZ, 0x3c, !PT ;  /* 0x0000000f0c0c7212 */ /* 0x000fe400078e3cff */
[----:B------:R-:W-:Y:S02]  /*85f0*/  LOP3.LUT R24, R15, R29, R24, 0x1e, !PT ;  /* 0x0000001d0f187212 */ /* 0x000fe400078e1e18 */
[----:B0-----:R-:W-:-:S03]  /*8600*/  LEA R13, R25, R12, 0x9 ;  /* 0x0000000c190d7211 */ /* 0x001fc600078e48ff */
[----:B------:R-:W-:-:S04]  /*8610*/  IMAD R25, R25, 0x200, R24 ;  /* 0x0000020019197824 */ /* 0x000fc800078e0218 */
        /* <DEDUP_REMOVED lines=75> */
.L_x_2765:
[----:B------:R-:W-:Y:S05]  /*8ad0*/  BSYNC B1 ;  /* 0x0000000000017941 */ /* 0x000fea0003800000 */
.L_x_2764:
[----:B------:R-:W-:Y:S01]  /*8ae0*/  PRMT R33, R0, 0x5410, R3 ;  /* 0x0000541000217816 */ /* 0x000fe20000000003 */
[----:B------:R-:W-:Y:S06]  /*8af0*/  @P0 BRA `(.L_x_2756) ;  /* 0x0000000400800947 */ /* 0x000fec0003800000 */
[----:B------:R-:W2:Y:S01]  /*8b00*/  LDL R20, [R1+0x40] ;  /* 0x0000400001147983 */ /* 0x000ea20000100800 */
[C---:B-1----:R-:W-:Y:S02]  /*8b10*/  VIADD R12, R154.reuse, 0x60 ;  /* 0x000000609a0c7836 */ /* 0x042fe40000000000 */
[----:B0-----:R-:W-:Y:S01]  /*8b20*/  VIADD R13, R154, 0x60 ;  /* 0x000000609a0d7836 */ /* 0x001fe20000000000 */
[----:B------:R-:W3:Y:S02]  /*8b30*/  LDL R45, [R1+0x5c] ;  /* 0x00005c00012d7983 */ /* 0x000ee40000100800 */
[----:B------:R-:W-:Y:S01]  /*8b40*/  SHF.L.U32 R12, R12, 0x6, RZ ;  /* 0x000000060c0c7819 */ /* 0x000fe200000006ff */
[----:B------:R-:W-:-:S03]  /*8b50*/  IMAD.SHL.U32 R13, R13, 0x40, RZ ;  /* 0x000000400d0d7824 */ /* 0x000fc600078e00ff */
[----:B------:R-:W-:Y:S02]  /*8b60*/  LOP3.LUT R12, R12, 0x1c0, RZ, 0xc0, !PT ;  /* 0x000001c00c0c7812 */ /* 0x000fe400078ec0ff */
[----:B------:R-:W-:Y:S02]  /*8b70*/  LOP3.LUT R13, R13, 0x1c0, RZ, 0xc0, !PT ;  /* 0x000001c00d0d7812 */ /* 0x000fe400078ec0ff */
[----:B------:R-:W-:-:S04]  /*8b80*/  SHF.R.U32.HI R12, RZ, 0x3, R12 ;  /* 0x00000003ff0c7819 */ /* 0x000fc8000001160c */
[----:B------:R-:W-:Y:S02]  /*8b90*/  LOP3.LUT R29, R12, R29, R13, 0x1e, !PT ;  /* 0x0000001d0c1d7212 */ /* 0x000fe400078e1e0d */
[--C-:B------:R-:W-:Y:S02]  /*8ba0*/  SHF.R.U64 R37, R6, 0x10, R7.reuse ;  /* 0x0000001006257819 */ /* 0x100fe40000001207 */
[----:B------:R-:W-:Y:S02]  /*8bb0*/  SHF.R.U32.HI R35, RZ, 0x10, R7 ;  /* 0x00000010ff237819 */ /* 0x000fe40000011607 */
[----:B------:R-:W-:Y:S01]  /*8bc0*/  SHF.R.U64 R43, R10, 0x10, R11 ;  /* 0x000000100a2b7819 */ /* 0x000fe2000000120b */
[----:B------:R-:W-:Y:S01]  /*8bd0*/  HADD2.F32 R10, -RZ, R41.H1_H1 ;  /* 0x30000029ff0a7230 */ /* 0x000fe20000004100 */
[----:B------:R-:W-:Y:S02]  /*8be0*/  SHF.R.U32.HI R21, RZ, 0x10, R9 ;  /* 0x00000010ff157819 */ /* 0x000fe40000011609 */
[----:B------:R-:W-:-:S05]  /*8bf0*/  SHF.R.U32.HI R30, RZ, 0x10, R5 ;  /* 0x00000010ff1e7819 */ /* 0x000fca0000011605 */
[----:B------:R-:W-:Y:S01]  /*8c00*/  HADD2.F32 R30, -RZ, R30.H0_H0 ;  /* 0x2000001eff1e7230 */ /* 0x000fe20000004100 */
[----:B------:R-:W-:Y:S02]  /*8c10*/  SHF.R.U64 R44, R8, 0x10, R9 ;  /* 0x00000010082c7819 */ /* 0x000fe40000001209 */
[----:B------:R-:W-:Y:S01]  /*8c20*/  SHF.R.U32.HI R42, RZ, 0x10, R11 ;  /* 0x00000010ff2a7819 */ /* 0x000fe2000001160b */
[----:B------:R-:W-:Y:S01]  /*8c30*/  HADD2.F32 R11, -RZ, R39.H1_H1 ;  /* 0x30000027ff0b7230 */ /* 0x000fe20000004100 */
[----:B------:R-:W-:Y:S01]  /*8c40*/  SHF.R.U64 R38, R4, 0x10, R5 ;  /* 0x0000001004267819 */ /* 0x000fe20000001205 */
[----:B--2---:R-:W-:-:S04]  /*8c50*/  IMAD.IADD R29, R20, 0x1, R29 ;  /* 0x00000001141d7824 */ /* 0x004fc800078e021d */
[----:B------:R-:W-:Y:S01]  /*8c60*/  IMAD R29, R29, 0x2, R2 ;  /* 0x000000021d1d7824 */ /* 0x000fe200078e0202 */
[----:B---3--:R-:W0:Y:S04]  /*8c70*/  LDS.128 R12, [R45+0x8400] ;  /* 0x008400002d0c7984 */ /* 0x008e280000000c00 */
[----:B------:R-:W1:Y:S01]  /*8c80*/  LDS.128 R24, [R29+0x8400] ;  /* 0x008400001d187984 */ /* 0x000e620000000c00 */
[----:B------:R-:W-:Y:S02]  /*8c90*/  HADD2.F32 R20, -RZ, R41.H0_H0 ;  /* 0x20000029ff147230 */ /* 0x000fe40000004100 */
[----:B0-----:R-:W-:Y:S02]  /*8ca0*/  HADD2.F32 R3, -RZ, R13.H0_H0 ;  /* 0x2000000dff037230 */ /* 0x001fe40000004100 */
[----:B-1----:R-:W-:-:S05]  /*8cb0*/  HADD2.F32 R7, -RZ, R25.H0_H0 ;  /* 0x20000019ff077230 */ /* 0x002fca0000004100 */
[C---:B------:R-:W-:Y:S01]  /*8cc0*/  FMUL.FTZ R32, R7.reuse, R20 ;  /* 0x0000001407207220 */ /* 0x040fe20000410000 */
[-C--:B------:R-:W-:Y:S01]  /*8cd0*/  FMUL.FTZ R34, R7, R10.reuse ;  /* 0x0000000a07227220 */ /* 0x080fe20000410000 */
[----:B------:R-:W-:Y:S02]  /*8ce0*/  HADD2.F32 R25, -RZ, R25.H1_H1 ;  /* 0x30000019ff197230 */ /* 0x000fe40000004100 */
[C---:B------:R-:W-:Y:S01]  /*8cf0*/  FFMA.FTZ R32, R3.reuse, R10, -R32 ;  /* 0x0000000a03207223 */ /* 0x040fe20000010820 */
[----:B------:R-:W-:Y:S02]  /*8d00*/  HADD2.F32 R6, -RZ, R24.H0_H0 ;  /* 0x20000018ff067230 */ /* 0x000fe40000004100 */
[----:B------:R-:W-:Y:S01]  /*8d10*/  FFMA.FTZ R34, R3, R20, R34 ;  /* 0x0000001403227223 */ /* 0x000fe20000010022 */
[----:B------:R-:W-:Y:S02]  /*8d20*/  HADD2.F32 R10, -RZ, R21.H0_H0 ;  /* 0x20000015ff0a7230 */ /* 0x000fe40000004100 */
[----:B------:R-:W-:-:S02]  /*8d30*/  HADD2.F32 R7, -RZ, R40.H1_H1 ;  /* 0x30000028ff077230 */ /* 0x000fc40000004100 */
[----:B------:R-:W-:Y:S02]  /*8d40*/  HADD2.F32 R3, -RZ, R40.H0_H0 ;  /* 0x20000028ff037230 */ /* 0x000fe40000004100 */
[C---:B------:R-:W-:Y:S01]  /*8d50*/  FMUL.FTZ R36, R25.reuse, R30 ;  /* 0x0000001e19247220 */ /* 0x040fe20000410000 */
[----:B------:R-:W-:Y:S02]  /*8d60*/  HADD2.F32 R13, -RZ, R13.H1_H1 ;  /* 0x3000000dff0d7230 */ /* 0x000fe40000004100 */
[-C--:B------:R-:W-:Y:S01]  /*8d70*/  FMUL.FTZ R20, R25, R10.reuse ;  /* 0x0000000a19147220 */ /* 0x080fe20000410000 */
[----:B------:R-:W-:Y:S02]  /*8d80*/  HADD2.F32 R0, -RZ, R12.H0_H0 ;  /* 0x2000000cff007230 */ /* 0x000fe40000004100 */
[C---:B------:R-:W-:Y:S01]  /*8d90*/  FMUL.FTZ R21, R6.reuse, R7 ;  /* 0x0000000706157220 */ /* 0x040fe20000410000 */
[-C--:B------:R-:W-:Y:S01]  /*8da0*/  FMUL.FTZ R6, R6, R3.reuse ;  /* 0x0000000306067220 */ /* 0x080fe20000410000 */
[C---:B------:R-:W-:Y:S01]  /*8db0*/  FFMA.FTZ R25, R13.reuse, R10, -R36 ;  /* 0x0000000a0d197223 */ /* 0x040fe20000010824 */
[----:B------:R-:W-:Y:S01]  /*8dc0*/  FFMA.FTZ R31, R13, R30, R20 ;  /* 0x0000001e0d1f7223 */ /* 0x000fe20000010014 */
[----:B------:R-:W-:Y:S01]  /*8dd0*/  FFMA.FTZ R21, R0, R3, -R21 ;  /* 0x0000000300157223 */ /* 0x000fe20000010815 */
[----:B------:R-:W-:-:S02]  /*8de0*/  HADD2.F32 R8, -RZ, R26.H0_H0 ;  /* 0x2000001aff087230 */ /* 0x000fc40000004100 */
[----:B------:R-:W-:Y:S01]  /*8df0*/  FFMA.FTZ R13, R0, R7, R6 ;  /* 0x00000007000d7223 */ /* 0x000fe20000010006 */
[----:B------:R-:W-:Y:S02]  /*8e00*/  HADD2.F32 R9, -RZ, R27.H0_H0 ;  /* 0x2000001bff097230 */ /* 0x000fe40000004100 */
[----:B------:R-:W-:Y:S02]  /*8e10*/  HADD2.F32 R3, -RZ, R33.H0_H0 ;  /* 0x20000021ff037230 */ /* 0x000fe40000004100 */
[----:B------:R-:W-:Y:S02]  /*8e20*/  HADD2.F32 R10, -RZ, R39.H0_H0 ;  /* 0x20000027ff0a7230 */ /* 0x000fe40000004100 */
[----:B------:R-:W-:Y:S02]  /*8e30*/  HADD2.F32 R0, -RZ, R33.H1_H1 ;  /* 0x30000021ff007230 */ /* 0x000fe40000004100 */
[----:B------:R-:W-:Y:S01]  /*8e40*/  FMUL.FTZ R7, R8, R11 ;  /* 0x0000000b08077220 */ /* 0x000fe20000410000 */
[----:B------:R-:W-:-:S02]  /*8e50*/  HADD2.F32 R5, -RZ, R15.H0_H0 ;  /* 0x2000000fff057230 */ /* 0x000fc40000004100 */
[----:B------:R-:W-:Y:S01]  /*8e60*/  FMUL.FTZ R33, R8, R3 ;  /* 0x0000000308217220 */ /* 0x000fe20000410000 */
[----:B------:R-:W-:Y:S02]  /*8e70*/  HADD2.F32 R4, -RZ, R14.H0_H0 ;  /* 0x2000000eff047230 */ /* 0x000fe40000004100 */
[C---:B------:R-:W-:Y:S01]  /*8e80*/  FMUL.FTZ R30, R9.reuse, R10 ;  /* 0x0000000a091e7220 */ /* 0x040fe20000410000 */
[----:B------:R-:W-:Y:S02]  /*8e90*/  HADD2.F32 R27, -RZ, R27.H1_H1 ;  /* 0x3000001bff1b7230 */ /* 0x000fe40000004100 */
[-C--:B------:R-:W-:Y:S01]  /*8ea0*/  FMUL.FTZ R9, R9, R0.reuse ;  /* 0x0000000009097220 */ /* 0x080fe20000410000 */
[----:B------:R-:W-:Y:S02]  /*8eb0*/  HADD2.F32 R8, -RZ, R35.H0_H0 ;  /* 0x20000023ff087230 */ /* 0x000fe40000004100 */
[----:B------:R-:W-:Y:S02]  /*8ec0*/  HADD2.F32 R6, -RZ, R42.H0_H0 ;  /* 0x2000002aff067230 */ /* 0x000fe40000004100 */
[----:B------:R-:W-:Y:S01]  /*8ed0*/  FFMA.FTZ R30, R5, R0, -R30 ;  /* 0x00000000051e7223 */ /* 0x000fe2000001081e */
[----:B------:R-:W-:-:S02]  /*8ee0*/  HADD2.F32 R15, -RZ, R15.H1_H1 ;  /* 0x3000000fff0f7230 */ /* 0x000fc40000004100 */
[C---:B------:R-:W-:Y:S01]  /*8ef0*/  FFMA.FTZ R20, R4.reuse, R3, -R7 ;  /* 0x0000000304147223 */ /* 0x040fe20000010807 */
[----:B------:R-:W-:Y:S01]  /*8f00*/  FFMA.FTZ R33, R4, R11, R33 ;  /* 0x0000000b04217223 */ /* 0x000fe20000010021 */
[----:B------:R-:W-:Y:S01]  /*8f10*/  FFMA.FTZ R0, R5, R10, R9 ;  /* 0x0000000a05007223 */ /* 0x000fe20000010009 */
[----:B------:R-:W-:Y:S02]  /*8f20*/  HADD2.F32 R24, -RZ, R24.H1_H1 ;  /* 0x30000018ff187230 */ /* 0x000fe40000004100 */
[C---:B------:R-:W-:Y:S01]  /*8f30*/  FMUL.FTZ R4, R27.reuse, R8 ;  /* 0x000000081b047220 */ /* 0x040fe20000410000 */
[----:B------:R-:W-:Y:S02]  /*8f40*/  HADD2.F32 R26, -RZ, R26.H1_H1 ;  /* 0x3000001aff1a7230 */ /* 0x000fe40000004100 */
[----:B------:R-:W-:Y:S01]  /*8f50*/  FMUL.FTZ R10, R27, R6 ;  /* 0x000000061b0a7220 */ /* 0x000fe20000410000 */
[----:B------:R-:W-:Y:S02]  /*8f60*/  HADD2.F32 R7, -RZ, R38.H0_H0 ;  /* 0x20000026ff077230 */ /* 0x000fe40000004100 */
[----:B------:R-:W-:-:S02]  /*8f70*/  HADD2.F32 R9, -RZ, R37.H0_H0 ;  /* 0x20000025ff097230 */ /* 0x000fc40000004100 */
[----:B------:R-:W-:Y:S02]  /*8f80*/  HADD2.F32 R3, -RZ, R44.H0_H0 ;  /* 0x2000002cff037230 */ /* 0x000fe40000004100 */
[----:B------:R-:W-:Y:S02]  /*8f90*/  HADD2.F32 R5, -RZ, R43.H0_H0 ;  /* 0x2000002bff057230 */ /* 0x000fe40000004100 */
[C---:B------:R-:W-:Y:S01]  /*8fa0*/  FFMA.FTZ R27, R15.reuse, R6, -R4 ;  /* 0x000000060f1b7223 */ /* 0x040fe20000010804 */
[----:B------:R-:W-:Y:S02]  /*8fb0*/  HADD2.F32 R12, -RZ, R12.H1_H1 ;  /* 0x3000000cff0c7230 */ /* 0x000fe40000004100 */
        /* <DEDUP_REMOVED lines=20> */
.L_x_2756:
[----:B------:R-:W-:Y:S05]  /*9100*/  BSYNC B0 ;  /* 0x0000000000007941 */ /* 0x000fea0003800000 */
.L_x_2742:
[----:B------:R-:W-:Y:S01]  /*9110*/  @!PT LDS RZ, [RZ] ;  /* 0x00000000fffff984 */ /* 0x000fe20000000800 */
[----:B------:R-:W-:Y:S01]  /*9120*/  @!PT LDS RZ, [RZ] ;  /* 0x00000000fffff984 */ /* 0x000fe20000000800 */
[----:B------:R-:W-:Y:S01]  /*9130*/  @!PT LDS RZ, [RZ] ;  /* 0x00000000fffff984 */ /* 0x000fe20000000800 */
[----:B------:R-:W-:Y:S01]  /*9140*/  @!PT LDS RZ, [RZ] ;  /* 0x00000000fffff984 */ /* 0x000fe20000000800 */
[----:B------:R4:W-:Y:S06]  /*9150*/  MEMBAR.ALL.CTA ;  /* 0x0000000000007992 */ /* 0x0009ec0000008000 */
[----:B----4-:R-:W4:Y:S01]  /*9160*/  FENCE.VIEW.ASYNC.S ;  /* 0x00000000000073c6 */ /* 0x010f220000000000 */
[----:B------:R-:W-:Y:S05]  /*9170*/  WARPSYNC.ALL ;  /* 0x0000000000007948 */ /* 0x000fea0003800000 */
[----:B----4-:R-:W-:Y:S06]  /*9180*/  BAR.SYNC.DEFER_BLOCKING 0xd, 0x180 ;  /* 0x0346000000007b1d */ /* 0x010fec0000010000 */
.L_x_2739:
[----:B------:R-:W-:-:S13]  /*9190*/  ISETP.NE.AND P0, PT, R157, 0x3, PT ;  /* 0x000000039d00780c */ /* 0x000fda0003f05270 */
[----:B------:R-:W-:Y:S05]  /*91a0*/  @!P0 BRA `(.L_x_2766) ;  /* 0x0000000000048947 */ /* 0x000fea0003800000 */
[----:B------:R-:W-:Y:S01]  /*91b0*/  BPT.TRAP 0x1 ;  /* 0x000000040000795c */ /* 0x000fe20000300000 */
.L_x_2766:
[----:B--2---:R-:W-:Y:S02]  /*91c0*/  LEA R0, R22, R2, 0x3 ;  /* 0x0000000216007211 */ /* 0x004fe400078e18ff */
[----:B-1-3--:R-:W-:-:S04]  /*91d0*/  SHF.L.U32 R5, R155, 0x1f, RZ ;  /* 0x0000001f9b057819 */ /* 0x00afc800000006ff */
[----:B------:R1:W2:Y:S01]  /*91e0*/  SYNCS.PHASECHK.TRANS64.TRYWAIT P1, [R0+URZ+0x16830], R5 ;  /* 0x01683005000075a7 */ /* 0x0002a2000802017f */
[----:B------:R-:W-:Y:S05]  /*91f0*/  @!P0 BRA `(.L_x_2767) ;  /* 0x0000000000048947 */ /* 0x000fea0003800000 */
[----:B------:R-:W-:Y:S01]  /*9200*/  BPT.TRAP 0x1 ;  /* 0x000000040000795c */ /* 0x000fe20000300000 */
.L_x_2767:
[----:B0-----:R-:W-:Y:S01]  /*9210*/  VIADD R3, R2, 0xe400 ;  /* 0x0000e40002037836 */ /* 0x001fe20000000000 */
[----:B------:R-:W-:Y:S01]  /*9220*/  LOP3.LUT R6, R28, 0x10000, RZ, 0xfc, !PT ;  /* 0x000100001c067812 */ /* 0x000fe200078efcff */
[----:B------:R-:W-:-:S03]  /*9230*/  IMAD.MOV.U32 R7, RZ, RZ, 0x40000040 ;  /* 0x40000040ff077424 */ /* 0x000fc600078e00ff */
[----:B------:R-:W-:-:S04]  /*9240*/  SHF.R.U32.HI R3, RZ, 0x4, R3 ;  /* 0x00000004ff037819 */ /* 0x000fc80000011603 */
[----:B------:R-:W-:-:S04]  /*9250*/  LOP3.LUT R3, R3, 0x3fff, RZ, 0xc0, !PT ;  /* 0x00003fff03037812 */ /* 0x000fc800078ec0ff */
[----:B------:R-:W-:-:S05]  /*9260*/  LOP3.LUT R3, R3, 0x10000, RZ, 0xfc, !PT ;  /* 0x0001000003037812 */ /* 0x000fca00078efcff */
[----:B------:R0:W-:Y:S01]  /*9270*/  STL [R1+0x1c], R3 ;  /* 0x00001c0301007387 */ /* 0x0001e20000100800 */
[----:B--2---:R-:W-:Y:S05]  /*9280*/  @P1 BRA `(.L_x_2768) ;  /* 0x0000000000081947 */ /* 0x004fea0003800000 */
[----:B------:R-:W2:Y:S02]  /*9290*/  SYNCS.PHASECHK.TRANS64.TRYWAIT P1, [R0+URZ+0x16830], R5 ;  /* 0x01683005000075a7 */ /* 0x000ea4000802017f */
[----:B--2---:R-:W-:Y:S05]  /*92a0*/  @!P1 BRA `(.L_x_2769) ;  /* 0x0000013c00209947 */ /* 0x004fea0003800000 */
.L_x_2768:
[----:B0-----:R-:W3:Y:S01]  /*92b0*/  LDL R3, [R1+0x1c] ;  /* 0x00001c0001037983 */ /* 0x001ee20000100800 */
[----:B-12---:R-:W-:Y:S01]  /*92c0*/  IMAD.MOV.U32 R5, RZ, RZ, 0x40000040 ;  /* 0x40000040ff057424 */ /* 0x006fe200078e00ff */
[----:B------:R-:W-:Y:S05]  /*92d0*/  WARPSYNC.ALL ;  /* 0x0000000000007948 */ /* 0x000fea0003800000 */
[C---:B------:R-:W-:Y:S01]  /*92e0*/  R2UR UR4, R6.reuse ;  /* 0x00000000060472ca */ /* 0x040fe200000e0000 */
[----:B-----5:R-:W-:Y:S01]  /*92f0*/  WARPGROUP.ARRIVE ;  /* 0x00000000000079c5 */ /* 0x020fe20000000000 */
[----:B------:R-:W-:Y:S01]  /*9300*/  R2UR UR5, R7 ;  /* 0x00000000070572ca */ /* 0x000fe200000e0000 */
[----:B----4-:R-:W-:Y:S01]  /*9310*/  IMAD.MOV.U32 R11, RZ, RZ, 0x40000040 ;  /* 0x40000040ff0b7424 */ /* 0x010fe200078e00ff */
[----:B------:R-:W-:Y:S01]  /*9320*/  R2UR UR7, R5 ;  /* 0x00000000050772ca */ /* 0x000fe200000e0000 */
[----:B------:R-:W-:Y:S01]  /*9330*/  IMAD.MOV.U32 R9, RZ, RZ, 0x40000040 ;  /* 0x40000040ff097424 */ /* 0x000fe200078e00ff */
[C---:B------:R-:W-:Y:S01]  /*9340*/  IADD3 R10, R6.reuse, 0x2, RZ ;  /* 0x00000002060a7810 */ /* 0x040fe20007ffe0ff */
[----:B------:R-:W-:Y:S01]  /*9350*/  VIADD R20, R6, 0x4 ;  /* 0x0000000406147836 */ /* 0x000fe20000000000 */
[----:B------:R-:W-:Y:S01]  /*9360*/  MOV R15, 0x40000040 ;  /* 0x40000040000f7802 */ /* 0x000fe20000000f00 */
[----:B------:R-:W-:-:S02]  /*9370*/  IMAD.MOV.U32 R21, RZ, RZ, 0x40000040 ;  /* 0x40000040ff157424 */ /* 0x000fc400078e00ff */
[----:B------:R-:W-:Y:S01]  /*9380*/  VIADD R14, R6, 0x6 ;  /* 0x00000006060e7836 */ /* 0x000fe20000000000 */
[----:B------:R0:W-:Y:S01]  /*9390*/  STL.64 [R1+0x8], R10 ;  /* 0x0000080a01007387 */ /* 0x0001e20000100a00 */
[----:B------:R-:W-:Y:S02]  /*93a0*/  IMAD.MOV.U32 R5, RZ, RZ, 0x40000040 ;  /* 0x40000040ff057424 */ /* 0x000fe400078e00ff */
[----:B---3--:R-:W-:-:S04]  /*93b0*/  IMAD R4, R22, 0x400, R3 ;  /* 0x0000040016047824 */ /* 0x008fc800078e0203 */
[C---:B------:R-:W-:Y:S01]  /*93c0*/  VIADD R8, R4.reuse, 0x2 ;  /* 0x0000000204087836 */ /* 0x040fe20000000000 */
[----:B------:R-:W-:-:S13]  /*93d0*/  R2UR UR6, R4 ;  /* 0x00000000040672ca */ /* 0x000fda00000e0000 */
[----:B------:R-:W-:Y:S01]  /*93e0*/  HGMMA.64x128x16.F32 R24, gdesc[UR4], RZ, !UPT, gsb0 ;  /* 0x01e00000041879f0 */ /* 0x000fe2000c0008ff */
[----:B------:R-:W-:Y:S02]  /*93f0*/  R2UR UR4, R10 ;  /* 0x000000000a0472ca */ /* 0x000fe400000e0000 */
[----:B------:R-:W-:Y:S02]  /*9400*/  R2UR UR5, R11 ;  /* 0x000000000b0572ca */ /* 0x000fe400000e0000 */
[----:B------:R-:W-:Y:S02]  /*9410*/  R2UR UR6, R8 ;  /* 0x00000000080672ca */ /* 0x000fe400000e0000 */
[----:B------:R-:W-:Y:S01]  /*9420*/  R2UR UR7, R9 ;  /* 0x00000000090772ca */ /* 0x000fe200000e0000 */
[----:B------:R-:W-:Y:S01]  /*9430*/  IMAD.MOV.U32 R9, RZ, RZ, 0x40000040 ;  /* 0x40000040ff097424 */ /* 0x000fe200078e00ff */
[C---:B------:R-:W-:Y:S01]  /*9440*/  IADD3 R8, R4.reuse, 0x4, RZ ;  /* 0x0000000404087810 */ /* 0x040fe20007ffe0ff */
        /* <DEDUP_REMOVED lines=21> */
.L_x_2770:
[----:B------:R-:W2:Y:S01]  /*95a0*/  LDL.LU R91, [R1+0x10] ;  /* 0x00001000015b7983 */ /* 0x000ea20000300800 */
[----:B------:R-:W-:Y:S01]  /*95b0*/  ULDC UR4, c[0x0][0x9d8] ;  /* 0x0002760000047ab9 */ /* 0x000fe20000000800 */
[----:B------:R-:W0:Y:S01]  /*95c0*/  LDC R93, c[0x0][0x448] ;  /* 0x00011200ff5d7b82 */ /* 0x000e220000000800 */
[----:B------:R-:W-:Y:S01]  /*95d0*/  ULDC UR5, c[0x0][0x988] ;  /* 0x0002620000057ab9 */ /* 0x000fe20000000800 */
[----:B------:R-:W3:Y:S04]  /*95e0*/  LDL R89, [R1+0x44] ;  /* 0x0000440001597983 */ /* 0x000ee80000100800 */
[----:B------:R-:W3:Y:S01]  /*95f0*/  LDL R99, [R1+0x28] ;  /* 0x0000280001637983 */ /* 0x000ee20000100800 */
[----:B------:R-:W-:Y:S01]  /*9600*/  FMUL.FTZ R12, R36, UR4 ;  /* 0x00000004240c7c20 */ /* 0x000fe20008410000 */
[----:B------:R-:W-:Y:S01]  /*9610*/  FMUL.FTZ R3, R24, UR4 ;  /* 0x0000000418037c20 */ /* 0x000fe20008410000 */
[----:B------:R-:W-:Y:S01]  /*9620*/  FMUL.FTZ R11, R33, UR4 ;  /* 0x00000004210b7c20 */ /* 0x000fe20008410000 */
[----:B------:R-:W4:Y:S01]  /*9630*/  LDL R36, [R1+0x2c] ;  /* 0x00002c0001247983 */ /* 0x000f220000100800 */
[----:B------:R-:W-:Y:S01]  /*9640*/  FMUL.FTZ R114, R26, UR4 ;  /* 0x000000041a727c20 */ /* 0x000fe20008410000 */
[----:B------:R-:W-:Y:S01]  /*9650*/  FMUL.FTZ R110, R27, UR4 ;  /* 0x000000041b6e7c20 */ /* 0x000fe20008410000 */
[----:B------:R-:W-:Y:S01]  /*9660*/  FMUL.FTZ R108, R30, UR4 ;  /* 0x000000041e6c7c20 */ /* 0x000fe20008410000 */
[----:B------:R-:W5:Y:S01]  /*9670*/  LDL R95, [R1+0x20] ;  /* 0x00002000015f7983 */ /* 0x000f620000100800 */
[----:B------:R-:W-:Y:S01]  /*9680*/  FMUL.FTZ R9, R31, UR4 ;  /* 0x000000041f097c20 */ /* 0x000fe20008410000 */
[----:B------:R-:W-:Y:S01]  /*9690*/  FMUL.FTZ R90, R34, UR4 ;  /* 0x00000004225a7c20 */ /* 0x000fe20008410000 */
[----:B------:R-:W1:Y:S01]  /*96a0*/  MUFU.TANH R114, R114 ;  /* 0x0000007200727308 */ /* 0x000e620000002400 */
[----:B------:R-:W5:Y:S01]  /*96b0*/  LDL R97, [R1+0x14] ;  /* 0x0000140001617983 */ /* 0x000f620000100800 */
[----:B------:R-:W-:Y:S01]  /*96c0*/  FMUL.FTZ R35, R35, UR4 ;  /* 0x0000000423237c20 */ /* 0x000fe20008410000 */
[----:B------:R-:W-:Y:S01]  /*96d0*/  FMUL.FTZ R92, R38, UR4 ;  /* 0x00000004265c7c20 */ /* 0x000fe20008410000 */
[----:B------:R-:W-:Y:S01]  /*96e0*/  FMUL.FTZ R13, R37, UR4 ;  /* 0x00000004250d7c20 */ /* 0x000fe20008410000 */
[----:B------:R-:W-:Y:S01]  /*96f0*/  FMUL.FTZ R37, R39, UR4 ;  /* 0x0000000427257c20 */ /* 0x000fe20008410000 */
[----:B------:R-:W-:Y:S01]  /*9700*/  FMUL.FTZ R39, R42, UR4 ;  /* 0x000000042a277c20 */ /* 0x000fe20008410000 */
[----:B0-----:R-:W-:Y:S01]  /*9710*/  ISETP.NE.AND P4, PT, R93, 0x1, PT ;  /* 0x000000015d00780c */ /* 0x001fe20003f85270 */
        /* <DEDUP_REMOVED lines=12> */
[----:B------:R-:W1:Y:S01]  /*97e0*/  @P4 LDC R24, c[0x0][0x44c] ;  /* 0x00011300ff184b82 */ /* 0x000e620000000800 */
[----:B------:R-:W-:-:S03]  /*97f0*/  FMUL.FTZ R10, R32, UR4 ;  /* 0x00000004200a7c20 */ /* 0x000fc60008410000 */
[----:B------:R-:W0:Y:S04]  /*9800*/  MUFU.TANH R9, R9 ;  /* 0x0000000900097308 */ /* 0x000e280000002400 */
[----:B------:R-:W0:Y:S04]  /*9810*/  @P4 LDC R33, c[0x0][0x450] ;  /* 0x00011400ff214b82 */ /* 0x000e280000000800 */
[----:B------:R-:W5:Y:S08]  /*9820*/  MUFU.TANH R90, R90 ;  /* 0x0000005a005a7308 */ /* 0x000f700000002400 */
[----:B------:R-:W5:Y:S08]  /*9830*/  MUFU.TANH R35, R35 ;  /* 0x0000002300237308 */ /* 0x000f700000002400 */
[----:B------:R-:W5:Y:S08]  /*9840*/  MUFU.TANH R92, R92 ;  /* 0x0000005c005c7308 */ /* 0x000f700000002400 */
[----:B------:R-:W5:Y:S08]  /*9850*/  MUFU.TANH R37, R37 ;  /* 0x0000002500257308 */ /* 0x000f700000002400 */
[----:B------:R-:W5:Y:S01]  /*9860*/  MUFU.TANH R39, R39 ;  /* 0x0000002700277308 */ /* 0x000f620000002400 */
[----:B------:R-:W-:Y:S01]  /*9870*/  FMUL.FTZ R47, R50, UR4 ;  /* 0x00000004322f7c20 */ /* 0x000fe20008410000 */
[----:B------:R-:W-:-:S06]  /*9880*/  FMUL.FTZ R30, R49, UR4 ;  /* 0x00000004311e7c20 */ /* 0x000fcc0008410000 */
[----:B------:R-:W5:Y:S01]  /*9890*/  MUFU.TANH R41, R41 ;  /* 0x0000002900297308 */ /* 0x000f620000002400 */
[----:B------:R-:W-:Y:S01]  /*98a0*/  FMUL.FTZ R49, R51, UR4 ;  /* 0x0000000433317c20 */ /* 0x000fe20008410000 */
[----:B------:R-:W-:-:S06]  /*98b0*/  FMUL.FTZ R29, R48, UR4 ;  /* 0x00000004301d7c20 */ /* 0x000fcc0008410000 */
[----:B------:R-:W5:Y:S01]  /*98c0*/  MUFU.TANH R43, R43 ;  /* 0x0000002b002b7308 */ /* 0x000f620000002400 */
[----:B------:R-:W-:-:S07]  /*98d0*/  FMUL.FTZ R51, R54, UR4 ;  /* 0x0000000436337c20 */ /* 0x000fce0008410000 */
[----:B------:R-:W5:Y:S01]  /*98e0*/  MUFU.TANH R45, R45 ;  /* 0x0000002d002d7308 */ /* 0x000f620000002400 */
[----:B------:R-:W-:Y:S01]  /*98f0*/  FMUL.FTZ R32, R53, UR4 ;  /* 0x0000000435207c20 */ /* 0x000fe20008410000 */
[----:B------:R-:W-:-:S06]  /*9900*/  FMUL.FTZ R53, R55, UR4 ;  /* 0x0000000437357c20 */ /* 0x000fcc0008410000 */
        /* <DEDUP_REMOVED lines=9> */
[----:B------:R-:W-:-:S07]  /*99a0*/  FMUL.FTZ R63, R63, UR4 ;  /* 0x000000043f3f7c20 */ /* 0x000fce0008410000 */
[----:B------:R-:W5:Y:S08]  /*99b0*/  MUFU.TANH R55, R55 ;  /* 0x0000003700377308 */ /* 0x000f700000002400 */
[----:B------:R-:W5:Y:S08]  /*99c0*/  MUFU.TANH R57, R57 ;  /* 0x0000003900397308 */ /* 0x000f700000002400 */
[----:B------:R-:W5:Y:S08]  /*99d0*/  MUFU.TANH R59, R59 ;  /* 0x0000003b003b7308 */ /* 0x000f700000002400 */
[----:B------:R-:W5:Y:S01]  /*99e0*/  MUFU.TANH R63, R63 ;  /* 0x0000003f003f7308 */ /* 0x000f620000002400 */
[----:B------:R-:W-:Y:S01]  /*99f0*/  FMUL.FTZ R94, R71, UR4 ;  /* 0x00000004475e7c20 */ /* 0x000fe20008410000 */
[----:B--2---:R-:W-:Y:S01]  /*9a00*/  LOP3.LUT R91, R91, 0xfffffffe, RZ, 0xc0, !PT ;  /* 0xfffffffe5b5b7812 */ /* 0x004fe200078ec0ff */
[----:B------:R-:W-:Y:S01]  /*9a10*/  FMUL.FTZ R75, R75, UR4 ;  /* 0x000000044b4b7c20 */ /* 0x000fe20008410000 */
[----:B------:R-:W-:Y:S01]  /*9a20*/  FMUL.FTZ R79, R79, UR4 ;  /* 0x000000044f4f7c20 */ /* 0x000fe20008410000 */
[----:B------:R-:W-:Y:S01]  /*9a30*/  FMUL.FTZ R83, R83, UR4 ;  /* 0x0000000453537c20 */ /* 0x000fe20008410000 */
[----:B------:R-:W-:Y:S01]  /*9a40*/  @P4 LOP3.LUT R91, R91, 0x1, RZ, 0xfc, !PT ;  /* 0x000000015b5b4812 */ /* 0x000fe200078efcff */
[----:B------:R-:W-:Y:S01]  /*9a50*/  FMUL.FTZ R87, R87, UR4 ;  /* 0x0000000457577c20 */ /* 0x000fe20008410000 */
[----:B------:R-:W-:Y:S03]  /*9a60*/  MUFU.TANH R3, R3 ;  /* 0x0000000300037308 */ /* 0x000fe60000002400 */
[----:B------:R3:W-:Y:S05]  /*9a70*/  STL [R1+0x10], R91 ;  /* 0x0000105b01007387 */ /* 0x0007ea0000100800 */
[----:B------:R-:W-:Y:S01]  /*9a80*/  MUFU.TANH R4, R4 ;  /* 0x0000000400047308 */ /* 0x000fe20000002400 */
[----:B---3--:R-:W-:-:S07]  /*9a90*/  IMAD.IADD R91, R89, 0x1, R99 ;  /* 0x00000001595b7824 */ /* 0x008fce00078e0263 */
[----:B------:R-:W-:Y:S01]  /*9aa0*/  MUFU.TANH R5, R5 ;  /* 0x0000000500057308 */ /* 0x000fe20000002400 */
[----:B-1----:R-:W-:-:S05]  /*9ab0*/  @P4 IMAD.HI.U32 R24, R91, R24, RZ ;  /* 0x000000185b184227 */ /* 0x002fca00078e00ff */
[----:B0-----:R-:W-:Y:S02]  /*9ac0*/  @P4 SHF.R.U32.HI R91, RZ, R33, R24 ;  /* 0x00000021ff5b4219 */ /* 0x001fe40000011618 */
[----:B------:R-:W-:Y:S03]  /*9ad0*/  MUFU.TANH R8, R8 ;  /* 0x0000000800087308 */ /* 0x000fe60000002400 */
[----:B------:R-:W0:Y:S01]  /*9ae0*/  SHFL.IDX PT, R24, R91, 0x1, 0x1c1f ;  /* 0x003c1f005b187f89 */ /* 0x000e2200000e0000 */
[----:B------:R-:W-:-:S04]  /*9af0*/  IMAD.MOV.U32 R89, RZ, RZ, -0x80 ;  /* 0xffffff80ff597424 */ /* 0x000fc800078e00ff */
[----:B------:R-:W-:Y:S01]  /*9b00*/  IMAD R89, R88, R89, 0x80 ;  /* 0x0000008058597424 */ /* 0x000fe200078e0259 */
[----:B------:R-:W-:Y:S04]  /*9b10*/  MUFU.TANH R10, R10 ;  /* 0x0000000a000a7308 */ /* 0x000fe80000002400 */
[C-C-:B----4-:R-:W-:Y:S02]  /*9b20*/  IADD3 R112, -R36.reuse, 0x1, R89.reuse ;  /* 0x0000000124707810 */ /* 0x150fe40007ffe159 */
[----:B-----5:R-:W-:Y:S02]  /*9b30*/  IADD3 R89, -R36, R95, R89 ;  /* 0x0000005f24597210 */ /* 0x020fe40007ffe159 */
[----:B------:R-:W-:Y:S01]  /*9b40*/  IADD3 R112, -R97, R112, R95 ;  /* 0x0000007061707210 */ /* 0x000fe20007ffe15f */
[----:B------:R-:W-:Y:S08]  /*9b50*/  MUFU.TANH R11, R11 ;  /* 0x0000000b000b7308 */ /* 0x000ff00000002400 */
[----:B------:R-:W-:Y:S01]  /*9b60*/  MUFU.TANH R12, R12 ;  /* 0x0000000c000c7308 */ /* 0x000fe20000002400 */
[----:B0-----:R-:W-:-:S04]  /*9b70*/  VIADDMNMX R24, R24, R112, R89, PT ;  /* 0x0000007018187246 */ /* 0x001fc80003800159 */
[C---:B------:R-:W-:Y:S02]  /*9b80*/  ISETP.GT.AND P1, PT, R24.reuse, RZ, PT ;  /* 0x000000ff1800720c */ /* 0x040fe40003f24270 */
[C---:B------:R-:W-:Y:S01]  /*9b90*/  ISETP.GT.AND P2, PT, R24.reuse, 0x1, PT ;  /* 0x000000011800780c */ /* 0x040fe20003f44270 */
[----:B------:R-:W-:Y:S01]  /*9ba0*/  MUFU.TANH R13, R13 ;  /* 0x0000000d000d7308 */ /* 0x000fe20000002400 */
[----:B------:R-:W-:Y:S02]  /*9bb0*/  ISETP.GT.AND P3, PT, R24, 0x8, PT ;  /* 0x000000081800780c */ /* 0x000fe40003f64270 */
[----:B------:R-:W-:Y:S02]  /*9bc0*/  FSEL R114, R114, -INF , P1 ;  /* 0xff80000072727808 */ /* 0x000fe40000800000 */
[----:B------:R-:W-:Y:S02]  /*9bd0*/  FSEL R110, R110, -INF , P2 ;  /* 0xff8000006e6e7808 */ /* 0x000fe40001000000 */
[----:B------:R-:W-:Y:S01]  /*9be0*/  ISETP.GT.AND P1, PT, R24, 0x9, PT ;  /* 0x000000091800780c */ /* 0x000fe20003f24270 */
[----:B------:R-:W-:Y:S01]  /*9bf0*/  MUFU.TANH R25, R25 ;  /* 0x0000001900197308 */ /* 0x000fe20000002400 */
[----:B------:R-:W-:-:S02]  /*9c00*/  FSEL R108, R108, -INF , P3 ;  /* 0xff8000006c6c7808 */ /* 0x000fc40001800000 */
[----:B------:R-:W-:Y:S02]  /*9c10*/  FMNMX.FTZ R93, R114, R110, !PT ;  /* 0x0000006e725d7209 */ /* 0x000fe40007810000 */
[----:B------:R-:W-:Y:S02]  /*9c20*/  ISETP.GT.AND P2, PT, R24, 0x10, PT ;  /* 0x000000101800780c */ /* 0x000fe40003f44270 */
[----:B------:R-:W-:Y:S01]  /*9c30*/  FSEL R36, R9, -INF , P1 ;  /* 0xff80000009247808 */ /* 0x000fe20000800000 */
[----:B------:R-:W-:Y:S01]  /*9c40*/  MUFU.TANH R26, R26 ;  /* 0x0000001a001a7308 */ /* 0x000fe20000002400 */
[----:B------:R-:W-:Y:S02]  /*9c50*/  FMNMX.FTZ R93, R108, R93, !PT ;  /* 0x0000005d6c5d7209 */ /* 0x000fe40007810000 */
[----:B------:R-:W-:Y:S02]  /*9c60*/  ISETP.GT.AND P1, PT, R24, 0x11, PT ;  /* 0x000000111800780c */ /* 0x000fe40003f24270 */
[----:B------:R-:W-:-:S02]  /*9c70*/  FSEL R40, R90, -INF , P2 ;  /* 0xff8000005a287808 */ /* 0x000fc40001000000 */
[----:B------:R-:W-:Y:S01]  /*9c80*/  FMNMX.FTZ R93, R36, R93, !PT ;  /* 0x0000005d245d7209 */ /* 0x000fe20007810000 */
[----:B------:R-:W-:Y:S01]  /*9c90*/  MUFU.TANH R27, R27 ;  /* 0x0000001b001b7308 */ /* 0x000fe20000002400 */
[----:B------:R-:W-:Y:S02]  /*9ca0*/  ISETP.GT.AND P2, PT, R24, 0x18, PT ;  /* 0x000000181800780c */ /* 0x000fe40003f44270 */
[----:B------:R-:W-:Y:S02]  /*9cb0*/  FSEL R38, R35, -INF , P1 ;  /* 0xff80000023267808 */ /* 0x000fe40000800000 */
[----:B------:R-:W-:Y:S02]  /*9cc0*/  FMNMX.FTZ R93, R40, R93, !PT ;  /* 0x0000005d285d7209 */ /* 0x000fe40007810000 */
        /* <DEDUP_REMOVED lines=10> */
[----:B------:R-:W-:Y:S02]  /*9d70*/  FMNMX.FTZ R93, R42, R93, !PT ;  /* 0x0000005d2a5d7209 */ /* 0x000fe40007810000 */
[----:B------:R-:W-:Y:S02]  /*9d80*/  ISETP.GT.AND P2, PT, R24, 0x28, PT ;  /* 0x000000281800780c */ /* 0x000fe40003f44270 */
[----:B------:R-:W-:Y:S02]  /*9d90*/  FSEL R46, R41, -INF , P1 ;  /* 0xff800000292e7808 */ /* 0x000fe40000800000 */
[----:B------:R-:W-:Y:S02]  /*9da0*/  FMNMX.FTZ R93, R48, R93, !PT ;  /* 0x0000005d305d7209 */ /* 0x000fe40007810000 */
[----:B------:R-:W-:Y:S02]  /*9db0*/  ISETP.GT.AND P1, PT, R24, 0x29, PT ;  /* 0x000000291800780c */ /* 0x000fe40003f24270 */
[----:B------:R-:W-:-:S02]  /*9dc0*/  FSEL R52, R43, -INF , P2 ;  /* 0xff8000002b347808 */ /* 0x000fc40001000000 */
[----:B------:R-:W-:Y:S02]  /*9dd0*/  FMNMX.FTZ R93, R46, R93, !PT ;  /* 0x0000005d2e5d7209 */ /* 0x000fe40007810000 */
[----:B------:R-:W-:Y:S02]  /*9de0*/  ISETP.GT.AND P2, PT, R24, 0x30, PT ;  /* 0x000000301800780c */ /* 0x000fe40003f44270 */
[----:B------:R-:W-:Y:S02]  /*9df0*/  FSEL R50, R45, -INF , P1 ;  /* 0xff8000002d327808 */ /* 0x000fe40000800000 */
[----:B------:R-:W-:Y:S01]  /*9e00*/  FMNMX.FTZ R93, R52, R93, !PT ;  /* 0x0000005d345d7209 */ /* 0x000fe20007810000 */
[----:B------:R-:W-:Y:S01]  /*9e10*/  FMUL.FTZ R33, R56, UR4 ;  /* 0x0000000438217c20 */ /* 0x000fe20008410000 */
        /* <DEDUP_REMOVED lines=9> */
[----:B------:R-:W-:Y:S01]  /*9eb0*/  FMNMX.FTZ R93, R54, R93, !PT ;  /* 0x0000005d365d7209 */ /* 0x000fe20007810000 */
[----:B------:R-:W-:Y:S01]  /*9ec0*/  FMUL.FTZ R90, R67, UR4 ;  /* 0x00000004435a7c20 */ /* 0x000fe20008410000 */
[----:B------:R-:W-:Y:S02]  /*9ed0*/  ISETP.GT.AND P2, PT, R24, 0x40, PT ;  /* 0x000000401800780c */ /* 0x000fe40003f44270 */
[----:B------:R-:W-:Y:S02]  /*9ee0*/  FSEL R62, R53, -INF , P1 ;  /* 0xff800000353e7808 */ /* 0x000fe40000800000 */
[----:B------:R-:W-:Y:S01]  /*9ef0*/  FMNMX.FTZ R93, R58, R93, !PT ;  /* 0x0000005d3a5d7209 */ /* 0x000fe20007810000 */
[----:B------:R-:W-:Y:S01]  /*9f00*/  MUFU.TANH R9, R9 ;  /* 0x0000000900097308 */ /* 0x000fe20000002400 */
[----:B------:R-:W-:Y:S01]  /*9f10*/  FMUL.FTZ R92, R70, UR4 ;  /* 0x00000004465c7c20 */ /* 0x000fe20008410000 */
[----:B------:R-:W-:Y:S02]  /*9f20*/  ISETP.GT.AND P1, PT, R24, 0x41, PT ;  /* 0x000000411800780c */ /* 0x000fe40003f24270 */
[----:B------:R-:W-:-:S02]  /*9f30*/  FSEL R70, R55, -INF , P2 ;  /* 0xff80000037467808 */ /* 0x000fc40001000000 */
[----:B------:R-:W-:Y:S02]  /*9f40*/  FMNMX.FTZ R93, R62, R93, !PT ;  /* 0x0000005d3e5d7209 */ /* 0x000fe40007810000 */
[----:B------:R-:W0:Y:S01]  /*9f50*/  MUFU.TANH R90, R90 ;  /* 0x0000005a005a7308 */ /* 0x000e220000002400 */
[----:B------:R-:W-:Y:S02]  /*9f60*/  ISETP.GT.AND P2, PT, R24, 0x48, PT ;  /* 0x000000481800780c */ /* 0x000fe40003f44270 */
[----:B------:R-:W-:Y:S02]  /*9f70*/  FSEL R66, R57, -INF , P1 ;  /* 0xff80000039427808 */ /* 0x000fe40000800000 */
[----:B------:R-:W-:Y:S01]  /*9f80*/  FMNMX.FTZ R93, R70, R93, !PT ;  /* 0x0000005d465d7209 */ /* 0x000fe20007810000 */
[----:B------:R-:W-:Y:S01]  /*9f90*/  FMUL.FTZ R35, R74, UR4 ;  /* 0x000000044a237c20 */ /* 0x000fe20008410000 */
[----:B------:R-:W-:Y:S01]  /*9fa0*/  ISETP.GT.AND P1, PT, R24, 0x49, PT ;  /* 0x000000491800780c */ /* 0x000fe20003f24270 */
[----:B------:R-:W1:Y:S01]  /*9fb0*/  MUFU.TANH R92, R92 ;  /* 0x0000005c005c7308 */ /* 0x000e620000002400 */
[----:B------:R-:W-:-:S02]  /*9fc0*/  FSEL R74, R59, -INF , P2 ;  /* 0xff8000003b4a7808 */ /* 0x000fc40001000000 */
[----:B------:R-:W-:Y:S01]  /*9fd0*/  FMNMX.FTZ R93, R66, R93, !PT ;  /* 0x0000005d425d7209 */ /* 0x000fe20007810000 */
[----:B------:R-:W-:Y:S01]  /*9fe0*/  FMUL.FTZ R37, R78, UR4 ;  /* 0x000000044e257c20 */ /* 0x000fe20008410000 */
[----:B------:R-:W-:Y:S02]  /*9ff0*/  ISETP.GT.AND P2, PT, R24, 0x50, PT ;  /* 0x000000501800780c */ /* 0x000fe40003f44270 */
[----:B------:R-:W-:Y:S01]  /*a000*/  FSEL R78, R63, -INF , P1 ;  /* 0xff8000003f4e7808 */ /* 0x000fe20000800000 */
[----:B------:R-:W2:Y:S01]  /*a010*/  MUFU.TANH R94, R94 ;  /* 0x0000005e005e7308 */ /* 0x000ea20000002400 */
[----:B------:R-:W-:Y:S02]  /*a020*/  FMNMX.FTZ R93, R74, R93, !PT ;  /* 0x0000005d4a5d7209 */ /* 0x000fe40007810000 */
[----:B------:R-:W-:Y:S02]  /*a030*/  ISETP.GT.AND P1, PT, R24, 0x51, PT ;  /* 0x000000511800780c */ /* 0x000fe40003f24270 */
[----:B------:R-:W-:-:S03]  /*a040*/  FMNMX.FTZ R93, R78, R93, !PT ;  /* 0x0000005d4e5d7209 */ /* 0x000fc60007810000 */
[----:B------:R3:W-:Y:S01]  /*a050*/  MUFU.TANH R98, R37 ;  /* 0x0000002500627308 */ /* 0x0007e20000002400 */
[----:B0-----:R-:W-:-:S07]  /*a060*/  FSEL R90, R90, -INF , P1 ;  /* 0xff8000005a5a7808 */ /* 0x001fce0000800000 */
[----:B------:R-:W0:Y:S01]  /*a070*/  MUFU.TANH R35, R35 ;  /* 0x0000002300237308 */ /* 0x000e220000002400 */
[----:B---3--:R-:W-:Y:S01]  /*a080*/  FMUL.FTZ R37, R82, UR4 ;  /* 0x0000000452257c20 */ /* 0x008fe20008410000 */
[----:B------:R-:W-:Y:S02]  /*a090*/  FSEL R82, R9, -INF , P2 ;  /* 0xff80000009527808 */ /* 0x000fe40001000000 */
[----:B------:R-:W-:Y:S02]  /*a0a0*/  ISETP.GT.AND P2, PT, R24, 0x58, PT ;  /* 0x000000581800780c */ /* 0x000fe40003f44270 */
[----:B------:R-:W-:Y:S02]  /*a0b0*/  FMNMX.FTZ R93, R82, R93, !PT ;  /* 0x0000005d525d7209 */ /* 0x000fe40007810000 */
[----:B------:R-:W3:Y:S01]  /*a0c0*/  MUFU.TANH R75, R75 ;  /* 0x0000004b004b7308 */ /* 0x000ee20000002400 */
[----:B------:R-:W-:Y:S02]  /*a0d0*/  ISETP.GT.AND P1, PT, R24, 0x59, PT ;  /* 0x000000591800780c */ /* 0x000fe40003f24270 */
[----:B-1----:R-:W-:-:S02]  /*a0e0*/  FSEL R92, R92, -INF , P2 ;  /* 0xff8000005c5c7808 */ /* 0x002fc40001000000 */
[----:B------:R-:W-:Y:S02]  /*a0f0*/  FMNMX.FTZ R93, R90, R93, !PT ;  /* 0x0000005d5a5d7209 */ /* 0x000fe40007810000 */
[----:B------:R-:W-:Y:S01]  /*a100*/  ISETP.GT.AND P2, PT, R24, 0x60, PT ;  /* 0x000000601800780c */ /* 0x000fe20003f44270 */
[----:B------:R-:W1:Y:S01]  /*a110*/  MUFU.TANH R79, R79 ;  /* 0x0000004f004f7308 */ /* 0x000e620000002400 */
[----:B--2---:R-:W-:Y:S02]  /*a120*/  FSEL R94, R94, -INF , P1 ;  /* 0xff8000005e5e7808 */ /* 0x004fe40000800000 */
[----:B------:R-:W-:Y:S01]  /*a130*/  FMNMX.FTZ R93, R92, R93, !PT ;  /* 0x0000005d5c5d7209 */ /* 0x000fe20007810000 */
[----:B------:R-:W-:Y:S01]  /*a140*/  FMUL.FTZ R9, R86, UR4 ;  /* 0x0000000456097c20 */ /* 0x000fe20008410000 */
[----:B------:R-:W-:Y:S02]  /*a150*/  ISETP.GT.AND P1, PT, R24, 0x61, PT ;  /* 0x000000611800780c */ /* 0x000fe40003f24270 */
[----:B0-----:R-:W-:Y:S01]  /*a160*/  FSEL R86, R35, -INF , P2 ;  /* 0xff80000023567808 */ /* 0x001fe20001000000 */
[----:B------:R-:W0:Y:S01]  /*a170*/  MUFU.TANH R37, R37 ;  /* 0x0000002500257308 */ /* 0x000e220000002400 */
[----:B------:R-:W-:-:S02]  /*a180*/  FMNMX.FTZ R93, R94, R93, !PT ;  /* 0x0000005d5e5d7209 */ /* 0x000fc40007810000 */
[----:B------:R-:W-:Y:S02]  /*a190*/  ISETP.GT.AND P2, PT, R24, 0x68, PT ;  /* 0x000000681800780c */ /* 0x000fe40003f44270 */
[----:B---3--:R-:W-:Y:S02]  /*a1a0*/  FSEL R96, R75, -INF , P1 ;  /* 0xff8000004b607808 */ /* 0x008fe40000800000 */
[----:B------:R-:W-:Y:S01]  /*a1b0*/  FMNMX.FTZ R93, R86, R93, !PT ;  /* 0x0000005d565d7209 */ /* 0x000fe20007810000 */
[----:B------:R-:W2:Y:S01]  /*a1c0*/  MUFU.TANH R83, R83 ;  /* 0x0000005300537308 */ /* 0x000ea20000002400 */
[----:B------:R-:W-:Y:S02]  /*a1d0*/  ISETP.GT.AND P1, PT, R24, 0x69, PT ;  /* 0x000000691800780c */ /* 0x000fe40003f24270 */
[----:B------:R-:W-:Y:S02]  /*a1e0*/  FSEL R98, R98, -INF , P2 ;  /* 0xff80000062627808 */ /* 0x000fe40001000000 */
[----:B------:R-:W-:-:S03]  /*a1f0*/  FMNMX.FTZ R93, R96, R93, !PT ;  /* 0x0000005d605d7209 */ /* 0x000fc60007810000 */
[----:B------:R-:W3:Y:S01]  /*a200*/  MUFU.TANH R9, R9 ;  /* 0x0000000900097308 */ /* 0x000ee20000002400 */
[----:B------:R-:W-:Y:S02]  /*a210*/  ISETP.GT.AND P2, PT, R24, 0x70, PT ;  /* 0x000000701800780c */ /* 0x000fe40003f44270 */
[----:B-1----:R-:W-:Y:S02]  /*a220*/  FSEL R100, R79, -INF , P1 ;  /* 0xff8000004f647808 */ /* 0x002fe40000800000 */
[----:B------:R-:W-:-:S03]  /*a230*/  FMNMX.FTZ R93, R98, R93, !PT ;  /* 0x0000005d625d7209 */ /* 0x000fc60007810000 */
[----:B------:R-:W1:Y:S01]  /*a240*/  MUFU.TANH R87, R87 ;  /* 0x0000005700577308 */ /* 0x000e620000002400 */
[----:B------:R-:W-:Y:S01]  /*a250*/  FMUL.FTZ R35, R60, UR4 ;  /* 0x000000043c237c20 */ /* 0x000fe20008410000 */
[----:B------:R-:W-:Y:S02]  /*a260*/  ISETP.GT.AND P1, PT, R24, 0x71, PT ;  /* 0x000000711800780c */ /* 0x000fe40003f24270 */
[----:B0-----:R-:W-:Y:S02]  /*a270*/  FSEL R60, R37, -INF , P2 ;  /* 0xff800000253c7808 */ /* 0x001fe40001000000 */
[----:B------:R-:W-:Y:S02]  /*a280*/  FMNMX.FTZ R93, R100, R93, !PT ;  /* 0x0000005d645d7209 */ /* 0x000fe40007810000 */
[----:B------:R-:W-:Y:S02]  /*a290*/  ISETP.GT.AND P2, PT, R24, 0x78, PT ;  /* 0x000000781800780c */ /* 0x000fe40003f44270 */
[----:B--2---:R-:W-:-:S02]  /*a2a0*/  FSEL R102, R83, -INF , P1 ;  /* 0xff80000053667808 */ /* 0x004fc40000800000 */
[----:B------:R-:W-:Y:S02]  /*a2b0*/  FMNMX.FTZ R93, R60, R93, !PT ;  /* 0x0000005d3c5d7209 */ /* 0x000fe40007810000 */
[----:B------:R-:W-:Y:S02]  /*a2c0*/  ISETP.GT.AND P1, PT, R24, 0x79, PT ;  /* 0x000000791800780c */ /* 0x000fe40003f24270 */
[----:B---3--:R-:W-:Y:S02]  /*a2d0*/  FSEL R106, R9, -INF , P2 ;  /* 0xff800000096a7808 */ /* 0x008fe40001000000 */
[----:B------:R-:W-:Y:S02]  /*a2e0*/  FMNMX.FTZ R93, R102, R93, !PT ;  /* 0x0000005d665d7209 */ /* 0x000fe40007810000 */
[----:B-1----:R-:W-:Y:S02]  /*a2f0*/  FSEL R104, R87, -INF , P1 ;  /* 0xff80000057687808 */ /* 0x002fe40000800000 */
[----:B------:R-:W-:-:S04]  /*a300*/  FMNMX.FTZ R93, R106, R93, !PT ;  /* 0x0000005d6a5d7209 */ /* 0x000fc80007810000 */
[----:B------:R-:W-:-:S05]  /*a310*/  FMNMX.FTZ R93, R104, R93, !PT ;  /* 0x0000005d685d7209 */ /* 0x000fca0007810000 */
[----:B------:R-:W0:Y:S04]  /*a320*/  SHFL.BFLY PT, R24, R93, 0x2, 0x1f ;  /* 0x0c401f005d187f89 */ /* 0x000e2800000e0000 */
[----:B------:R-:W1:Y:S01]  /*a330*/  SHFL.IDX PT, R63, R91, RZ, 0x1c1f ;  /* 0x001c1fff5b3f7589 */ /* 0x000e6200000e0000 */
[----:B0-----:R-:W-:-:S05]  /*a340*/  FMNMX.FTZ R9, R93, R24, !PT ;  /* 0x000000185d097209 */ /* 0x001fca0007810000 */
[----:B------:R-:W0:Y:S01]  /*a350*/  SHFL.BFLY PT, R24, R9, 0x1, 0x1f ;  /* 0x0c201f0009187f89 */ /* 0x000e2200000e0000 */
[----:B-1----:R-:W-:Y:S01]  /*a360*/  VIADDMNMX R63, R63, R112, R89, PT ;  /* 0x000000703f3f7246 */ /* 0x002fe20003800159 */
[----:B------:R-:W-:-:S03]  /*a370*/  FMUL.FTZ R39, R64, UR4 ;  /* 0x0000000440277c20 */ /* 0x000fc60008410000 */
[C---:B------:R-:W-:Y:S02]  /*a380*/  ISETP.GT.AND P2, PT, R63.reuse, 0x1, PT ;  /* 0x000000013f00780c */ /* 0x040fe40003f44270 */
[----:B------:R-:W-:Y:S02]  /*a390*/  ISETP.GT.AND P3, PT, R63, 0x8, PT ;  /* 0x000000083f00780c */ /* 0x000fe40003f64270 */
[----:B------:R-:W-:Y:S02]  /*a3a0*/  FSEL R4, R4, -INF , P2 ;  /* 0xff80000004047808 */ /* 0x000fe40001000000 */
[----:B0-----:R-:W-:Y:S01]  /*a3b0*/  FMNMX.FTZ R24, R9, R24, !PT ;  /* 0x0000001809187209 */ /* 0x001fe20007810000 */
[----:B------:R-:W-:Y:S02]  /*a3c0*/  IMAD.U32 R9, RZ, RZ, UR5 ;  /* 0x00000005ff097e24 */ /* 0x000fe4000f8e00ff */
[----:B------:R-:W-:Y:S01]  /*a3d0*/  FMUL.FTZ R47, R72, UR4 ;  /* 0x00000004482f7c20 */ /* 0x000fe20008410000 */
[----:B------:R-:W-:Y:S01]  /*a3e0*/  ISETP.GT.AND P2, PT, R63, 0x10, PT ;  /* 0x000000103f00780c */ /* 0x000fe20003f44270 */
[----:B------:R-:W-:Y:S01]  /*a3f0*/  FMUL.FTZ R51, R76, UR4 ;  /* 0x000000044c337c20 */ /* 0x000fe20008410000 */
[C---:B------:R-:W-:Y:S01]  /*a400*/  FMUL.FTZ R59, R24.reuse, R9 ;  /* 0x00000009183b7220 */ /* 0x040fe20000410000 */
[----:B------:R-:W-:Y:S01]  /*a410*/  FSETP.NEU.FTZ.AND P1, PT, R24, -INF , PT ;  /* 0xff8000001800780b */ /* 0x000fe20003f3d000 */
[----:B------:R-:W-:Y:S01]  /*a420*/  FMUL.FTZ R55, R80, UR4 ;  /* 0x0000000450377c20 */ /* 0x000fe20008410000 */
[----:B------:R-:W-:Y:S01]  /*a430*/  FMUL.FTZ R37, R61, UR4 ;  /* 0x000000043d257c20 */ /* 0x000fe20008410000 */
[----:B------:R-:W0:Y:S01]  /*a440*/  MUFU.TANH R30, R30 ;  /* 0x0000001e001e7308 */ /* 0x000e220000002400 */
[----:B------:R-:W-:-:S07]  /*a450*/  FSEL R59, R59, RZ, P1 ;  /* 0x000000ff3b3b7208 */ /* 0x000fce0000800000 */
[----:B------:R-:W1:Y:S01]  /*a460*/  MUFU.TANH R31, R31 ;  /* 0x0000001f001f7308 */ /* 0x000e620000002400 */
[----:B------:R-:W-:-:S07]  /*a470*/  ISETP.GT.AND P1, PT, R63, RZ, PT ;  /* 0x000000ff3f00720c */ /* 0x000fce0003f24270 */
[----:B------:R-:W2:Y:S01]  /*a480*/  MUFU.TANH R32, R32 ;  /* 0x0000002000207308 */ /* 0x000ea20000002400 */
[----:B------:R-:W-:-:S07]  /*a490*/  FSEL R64, R3, -INF , P1 ;  /* 0xff80000003407808 */ /* 0x000fce0000800000 */
[----:B------:R-:W3:Y:S01]  /*a4a0*/  MUFU.TANH R33, R33 ;  /* 0x0000002100217308 */ /* 0x000ee20000002400 */
[----:B------:R-:W-:-:S07]  /*a4b0*/  ISETP.GT.AND P1, PT, R63, 0x9, PT ;  /* 0x000000093f00780c */ /* 0x000fce0003f24270 */
[----:B------:R-:W4:Y:S01]  /*a4c0*/  MUFU.TANH R34, R34 ;  /* 0x0000002200227308 */ /* 0x000f220000002400 */
[----:B------:R-:W-:Y:S01]  /*a4d0*/  FSEL R72, R5, -INF , P3 ;  /* 0xff80000005487808 */ /* 0x000fe20001800000 */
[----:B------:R-:W-:Y:S01]  /*a4e0*/  FMUL.FTZ R41, R65, UR4 ;  /* 0x0000000441297c20 */ /* 0x000fe20008410000 */
[----:B------:R-:W-:Y:S01]  /*a4f0*/  FMNMX.FTZ R3, R64, R4, !PT ;  /* 0x0000000440037209 */ /* 0x000fe20007810000 */
[----:B------:R-:W-:Y:S01]  /*a500*/  FMUL.FTZ R43, R68, UR4 ;  /* 0x00000004442b7c20 */ /* 0x000fe20008410000 */
[----:B------:R-:W-:Y:S01]  /*a510*/  FSEL R8, R8, -INF , P1 ;  /* 0xff80000008087808 */ /* 0x000fe20000800000 */
[----:B------:R-:W-:Y:S01]  /*a520*/  FMUL.FTZ R45, R69, UR4 ;  /* 0x00000004452d7c20 */ /* 0x000fe20008410000 */
[----:B------:R-:W-:Y:S01]  /*a530*/  FMNMX.FTZ R3, R72, R3, !PT ;  /* 0x0000000348037209 */ /* 0x000fe20007810000 */
[----:B------:R-:W5:Y:S01]  /*a540*/  MUFU.TANH R35, R35 ;  /* 0x0000002300237308 */ /* 0x000f620000002400 */
[----:B------:R-:W-:Y:S01]  /*a550*/  ISETP.GT.AND P1, PT, R63, 0x11, PT ;  /* 0x000000113f00780c */ /* 0x000fe20003f24270 */
[----:B------:R-:W-:Y:S01]  /*a560*/  FMUL.FTZ R49, R73, UR4 ;  /* 0x0000000449317c20 */ /* 0x000fe20008410000 */
[----:B------:R-:W-:Y:S01]  /*a570*/  FSEL R10, R10, -INF , P2 ;  /* 0xff8000000a0a7808 */ /* 0x000fe20001000000 */
[----:B------:R-:W-:Y:S01]  /*a580*/  FMUL.FTZ R53, R77, UR4 ;  /* 0x000000044d357c20 */ /* 0x000fe20008410000 */
[----:B------:R-:W-:Y:S01]  /*a590*/  FMNMX.FTZ R3, R8, R3, !PT ;  /* 0x0000000308037209 */ /* 0x000fe20007810000 */
[----:B------:R-:W-:Y:S01]  /*a5a0*/  FMUL.FTZ R57, R81, UR4 ;  /* 0x0000000451397c20 */ /* 0x000fe20008410000 */
[----:B------:R-:W-:Y:S01]  /*a5b0*/  ISETP.GT.AND P2, PT, R63, 0x18, PT ;  /* 0x000000183f00780c */ /* 0x000fe20003f44270 */
[----:B------:R-:W-:Y:S01]  /*a5c0*/  MUFU.TANH R39, R39 ;  /* 0x0000002700277308 */ /* 0x000fe20000002400 */
[----:B------:R-:W-:Y:S01]  /*a5d0*/  FSEL R76, R11, -INF , P1 ;  /* 0xff8000000b4c7808 */ /* 0x000fe20000800000 */
[----:B------:R-:W5:Y:S01]  /*a5e0*/  S2R R101, SR_CgaCtaId ;  /* 0x0000000000657919 */ /* 0x000f620000008800 */
[----:B------:R-:W-:Y:S01]  /*a5f0*/  FMNMX.FTZ R3, R10, R3, !PT ;  /* 0x000000030a037209 */ /* 0x000fe20007810000 */
[----:B------:R-:W-:Y:S01]  /*a600*/  FFMA.FTZ R5, R36, R9, -R59 ;  /* 0x0000000924057223 */ /* 0x000fe2000001083b */
[----:B------:R-:W-:Y:S01]  /*a610*/  ISETP.GT.AND P1, PT, R63, 0x19, PT ;  /* 0x000000193f00780c */ /* 0x000fe20003f24270 */
[----:B------:R-:W-:Y:S01]  /*a620*/  ULDC UR5, c[0x0][0x9d8] ;  /* 0x0002760000057ab9 */ /* 0x000fe20000000800 */
[----:B------:R-:W-:-:S02]  /*a630*/  FSEL R36, R12, -INF , P2 ;  /* 0xff8000000c247808 */ /* 0x000fc40001000000 */
[----:B------:R-:W-:Y:S02]  /*a640*/  FMNMX.FTZ R3, R76, R3, !PT ;  /* 0x000000034c037209 */ /* 0x000fe40007810000 */
[----:B------:R-:W-:Y:S02]  /*a650*/  ISETP.GT.AND P2, PT, R63, 0x20, PT ;  /* 0x000000203f00780c */ /* 0x000fe40003f44270 */
[----:B------:R-:W-:Y:S02]  /*a660*/  FSEL R80, R13, -INF , P1 ;  /* 0xff8000000d507808 */ /* 0x000fe40000800000 */
[----:B------:R-:W-:Y:S01]  /*a670*/  FMNMX.FTZ R3, R36, R3, !PT ;  /* 0x0000000324037209 */ /* 0x000fe20007810000 */
[----:B------:R-:W-:Y:S01]  /*a680*/  FFMA.FTZ R145, R40, R9, -R59 ;  /* 0x0000000928917223 */ /* 0x000fe2000001083b */
[----:B------:R-:W-:Y:S02]  /*a690*/  ISETP.GT.AND P1, PT, R63, 0x21, PT ;  /* 0x000000213f00780c */ /* 0x000fe40003f24270 */
[----:B------:R-:W-:-:S02]  /*a6a0*/  FSEL R40, R25, -INF , P2 ;  /* 0xff80000019287808 */ /* 0x000fc40001000000 */
[----:B------:R-:W-:Y:S01]  /*a6b0*/  FMNMX.FTZ R3, R80, R3, !PT ;  /* 0x0000000350037209 */ /* 0x000fe20007810000 */
[----:B------:R-:W-:Y:S01]  /*a6c0*/  FMUL.FTZ R61, R84, UR4 ;  /* 0x00000004543d7c20 */ /* 0x000fe20008410000 */
[C---:B------:R-:W-:Y:S02]  /*a6d0*/  ISETP.GT.AND P2, PT, R63.reuse, 0x28, PT ;  /* 0x000000283f00780c */ /* 0x040fe40003f44270 */
[----:B------:R-:W-:Y:S02]  /*a6e0*/  FSEL R84, R26, -INF , P1 ;  /* 0xff8000001a547808 */ /* 0x000fe40000800000 */
[----:B------:R-:W-:Y:S01]  /*a6f0*/  FMNMX.FTZ R3, R40, R3, !PT ;  /* 0x0000000328037209 */ /* 0x000fe20007810000 */
[----:B------:R-:W-:Y:S01]  /*a700*/  FFMA.FTZ R26, R38, R9, -R59 ;  /* 0x00000009261a7223 */ /* 0x000fe2000001083b */
[----:B------:R-:W-:Y:S02]  /*a710*/  ISETP.GT.AND P1, PT, R63, 0x29, PT ;  /* 0x000000293f00780c */ /* 0x000fe40003f24270 */
[----:B------:R-:W-:-:S02]  /*a720*/  FSEL R38, R27, -INF , P2 ;  /* 0xff8000001b267808 */ /* 0x000fc40001000000 */
[----:B------:R-:W-:Y:S02]  /*a730*/  FMNMX.FTZ R3, R84, R3, !PT ;  /* 0x0000000354037209 */ /* 0x000fe40007810000 */
[C---:B------:R-:W-:Y:S02]  /*a740*/  ISETP.GT.AND P2, PT, R63.reuse, 0x30, PT ;  /* 0x000000303f00780c */ /* 0x040fe40003f44270 */
[----:B------:R-:W-:Y:S02]  /*a750*/  FSEL R28, R28, -INF , P1 ;  /* 0xff8000001c1c7808 */ /* 0x000fe40000800000 */
[----:B------:R-:W-:Y:S01]  /*a760*/  FMNMX.FTZ R3, R38, R3, !PT ;  /* 0x0000000326037209 */ /* 0x000fe20007810000 */
[----:B------:R-:W-:Y:S01]  /*a770*/  FFMA.FTZ R147, R44, R9, -R59 ;  /* 0x000000092c937223 */ /* 0x000fe2000001083b */
[----:B------:R-:W-:Y:S02]  /*a780*/  ISETP.GT.AND P1, PT, R63, 0x31, PT ;  /* 0x000000313f00780c */ /* 0x000fe40003f24270 */
[----:B------:R-:W-:-:S02]  /*a790*/  FSEL R44, R29, -INF , P2 ;  /* 0xff8000001d2c7808 */ /* 0x000fc40001000000 */
[----:B------:R-:W-:Y:S01]  /*a7a0*/  FMNMX.FTZ R3, R28, R3, !PT ;  /* 0x000000031c037209 */ /* 0x000fe20007810000 */
[--C-:B------:R-:W-:Y:S01]  /*a7b0*/  FFMA.FTZ R151, R108, R9, -R59.reuse ;  /* 0x000000096c977223 */ /* 0x100fe2000001083b */
[C---:B------:R-:W-:Y:S02]  /*a7c0*/  ISETP.GT.AND P2, PT, R63.reuse, 0x38, PT ;  /* 0x000000383f00780c */ /* 0x040fe40003f44270 */
[----:B0-----:R-:W-:Y:S02]  /*a7d0*/  FSEL R108, R30, -INF , P1 ;  /* 0xff8000001e6c7808 */ /* 0x001fe40000800000 */
[----:B------:R-:W-:Y:S01]  /*a7e0*/  FMNMX.FTZ R3, R44, R3, !PT ;  /* 0x000000032c037209 */ /* 0x000fe20007810000 */
[----:B------:R-:W-:Y:S01]  /*a7f0*/  FFMA.FTZ R30, R42, R9, -R59 ;  /* 0x000000092a1e7223 */ /* 0x000fe2000001083b */
[----:B------:R-:W-:Y:S02]  /*a800*/  ISETP.GT.AND P1, PT, R63, 0x39, PT ;  /* 0x000000393f00780c */ /* 0x000fe40003f24270 */
[----:B-1----:R-:W-:-:S02]  /*a810*/  FSEL R42, R31, -INF , P2 ;  /* 0xff8000001f2a7808 */ /* 0x002fc40001000000 */
[----:B------:R-:W-:Y:S01]  /*a820*/  FMNMX.FTZ R3, R108, R3, !PT ;  /* 0x000000036c037209 */ /* 0x000fe20007810000 */
[----:B------:R-:W0:Y:S01]  /*a830*/  MUFU.TANH R37, R37 ;  /* 0x0000002500257308 */ /* 0x000e220000002400 */
[C---:B------:R-:W-:Y:S02]  /*a840*/  ISETP.GT.AND P2, PT, R63.reuse, 0x40, PT ;  /* 0x000000403f00780c */ /* 0x040fe40003f44270 */
[----:B--2---:R-:W-:Y:S02]  /*a850*/  FSEL R32, R32, -INF , P1 ;  /* 0xff80000020207808 */ /* 0x004fe40000800000 */
[----:B------:R-:W-:Y:S01]  /*a860*/  FMNMX.FTZ R3, R42, R3, !PT ;  /* 0x000000032a037209 */ /* 0x000fe20007810000 */
[----:B------:R-:W-:Y:S01]  /*a870*/  FFMA.FTZ R141, R48, R9, -R59 ;  /* 0x00000009308d7223 */ /* 0x000fe2000001083b */
[----:B------:R-:W-:Y:S02]  /*a880*/  ISETP.GT.AND P1, PT, R63, 0x41, PT ;  /* 0x000000413f00780c */ /* 0x000fe40003f24270 */
[----:B---3--:R-:W-:-:S02]  /*a890*/  FSEL R48, R33, -INF , P2 ;  /* 0xff80000021307808 */ /* 0x008fc40001000000 */
[----:B------:R-:W-:Y:S01]  /*a8a0*/  FMNMX.FTZ R3, R32, R3, !PT ;  /* 0x0000000320037209 */ /* 0x000fe20007810000 */
[----:B------:R-:W1:Y:S01]  /*a8b0*/  MUFU.TANH R41, R41 ;  /* 0x0000002900297308 */ /* 0x000e620000002400 */
[----:B------:R-:W-:Y:S01]  /*a8c0*/  FFMA.FTZ R68, R110, R9, -R59 ;  /* 0x000000096e447223 */ /* 0x000fe2000001083b */
[C---:B------:R-:W-:Y:S02]  /*a8d0*/  ISETP.GT.AND P2, PT, R63.reuse, 0x48, PT ;  /* 0x000000483f00780c */ /* 0x040fe40003f44270 */
[----:B----4-:R-:W-:Y:S02]  /*a8e0*/  FSEL R110, R34, -INF , P1 ;  /* 0xff800000226e7808 */ /* 0x010fe40000800000 */
[----:B------:R-:W-:Y:S02]  /*a8f0*/  FMNMX.FTZ R3, R48, R3, !PT ;  /* 0x0000000330037209 */ /* 0x000fe40007810000 */
[----:B------:R-:W2:Y:S01]  /*a900*/  MUFU.TANH R43, R43 ;  /* 0x0000002b002b7308 */ /* 0x000ea20000002400 */
[----:B------:R-:W-:-:S02]  /*a910*/  ISETP.GT.AND P1, PT, R63, 0x49, PT ;  /* 0x000000493f00780c */ /* 0x000fc40003f24270 */
[----:B-----5:R-:W-:Y:S02]  /*a920*/  FSEL R112, R35, -INF , P2 ;  /* 0xff80000023707808 */ /* 0x020fe40001000000 */
[----:B------:R-:W-:Y:S01]  /*a930*/  FMNMX.FTZ R3, R110, R3, !PT ;  /* 0x000000036e037209 */ /* 0x000fe20007810000 */
[--C-:B------:R-:W-:Y:S01]  /*a940*/  FFMA.FTZ R149, R114, R9, -R59.reuse ;  /* 0x0000000972957223 */ /* 0x100fe2000001083b */
[----:B------:R-:W-:Y:S01]  /*a950*/  ISETP.GT.AND P2, PT, R63, 0x50, PT ;  /* 0x000000503f00780c */ /* 0x000fe20003f44270 */
[----:B------:R-:W3:Y:S01]  /*a960*/  MUFU.TANH R45, R45 ;  /* 0x0000002d002d7308 */ /* 0x000ee20000002400 */
[----:B0-----:R-:W-:Y:S02]  /*a970*/  FSEL R114, R37, -INF , P1 ;  /* 0xff80000025727808 */ /* 0x001fe40000800000 */
[----:B------:R-:W-:Y:S01]  /*a980*/  FMNMX.FTZ R3, R112, R3, !PT ;  /* 0x0000000370037209 */ /* 0x000fe20007810000 */
[----:B------:R-:W-:Y:S01]  /*a990*/  FFMA.FTZ R143, R52, R9, -R59 ;  /* 0x00000009348f7223 */ /* 0x000fe2000001083b */
[----:B------:R-:W-:-:S02]  /*a9a0*/  ISETP.GT.AND P1, PT, R63, 0x51, PT ;  /* 0x000000513f00780c */ /* 0x000fc40003f24270 */
[----:B------:R-:W-:Y:S01]  /*a9b0*/  FSEL R52, R39, -INF , P2 ;  /* 0xff80000027347808 */ /* 0x000fe20001000000 */
[----:B------:R-:W0:Y:S01]  /*a9c0*/  MUFU.TANH R47, R47 ;  /* 0x0000002f002f7308 */ /* 0x000e220000002400 */
[----:B------:R-:W-:Y:S02]  /*a9d0*/  FMNMX.FTZ R3, R114, R3, !PT ;  /* 0x0000000372037209 */ /* 0x000fe40007810000 */
[----:B------:R-:W-:Y:S02]  /*a9e0*/  ISETP.GT.AND P2, PT, R63, 0x58, PT ;  /* 0x000000583f00780c */ /* 0x000fe40003f44270 */
[----:B-1----:R-:W-:Y:S02]  /*a9f0*/  FSEL R116, R41, -INF , P1 ;  /* 0xff80000029747808 */ /* 0x002fe40000800000 */
[----:B------:R-:W-:Y:S01]  /*aa00*/  FMNMX.FTZ R3, R52, R3, !PT ;  /* 0x0000000334037209 */ /* 0x000fe20007810000 */
[----:B------:R-:W1:Y:S01]  /*aa10*/  MUFU.TANH R49, R49 ;  /* 0x0000003100317308 */ /* 0x000e620000002400 */
[----:B------:R-:W-:-:S02]  /*aa20*/  ISETP.GT.AND P1, PT, R63, 0x59, PT ;  /* 0x000000593f00780c */ /* 0x000fc40003f24270 */
[----:B--2---:R-:W-:Y:S02]  /*aa30*/  FSEL R120, R43, -INF , P2 ;  /* 0xff8000002b787808 */ /* 0x004fe40001000000 */
[----:B------:R-:W-:-:S03]  /*aa40*/  FMNMX.FTZ R3, R116, R3, !PT ;  /* 0x0000000374037209 */ /* 0x000fc60007810000 */
[----:B------:R-:W2:Y:S01]  /*aa50*/  MUFU.TANH R51, R51 ;  /* 0x0000003300337308 */ /* 0x000ea20000002400 */
[----:B------:R-:W-:Y:S01]  /*aa60*/  ISETP.GT.AND P2, PT, R63, 0x60, PT ;  /* 0x000000603f00780c */ /* 0x000fe20003f44270 */
[----:B------:R-:W-:Y:S01]  /*aa70*/  FMUL.FTZ R65, R85, UR4 ;  /* 0x0000000455417c20 */ /* 0x000fe20008410000 */
[----:B---3--:R-:W-:-:S05]  /*aa80*/  FSEL R122, R45, -INF , P1 ;  /* 0xff8000002d7a7808 */ /* 0x008fca0000800000 */
[----:B------:R-:W-:Y:S01]  /*aa90*/  MUFU.TANH R55, R55 ;  /* 0x0000003700377308 */ /* 0x000fe20000002400 */
[----:B------:R-:W-:Y:S01]  /*aaa0*/  FMNMX.FTZ R3, R120, R3, !PT ;  /* 0x0000000378037209 */ /* 0x000fe20007810000 */
[-CC-:B------:R-:W-:Y:S01]  /*aab0*/  FFMA.FTZ R137, R56, R9.reuse, -R59.reuse ;  /* 0x0000000938897223 */ /* 0x180fe2000001083b */
[----:B------:R-:W-:Y:S01]  /*aac0*/  ISETP.GT.AND P1, PT, R63, 0x61, PT ;  /* 0x000000613f00780c */ /* 0x000fe20003f24270 */
[----:B------:R-:W-:-:S04]  /*aad0*/  FFMA.FTZ R133, R70, R9, -R59 ;  /* 0x0000000946857223 */ /* 0x000fc8000001083b */
[----:B------:R-:W3:Y:S01]  /*aae0*/  MUFU.TANH R53, R53 ;  /* 0x0000003500357308 */ /* 0x000ee20000002400 */
[----:B0-----:R-:W-:Y:S01]  /*aaf0*/  FSEL R124, R47, -INF , P2 ;  /* 0xff8000002f7c7808 */ /* 0x001fe20001000000 */
[----:B------:R-:W0:Y:S01]  /*ab00*/  @P4 LDC R43, c[0x0][0x450] ;  /* 0x00011400ff2b4b82 */ /* 0x000e220000000800 */
[----:B------:R-:W-:-:S05]  /*ab10*/  FMNMX.FTZ R3, R122, R3, !PT ;  /* 0x000000037a037209 */ /* 0x000fca0007810000 */
[----:B------:R-:W4:Y:S01]  /*ab20*/  MUFU.TANH R57, R57 ;  /* 0x0000003900397308 */ /* 0x000f220000002400 */
[----:B------:R-:W-:-:S07]  /*ab30*/  ISETP.GT.AND P2, PT, R63, 0x68, PT ;  /* 0x000000683f00780c */ /* 0x000fce0003f44270 */
[----:B------:R-:W5:Y:S01]  /*ab40*/  MUFU.TANH R61, R61 ;  /* 0x0000003d003d7308 */ /* 0x000f620000002400 */
[----:B-1----:R-:W-:-:S07]  /*ab50*/  FSEL R126, R49, -INF , P1 ;  /* 0xff800000317e7808 */ /* 0x002fce0000800000 */
[----:B------:R-:W-:Y:S01]  /*ab60*/  MUFU.EX2 R12, R5 ;  /* 0x00000005000c7308 */ /* 0x000fe20000000800 */
[----:B------:R-:W-:-:S07]  /*ab70*/  FMNMX.FTZ R3, R124, R3, !PT ;  /* 0x000000037c037209 */ /* 0x000fce0007810000 */
[----:B------:R-:W-:Y:S01]  /*ab80*/  MUFU.EX2 R68, R68 ;  /* 0x0000004400447308 */ /* 0x000fe20000000800 */
[----:B------:R-:W-:Y:S02]  /*ab90*/  ISETP.GT.AND P1, PT, R63, 0x69, PT ;  /* 0x000000693f00780c */ /* 0x000fe40003f24270 */
[----:B------:R-:W-:-:S05]  /*aba0*/  IADD3 R0, R0, 0x16840, RZ ;  /* 0x0001684000007810 */ /* 0x000fca0007ffe0ff */
[----:B------:R-:W-:Y:S01]  /*abb0*/  MUFU.EX2 R151, R151 ;  /* 0x0000009700977308 */ /* 0x000fe20000000800 */
[----:B--2---:R-:W-:-:S07]  /*abc0*/  FSEL R130, R51, -INF , P2 ;  /* 0xff80000033827808 */ /* 0x004fce0001000000 */
[----:B------:R-:W-:Y:S01]  /*abd0*/  MUFU.EX2 R145, R145 ;  /* 0x0000009100917308 */ /* 0x000fe20000000800 */
[----:B------:R-:W-:-:S07]  /*abe0*/  FMNMX.FTZ R3, R126, R3, !PT ;  /* 0x000000037e037209 */ /* 0x000fce0007810000 */
[----:B------:R-:W-:Y:S01]  /*abf0*/  MUFU.EX2 R26, R26 ;  /* 0x0000001a001a7308 */ /* 0x000fe20000000800 */
[----:B------:R-:W-:Y:S01]  /*ac00*/  ISETP.GT.AND P2, PT, R63, 0x70, PT ;  /* 0x000000703f00780c */ /* 0x000fe20003f44270 */
[-CC-:B------:R-:W-:Y:S01]  /*ac10*/  FFMA.FTZ R34, R46, R9.reuse, -R59.reuse ;  /* 0x000000092e227223 */ /* 0x180fe2000001083b */
[----:B---3--:R-:W-:Y:S01]  /*ac20*/  FSEL R132, R53, -INF , P1 ;  /* 0xff80000035847808 */ /* 0x008fe20000800000 */
[--C-:B------:R-:W-:Y:S01]  /*ac30*/  FFMA.FTZ R118, R54, R9, -R59.reuse ;  /* 0x0000000936767223 */ /* 0x100fe2000001083b */
[----:B------:R-:W-:Y:S01]  /*ac40*/  FMNMX.FTZ R3, R130, R3, !PT ;  /* 0x0000000382037209 */ /* 0x000fe20007810000 */
[-CC-:B------:R-:W-:Y:S01]  /*ac50*/  FFMA.FTZ R139, R58, R9.reuse, -R59.reuse ;  /* 0x000000093a8b7223 */ /* 0x180fe2000001083b */
[-CC-:B------:R-:W-:Y:S01]  /*ac60*/  FFMA.FTZ R128, R62, R9.reuse, -R59.reuse ;  /* 0x000000093e807223 */ /* 0x180fe2000001083b */
[----:B------:R-:W1:Y:S01]  /*ac70*/  MUFU.TANH R65, R65 ;  /* 0x0000004100417308 */ /* 0x000e620000002400 */
[----:B------:R-:W-:Y:S01]  /*ac80*/  ISETP.GT.AND P1, PT, R63, 0x71, PT ;  /* 0x000000713f00780c */ /* 0x000fe20003f24270 */
[-CC-:B------:R-:W-:Y:S01]  /*ac90*/  FFMA.FTZ R135, R74, R9.reuse, -R59.reuse ;  /* 0x000000094a877223 */ /* 0x180fe2000001083b */
[----:B------:R-:W-:Y:S01]  /*aca0*/  FSEL R134, R55, -INF , P2 ;  /* 0xff80000037867808 */ /* 0x000fe20001000000 */
[--C-:B------:R-:W-:Y:S01]  /*acb0*/  FFMA.FTZ R129, R82, R9, -R59.reuse ;  /* 0x0000000952817223 */ /* 0x100fe2000001083b */
[----:B------:R-:W-:Y:S01]  /*acc0*/  FMNMX.FTZ R3, R132, R3, !PT ;  /* 0x0000000384037209 */ /* 0x000fe20007810000 */
[-CC-:B------:R-:W-:Y:S01]  /*acd0*/  FFMA.FTZ R131, R92, R9.reuse, -R59.reuse ;  /* 0x000000095c837223 */ /* 0x180fe2000001083b */
[----:B------:R-:W-:Y:S01]  /*ace0*/  ISETP.GT.AND P2, PT, R63, 0x78, PT ;  /* 0x000000783f00780c */ /* 0x000fe20003f44270 */
[----:B------:R-:W-:Y:S01]  /*acf0*/  MUFU.EX2 R149, R149 ;  /* 0x0000009500957308 */ /* 0x000fe20000000800 */
[----:B----4-:R-:W-:Y:S01]  /*ad00*/  FSEL R136, R57, -INF , P1 ;  /* 0xff80000039887808 */ /* 0x010fe20000800000 */
[--C-:B------:R-:W-:Y:S01]  /*ad10*/  FFMA.FTZ R125, R86, R9, -R59.reuse ;  /* 0x00000009567d7223 */ /* 0x100fe2000001083b */
[----:B------:R-:W-:Y:S01]  /*ad20*/  FMNMX.FTZ R3, R134, R3, !PT ;  /* 0x0000000386037209 */ /* 0x000fe20007810000 */
[-CC-:B------:R-:W-:Y:S01]  /*ad30*/  FFMA.FTZ R127, R98, R9.reuse, -R59.reuse ;  /* 0x00000009627f7223 */ /* 0x180fe2000001083b */
[----:B------:R-:W-:Y:S01]  /*ad40*/  ISETP.GT.AND P1, PT, R63, 0x79, PT ;  /* 0x000000793f00780c */ /* 0x000fe20003f24270 */
[--C-:B------:R-:W-:Y:S01]  /*ad50*/  FFMA.FTZ R121, R60, R9, -R59.reuse ;  /* 0x000000093c797223 */ /* 0x100fe2000001083b */
[----:B-----5:R-:W-:Y:S01]  /*ad60*/  FSEL R138, R61, -INF , P2 ;  /* 0xff8000003d8a7808 */ /* 0x020fe20001000000 */
[----:B------:R-:W-:Y:S01]  /*ad70*/  MUFU.EX2 R147, R147 ;  /* 0x0000009300937308 */ /* 0x000fe20000000800 */
[----:B------:R-:W-:Y:S01]  /*ad80*/  FMNMX.FTZ R3, R136, R3, !PT ;  /* 0x0000000388037209 */ /* 0x000fe20007810000 */
[----:B------:R-:W-:Y:S01]  /*ad90*/  FFMA.FTZ R123, R106, R9, -R59 ;  /* 0x000000096a7b7223 */ /* 0x000fe2000001083b */
[----:B-1----:R-:W-:Y:S01]  /*ada0*/  FSEL R140, R65, -INF , P1 ;  /* 0xff800000418c7808 */ /* 0x002fe20000800000 */
[----:B------:R-:W-:Y:S01]  /*adb0*/  ULDC UR4, c[0x0][0x9d8] ;  /* 0x0002760000047ab9 */ /* 0x000fe20000000800 */
[----:B------:R-:W-:-:S04]  /*adc0*/  FMNMX.FTZ R3, R138, R3, !PT ;  /* 0x000000038a037209 */ /* 0x000fc80007810000 */
[----:B------:R-:W-:-:S05]  /*add0*/  FMNMX.FTZ R3, R140, R3, !PT ;  /* 0x000000038c037209 */ /* 0x000fca0007810000 */
[----:B------:R-:W1:Y:S02]  /*ade0*/  SHFL.BFLY PT, R56, R3, 0x2, 0x1f ;  /* 0x0c401f0003387f89 */ /* 0x000e6400000e0000 */
[----:B-1----:R-:W-:-:S05]  /*adf0*/  FMNMX.FTZ R11, R3, R56, !PT ;  /* 0x00000038030b7209 */ /* 0x002fca0007810000 */
[----:B------:R-:W1:Y:S02]  /*ae00*/  SHFL.BFLY PT, R70, R11, 0x1, 0x1f ;  /* 0x0c201f000b467f89 */ /* 0x000e6400000e0000 */
[----:B-1----:R-:W-:-:S04]  /*ae10*/  FMNMX.FTZ R5, R11, R70, !PT ;  /* 0x000000460b057209 */ /* 0x002fc80007810000 */
[C---:B------:R-:W-:Y:S01]  /*ae20*/  FSETP.NEU.FTZ.AND P1, PT, R5.reuse, -INF , PT ;  /* 0xff8000000500780b */ /* 0x040fe20003f3d000 */
[----:B------:R-:W-:-:S05]  /*ae30*/  FMUL.FTZ R37, R5, R9 ;  /* 0x0000000905257220 */ /* 0x000fca0000410000 */
[----:B------:R-:W-:-:S05]  /*ae40*/  FSEL R37, R37, RZ, P1 ;  /* 0x000000ff25257208 */ /* 0x000fca0000800000 */
[-CC-:B------:R-:W-:Y:S02]  /*ae50*/  FFMA.FTZ R146, R36, R9.reuse, -R37.reuse ;  /* 0x0000000924927223 */ /* 0x180fe40000010825 */
[----:B------:R-:W1:Y:S01]  /*ae60*/  @P4 LDC R36, c[0x0][0x44c] ;  /* 0x00011300ff244b82 */ /* 0x000e620000000800 */
[-CC-:B------:R-:W-:Y:S01]  /*ae70*/  FFMA.FTZ R11, R8, R9.reuse, -R37.reuse ;  /* 0x00000009080b7223 */ /* 0x180fe20000010825 */
[----:B------:R-:W-:Y:S01]  /*ae80*/  FFMA.FTZ R8, R40, R9, -R37 ;  /* 0x0000000928087223 */ /* 0x000fe20000010825 */
[----:B------:R-:W-:Y:S02]  /*ae90*/  IMAD.MOV.U32 R40, RZ, RZ, R99 ;  /* 0x000000ffff287224 */ /* 0x000fe400078e0063 */
[----:B-1----:R-:W-:-:S05]  /*aea0*/  @P4 IMAD.HI.U32 R36, R99, R36, RZ ;  /* 0x0000002463244227 */ /* 0x002fca00078e00ff */
[----:B0-----:R-:W-:Y:S01]  /*aeb0*/  @P4 SHF.R.U32.HI R40, RZ, R43, R36 ;  /* 0x0000002bff284219 */ /* 0x001fe20000011624 */
[-CC-:B------:R-:W-:Y:S02]  /*aec0*/  FFMA.FTZ R36, R52, R9.reuse, -R37.reuse ;  /* 0x0000000934247223 */ /* 0x180fe40000010825 */
[----:B------:R-:W2:Y:S01]  /*aed0*/  LDL R52, [R1+0x34] ;  /* 0x0000340001347983 */ /* 0x000ea20000100800 */
[-CC-:B------:R-:W-:Y:S01]  /*aee0*/  FFMA.FTZ R148, R64, R9.reuse, -R37.reuse ;  /* 0x0000000940947223 */ /* 0x180fe20000010825 */
[-CC-:B------:R-:W-:Y:S01]  /*aef0*/  FFMA.FTZ R3, R4, R9.reuse, -R37.reuse ;  /* 0x0000000904037223 */ /* 0x180fe20000010825 */
[----:B------:R-:W-:-:S04]  /*af00*/  FFMA.FTZ R150, R72, R9, -R37 ;  /* 0x0000000948967223 */ /* 0x000fc80000010825 */
[----:B------:R-:W-:Y:S01]  /*af10*/  MUFU.EX2 R148, R148 ;  /* 0x0000009400947308 */ /* 0x000fe20000000800 */
[----:B------:R-:W-:-:S07]  /*af20*/  FFMA.FTZ R144, R10, R9, -R37 ;  /* 0x000000090a907223 */ /* 0x000fce0000010825 */
[----:B------:R-:W0:Y:S01]  /*af30*/  MUFU.EX2 R3, R3 ;  /* 0x0000000300037308 */ /* 0x000e220000000800 */
[----:B------:R-:W-:-:S07]  /*af40*/  FFMA.FTZ R13, R76, R9, -R37 ;  /* 0x000000094c0d7223 */ /* 0x000fce0000010825 */
[----:B------:R-:W1:Y:S01]  /*af50*/  MUFU.EX2 R150, R150 ;  /* 0x0000009600967308 */ /* 0x000e620000000800 */
[----:B------:R-:W-:Y:S01]  /*af60*/  PRMT R4, R101, 0x654, R0 ;  /* 0x0000065465047816 */ /* 0x000fe20000000000 */
[-CC-:B------:R-:W-:Y:S01]  /*af70*/  FFMA.FTZ R25, R80, R9.reuse, -R37.reuse ;  /* 0x0000000950197223 */ /* 0x180fe20000010825 */
[----:B------:R-:W-:Y:S02]  /*af80*/  FFMA.FTZ R142, R38, R9, -R37 ;  /* 0x00000009268e7223 */ /* 0x000fe40000010825 */
[----:B------:R3:W-:Y:S03]  /*af90*/  SYNCS.ARRIVE.TRANS64.RED.A1T0 RZ, [R4+URZ], RZ ;  /* 0x000000ff04ff79a7 */ /* 0x0007e6000810043f */
[----:B------:R-:W4:Y:S01]  /*afa0*/  MUFU.EX2 R11, R11 ;  /* 0x0000000b000b7308 */ /* 0x000f220000000800 */
[----:B0-----:R-:W-:-:S07]  /*afb0*/  FADD.FTZ R41, R148, R3 ;  /* 0x0000000394297221 */ /* 0x001fce0000010000 */
[----:B------:R-:W0:Y:S01]  /*afc0*/  MUFU.EX2 R144, R144 ;  /* 0x0000009000907308 */ /* 0x000e220000000800 */
[----:B---3--:R-:W-:Y:S01]  /*afd0*/  FADD.FTZ R4, R149, R68 ;  /* 0x0000004495047221 */ /* 0x008fe20000010000 */
[----:B-1----:R-:W-:-:S06]  /*afe0*/  FADD.FTZ R38, R150, R41 ;  /* 0x0000002996267221 */ /* 0x002fcc0000010000 */
[----:B------:R-:W1:Y:S01]  /*aff0*/  MUFU.EX2 R13, R13 ;  /* 0x0000000d000d7308 */ /* 0x000e620000000800 */
[----:B------:R-:W-:Y:S01]  /*b000*/  FADD.FTZ R41, R151, R4 ;  /* 0x0000000497297221 */ /* 0x000fe20000010000 */
[----:B----4-:R-:W-:-:S06]  /*b010*/  FADD.FTZ R43, R11, R38 ;  /* 0x000000260b2b7221 */ /* 0x010fcc0000010000 */
[----:B------:R-:W3:Y:S01]  /*b020*/  MUFU.EX2 R146, R146 ;  /* 0x0000009200927308 */ /* 0x000ee20000000800 */
[----:B------:R-:W-:Y:S01]  /*b030*/  FFMA.FTZ R27, R84, R9, -R37 ;  /* 0x00000009541b7223 */ /* 0x000fe20000010825 */
[----:B------:R-:W-:Y:S01]  /*b040*/  IADD3 R4, R40, R95, -R97 ;  /* 0x0000005f28047210 */ /* 0x000fe20007ffe861 */
[----:B------:R-:W-:-:S05]  /*b050*/  FADD.FTZ R38, R12, R41 ;  /* 0x000000290c267221 */ /* 0x000fca0000010000 */
[----:B------:R-:W4:Y:S01]  /*b060*/  MUFU.EX2 R25, R25 ;  /* 0x0000001900197308 */ /* 0x000f220000000800 */
[----:B0-----:R-:W-:Y:S01]  /*b070*/  FADD.FTZ R40, R144, R43 ;  /* 0x0000002b90287221 */ /* 0x001fe20000010000 */
[----:B------:R-:W-:-:S06]  /*b080*/  FADD.FTZ R45, R145, R38 ;  /* 0x00000026912d7221 */ /* 0x000fcc0000010000 */
[----:B------:R-:W0:Y:S01]  /*b090*/  MUFU.EX2 R30, R30 ;  /* 0x0000001e001e7308 */ /* 0x000e220000000800 */
[----:B-1----:R-:W-:Y:S01]  /*b0a0*/  FADD.FTZ R47, R13, R40 ;  /* 0x000000280d2f7221 */ /* 0x002fe20000010000 */
[----:B------:R-:W-:-:S06]  /*b0b0*/  FFMA.FTZ R29, R28, R9, -R37 ;  /* 0x000000091c1d7223 */ /* 0x000fcc0000010825 */
[----:B------:R-:W1:Y:S01]  /*b0c0*/  MUFU.EX2 R8, R8 ;  /* 0x0000000800087308 */ /* 0x000e620000000800 */
[----:B------:R-:W-:Y:S01]  /*b0d0*/  FADD.FTZ R38, R26, R45 ;  /* 0x0000002d1a267221 */ /* 0x000fe20000010000 */
[----:B------:R-:W-:-:S06]  /*b0e0*/  FFMA.FTZ R46, R50, R9, -R59 ;  /* 0x00000009322e7223 */ /* 0x000fcc000001083b */
[----:B------:R-:W5:Y:S01]  /*b0f0*/  MUFU.EX2 R141, R141 ;  /* 0x0000008d008d7308 */ /* 0x000f620000000800 */
[----:B---3--:R-:W-:Y:S01]  /*b100*/  FADD.FTZ R40, R146, R47 ;  /* 0x0000002f92287221 */ /* 0x008fe20000010000 */
[----:B------:R-:W-:-:S06]  /*b110*/  FFMA.FTZ R10, R44, R9, -R37 ;  /* 0x000000092c0a7223 */ /* 0x000fcc0000010825 */
[----:B------:R-:W3:Y:S01]  /*b120*/  MUFU.EX2 R27, R27 ;  /* 0x0000001b001b7308 */ /* 0x000ee20000000800 */
[----:B------:R-:W-:Y:S01]  /*b130*/  FADD.FTZ R47, R147, R38 ;  /* 0x00000026932f7221 */ /* 0x000fe20000010000 */
[----:B----4-:R-:W-:-:S06]  /*b140*/  FADD.FTZ R49, R25, R40 ;  /* 0x0000002819317221 */ /* 0x010fcc0000010000 */
[----:B------:R-:W4:Y:S01]  /*b150*/  MUFU.EX2 R34, R34 ;  /* 0x0000002200227308 */ /* 0x000f220000000800 */
[----:B------:R-:W-:-:S07]  /*b160*/  FFMA.FTZ R31, R108, R9, -R37 ;  /* 0x000000096c1f7223 */ /* 0x000fce0000010825 */
[----:B------:R-:W4:Y:S01]  /*b170*/  MUFU.EX2 R142, R142 ;  /* 0x0000008e008e7308 */ /* 0x000f220000000800 */
[----:B0-----:R-:W-:Y:S01]  /*b180*/  FADD.FTZ R38, R30, R47 ;  /* 0x0000002f1e267221 */ /* 0x001fe20000010000 */
[----:B-1----:R-:W-:-:S06]  /*b190*/  FADD.FTZ R40, R8, R49 ;  /* 0x0000003108287221 */ /* 0x002fcc0000010000 */
[----:B------:R-:W0:Y:S01]  /*b1a0*/  MUFU.EX2 R143, R143 ;  /* 0x0000008f008f7308 */ /* 0x000e220000000800 */
[----:B------:R-:W-:-:S07]  /*b1b0*/  FFMA.FTZ R28, R42, R9, -R37 ;  /* 0x000000092a1c7223 */ /* 0x000fce0000010825 */
[----:B------:R-:W1:Y:S01]  /*b1c0*/  MUFU.EX2 R29, R29 ;  /* 0x0000001d001d7308 */ /* 0x000e620000000800 */
[----:B-----5:R-:W-:Y:S01]  /*b1d0*/  FADD.FTZ R47, R141, R38 ;  /* 0x000000268d2f7221 */ /* 0x020fe20000010000 */
[----:B---3--:R-:W-:-:S06]  /*b1e0*/  FADD.FTZ R49, R27, R40 ;  /* 0x000000281b317221 */ /* 0x008fcc0000010000 */
[----:B------:R-:W3:Y:S01]  /*b1f0*/  MUFU.EX2 R46, R46 ;  /* 0x0000002e002e7308 */ /* 0x000ee20000000800 */
[----:B------:R-:W-:-:S07]  /*b200*/  FFMA.FTZ R33, R32, R9, -R37 ;  /* 0x0000000920217223 */ /* 0x000fce0000010825 */
[----:B------:R-:W5:Y:S01]  /*b210*/  MUFU.EX2 R10, R10 ;  /* 0x0000000a000a7308 */ /* 0x000f620000000800 */
[----:B------:R-:W-:Y:S01]  /*b220*/  FFMA.FTZ R32, R48, R9, -R37 ;  /* 0x0000000930207223 */ /* 0x000fe20000010825 */
[----:B----4-:R-:W-:-:S06]  /*b230*/  FADD.FTZ R44, R34, R47 ;  /* 0x0000002f222c7221 */ /* 0x010fcc0000010000 */
[----:B------:R-:W4:Y:S01]  /*b240*/  MUFU.EX2 R137, R137 ;  /* 0x0000008900897308 */ /* 0x000f220000000800 */
[----:B------:R-:W-:-:S07]  /*b250*/  FADD.FTZ R48, R142, R49 ;  /* 0x000000318e307221 */ /* 0x000fce0000010000 */
[----:B------:R-:W4:Y:S01]  /*b260*/  MUFU.EX2 R31, R31 ;  /* 0x0000001f001f7308 */ /* 0x000f220000000800 */
[----:B0-----:R-:W-:Y:S01]  /*b270*/  FADD.FTZ R47, R143, R44 ;  /* 0x0000002c8f2f7221 */ /* 0x001fe20000010000 */
[----:B-1----:R-:W-:-:S06]  /*b280*/  FADD.FTZ R49, R29, R48 ;  /* 0x000000301d317221 */ /* 0x002fcc0000010000 */
[----:B------:R-:W0:Y:S01]  /*b290*/  MUFU.EX2 R118, R118 ;  /* 0x0000007600767308 */ /* 0x000e220000000800 */
[----:B------:R-:W-:-:S07]  /*b2a0*/  FFMA.FTZ R35, R110, R9, -R37 ;  /* 0x000000096e237223 */ /* 0x000fce0000010825 */
[----:B------:R-:W1:Y:S01]  /*b2b0*/  MUFU.EX2 R28, R28 ;  /* 0x0000001c001c7308 */ /* 0x000e620000000800 */
[----:B---3--:R-:W-:Y:S01]  /*b2c0*/  FADD.FTZ R44, R46, R47 ;  /* 0x0000002f2e2c7221 */ /* 0x008fe20000010000 */
[----:B------:R-:W-:-:S06]  /*b2d0*/  FFMA.FTZ R50, R66, R9, -R59 ;  /* 0x0000000942327223 */ /* 0x000fcc000001083b */
[----:B------:R-:W3:Y:S01]  /*b2e0*/  MUFU.EX2 R139, R139 ;  /* 0x0000008b008b7308 */ /* 0x000ee20000000800 */
[----:B-----5:R-:W-:-:S07]  /*b2f0*/  FADD.FTZ R48, R10, R49 ;  /* 0x000000310a307221 */ /* 0x020fce0000010000 */
[----:B------:R-:W5:Y:S01]  /*b300*/  MUFU.EX2 R33, R33 ;  /* 0x0000002100217308 */ /* 0x000f620000000800 */
[----:B------:R-:W-:Y:S01]  /*b310*/  FFMA.FTZ R112, R112, R9, -R37 ;  /* 0x0000000970707223 */ /* 0x000fe20000010825 */
[----:B----4-:R-:W-:-:S06]  /*b320*/  FADD.FTZ R47, R137, R44 ;  /* 0x0000002c892f7221 */ /* 0x010fcc0000010000 */
[----:B------:R-:W4:Y:S01]  /*b330*/  MUFU.EX2 R128, R128 ;  /* 0x0000008000807308 */ /* 0x000f220000000800 */
[----:B------:R-:W-:Y:S01]  /*b340*/  FADD.FTZ R49, R31, R48 ;  /* 0x000000301f317221 */ /* 0x000fe20000010000 */
[----:B------:R-:W-:-:S06]  /*b350*/  FFMA.FTZ R39, R114, R9, -R37 ;  /* 0x0000000972277223 */ /* 0x000fcc0000010825 */
[----:B------:R-:W4:Y:S01]  /*b360*/  MUFU.EX2 R32, R32 ;  /* 0x0000002000207308 */ /* 0x000f220000000800 */
[----:B------:R-:W-:Y:S01]  /*b370*/  F2FP.F16.F32.PACK_AB R151, R12, R151 ;  /* 0x000000970c97723e */ /* 0x000fe200000000ff */
[----:B0-----:R-:W-:Y:S01]  /*b380*/  FADD.FTZ R12, R118, R47 ;  /* 0x0000002f760c7221 */ /* 0x001fe20000010000 */
[----:B------:R-:W-:-:S05]  /*b390*/  F2FP.F16.F32.PACK_AB R145, R26, R145 ;  /* 0x000000911a91723e */ /* 0x000fca00000000ff */
[----:B------:R-:W0:Y:S01]  /*b3a0*/  MUFU.EX2 R133, R133 ;  /* 0x0000008500857308 */ /* 0x000e220000000800 */
[----:B------:R-:W-:Y:S01]  /*b3b0*/  FFMA.FTZ R66, R78, R9, -R59 ;  /* 0x000000094e427223 */ /* 0x000fe2000001083b */
[----:B-1----:R-:W-:-:S06]  /*b3c0*/  FADD.FTZ R26, R28, R49 ;  /* 0x000000311c1a7221 */ /* 0x002fcc0000010000 */
[----:B------:R-:W1:Y:S01]  /*b3d0*/  MUFU.EX2 R35, R35 ;  /* 0x0000002300237308 */ /* 0x000e620000000800 */
[----:B---3--:R-:W-:Y:S01]  /*b3e0*/  FADD.FTZ R47, R139, R12 ;  /* 0x0000000c8b2f7221 */ /* 0x008fe20000010000 */
[----:B-----5:R-:W-:-:S06]  /*b3f0*/  FADD.FTZ R49, R33, R26 ;  /* 0x0000001a21317221 */ /* 0x020fcc0000010000 */
[----:B------:R-:W3:Y:S01]  /*b400*/  MUFU.EX2 R50, R50 ;  /* 0x0000003200327308 */ /* 0x000ee20000000800 */
[----:B------:R-:W-:-:S07]  /*b410*/  FFMA.FTZ R41, R116, R9, -R37 ;  /* 0x0000000974297223 */ /* 0x000fce0000010825 */
[----:B------:R-:W5:Y:S01]  /*b420*/  MUFU.EX2 R0, R112 ;  /* 0x0000007000007308 */ /* 0x000f620000000800 */
[----:B------:R-:W-:Y:S01]  /*b430*/  SHF.R.S32.HI R51, RZ, 0x1f, R4 ;  /* 0x0000001fff337819 */ /* 0x000fe20000011404 */
[----:B----4-:R-:W-:-:S06]  /*b440*/  FADD.FTZ R12, R128, R47 ;  /* 0x0000002f800c7221 */ /* 0x010fcc0000010000 */
[----:B------:R-:W4:Y:S01]  /*b450*/  MUFU.EX2 R135, R135 ;  /* 0x0000008700877308 */ /* 0x000f220000000800 */
[----:B------:R-:W-:Y:S01]  /*b460*/  FFMA.FTZ R54, R90, R9, -R59 ;  /* 0x000000095a367223 */ /* 0x000fe2000001083b */
[----:B------:R-:W-:-:S06]  /*b470*/  FADD.FTZ R26, R32, R49 ;  /* 0x00000031201a7221 */ /* 0x000fcc0000010000 */
[----:B------:R-:W4:Y:S01]  /*b480*/  MUFU.EX2 R39, R39 ;  /* 0x0000002700277308 */ /* 0x000f220000000800 */
[----:B------:R-:W-:Y:S01]  /*b490*/  FFMA.FTZ R120, R120, R9, -R37 ;  /* 0x0000000978787223 */ /* 0x000fe20000010825 */
[----:B------:R-:W-:Y:S01]  /*b4a0*/  LEA.HI R4, R51, R4, RZ, 0x7 ;  /* 0x0000000433047211 */ /* 0x000fe200078f38ff */
[----:B0-----:R-:W-:-:S05]  /*b4b0*/  FADD.FTZ R49, R133, R12 ;  /* 0x0000000c85317221 */ /* 0x001fca0000010000 */
[----:B------:R-:W0:Y:S01]  /*b4c0*/  MUFU.EX2 R66, R66 ;  /* 0x0000004200427308 */ /* 0x000e220000000800 */
[----:B-1----:R-:W-:Y:S01]  /*b4d0*/  FADD.FTZ R51, R35, R26 ;  /* 0x0000001a23337221 */ /* 0x002fe20000010000 */
[----:B------:R-:W-:-:S06]  /*b4e0*/  FFMA.FTZ R43, R122, R9, -R37 ;  /* 0x000000097a2b7223 */ /* 0x000fcc0000010825 */
[----:B------:R-:W1:Y:S01]  /*b4f0*/  MUFU.EX2 R36, R36 ;  /* 0x0000002400247308 */ /* 0x000e620000000800 */
[----:B------:R-:W-:Y:S01]  /*b500*/  FFMA.FTZ R42, R130, R9, -R37 ;  /* 0x00000009822a7223 */ /* 0x000fe20000010825 */
[----:B---3--:R-:W-:-:S06]  /*b510*/  FADD.FTZ R12, R50, R49 ;  /* 0x00000031320c7221 */ /* 0x008fcc0000010000 */
[----:B------:R-:W3:Y:S01]  /*b520*/  MUFU.EX2 R129, R129 ;  /* 0x0000008100817308 */ /* 0x000ee20000000800 */
[----:B------:R-:W-:Y:S01]  /*b530*/  FFMA.FTZ R56, R94, R9, -R59 ;  /* 0x000000095e387223 */ /* 0x000fe2000001083b */
[----:B-----5:R-:W-:-:S06]  /*b540*/  FADD.FTZ R26, R0, R51 ;  /* 0x00000033001a7221 */ /* 0x020fcc0000010000 */
[----:B------:R-:W5:Y:S01]  /*b550*/  MUFU.EX2 R41, R41 ;  /* 0x0000002900297308 */ /* 0x000f620000000800 */
[----:B------:R-:W-:Y:S01]  /*b560*/  FFMA.FTZ R124, R124, R9, -R37 ;  /* 0x000000097c7c7223 */ /* 0x000fe20000010825 */
[----:B------:R-:W-:Y:S01]  /*b570*/  F2FP.F16.F32.PACK_AB R148, R3, R148 ;  /* 0x000000940394723e */ /* 0x000fe200000000ff */
[----:B----4-:R-:W-:-:S05]  /*b580*/  FADD.FTZ R3, R135, R12 ;  /* 0x0000000c87037221 */ /* 0x010fca0000010000 */
[----:B------:R-:W4:Y:S01]  /*b590*/  MUFU.EX2 R54, R54 ;  /* 0x0000003600367308 */ /* 0x000f220000000800 */
[----:B------:R-:W-:Y:S01]  /*b5a0*/  F2FP.F16.F32.PACK_AB R150, R11, R150 ;  /* 0x000000960b96723e */ /* 0x000fe200000000ff */
[----:B------:R-:W-:-:S06]  /*b5b0*/  FADD.FTZ R11, R39, R26 ;  /* 0x0000001a270b7221 */ /* 0x000fcc0000010000 */
[----:B------:R-:W2:Y:S01]  /*b5c0*/  MUFU.EX2 R130, R120 ;  /* 0x0000007800827308 */ /* 0x000ea20000000800 */
[----:B------:R-:W-:Y:S01]  /*b5d0*/  FFMA.FTZ R45, R126, R9, -R37 ;  /* 0x000000097e2d7223 */ /* 0x000fe20000010825 */
[----:B0-----:R-:W-:-:S06]  /*b5e0*/  FADD.FTZ R12, R66, R3 ;  /* 0x00000003420c7221 */ /* 0x001fcc0000010000 */
[----:B------:R-:W0:Y:S01]  /*b5f0*/  MUFU.EX2 R131, R131 ;  /* 0x0000008300837308 */ /* 0x000e220000000800 */
[----:B------:R-:W-:Y:S01]  /*b600*/  FFMA.FTZ R58, R96, R9, -R59 ;  /* 0x00000009603a7223 */ /* 0x000fe2000001083b */
[----:B-1----:R-:W-:-:S06]  /*b610*/  FADD.FTZ R26, R36, R11 ;  /* 0x0000000b241a7221 */ /* 0x002fcc0000010000 */
[----:B------:R-:W1:Y:S01]  /*b620*/  MUFU.EX2 R43, R43 ;  /* 0x0000002b002b7308 */ /* 0x000e620000000800 */
[----:B------:R-:W-:Y:S01]  /*b630*/  F2FP.F16.F32.PACK_AB R144, R13, R144 ;  /* 0x000000900d90723e */ /* 0x000fe200000000ff */
[----:B---3--:R-:W-:-:S06]  /*b640*/  FADD.FTZ R11, R129, R12 ;  /* 0x0000000c810b7221 */ /* 0x008fcc0000010000 */
[----:B------:R-:W3:Y:S01]  /*b650*/  MUFU.EX2 R56, R56 ;  /* 0x0000003800387308 */ /* 0x000ee20000000800 */
[-CC-:B------:R-:W-:Y:S01]  /*b660*/  FFMA.FTZ R132, R132, R9.reuse, -R37.reuse ;  /* 0x0000000984847223 */ /* 0x180fe20000010825 */
[-CC-:B------:R-:W-:Y:S01]  /*b670*/  FFMA.FTZ R134, R134, R9.reuse, -R37.reuse ;  /* 0x0000000986867223 */ /* 0x180fe20000010825 */
[----:B------:R-:W-:-:S05]  /*b680*/  FFMA.FTZ R38, R136, R9, -R37 ;  /* 0x0000000988267223 */ /* 0x000fca0000010825 */
[----:B------:R-:W3:Y:S01]  /*b690*/  MUFU.EX2 R124, R124 ;  /* 0x0000007c007c7308 */ /* 0x000ee20000000800 */
[-CC-:B------:R-:W-:Y:S01]  /*b6a0*/  FFMA.FTZ R40, R138, R9.reuse, -R37.reuse ;  /* 0x000000098a287223 */ /* 0x180fe20000010825 */
[----:B-----5:R-:W-:Y:S01]  /*b6b0*/  FADD.FTZ R13, R41, R26 ;  /* 0x0000001a290d7221 */ /* 0x020fe20000010000 */
[----:B------:R-:W-:Y:S01]  /*b6c0*/  FFMA.FTZ R37, R140, R9, -R37 ;  /* 0x000000098c257223 */ /* 0x000fe20000010825 */
[----:B------:R-:W-:-:S04]  /*b6d0*/  F2FP.F16.F32.PACK_AB R140, R27, R8 ;  /* 0x000000081b8c723e */ /* 0x000fc800000000ff */
[----:B------:R-:W5:Y:S01]  /*b6e0*/  MUFU.EX2 R125, R125 ;  /* 0x0000007d007d7308 */ /* 0x000f620000000800 */
[----:B----4-:R-:W-:Y:S01]  /*b6f0*/  FADD.FTZ R8, R54, R11 ;  /* 0x0000000b36087221 */ /* 0x010fe20000010000 */
[----:B------:R-:W-:Y:S01]  /*b700*/  F2FP.F16.F32.PACK_AB R136, R31, R10 ;  /* 0x0000000a1f88723e */ /* 0x000fe200000000ff */
[----:B------:R-:W-:-:S05]  /*b710*/  FFMA.FTZ R62, R100, R9, -R59 ;  /* 0x00000009643e7223 */ /* 0x000fca000001083b */
[----:B------:R-:W4:Y:S01]  /*b720*/  MUFU.EX2 R45, R45 ;  /* 0x0000002d002d7308 */ /* 0x000f220000000800 */
[----:B--2---:R-:W-:Y:S01]  /*b730*/  FADD.FTZ R10, R130, R13 ;  /* 0x0000000d820a7221 */ /* 0x004fe20000010000 */
[----:B0-----:R-:W-:-:S06]  /*b740*/  FADD.FTZ R11, R131, R8 ;  /* 0x00000008830b7221 */ /* 0x001fcc0000010000 */
[----:B------:R-:W-:Y:S01]  /*b750*/  MUFU.EX2 R58, R58 ;  /* 0x0000003a003a7308 */ /* 0x000fe20000000800 */
[----:B-1----:R-:W-:-:S07]  /*b760*/  FADD.FTZ R13, R43, R10 ;  /* 0x0000000a2b0d7221 */ /* 0x002fce0000010000 */
[----:B------:R-:W0:Y:S01]  /*b770*/  MUFU.EX2 R42, R42 ;  /* 0x0000002a002a7308 */ /* 0x000e220000000800 */
[----:B---3--:R-:W-:Y:S01]  /*b780*/  FADD.FTZ R8, R56, R11 ;  /* 0x0000000b38087221 */ /* 0x008fe20000010000 */
[----:B------:R-:W-:-:S06]  /*b790*/  FFMA.FTZ R60, R102, R9, -R59 ;  /* 0x00000009663c7223 */ /* 0x000fcc000001083b */
[----:B------:R-:W1:Y:S01]  /*b7a0*/  MUFU.EX2 R127, R127 ;  /* 0x0000007f007f7308 */ /* 0x000e620000000800 */
[----:B------:R-:W-:Y:S01]  /*b7b0*/  FADD.FTZ R10, R124, R13 ;  /* 0x0000000d7c0a7221 */ /* 0x000fe20000010000 */
[----:B------:R-:W-:-:S06]  /*b7c0*/  SHF.R.S32.HI R4, RZ, 0x7, R4 ;  /* 0x00000007ff047819 */ /* 0x000fcc0000011404 */
[----:B------:R-:W2:Y:S01]  /*b7d0*/  MUFU.EX2 R47, R132 ;  /* 0x00000084002f7308 */ /* 0x000ea20000000800 */
[----:B-----5:R-:W-:Y:S01]  /*b7e0*/  FADD.FTZ R11, R125, R8 ;  /* 0x000000087d0b7221 */ /* 0x020fe20000010000 */
[----:B----4-:R-:W-:-:S06]  /*b7f0*/  FADD.FTZ R13, R45, R10 ;  /* 0x0000000a2d0d7221 */ /* 0x010fcc0000010000 */
[----:B------:R-:W3:Y:S01]  /*b800*/  MUFU.EX2 R62, R62 ;  /* 0x0000003e003e7308 */ /* 0x000ee20000000800 */
[----:B------:R-:W-:Y:S01]  /*b810*/  VIMNMX R52, R52, R4, !PT ;  /* 0x0000000434347248 */ /* 0x000fe20007fe0100 */
[----:B0-----:R-:W-:-:S06]  /*b820*/  FADD.FTZ R8, R42, R13 ;  /* 0x0000000d2a087221 */ /* 0x001fcc0000010000 */
[----:B------:R-:W-:Y:S08]  /*b830*/  MUFU.EX2 R121, R121 ;  /* 0x0000007900797308 */ /* 0x000ff00000000800 */
[----:B------:R0:W4:Y:S01]  /*b840*/  MUFU.EX2 R120, R134 ;  /* 0x0000008600787308 */ /* 0x0001220000000800 */
[----:B------:R-:W-:Y:S01]  /*b850*/  FFMA.FTZ R59, R104, R9, -R59 ;  /* 0x00000009683b7223 */ /* 0x000fe2000001083b */
[----:B------:R-:W-:Y:S01]  /*b860*/  VIADD R12, R88, 0xfffffffe ;  /* 0xfffffffe580c7836 */ /* 0x000fe20000000000 */
[----:B------:R1:W-:Y:S05]  /*b870*/  STL [R1+0x24], R52 ;  /* 0x0000243401007387 */ /* 0x0003ea0000100800 */
[----:B------:R-:W-:Y:S01]  /*b880*/  MUFU.EX2 R60, R60 ;  /* 0x0000003c003c7308 */ /* 0x000fe20000000800 */
[----:B0-----:R-:W-:Y:S01]  /*b890*/  F2FP.F16.F32.PACK_AB R134, R39, R0 ;  /* 0x000000002786723e */ /* 0x001fe200000000ff */
[----:B------:R-:W-:-:S06]  /*b8a0*/  FADD.FTZ R0, R58, R11 ;  /* 0x0000000b3a007221 */ /* 0x000fcc0000010000 */
[----:B------:R-:W0:Y:S01]  /*b8b0*/  MUFU.EX2 R3, R38 ;  /* 0x0000002600037308 */ /* 0x000e220000000800 */
[----:B-1----:R-:W-:Y:S01]  /*b8c0*/  FADD.FTZ R11, R127, R0 ;  /* 0x000000007f0b7221 */ /* 0x002fe20000010000 */
[----:B--2---:R-:W-:-:S06]  /*b8d0*/  FADD.FTZ R13, R47, R8 ;  /* 0x000000082f0d7221 */ /* 0x004fcc0000010000 */
[----:B------:R-:W-:Y:S01]  /*b8e0*/  MUFU.EX2 R123, R123 ;  /* 0x0000007b007b7308 */ /* 0x000fe20000000800 */
[----:B---3--:R-:W-:Y:S01]  /*b8f0*/  FADD.FTZ R0, R62, R11 ;  /* 0x0000000b3e007221 */ /* 0x008fe20000010000 */
[----:B------:R-:W-:-:S06]  /*b900*/  ISETP.GE.AND P1, PT, R12, R52, PT ;  /* 0x000000340c00720c */ /* 0x000fcc0003f26270 */
[----:B------:R-:W1:Y:S01]  /*b910*/  MUFU.EX2 R40, R40 ;  /* 0x0000002800287308 */ /* 0x000e620000000800 */
[----:B----4-:R-:W-:Y:S01]  /*b920*/  FADD.FTZ R10, R120, R13 ;  /* 0x0000000d780a7221 */ /* 0x010fe20000010000 */
[----:B------:R-:W-:-:S06]  /*b930*/  FADD.FTZ R11, R121, R0 ;  /* 0x00000000790b7221 */ /* 0x000fcc0000010000 */
[----:B------:R-:W2:Y:S08]  /*b940*/  MUFU.EX2 R37, R37 ;  /* 0x0000002500257308 */ /* 0x000eb00000000800 */
[----:B------:R-:W3:Y:S01]  /*b950*/  MUFU.EX2 R8, R59 ;  /* 0x0000003b00087308 */ /* 0x000ee20000000800 */
[----:B0-----:R-:W-:Y:S01]  /*b960*/  FADD.FTZ R13, R3, R10 ;  /* 0x0000000a030d7221 */ /* 0x001fe20000010000 */
[----:B------:R-:W-:-:S03]  /*b970*/  FADD.FTZ R0, R60, R11 ;  /* 0x0000000b3c007221 */ /* 0x000fc60000010000 */
[----:B-1----:R-:W-:Y:S01]  /*b980*/  FADD.FTZ R10, R40, R13 ;  /* 0x0000000d280a7221 */ /* 0x002fe20000010000 */
[----:B------:R-:W-:Y:S01]  /*b990*/  FADD.FTZ R11, R123, R0 ;  /* 0x000000007b0b7221 */ /* 0x000fe20000010000 */
[----:B------:R-:W-:Y:S02]  /*b9a0*/  F2FP.F16.F32.PACK_AB R137, R118, R137 ;  /* 0x000000897689723e */ /* 0x000fe400000000ff */
[----:B------:R-:W-:Y:S02]  /*b9b0*/  CS2R R118, SRZ ;  /* 0x0000000000767805 */ /* 0x000fe4000001ff00 */
[----:B------:R-:W-:Y:S02]  /*b9c0*/  F2FP.F16.F32.PACK_AB R139, R128, R139 ;  /* 0x0000008b808b723e */ /* 0x000fe400000000ff */
[----:B------:R-:W-:Y:S02]  /*b9d0*/  CS2R R116, SRZ ;  /* 0x0000000000747805 */ /* 0x000fe4000001ff00 */
[----:B------:R-:W-:Y:S01]  /*b9e0*/  F2FP.F16.F32.PACK_AB R120, R3, R120 ;  /* 0x000000780378723e */ /* 0x000fe200000000ff */
[----:B--2---:R-:W-:Y:S01]  /*b9f0*/  FADD.FTZ R3, R37, R10 ;  /* 0x0000000a25037221 */ /* 0x004fe20000010000 */
[----:B------:R-:W-:-:S02]  /*ba00*/  F2FP.F16.F32.PACK_AB R149, R68, R149 ;  /* 0x000000954495723e */ /* 0x000fc400000000ff */
[----:B------:R-:W-:Y:S02]  /*ba10*/  CS2R R114, SRZ ;  /* 0x0000000000727805 */ /* 0x000fe4000001ff00 */
[----:B------:R-:W-:Y:S02]  /*ba20*/  F2FP.F16.F32.PACK_AB R147, R30, R147 ;  /* 0x000000931e93723e */ /* 0x000fe400000000ff */
[----:B------:R-:W-:Y:S02]  /*ba30*/  CS2R R112, SRZ ;  /* 0x0000000000707805 */ /* 0x000fe4000001ff00 */
[----:B------:R-:W-:Y:S01]  /*ba40*/  F2FP.F16.F32.PACK_AB R141, R34, R141 ;  /* 0x0000008d228d723e */ /* 0x000fe200000000ff */
[----:B---3--:R-:W-:Y:S01]  /*ba50*/  FADD.FTZ R0, R8, R11 ;  /* 0x0000000b08007221 */ /* 0x008fe20000010000 */
[----:B------:R-:W-:Y:S02]  /*ba60*/  F2FP.F16.F32.PACK_AB R143, R46, R143 ;  /* 0x0000008f2e8f723e */ /* 0x000fe400000000ff */
[----:B------:R-:W-:-:S02]  /*ba70*/  CS2R R110, SRZ ;  /* 0x00000000006e7805 */ /* 0x000fc4000001ff00 */
[----:B------:R-:W-:Y:S02]  /*ba80*/  F2FP.F16.F32.PACK_AB R146, R25, R146 ;  /* 0x000000921992723e */ /* 0x000fe400000000ff */
[----:B------:R-:W-:Y:S02]  /*ba90*/  CS2R R108, SRZ ;  /* 0x00000000006c7805 */ /* 0x000fe4000001ff00 */
[----:B------:R-:W-:Y:S02]  /*baa0*/  F2FP.F16.F32.PACK_AB R142, R29, R142 ;  /* 0x0000008e1d8e723e */ /* 0x000fe400000000ff */
[----:B------:R-:W-:Y:S02]  /*bab0*/  CS2R R106, SRZ ;  /* 0x00000000006a7805 */ /* 0x000fe4000001ff00 */
        /* <DEDUP_REMOVED lines=19> */
[----:B------:R-:W-:-:S02]  /*bbf0*/  F2FP.F16.F32.PACK_AB R126, R47, R42 ;  /* 0x0000002a2f7e723e */ /* 0x000fc400000000ff */
[----:B------:R-:W-:Y:S02]  /*bc00*/  F2FP.F16.F32.PACK_AB R127, R62, R127 ;  /* 0x0000007f3e7f723e */ /* 0x000fe400000000ff */
[----:B------:R-:W-:Y:S02]  /*bc10*/  F2FP.F16.F32.PACK_AB R121, R60, R121 ;  /* 0x000000793c79723e */ /* 0x000fe400000000ff */
[----:B------:R-:W-:Y:S02]  /*bc20*/  F2FP.F16.F32.PACK_AB R122, R37, R40 ;  /* 0x00000028257a723e */ /* 0x000fe400000000ff */
[----:B------:R-:W-:Y:S01]  /*bc30*/  F2FP.F16.F32.PACK_AB R123, R8, R123 ;  /* 0x0000007b087b723e */ /* 0x000fe200000000ff */
[----:B------:R-:W-:Y:S06]  /*bc40*/  @!P1 BRA `(.L_x_2771) ;  /* 0x0000003000549947 */ /* 0x000fec0003800000 */
[----:B------:R-:W-:Y:S01]  /*bc50*/  IMAD.MOV.U32 R10, RZ, RZ, R24 ;  /* 0x000000ffff0a7224 */ /* 0x000fe200078e0018 */
[----:B------:R-:W-:Y:S01]  /*bc60*/  MOV R4, R155 ;  /* 0x0000009b00047202 */ /* 0x000fe20000000f00 */
[----:B------:R-:W-:Y:S02]  /*bc70*/  IMAD.MOV.U32 R11, RZ, RZ, R5 ;  /* 0x000000ffff0b7224 */ /* 0x000fe400078e0005 */
[----:B------:R-:W-:Y:S02]  /*bc80*/  IMAD.MOV.U32 R13, RZ, RZ, R22 ;  /* 0x000000ffff0d7224 */ /* 0x000fe400078e0016 */
[----:B------:R-:W-:-:S07]  /*bc90*/  IMAD.MOV.U32 R119, RZ, RZ, RZ ;  /* 0x000000ffff777224 */ /* 0x000fce00078e00ff */
.L_x_2783:
        /* <DEDUP_REMOVED lines=9> */
.L_x_2773:
        /* <DEDUP_REMOVED lines=8> */
.L_x_2774:
[----:B------:R-:W-:Y:S04]  /*bdb0*/  BSSY B0, `(.L_x_2772) ;  /* 0x0000004000007945 */ /* 0x000fe80003800000 */
[----:B-1----:R-:W-:Y:S05]  /*bdc0*/  @P2 BRA `(.L_x_2775) ;  /* 0x0000000000082947 */ /* 0x002fea0003800000 */
[----:B------:R-:W1:Y:S02]  /*bdd0*/  SYNCS.PHASECHK.TRANS64.TRYWAIT P2, [R5+URZ+0x16830], R8 ;  /* 0x01683008050075a7 */ /* 0x000e64000804017f */
[----:B-1----:R-:W-:Y:S05]  /*bde0*/  @!P2 BRA `(.L_x_2776) ;  /* 0x000001100064a947 */ /* 0x002fea0003800000 */
.L_x_2775:
[----:B------:R-:W-:Y:S05]  /*bdf0*/  BSYNC B0 ;  /* 0x0000000000007941 */ /* 0x000fea0003800000 */
.L_x_2772:
[----:B01----:R-:W2:Y:S01]  /*be00*/  LDL R8, [R1+0x1c] ;  /* 0x00001c0001087983 */ /* 0x003ea20000100800 */
[----:B------:R-:W-:Y:S01]  /*be10*/  IADD3 R22, R13, 0x1, RZ ;  /* 0x000000010d167810 */ /* 0x000fe20007ffe0ff */
[----:B------:R-:W0:Y:S03]  /*be20*/  S2R R5, SR_TID.X ;  /* 0x0000000000057919 */ /* 0x000e260000002100 */
[----:B------:R-:W-:-:S04]  /*be30*/  ISETP.NE.AND P2, PT, R22, 0x2, PT ;  /* 0x000000021600780c */ /* 0x000fc80003f45270 */
[----:B------:R-:W-:Y:S01]  /*be40*/  SEL R22, R22, RZ, P2 ;  /* 0x000000ff16167207 */ /* 0x000fe20001000000 */
[----:B------:R-:W-:Y:S01]  /*be50*/  IMAD.MOV.U32 R9, RZ, RZ, 0x40000040 ;  /* 0x40000040ff097424 */ /* 0x000fe200078e00ff */
[----:B------:R-:W-:Y:S05]  /*be60*/  WARPSYNC.ALL ;  /* 0x0000000000007948 */ /* 0x000fea0003800000 */
[----:B------:R-:W-:Y:S02]  /*be70*/  R2UR UR19, R9 ;  /* 0x00000000091372ca */ /* 0x000fe400000e0000 */
[----:B0-----:R-:W-:-:S05]  /*be80*/  SHF.R.U32.HI R5, RZ, 0x7, R5 ;  /* 0x00000007ff057819 */ /* 0x001fca0000011605 */
[----:B------:R-:W-:Y:S02]  /*be90*/  VIADD R5, R5, 0x8 ;  /* 0x0000000805057836 */ /* 0x000fe40000000000 */
        /* <DEDUP_REMOVED lines=8> */
[----:B--2---:R-:W-:-:S05]  /*bf20*/  IMAD R26, R22, 0x400, R8 ;  /* 0x00000400161a7824 */ /* 0x004fca00078e0208 */
[----:B------:R-:W-:-:S04]  /*bf30*/  IADD3 R8, R26, 0x4, RZ ;  /* 0x000000041a087810 */ /* 0x000fc80007ffe0ff */
[----:B------:R-:W-:Y:S02]  /*bf40*/  R2UR UR18, R8 ;  /* 0x00000000081272ca */ /* 0x000fe400000e0000 */
[----:B------:R-:W2:Y:S01]  /*bf50*/  LDL.64 R8, [R1+0x8] ;  /* 0x0000080001087983 */ /* 0x000ea20000100a00 */
[C---:B------:R-:W-:Y:S01]  /*bf60*/  R2UR UR10, R26.reuse ;  /* 0x000000001a0a72ca */ /* 0x040fe200000e0000 */
[C---:B------:R-:W-:Y:S02]  /*bf70*/  VIADD R24, R26.reuse, 0x2 ;  /* 0x000000021a187836 */ /* 0x040fe40000000000 */
[----:B------:R-:W-:-:S03]  /*bf80*/  VIADD R26, R26, 0x6 ;  /* 0x000000061a1a7836 */ /* 0x000fc60000000000 */
        /* <DEDUP_REMOVED lines=23> */
.L_x_2778:
[----:B------:R-:W-:Y:S01]  /*c100*/  SHF.L.U32 R4, R4, 0x1f, RZ ;  /* 0x0000001f04047819 */ /* 0x000fe200000006ff */
[----:B------:R-:W-:-:S04]  /*c110*/  IMAD R5, R13, 0x8, R2 ;  /* 0x000000080d057824 */ /* 0x000fc800078e0202 */
[----:B------:R0:W1:Y:S01]  /*c120*/  SYNCS.PHASECHK.TRANS64.TRYWAIT P1, [R5+URZ+0x16850], R4 ;  /* 0x01685004050075a7 */ /* 0x000062000802017f */
[----:B------:R-:W-:Y:S05]  /*c130*/  @!P0 BRA `(.L_x_2779) ;  /* 0x0000000000048947 */ /* 0x000fea0003800000 */
[----:B------:R-:W-:Y:S01]  /*c140*/  BPT.TRAP 0x1 ;  /* 0x000000040000795c */ /* 0x000fe20000300000 */
.L_x_2779:
[----:B-1----:R-:W-:Y:S05]  /*c150*/  @P1 BRA `(.L_x_2777) ;  /* 0x0000000000081947 */ /* 0x002fea0003800000 */
[----:B------:R-:W1:Y:S02]  /*c160*/  SYNCS.PHASECHK.TRANS64.TRYWAIT P1, [R5+URZ+0x16850], R4 ;  /* 0x01685004050075a7 */ /* 0x000e64000802017f */
[----:B-1----:R-:W-:Y:S05]  /*c170*/  @!P1 BRA `(.L_x_2780) ;  /* 0x0000010c00949947 */ /* 0x002fea0003800000 */
.L_x_2777:
[----:B01----:R-:W-:Y:S01]  /*c180*/  IADD3 R4, R2, 0x400, RZ ;  /* 0x0000040002047810 */ /* 0x003fe20007ffe0ff */
[----:B------:R-:W-:Y:S01]  /*c190*/  IMAD.MOV.U32 R5, RZ, RZ, 0x40000040 ;  /* 0x40000040ff057424 */ /* 0x000fe200078e00ff */
[----:B------:R-:W-:Y:S05]  /*c1a0*/  WARPSYNC.ALL ;  /* 0x0000000000007948 */ /* 0x000fea0003800000 */
[----:B------:R-:W-:Y:S01]  /*c1b0*/  SHF.R.U32.HI R4, RZ, 0x4, R4 ;  /* 0x00000004ff047819 */ /* 0x000fe20000011604 */
[----:B------:R-:W-:Y:S01]  /*c1c0*/  WARPGROUP.ARRIVE ;  /* 0x00000000000079c5 */ /* 0x000fe20000000000 */
[----:B------:R-:W-:Y:S01]  /*c1d0*/  R2UR UR7, R5 ;  /* 0x00000000050772ca */ /* 0x000fe200000e0000 */
[----:B------:R-:W-:Y:S01]  /*c1e0*/  IMAD.MOV.U32 R9, RZ, RZ, 0x40000040 ;  /* 0x40000040ff097424 */ /* 0x000fe200078e00ff */
[----:B------:R-:W-:Y:S01]  /*c1f0*/  LOP3.LUT R4, R4, 0x3fff, RZ, 0xc0, !PT ;  /* 0x00003fff04047812 */ /* 0x000fe200078ec0ff */
[----:B------:R-:W-:-:S04]  /*c200*/  IMAD.MOV.U32 R5, RZ, RZ, 0x40000040 ;  /* 0x40000040ff057424 */ /* 0x000fc800078e00ff */
[----:B------:R-:W-:-:S04]  /*c210*/  IMAD R4, R13, 0x400, R4 ;  /* 0x000004000d047824 */ /* 0x000fc800078e0204 */
[C---:B------:R-:W-:Y:S01]  /*c220*/  VIADD R8, R4.reuse, 0x80 ;  /* 0x0000008004087836 */ /* 0x040fe20000000000 */
[----:B------:R-:W-:-:S13]  /*c230*/  R2UR UR6, R4 ;  /* 0x00000000040672ca */ /* 0x000fda00000e0000 */
[----:B------:R-:W-:Y:S01]  /*c240*/  HGMMA.64x64x16.F32 R88, R148, gdesc[UR4].tnspB, R88, gsb0 ;  /* 0x40e0000494587df0 */ /* 0x000fe20008000858 */
[----:B------:R-:W-:Y:S02]  /*c250*/  R2UR UR6, R8 ;  /* 0x00000000080672ca */ /* 0x000fe400000e0000 */
[----:B------:R-:W-:Y:S01]  /*c260*/  R2UR UR7, R9 ;  /* 0x00000000090772ca */ /* 0x000fe200000e0000 */
[----:B------:R-:W-:Y:S01]  /*c270*/  IMAD.MOV.U32 R9, RZ, RZ, 0x40000040 ;  /* 0x40000040ff097424 */ /* 0x000fe200078e00ff */
[----:B------:R-:W-:Y:S01]  /*c280*/  IADD3 R8, R4, 0x100, RZ ;  /* 0x0000010004087810 */ /* 0x000fe20007ffe0ff */
[----:B------:R-:W-:Y:S02]  /*c290*/  WARPGROUP.DEPBAR.LE gsb0, 0x0 ;  /* 0x00008000000079c5 */ /* 0x000fe40000010000 */
[----:B------:R-:W-:-:S06]  /*c2a0*/  WARPGROUP.ARRIVE ;  /* 0x00000000000079c5 */ /* 0x000fcc0000000000 */
[----:B------:R-:W0:Y:S02]  /*c2b0*/  S2R R150, SR_TID.X ;  /* 0x0000000000967919 */ /* 0x000e240000002100 */
[----:B------:R-:W-:Y:S01]  /*c2c0*/  HGMMA.64x64x16.F32 R88, R144, gdesc[UR4].tnspB, R88, gsb0 ;  /* 0x40e0000490587df0 */ /* 0x000fe20008000858 */
[----:B------:R-:W-:Y:S01]  /*c2d0*/  R2UR UR6, R8 ;  /* 0x00000000080672ca */ /* 0x000fe200000e0000 */
[----:B------:R-:W-:Y:S01]  /*c2e0*/  VIADD R8, R4, 0x180 ;  /* 0x0000018004087836 */ /* 0x000fe20000000000 */
[----:B------:R-:W-:Y:S01]  /*c2f0*/  R2UR UR7, R9 ;  /* 0x00000000090772ca */ /* 0x000fe200000e0000 */
[----:B------:R-:W-:Y:S01]  /*c300*/  IMAD.MOV.U32 R9, RZ, RZ, 0x40000040 ;  /* 0x40000040ff097424 */ /* 0x000fe200078e00ff */
[----:B0-----:R-:W-:Y:S02]  /*c310*/  SHF.R.U32.HI R151, RZ, 0x7, R150 ;  /* 0x00000007ff977819 */ /* 0x001fe40000011696 */
[----:B------:R-:W-:Y:S01]  /*c320*/  ISETP.GE.U32.AND P1, PT, R150, 0x180, PT ;  /* 0x000001809600780c */ /* 0x000fe20003f26070 */
[----:B------:R-:W-:-:S02]  /*c330*/  WARPGROUP.DEPBAR.LE gsb0, 0x0 ;  /* 0x00008000000079c5 */ /* 0x000fc40000010000 */
        /* <DEDUP_REMOVED lines=40> */
.L_x_2781:
[----:B------:R-:W2:Y:S01]  /*c5c0*/  LDL R9, [R1+0x28] ;  /* 0x0000280001097983 */ /* 0x000ea20000100800 */
[----:B0-----:R-:W0:Y:S03]  /*c5d0*/  LDC R4, c[0x0][0x448] ;  /* 0x00011200ff047b82 */ /* 0x001e260000000800 */
[----:B------:R-:W2:Y:S04]  /*c5e0*/  LDL R8, [R1+0x44] ;  /* 0x0000440001087983 */ /* 0x000ea80000100800 */
[----:B------:R-:W3:Y:S04]  /*c5f0*/  LDL R123, [R1+0x2c] ;  /* 0x00002c00017b7983 */ /* 0x000ee80000100800 */
[----:B------:R-:W3:Y:S04]  /*c600*/  LDL R122, [R1+0x20] ;  /* 0x00002000017a7983 */ /* 0x000ee80000100800 */
[----:B------:R-:W4:Y:S01]  /*c610*/  LDL R121, [R1+0x14] ;  /* 0x0000140001797983 */ /* 0x000f220000100800 */
[----:B0-----:R-:W-:-:S13]  /*c620*/  ISETP.NE.AND P1, PT, R4, 0x1, PT ;  /* 0x000000010400780c */ /* 0x001fda0003f25270 */
[----:B------:R-:W0:Y:S08]  /*c630*/  @P1 LDC R5, c[0x0][0x44c] ;  /* 0x00011300ff051b82 */ /* 0x000e300000000800 */
        /* <DEDUP_REMOVED lines=9> */
[----:B------:R-:W-:-:S03]  /*c6d0*/  FMUL.FTZ R150, R28, UR5 ;  /* 0x000000051c967c20 */ /* 0x000fc60008410000 */
[----:B------:R-:W5:Y:S01]  /*c6e0*/  MUFU.TANH R148, R148 ;  /* 0x0000009400947308 */ /* 0x000f620000002400 */
[----:B------:R-:W-:Y:S01]  /*c6f0*/  FMUL.FTZ R149, R27, UR5 ;  /* 0x000000051b957c20 */ /* 0x000fe20008410000 */
[----:B------:R-:W-:Y:S01]  /*c700*/  FMUL.FTZ R27, R33, UR5 ;  /* 0x00000005211b7c20 */ /* 0x000fe20008410000 */
[----:B------:R-:W-:Y:S01]  /*c710*/  FMUL.FTZ R146, R36, UR5 ;  /* 0x0000000524927c20 */ /* 0x000fe20008410000 */
[----:B------:R-:W-:-:S04]  /*c720*/  FMUL.FTZ R28, R37, UR5 ;  /* 0x00000005251c7c20 */ /* 0x000fc80008410000 */
[----:B------:R-:W5:Y:S01]  /*c730*/  MUFU.TANH R144, R144 ;  /* 0x0000009000907308 */ /* 0x000f620000002400 */
[----:B------:R-:W-:Y:S01]  /*c740*/  FMUL.FTZ R136, R48, UR5 ;  /* 0x0000000530887c20 */ /* 0x000fe20008410000 */
[----:B------:R-:W-:Y:S01]  /*c750*/  FMUL.FTZ R142, R44, UR5 ;  /* 0x000000052c8e7c20 */ /* 0x000fe20008410000 */
[----:B------:R-:W-:-:S05]  /*c760*/  FMUL.FTZ R44, R45, UR5 ;  /* 0x000000052d2c7c20 */ /* 0x000fca0008410000 */
[----:B------:R-:W5:Y:S01]  /*c770*/  MUFU.TANH R120, R120 ;  /* 0x0000007800787308 */ /* 0x000f620000002400 */
[----:B------:R-:W-:-:S07]  /*c780*/  FMUL.FTZ R37, R56, UR5 ;  /* 0x0000000538257c20 */ /* 0x000fce0008410000 */
[----:B------:R-:W5:Y:S01]  /*c790*/  MUFU.TANH R150, R150 ;  /* 0x0000009600967308 */ /* 0x000f620000002400 */
[----:B------:R-:W-:-:S07]  /*c7a0*/  FMUL.FTZ R25, R42, UR5 ;  /* 0x000000052a197c20 */ /* 0x000fce0008410000 */
[----:B------:R-:W-:Y:S01]  /*c7b0*/  MUFU.TANH R140, R140 ;  /* 0x0000008c008c7308 */ /* 0x000fe20000002400 */
[----:B------:R-:W-:Y:S01]  /*c7c0*/  FMUL.FTZ R42, R49, UR5 ;  /* 0x00000005312a7c20 */ /* 0x000fe20008410000 */
[----:B------:R-:W-:-:S06]  /*c7d0*/  FMUL.FTZ R138, R52, UR5 ;  /* 0x00000005348a7c20 */ /* 0x000fcc0008410000 */
[----:B------:R-:W-:Y:S01]  /*c7e0*/  MUFU.TANH R27, R27 ;  /* 0x0000001b001b7308 */ /* 0x000fe20000002400 */
[----:B------:R-:W-:-:S07]  /*c7f0*/  FMUL.FTZ R128, R64, UR5 ;  /* 0x0000000540807c20 */ /* 0x000fce0008410000 */
[----:B------:R-:W-:Y:S08]  /*c800*/  MUFU.TANH R146, R146 ;  /* 0x0000009200927308 */ /* 0x000ff00000002400 */
[----:B------:R-:W-:Y:S01]  /*c810*/  MUFU.TANH R28, R28 ;  /* 0x0000001c001c7308 */ /* 0x000fe20000002400 */
[----:B------:R-:W-:-:S07]  /*c820*/  FMUL.FTZ R132, R57, UR5 ;  /* 0x0000000539847c20 */ /* 0x000fce0008410000 */
[----:B------:R-:W-:Y:S01]  /*c830*/  MUFU.TANH R136, R136 ;  /* 0x0000008800887308 */ /* 0x000fe20000002400 */
[----:B------:R-:W-:Y:S01]  /*c840*/  FMUL.FTZ R134, R60, UR5 ;  /* 0x000000053c867c20 */ /* 0x000fe20008410000 */
[----:B------:R-:W-:Y:S01]  /*c850*/  FMUL.FTZ R36, R61, UR5 ;  /* 0x000000053d247c20 */ /* 0x000fe20008410000 */
[----:B------:R-:W-:-:S05]  /*c860*/  FMUL.FTZ R147, R39, UR5 ;  /* 0x0000000527937c20 */ /* 0x000fca0008410000 */
[----:B------:R-:W-:Y:S01]  /*c870*/  MUFU.TANH R142, R142 ;  /* 0x0000008e008e7308 */ /* 0x000fe20000002400 */
[----:B------:R-:W-:Y:S01]  /*c880*/  FMUL.FTZ R39, R54, UR5 ;  /* 0x0000000536277c20 */ /* 0x000fe20008410000 */
[----:B------:R-:W-:-:S06]  /*c890*/  FMUL.FTZ R124, R72, UR5 ;  /* 0x00000005487c7c20 */ /* 0x000fcc0008410000 */
[----:B------:R-:W-:Y:S01]  /*c8a0*/  MUFU.TANH R44, R44 ;  /* 0x0000002c002c7308 */ /* 0x000fe20000002400 */
[----:B------:R-:W-:-:S07]  /*c8b0*/  FMUL.FTZ R130, R68, UR5 ;  /* 0x0000000544827c20 */ /* 0x000fce0008410000 */
[----:B------:R-:W-:Y:S01]  /*c8c0*/  MUFU.TANH R37, R37 ;  /* 0x0000002500257308 */ /* 0x000fe20000002400 */
[----:B------:R-:W-:Y:S01]  /*c8d0*/  FMUL.FTZ R32, R69, UR5 ;  /* 0x0000000545207c20 */ /* 0x000fe20008410000 */
[----:B------:R-:W-:-:S06]  /*c8e0*/  FMUL.FTZ R49, R80, UR5 ;  /* 0x0000000550317c20 */ /* 0x000fcc0008410000 */
[----:B------:R-:W-:Y:S08]  /*c8f0*/  MUFU.TANH R42, R42 ;  /* 0x0000002a002a7308 */ /* 0x000ff00000002400 */
[----:B------:R-:W-:Y:S08]  /*c900*/  MUFU.TANH R138, R138 ;  /* 0x0000008a008a7308 */ /* 0x000ff00000002400 */
[----:B------:R-:W-:Y:S01]  /*c910*/  MUFU.TANH R40, R40 ;  /* 0x0000002800287308 */ /* 0x000fe20000002400 */
[----:B------:R-:W-:-:S07]  /*c920*/  FMUL.FTZ R143, R47, UR5 ;  /* 0x000000052f8f7c20 */ /* 0x000fce0008410000 */
[----:B------:R-:W-:Y:S01]  /*c930*/  MUFU.TANH R128, R128 ;  /* 0x0000008000807308 */ /* 0x000fe20000002400 */
[----:B------:R-:W-:Y:S01]  /*c940*/  FMUL.FTZ R45, R73, UR5 ;  /* 0x00000005492d7c20 */ /* 0x000fe20008410000 */
[----:B------:R-:W-:Y:S01]  /*c950*/  FMUL.FTZ R126, R76, UR5 ;  /* 0x000000054c7e7c20 */ /* 0x000fe20008410000 */
[----:B------:R-:W-:-:S05]  /*c960*/  FMUL.FTZ R47, R77, UR5 ;  /* 0x000000054d2f7c20 */ /* 0x000fca0008410000 */
[----:B------:R-:W-:Y:S08]  /*c970*/  MUFU.TANH R132, R132 ;  /* 0x0000008400847308 */ /* 0x000ff00000002400 */
[----:B------:R-:W-:Y:S08]  /*c980*/  MUFU.TANH R134, R134 ;  /* 0x0000008600867308 */ /* 0x000ff00000002400 */
[----:B------:R-:W-:Y:S08]  /*c990*/  MUFU.TANH R36, R36 ;  /* 0x0000002400247308 */ /* 0x000ff00000002400 */
[----:B------:R-:W-:Y:S08]  /*c9a0*/  MUFU.TANH R124, R124 ;  /* 0x0000007c007c7308 */ /* 0x000ff00000002400 */
[----:B------:R-:W-:Y:S08]  /*c9b0*/  MUFU.TANH R130, R130 ;  /* 0x0000008200827308 */ /* 0x000ff00000002400 */
[----:B------:R-:W-:Y:S08]  /*c9c0*/  MUFU.TANH R32, R32 ;  /* 0x0000002000207308 */ /* 0x000ff00000002400 */
[----:B------:R-:W-:Y:S01]  /*c9d0*/  MUFU.TANH R49, R49 ;  /* 0x0000003100317308 */ /* 0x000fe20000002400 */
[----:B--2---:R-:W-:-:S04]  /*c9e0*/  IMAD.IADD R8, R8, 0x1, R9 ;  /* 0x0000000108087824 */ /* 0x004fc800078e0209 */
[----:B0-----:R-:W-:-:S05]  /*c9f0*/  @P1 IMAD.HI.U32 R5, R8, R5, RZ ;  /* 0x0000000508051227 */ /* 0x001fca00078e00ff */
[----:B-1----:R-:W-:-:S05]  /*ca00*/  @P1 SHF.R.U32.HI R8, RZ, R4, R5 ;  /* 0x00000004ff081219 */ /* 0x002fca0000011605 */
[----:B------:R-:W0:Y:S04]  /*ca10*/  SHFL.IDX PT, R55, R8, RZ, 0x1c1f ;  /* 0x001c1fff08377589 */ /* 0x000e2800000e0000 */
[----:B------:R1:W2:Y:S02]  /*ca20*/  SHFL.IDX PT, R53, R8, 0x1, 0x1c1f ;  /* 0x003c1f0008357f89 */ /* 0x0002a400000e0000 */
[----:B-1----:R-:W-:-:S04]  /*ca30*/  IMAD.MOV.U32 R8, RZ, RZ, -0x80 ;  /* 0xffffff80ff087424 */ /* 0x002fc800078e00ff */
[----:B------:R-:W-:Y:S02]  /*ca40*/  IMAD R46, R12, R8, 0x1 ;  /* 0x000000010c2e7424 */ /* 0x000fe400078e0208 */
[----:B------:R-:W-:Y:S01]  /*ca50*/  FMUL.FTZ R4, R26, UR5 ;  /* 0x000000051a047c20 */ /* 0x000fe20008410000 */
[----:B------:R-:W-:Y:S02]  /*ca60*/  FMUL.FTZ R26, R29, UR5 ;  /* 0x000000051d1a7c20 */ /* 0x000fe40008410000 */
[----:B---3--:R-:W-:-:S04]  /*ca70*/  IADD3 R46, R122, R46, -R123 ;  /* 0x0000002e7a2e7210 */ /* 0x008fc80007ffe87b */
[----:B----4-:R-:W-:Y:S01]  /*ca80*/  IADD3 R46, R46, -R121, RZ ;  /* 0x800000792e2e7210 */ /* 0x010fe20007ffe0ff */
[----:B------:R-:W1:Y:S01]  /*ca90*/  MUFU.TANH R26, R26 ;  /* 0x0000001a001a7308 */ /* 0x000e620000002400 */
[----:B------:R-:W-:-:S03]  /*caa0*/  FMUL.FTZ R5, R30, UR5 ;  /* 0x000000051e057c20 */ /* 0x000fc60008410000 */
[----:B0-----:R-:W-:Y:S02]  /*cab0*/  IMAD.IADD R55, R46, 0x1, R55 ;  /* 0x000000012e377824 */ /* 0x001fe400078e0237 */
[----:B------:R-:W-:-:S03]  /*cac0*/  FMUL.FTZ R30, R41, UR5 ;  /* 0x00000005291e7c20 */ /* 0x000fc60008410000 */
[----:B------:R-:W-:-:S03]  /*cad0*/  ISETP.GT.AND P2, PT, R55, RZ, PT ;  /* 0x000000ff3700720c */ /* 0x000fc60003f44270 */
[----:B------:R-:W0:Y:S01]  /*cae0*/  MUFU.TANH R30, R30 ;  /* 0x0000001e001e7308 */ /* 0x000e220000002400 */
[----:B-----5:R-:W-:Y:S02]  /*caf0*/  FSEL R148, R148, -INF , P2 ;  /* 0xff80000094947808 */ /* 0x020fe40001000000 */
[C---:B------:R-:W-:Y:S02]  /*cb00*/  ISETP.GT.AND P2, PT, R55.reuse, 0x10, PT ;  /* 0x000000103700780c */ /* 0x040fe40003f44270 */
[C---:B------:R-:W-:Y:S02]  /*cb10*/  ISETP.GT.AND P3, PT, R55.reuse, 0x1, PT ;  /* 0x000000013700780c */ /* 0x040fe40003f64270 */
[C---:B------:R-:W-:Y:S02]  /*cb20*/  ISETP.GT.AND P4, PT, R55.reuse, 0x8, PT ;  /* 0x000000083700780c */ /* 0x040fe40003f84270 */
[----:B------:R-:W-:Y:S02]  /*cb30*/  ISETP.GT.AND P1, PT, R55, 0x9, PT ;  /* 0x000000093700780c */ /* 0x000fe40003f24270 */
[----:B------:R-:W-:-:S02]  /*cb40*/  FSEL R144, R144, -INF , P2 ;  /* 0xff80000090907808 */ /* 0x000fc40001000000 */
[----:B------:R-:W-:Y:S01]  /*cb50*/  ISETP.GT.AND P2, PT, R55, 0x20, PT ;  /* 0x000000203700780c */ /* 0x000fe20003f44270 */
[----:B------:R-:W-:Y:S01]  /*cb60*/  FMUL.FTZ R9, R34, UR5 ;  /* 0x0000000522097c20 */ /* 0x000fe20008410000 */
[----:B------:R-:W-:Y:S02]  /*cb70*/  FSEL R54, R120, -INF , P3 ;  /* 0xff80000078367808 */ /* 0x000fe40001800000 */
[----:B------:R-:W-:Y:S02]  /*cb80*/  FSEL R150, R150, -INF , P4 ;  /* 0xff80000096967808 */ /* 0x000fe40002000000 */
[----:B-1----:R-:W-:Y:S01]  /*cb90*/  FSEL R52, R26, -INF , P1 ;  /* 0xff8000001a347808 */ /* 0x002fe20000800000 */
[----:B------:R-:W-:Y:S01]  /*cba0*/  FMUL.FTZ R34, R65, UR5 ;  /* 0x0000000541227c20 */ /* 0x000fe20008410000 */
[C---:B------:R-:W-:Y:S02]  /*cbb0*/  ISETP.GT.AND P3, PT, R55.reuse, 0x11, PT ;  /* 0x000000113700780c */ /* 0x040fe40003f64270 */
[----:B------:R-:W-:-:S02]  /*cbc0*/  ISETP.GT.AND P4, PT, R55, 0x18, PT ;  /* 0x000000183700780c */ /* 0x000fc40003f84270 */
[C---:B------:R-:W-:Y:S02]  /*cbd0*/  ISETP.GT.AND P1, PT, R55.reuse, 0x19, PT ;  /* 0x000000193700780c */ /* 0x040fe40003f24270 */
[----:B------:R-:W-:Y:S01]  /*cbe0*/  FSEL R140, R140, -INF , P2 ;  /* 0xff8000008c8c7808 */ /* 0x000fe20001000000 */
[----:B------:R-:W-:Y:S01]  /*cbf0*/  FMUL.FTZ R41, R50, UR5 ;  /* 0x0000000532297c20 */ /* 0x000fe20008410000 */
[----:B------:R-:W-:Y:S02]  /*cc00*/  ISETP.GT.AND P2, PT, R55, 0x30, PT ;  /* 0x000000303700780c */ /* 0x000fe40003f44270 */
[----:B------:R-:W-:Y:S02]  /*cc10*/  FSEL R50, R27, -INF , P3 ;  /* 0xff8000001b327808 */ /* 0x000fe40001800000 */
[----:B------:R-:W-:Y:S02]  /*cc20*/  FSEL R146, R146, -INF , P4 ;  /* 0xff80000092927808 */ /* 0x000fe40002000000 */
[----:B------:R-:W-:-:S02]  /*cc30*/  FSEL R48, R28, -INF , P1 ;  /* 0xff8000001c307808 */ /* 0x000fc40000800000 */
[C---:B------:R-:W-:Y:S02]  /*cc40*/  ISETP.GT.AND P3, PT, R55.reuse, 0x21, PT ;  /* 0x000000213700780c */ /* 0x040fe40003f64270 */
[C---:B------:R-:W-:Y:S02]  /*cc50*/  ISETP.GT.AND P4, PT, R55.reuse, 0x28, PT ;  /* 0x000000283700780c */ /* 0x040fe40003f84270 */
[C---:B------:R-:W-:Y:S01]  /*cc60*/  ISETP.GT.AND P1, PT, R55.reuse, 0x29, PT ;  /* 0x000000293700780c */ /* 0x040fe20003f24270 */
[----:B------:R-:W1:Y:S01]  /*cc70*/  MUFU.TANH R34, R34 ;  /* 0x0000002200227308 */ /* 0x000e620000002400 */
[----:B------:R-:W-:Y:S01]  /*cc80*/  FSEL R136, R136, -INF , P2 ;  /* 0xff80000088887808 */ /* 0x000fe20001000000 */
[----:B--2---:R-:W-:Y:S01]  /*cc90*/  IMAD.IADD R53, R46, 0x1, R53 ;  /* 0x000000012e357824 */ /* 0x004fe200078e0235 */
[----:B------:R-:W-:Y:S02]  /*cca0*/  ISETP.GT.AND P2, PT, R55, 0x40, PT ;  /* 0x000000403700780c */ /* 0x000fe40003f44270 */
[----:B0-----:R-:W-:-:S02]  /*ccb0*/  FSEL R46, R30, -INF , P3 ;  /* 0xff8000001e2e7808 */ /* 0x001fc40001800000 */
[----:B------:R-:W-:Y:S02]  /*ccc0*/  FSEL R142, R142, -INF , P4 ;  /* 0xff8000008e8e7808 */ /* 0x000fe40002000000 */
[----:B------:R-:W-:Y:S02]  /*ccd0*/  FSEL R44, R44, -INF , P1 ;  /* 0xff8000002c2c7808 */ /* 0x000fe40000800000 */
[C---:B------:R-:W-:Y:S02]  /*cce0*/  ISETP.GT.AND P3, PT, R55.reuse, 0x31, PT ;  /* 0x000000313700780c */ /* 0x040fe40003f64270 */
[C---:B------:R-:W-:Y:S02]  /*ccf0*/  ISETP.GT.AND P4, PT, R55.reuse, 0x38, PT ;  /* 0x000000383700780c */ /* 0x040fe40003f84270 */
[----:B------:R-:W-:Y:S01]  /*cd00*/  ISETP.GT.AND P1, PT, R55, 0x39, PT ;  /* 0x000000393700780c */ /* 0x000fe20003f24270 */
[----:B------:R-:W0:Y:S01]  /*cd10*/  MUFU.TANH R45, R45 ;  /* 0x0000002d002d7308 */ /* 0x000e220000002400 */
[----:B------:R-:W-:-:S02]  /*cd20*/  FSEL R37, R37, -INF , P2 ;  /* 0xff80000025257808 */ /* 0x000fc40001000000 */
[----:B------:R-:W-:Y:S02]  /*cd30*/  ISETP.GT.AND P2, PT, R55, 0x50, PT ;  /* 0x000000503700780c */ /* 0x000fe40003f44270 */
[----:B------:R-:W-:-:S03]  /*cd40*/  FSEL R42, R42, -INF , P3 ;  /* 0xff8000002a2a7808 */ /* 0x000fc60001800000 */
[----:B------:R-:W2:Y:S01]  /*cd50*/  MUFU.TANH R126, R126 ;  /* 0x0000007e007e7308 */ /* 0x000ea20000002400 */
[----:B------:R-:W-:Y:S02]  /*cd60*/  FSEL R138, R138, -INF , P4 ;  /* 0xff8000008a8a7808 */ /* 0x000fe40002000000 */
[----:B------:R-:W-:Y:S02]  /*cd70*/  FSEL R40, R40, -INF , P1 ;  /* 0xff80000028287808 */ /* 0x000fe40000800000 */
[----:B------:R-:W-:-:S03]  /*cd80*/  ISETP.GT.AND P3, PT, R55, 0x41, PT ;  /* 0x000000413700780c */ /* 0x000fc60003f64270 */
[----:B------:R-:W3:Y:S01]  /*cd90*/  MUFU.TANH R47, R47 ;  /* 0x0000002f002f7308 */ /* 0x000ee20000002400 */
[C---:B------:R-:W-:Y:S02]  /*cda0*/  ISETP.GT.AND P4, PT, R55.reuse, 0x48, PT ;  /* 0x000000483700780c */ /* 0x040fe40003f84270 */
[----:B------:R-:W-:Y:S02]  /*cdb0*/  ISETP.GT.AND P1, PT, R55, 0x49, PT ;  /* 0x000000493700780c */ /* 0x000fe40003f24270 */
[----:B------:R-:W-:-:S03]  /*cdc0*/  FSEL R128, R128, -INF , P2 ;  /* 0xff80000080807808 */ /* 0x000fc60001000000 */
[----:B------:R-:W4:Y:S01]  /*cdd0*/  MUFU.TANH R4, R4 ;  /* 0x0000000400047308 */ /* 0x000f220000002400 */
[C---:B------:R-:W-:Y:S02]  /*cde0*/  ISETP.GT.AND P2, PT, R55.reuse, 0x60, PT ;  /* 0x000000603700780c */ /* 0x040fe40003f44270 */
[----:B------:R-:W-:Y:S02]  /*cdf0*/  FSEL R132, R132, -INF , P3 ;  /* 0xff80000084847808 */ /* 0x000fe40001800000 */
[----:B------:R-:W-:Y:S02]  /*ce00*/  FSEL R134, R134, -INF , P4 ;  /* 0xff80000086867808 */ /* 0x000fe40002000000 */
[----:B------:R-:W-:Y:S02]  /*ce10*/  FSEL R36, R36, -INF , P1 ;  /* 0xff80000024247808 */ /* 0x000fe40000800000 */
[C---:B------:R-:W-:Y:S02]  /*ce20*/  ISETP.GT.AND P3, PT, R55.reuse, 0x51, PT ;  /* 0x000000513700780c */ /* 0x040fe40003f64270 */
[----:B------:R-:W-:-:S02]  /*ce30*/  ISETP.GT.AND P4, PT, R55, 0x58, PT ;  /* 0x000000583700780c */ /* 0x000fc40003f84270 */
[C---:B------:R-:W-:Y:S02]  /*ce40*/  ISETP.GT.AND P1, PT, R55.reuse, 0x59, PT ;  /* 0x000000593700780c */ /* 0x040fe40003f24270 */
[----:B------:R-:W-:Y:S02]  /*ce50*/  FSEL R124, R124, -INF , P2 ;  /* 0xff8000007c7c7808 */ /* 0x000fe40001000000 */
[----:B------:R-:W-:Y:S02]  /*ce60*/  ISETP.GT.AND P2, PT, R55, 0x70, PT ;  /* 0x000000703700780c */ /* 0x000fe40003f44270 */
[----:B-1----:R-:W-:Y:S02]  /*ce70*/  FSEL R34, R34, -INF , P3 ;  /* 0xff80000022227808 */ /* 0x002fe40001800000 */
[----:B------:R-:W-:Y:S02]  /*ce80*/  FSEL R130, R130, -INF , P4 ;  /* 0xff80000082827808 */ /* 0x000fe40002000000 */
[----:B------:R-:W-:-:S02]  /*ce90*/  FSEL R32, R32, -INF , P1 ;  /* 0xff80000020207808 */ /* 0x000fc40000800000 */
[C---:B------:R-:W-:Y:S02]  /*cea0*/  ISETP.GT.AND P3, PT, R55.reuse, 0x61, PT ;  /* 0x000000613700780c */ /* 0x040fe40003f64270 */
[C---:B------:R-:W-:Y:S02]  /*ceb0*/  ISETP.GT.AND P4, PT, R55.reuse, 0x68, PT ;  /* 0x000000683700780c */ /* 0x040fe40003f84270 */
[----:B------:R-:W-:Y:S02]  /*cec0*/  ISETP.GT.AND P1, PT, R55, 0x69, PT ;  /* 0x000000693700780c */ /* 0x000fe40003f24270 */
[----:B------:R-:W-:Y:S02]  /*ced0*/  FSEL R120, R49, -INF , P2 ;  /* 0xff80000031787808 */ /* 0x000fe40001000000 */
[----:B------:R-:W-:Y:S02]  /*cee0*/  ISETP.GT.AND P2, PT, R53, RZ, PT ;  /* 0x000000ff3500720c */ /* 0x000fe40003f44270 */
[----:B0-----:R-:W-:-:S02]  /*cef0*/  FSEL R30, R45, -INF , P3 ;  /* 0xff8000002d1e7808 */ /* 0x001fc40001800000 */
[----:B--2---:R-:W-:Y:S02]  /*cf00*/  FSEL R126, R126, -INF , P4 ;  /* 0xff8000007e7e7808 */ /* 0x004fe40002000000 */
[----:B---3--:R-:W-:Y:S02]  /*cf10*/  FSEL R28, R47, -INF , P1 ;  /* 0xff8000002f1c7808 */ /* 0x008fe40000800000 */
[C---:B------:R-:W-:Y:S02]  /*cf20*/  ISETP.GT.AND P3, PT, R55.reuse, 0x71, PT ;  /* 0x000000713700780c */ /* 0x040fe40003f64270 */
[C---:B------:R-:W-:Y:S02]  /*cf30*/  ISETP.GT.AND P4, PT, R55.reuse, 0x78, PT ;  /* 0x000000783700780c */ /* 0x040fe40003f84270 */
[----:B------:R-:W-:Y:S02]  /*cf40*/  ISETP.GT.AND P1, PT, R55, 0x79, PT ;  /* 0x000000793700780c */ /* 0x000fe40003f24270 */
[----:B----4-:R-:W-:-:S02]  /*cf50*/  FSEL R55, R4, -INF , P2 ;  /* 0xff80000004377808 */ /* 0x010fc40001000000 */
[----:B------:R-:W-:-:S04]  /*cf60*/  FMNMX.FTZ R4, R148, R11, !PT ;  /* 0x0000000b94047209 */ /* 0x000fc80007810000 */
        /* <DEDUP_REMOVED lines=20> */
[----:B------:R-:W-:Y:S01]  /*d0b0*/  FMNMX.FTZ R4, R34, R4, !PT ;  /* 0x0000000422047209 */ /* 0x000fe20007810000 */
[----:B------:R-:W-:-:S03]  /*d0c0*/  FMUL.FTZ R81, R81, UR5 ;  /* 0x0000000551517c20 */ /* 0x000fc60008410000 */
[----:B------:R-:W-:Y:S01]  /*d0d0*/  FMNMX.FTZ R4, R130, R4, !PT ;  /* 0x0000000482047209 */ /* 0x000fe20007810000 */
[----:B------:R-:W-:-:S03]  /*d0e0*/  FMUL.FTZ R122, R84, UR5 ;  /* 0x00000005547a7c20 */ /* 0x000fc60008410000 */
[----:B------:R-:W-:Y:S01]  /*d0f0*/  FMNMX.FTZ R4, R32, R4, !PT ;  /* 0x0000000420047209 */ /* 0x000fe20007810000 */
[----:B------:R-:W0:Y:S01]  /*d100*/  MUFU.TANH R8, R81 ;  /* 0x0000005100087308 */ /* 0x000e220000002400 */
[----:B------:R-:W-:Y:S01]  /*d110*/  FMUL.FTZ R137, R51, UR5 ;  /* 0x0000000533897c20 */ /* 0x000fe20008410000 */
[----:B------:R-:W-:Y:S01]  /*d120*/  FMUL.FTZ R51, R85, UR5 ;  /* 0x0000000555337c20 */ /* 0x000fe20008410000 */
[----:B------:R-:W-:-:S04]  /*d130*/  FMNMX.FTZ R4, R124, R4, !PT ;  /* 0x000000047c047209 */ /* 0x000fc80007810000 */
[----:B------:R-:W-:Y:S01]  /*d140*/  FMNMX.FTZ R4, R30, R4, !PT ;  /* 0x000000041e047209 */ /* 0x000fe20007810000 */
[----:B------:R-:W1:Y:S03]  /*d150*/  MUFU.TANH R122, R122 ;  /* 0x0000007a007a7308 */ /* 0x000e660000002400 */
[----:B------:R-:W-:-:S05]  /*d160*/  FMNMX.FTZ R4, R126, R4, !PT ;  /* 0x000000047e047209 */ /* 0x000fca0007810000 */
[----:B------:R-:W2:Y:S01]  /*d170*/  MUFU.TANH R51, R51 ;  /* 0x0000003300337308 */ /* 0x000ea20000002400 */
[----:B------:R-:W-:Y:S02]  /*d180*/  FMNMX.FTZ R4, R28, R4, !PT ;  /* 0x000000041c047209 */ /* 0x000fe40007810000 */
[----:B0-----:R-:W-:Y:S02]  /*d190*/  FSEL R26, R8, -INF , P3 ;  /* 0xff800000081a7808 */ /* 0x001fe40001800000 */
[----:B------:R-:W-:-:S03]  /*d1a0*/  FMNMX.FTZ R4, R120, R4, !PT ;  /* 0x0000000478047209 */ /* 0x000fc60007810000 */
[----:B------:R-:W0:Y:S01]  /*d1b0*/  MUFU.TANH R5, R5 ;  /* 0x0000000500057308 */ /* 0x000e220000002400 */
[----:B-1----:R-:W-:Y:S02]  /*d1c0*/  FSEL R122, R122, -INF , P4 ;  /* 0xff8000007a7a7808 */ /* 0x002fe40002000000 */
[----:B------:R-:W-:-:S04]  /*d1d0*/  FMNMX.FTZ R4, R26, R4, !PT ;  /* 0x000000041a047209 */ /* 0x000fc80007810000 */
[----:B------:R-:W-:Y:S02]  /*d1e0*/  FMNMX.FTZ R4, R122, R4, !PT ;  /* 0x000000047a047209 */ /* 0x000fe40007810000 */
[----:B--2---:R-:W-:Y:S02]  /*d1f0*/  FSEL R8, R51, -INF , P1 ;  /* 0xff80000033087808 */ /* 0x004fe40000800000 */
[----:B------:R-:W-:Y:S02]  /*d200*/  ISETP.GT.AND P4, PT, R53, 0x8, PT ;  /* 0x000000083500780c */ /* 0x000fe40003f84270 */
[----:B------:R-:W-:Y:S02]  /*d210*/  FMNMX.FTZ R4, R8, R4, !PT ;  /* 0x0000000408047209 */ /* 0x000fe40007810000 */
[----:B0-----:R-:W-:-:S03]  /*d220*/  FSEL R51, R5, -INF , P4 ;  /* 0xff80000005337808 */ /* 0x001fc60002000000 */
[----:B------:R-:W0:Y:S01]  /*d230*/  SHFL.BFLY PT, R5, R4, 0x2, 0x1f ;  /* 0x0c401f0004057f89 */ /* 0x000e2200000e0000 */
[----:B------:R-:W1:Y:S01]  /*d240*/  MUFU.TANH R9, R9 ;  /* 0x0000000900097308 */ /* 0x000e620000002400 */
[----:B------:R-:W-:Y:S02]  /*d250*/  ISETP.GT.AND P2, PT, R53, 0x10, PT ;  /* 0x000000103500780c */ /* 0x000fe40003f44270 */
[----:B0-----:R-:W-:-:S05]  /*d260*/  FMNMX.FTZ R5, R4, R5, !PT ;  /* 0x0000000504057209 */ /* 0x001fca0007810000 */
[----:B------:R-:W0:Y:S01]  /*d270*/  SHFL.BFLY PT, R4, R5, 0x1, 0x1f ;  /* 0x0c201f0005047f89 */ /* 0x000e2200000e0000 */
[----:B-1----:R-:W-:Y:S02]  /*d280*/  FSEL R49, R9, -INF , P2 ;  /* 0xff80000009317808 */ /* 0x002fe40001000000 */
[----:B------:R-:W1:Y:S01]  /*d290*/  LDC R9, c[0x0][0x988] ;  /* 0x00026200ff097b82 */ /* 0x000e620000000800 */
[----:B------:R-:W2:Y:S01]  /*d2a0*/  MUFU.TANH R149, R149 ;  /* 0x0000009500957308 */ /* 0x000ea20000002400 */
[----:B------:R-:W-:Y:S01]  /*d2b0*/  FMUL.FTZ R151, R31, UR5 ;  /* 0x000000051f977c20 */ /* 0x000fe20008410000 */
[----:B0-----:R-:W-:-:S04]  /*d2c0*/  FMNMX.FTZ R5, R5, R4, !PT ;  /* 0x0000000405057209 */ /* 0x001fc80007810000 */
[----:B------:R-:W-:-:S04]  /*d2d0*/  FSETP.NEU.FTZ.AND P6, PT, R5, -INF , PT ;  /* 0xff8000000500780b */ /* 0x000fc80003fdd000 */
[C---:B------:R-:W-:Y:S01]  /*d2e0*/  FSEL R4, R5.reuse, RZ, P6 ;  /* 0x000000ff05047208 */ /* 0x040fe20003000000 */
[----:B------:R-:W0:Y:S04]  /*d2f0*/  MUFU.TANH R151, R151 ;  /* 0x0000009700977308 */ /* 0x000e280000002400 */
[----:B------:R-:W-:Y:S01]  /*d300*/  FADD.FTZ R4, -R4, R11 ;  /* 0x0000000b04047221 */ /* 0x000fe20000010100 */
[----:B-1----:R-:W-:Y:S01]  /*d310*/  FMUL.FTZ R11, R5, R9 ;  /* 0x00000009050b7220 */ /* 0x002fe20000410000 */
[----:B------:R-:W-:Y:S01]  /*d320*/  FMUL.FTZ R145, R35, UR5 ;  /* 0x0000000523917c20 */ /* 0x000fe20008410000 */
[----:B------:R-:W-:-:S03]  /*d330*/  ISETP.GT.AND P3, PT, R53, 0x1, PT ;  /* 0x000000013500780c */ /* 0x000fc60003f64270 */
[----:B------:R-:W-:Y:S01]  /*d340*/  FSEL R11, R11, RZ, P6 ;  /* 0x000000ff0b0b7208 */ /* 0x000fe20003000000 */
[----:B------:R-:W-:Y:S01]  /*d350*/  FMUL.FTZ R24, R38, UR5 ;  /* 0x0000000526187c20 */ /* 0x000fe20008410000 */
[----:B------:R-:W1:Y:S01]  /*d360*/  MUFU.TANH R145, R145 ;  /* 0x0000009100917308 */ /* 0x000e620000002400 */
[----:B--2---:R-:W-:Y:S02]  /*d370*/  FSEL R149, R149, -INF , P3 ;  /* 0xff80000095957808 */ /* 0x004fe40001800000 */
[-CC-:B------:R-:W-:Y:S01]  /*d380*/  FFMA.FTZ R148, R148, R9.reuse, -R11.reuse ;  /* 0x0000000994947223 */ /* 0x180fe2000001080b */
        /* <DEDUP_REMOVED lines=30> */
[----:B------:R-:W-:Y:S01]  /*d570*/  FFMA.FTZ R11, R8, R9, -R11 ;  /* 0x00000009080b7223 */ /* 0x000fe2000001080b */
[----:B------:R-:W-:Y:S01]  /*d580*/  FMNMX.FTZ R8, R55, R10, !PT ;  /* 0x0000000a37087209 */ /* 0x000fe20007810000 */
[----:B------:R-:W2:Y:S01]  /*d590*/  MUFU.TANH R24, R24 ;  /* 0x0000001800187308 */ /* 0x000ea20000002400 */
[----:B------:R-:W-:-:S02]  /*d5a0*/  ISETP.GT.AND P1, PT, R53, 0x9, PT ;  /* 0x000000093500780c */ /* 0x000fc40003f24270 */
[----:B------:R-:W-:Y:S02]  /*d5b0*/  FMNMX.FTZ R8, R149, R8, !PT ;  /* 0x0000000895087209 */ /* 0x000fe40007810000 */
[----:B0-----:R-:W-:Y:S02]  /*d5c0*/  FSEL R151, R151, -INF , P1 ;  /* 0xff80000097977808 */ /* 0x001fe40000800000 */
[----:B------:R-:W-:Y:S01]  /*d5d0*/  FMNMX.FTZ R8, R51, R8, !PT ;  /* 0x0000000833087209 */ /* 0x000fe20007810000 */
[----:B------:R-:W0:Y:S01]  /*d5e0*/  MUFU.TANH R147, R147 ;  /* 0x0000009300937308 */ /* 0x000e220000002400 */
[----:B------:R-:W-:Y:S02]  /*d5f0*/  ISETP.GT.AND P3, PT, R53, 0x11, PT ;  /* 0x000000113500780c */ /* 0x000fe40003f64270 */
[----:B------:R-:W-:-:S05]  /*d600*/  FMNMX.FTZ R8, R151, R8, !PT ;  /* 0x0000000897087209 */ /* 0x000fca0007810000 */
[----:B------:R-:W3:Y:S01]  /*d610*/  MUFU.TANH R25, R25 ;  /* 0x0000001900197308 */ /* 0x000ee20000002400 */
[----:B------:R-:W-:Y:S02]  /*d620*/  ISETP.GT.AND P4, PT, R53, 0x18, PT ;  /* 0x000000183500780c */ /* 0x000fe40003f84270 */
[----:B-1----:R-:W-:Y:S02]  /*d630*/  FSEL R145, R145, -INF , P3 ;  /* 0xff80000091917808 */ /* 0x002fe40001800000 */
[----:B------:R-:W-:-:S03]  /*d640*/  FMNMX.FTZ R8, R49, R8, !PT ;  /* 0x0000000831087209 */ /* 0x000fc60007810000 */
[----:B------:R-:W1:Y:S01]  /*d650*/  MUFU.TANH R141, R141 ;  /* 0x0000008d008d7308 */ /* 0x000e620000002400 */
[----:B------:R-:W-:Y:S02]  /*d660*/  ISETP.GT.AND P1, PT, R53, 0x19, PT ;  /* 0x000000193500780c */ /* 0x000fe40003f24270 */
[----:B--2---:R-:W-:Y:S02]  /*d670*/  FSEL R47, R24, -INF , P4 ;  /* 0xff800000182f7808 */ /* 0x004fe40002000000 */
[----:B------:R-:W-:-:S03]  /*d680*/  FMNMX.FTZ R8, R145, R8, !PT ;  /* 0x0000000891087209 */ /* 0x000fc60007810000 */
[----:B------:R-:W2:Y:S01]  /*d690*/  MUFU.TANH R43, R43 ;  /* 0x0000002b002b7308 */ /* 0x000ea20000002400 */
[----:B------:R-:W-:Y:S02]  /*d6a0*/  ISETP.GT.AND P2, PT, R53, 0x20, PT ;  /* 0x000000203500780c */ /* 0x000fe40003f44270 */
[----:B0-----:R-:W-:Y:S02]  /*d6b0*/  FSEL R147, R147, -INF , P1 ;  /* 0xff80000093937808 */ /* 0x001fe40000800000 */
[----:B------:R-:W-:-:S03]  /*d6c0*/  FMNMX.FTZ R8, R47, R8, !PT ;  /* 0x000000082f087209 */ /* 0x000fc60007810000 */
[----:B------:R-:W0:Y:S01]  /*d6d0*/  MUFU.TANH R143, R143 ;  /* 0x0000008f008f7308 */ /* 0x000e220000002400 */
[----:B------:R-:W-:Y:S02]  /*d6e0*/  ISETP.GT.AND P3, PT, R53, 0x21, PT ;  /* 0x000000213500780c */ /* 0x000fe40003f64270 */
[----:B---3--:R-:W-:Y:S02]  /*d6f0*/  FSEL R45, R25, -INF , P2 ;  /* 0xff800000192d7808 */ /* 0x008fe40001000000 */
[----:B------:R-:W-:-:S03]  /*d700*/  FMNMX.FTZ R8, R147, R8, !PT ;  /* 0x0000000893087209 */ /* 0x000fc60007810000 */
[----:B------:R-:W3:Y:S01]  /*d710*/  MUFU.TANH R41, R41 ;  /* 0x0000002900297308 */ /* 0x000ee20000002400 */
[----:B------:R-:W-:Y:S02]  /*d720*/  ISETP.GT.AND P4, PT, R53, 0x28, PT ;  /* 0x000000283500780c */ /* 0x000fe40003f84270 */
[----:B-1----:R-:W-:Y:S02]  /*d730*/  FSEL R141, R141, -INF , P3 ;  /* 0xff8000008d8d7808 */ /* 0x002fe40001800000 */
[----:B------:R-:W-:-:S03]  /*d740*/  FMNMX.FTZ R8, R45, R8, !PT ;  /* 0x000000082d087209 */ /* 0x000fc60007810000 */
[----:B------:R-:W1:Y:S01]  /*d750*/  MUFU.TANH R137, R137 ;  /* 0x0000008900897308 */ /* 0x000e620000002400 */
[----:B------:R-:W-:Y:S01]  /*d760*/  ISETP.GT.AND P1, PT, R53, 0x29, PT ;  /* 0x000000293500780c */ /* 0x000fe20003f24270 */
[----:B------:R-:W-:Y:S01]  /*d770*/  FMUL.FTZ R38, R58, UR5 ;  /* 0x000000053a267c20 */ /* 0x000fe20008410000 */
[----:B--2---:R-:W-:Y:S02]  /*d780*/  FSEL R43, R43, -INF , P4 ;  /* 0xff8000002b2b7808 */ /* 0x004fe40002000000 */
[----:B------:R-:W-:-:S03]  /*d790*/  FMNMX.FTZ R8, R141, R8, !PT ;  /* 0x000000088d087209 */ /* 0x000fc60007810000 */
[----:B------:R-:W2:Y:S01]  /*d7a0*/  MUFU.TANH R39, R39 ;  /* 0x0000002700277308 */ /* 0x000ea20000002400 */
[----:B------:R-:W-:Y:S01]  /*d7b0*/  ISETP.GT.AND P2, PT, R53, 0x30, PT ;  /* 0x000000303500780c */ /* 0x000fe20003f44270 */
[----:B------:R-:W-:Y:S01]  /*d7c0*/  FMUL.FTZ R133, R59, UR5 ;  /* 0x000000053b857c20 */ /* 0x000fe20008410000 */
[----:B0-----:R-:W-:Y:S02]  /*d7d0*/  FSEL R143, R143, -INF , P1 ;  /* 0xff8000008f8f7808 */ /* 0x001fe40000800000 */
[----:B------:R-:W-:-:S03]  /*d7e0*/  FMNMX.FTZ R8, R43, R8, !PT ;  /* 0x000000082b087209 */ /* 0x000fc60007810000 */
[----:B------:R-:W0:Y:S01]  /*d7f0*/  MUFU.TANH R139, R139 ;  /* 0x0000008b008b7308 */ /* 0x000e220000002400 */
[----:B------:R-:W-:Y:S01]  /*d800*/  ISETP.GT.AND P3, PT, R53, 0x31, PT ;  /* 0x000000313500780c */ /* 0x000fe20003f64270 */
[----:B------:R-:W-:Y:S01]  /*d810*/  FMUL.FTZ R35, R62, UR5 ;  /* 0x000000053e237c20 */ /* 0x000fe20008410000 */
[----:B---3--:R-:W-:Y:S02]  /*d820*/  FSEL R41, R41, -INF , P2 ;  /* 0xff80000029297808 */ /* 0x008fe40001000000 */
[----:B------:R-:W-:-:S03]  /*d830*/  FMNMX.FTZ R8, R143, R8, !PT ;  /* 0x000000088f087209 */ /* 0x000fc60007810000 */
[----:B------:R-:W3:Y:S01]  /*d840*/  MUFU.TANH R38, R38 ;  /* 0x0000002600267308 */ /* 0x000ee20000002400 */
[----:B------:R-:W-:Y:S01]  /*d850*/  ISETP.GT.AND P4, PT, R53, 0x38, PT ;  /* 0x000000383500780c */ /* 0x000fe20003f84270 */
[----:B------:R-:W-:Y:S01]  /*d860*/  FMUL.FTZ R135, R63, UR5 ;  /* 0x000000053f877c20 */ /* 0x000fe20008410000 */
        /* <DEDUP_REMOVED lines=28> */
[----:B------:R-:W-:Y:S01]  /*da30*/  FMUL.FTZ R125, R75, UR5 ;  /* 0x000000054b7d7c20 */ /* 0x000fe20008410000 */
[----:B------:R-:W-:Y:S02]  /*da40*/  ISETP.GT.AND P2, PT, R53, 0x50, PT ;  /* 0x000000503500780c */ /* 0x000fe40003f44270 */
[----:B0-----:R-:W-:Y:S02]  /*da50*/  FSEL R135, R135, -INF , P1 ;  /* 0xff80000087877808 */ /* 0x001fe40000800000 */
[----:B------:R-:W-:Y:S02]  /*da60*/  FMNMX.FTZ R8, R35, R8, !PT ;  /* 0x0000000823087209 */ /* 0x000fe40007810000 */
[----:B------:R-:W0:Y:S01]  /*da70*/  MUFU.TANH R131, R131 ;  /* 0x0000008300837308 */ /* 0x000e220000002400 */
[----:B------:R-:W-:Y:S01]  /*da80*/  FMUL.FTZ R78, R78, UR5 ;  /* 0x000000054e4e7c20 */ /* 0x000fe20008410000 */
[----:B------:R-:W-:-:S02]  /*da90*/  ISETP.GT.AND P3, PT, R53, 0x51, PT ;  /* 0x000000513500780c */ /* 0x000fc40003f64270 */
[----:B---3--:R-:W-:Y:S02]  /*daa0*/  FSEL R33, R33, -INF , P2 ;  /* 0xff80000021217808 */ /* 0x008fe40001000000 */
[----:B------:R-:W-:Y:S02]  /*dab0*/  FMNMX.FTZ R8, R135, R8, !PT ;  /* 0x0000000887087209 */ /* 0x000fe40007810000 */
[----:B------:R-:W3:Y:S01]  /*dac0*/  MUFU.TANH R29, R29 ;  /* 0x0000001d001d7308 */ /* 0x000ee20000002400 */
[----:B------:R-:W-:Y:S01]  /*dad0*/  ISETP.GT.AND P4, PT, R53, 0x58, PT ;  /* 0x000000583500780c */ /* 0x000fe20003f84270 */
[----:B------:R-:W-:Y:S01]  /*dae0*/  FMUL.FTZ R79, R79, UR5 ;  /* 0x000000054f4f7c20 */ /* 0x000fe20008410000 */
[----:B-1----:R-:W-:Y:S02]  /*daf0*/  FSEL R129, R129, -INF , P3 ;  /* 0xff80000081817808 */ /* 0x002fe40001800000 */
[----:B------:R-:W-:-:S03]  /*db00*/  FMNMX.FTZ R8, R33, R8, !PT ;  /* 0x0000000821087209 */ /* 0x000fc60007810000 */
[----:B------:R-:W1:Y:S01]  /*db10*/  MUFU.TANH R125, R125 ;  /* 0x0000007d007d7308 */ /* 0x000e620000002400 */
[----:B------:R-:W-:-:S07]  /*db20*/  ISETP.GT.AND P1, PT, R53, 0x59, PT ;  /* 0x000000593500780c */ /* 0x000fce0003f24270 */
[----:B------:R-:W4:Y:S01]  /*db30*/  MUFU.TANH R27, R78 ;  /* 0x0000004e001b7308 */ /* 0x000f220000002400 */
[----:B--2---:R-:W-:Y:S01]  /*db40*/  FSEL R31, R31, -INF , P4 ;  /* 0xff8000001f1f7808 */ /* 0x004fe20002000000 */
[----:B------:R-:W-:Y:S01]  /*db50*/  FMUL.FTZ R121, R82, UR5 ;  /* 0x0000000552797c20 */ /* 0x000fe20008410000 */
[----:B------:R-:W-:Y:S01]  /*db60*/  FMNMX.FTZ R8, R129, R8, !PT ;  /* 0x0000000881087209 */ /* 0x000fe20007810000 */
[----:B------:R-:W-:Y:S01]  /*db70*/  FMUL.FTZ R25, R83, UR5 ;  /* 0x0000000553197c20 */ /* 0x000fe20008410000 */
[----:B------:R-:W-:Y:S02]  /*db80*/  ISETP.GT.AND P2, PT, R53, 0x60, PT ;  /* 0x000000603500780c */ /* 0x000fe40003f44270 */
[----:B0-----:R-:W-:Y:S01]  /*db90*/  FSEL R131, R131, -INF , P1 ;  /* 0xff80000083837808 */ /* 0x001fe20000800000 */
[----:B------:R-:W0:Y:S01]  /*dba0*/  MUFU.TANH R79, R79 ;  /* 0x0000004f004f7308 */ /* 0x000e220000002400 */
[----:B------:R-:W-:Y:S02]  /*dbb0*/  FMNMX.FTZ R8, R31, R8, !PT ;  /* 0x000000081f087209 */ /* 0x000fe40007810000 */
[----:B------:R-:W-:-:S02]  /*dbc0*/  ISETP.GT.AND P3, PT, R53, 0x61, PT ;  /* 0x000000613500780c */ /* 0x000fc40003f64270 */
[----:B------:R-:W-:Y:S01]  /*dbd0*/  ISETP.GT.AND P4, PT, R53, 0x68, PT ;  /* 0x000000683500780c */ /* 0x000fe20003f84270 */
[----:B------:R-:W-:Y:S01]  /*dbe0*/  FMUL.FTZ R123, R86, UR5 ;  /* 0x00000005567b7c20 */ /* 0x000fe20008410000 */
[----:B---3--:R-:W-:Y:S01]  /*dbf0*/  FSEL R29, R29, -INF , P2 ;  /* 0xff8000001d1d7808 */ /* 0x008fe20001000000 */
[----:B------:R-:W2:Y:S01]  /*dc00*/  MUFU.TANH R121, R121 ;  /* 0x0000007900797308 */ /* 0x000ea20000002400 */
[----:B------:R-:W-:Y:S02]  /*dc10*/  FMNMX.FTZ R8, R131, R8, !PT ;  /* 0x0000000883087209 */ /* 0x000fe40007810000 */
[----:B-1----:R-:W-:Y:S02]  /*dc20*/  FSEL R125, R125, -INF , P3 ;  /* 0xff8000007d7d7808 */ /* 0x002fe40001800000 */
[----:B----4-:R-:W-:Y:S02]  /*dc30*/  FSEL R27, R27, -INF , P4 ;  /* 0xff8000001b1b7808 */ /* 0x010fe40002000000 */
[C---:B------:R-:W-:Y:S01]  /*dc40*/  ISETP.GT.AND P1, PT, R53.reuse, 0x69, PT ;  /* 0x000000693500780c */ /* 0x040fe20003f24270 */
[----:B------:R-:W1:Y:S01]  /*dc50*/  MUFU.TANH R25, R25 ;  /* 0x0000001900197308 */ /* 0x000e620000002400 */
[----:B------:R-:W-:-:S02]  /*dc60*/  ISETP.GT.AND P2, PT, R53, 0x70, PT ;  /* 0x000000703500780c */ /* 0x000fc40003f44270 */
[C---:B------:R-:W-:Y:S02]  /*dc70*/  ISETP.GT.AND P3, PT, R53.reuse, 0x71, PT ;  /* 0x000000713500780c */ /* 0x040fe40003f64270 */
[C---:B------:R-:W-:Y:S02]  /*dc80*/  ISETP.GT.AND P4, PT, R53.reuse, 0x78, PT ;  /* 0x000000783500780c */ /* 0x040fe40003f84270 */
[----:B------:R-:W-:Y:S01]  /*dc90*/  ISETP.GT.AND P5, PT, R53, 0x79, PT ;  /* 0x000000793500780c */ /* 0x000fe20003fa4270 */
[----:B------:R-:W-:Y:S01]  /*dca0*/  FMUL.FTZ R53, R87, UR5 ;  /* 0x0000000557357c20 */ /* 0x000fe20008410000 */
[----:B------:R-:W-:Y:S01]  /*dcb0*/  FMNMX.FTZ R8, R29, R8, !PT ;  /* 0x000000081d087209 */ /* 0x000fe20007810000 */
[----:B------:R-:W3:Y:S03]  /*dcc0*/  MUFU.TANH R123, R123 ;  /* 0x0000007b007b7308 */ /* 0x000ee60000002400 */
[----:B------:R-:W-:-:S02]  /*dcd0*/  FMNMX.FTZ R8, R125, R8, !PT ;  /* 0x000000087d087209 */ /* 0x000fc40007810000 */
[----:B0-----:R-:W-:Y:S02]  /*dce0*/  FSEL R127, R79, -INF , P1 ;  /* 0xff8000004f7f7808 */ /* 0x001fe40000800000 */
[----:B------:R-:W-:Y:S01]  /*dcf0*/  FMNMX.FTZ R8, R27, R8, !PT ;  /* 0x000000081b087209 */ /* 0x000fe20007810000 */
[----:B------:R-:W0:Y:S01]  /*dd00*/  MUFU.TANH R53, R53 ;  /* 0x0000003500357308 */ /* 0x000e220000002400 */
[----:B--2---:R-:W-:Y:S02]  /*dd10*/  FSEL R121, R121, -INF , P2 ;  /* 0xff80000079797808 */ /* 0x004fe40001000000 */
[----:B------:R-:W-:Y:S02]  /*dd20*/  FMNMX.FTZ R8, R127, R8, !PT ;  /* 0x000000087f087209 */ /* 0x000fe40007810000 */
[----:B-1----:R-:W-:Y:S02]  /*dd30*/  FSEL R25, R25, -INF , P3 ;  /* 0xff80000019197808 */ /* 0x002fe40001800000 */
[----:B------:R-:W-:-:S02]  /*dd40*/  FMNMX.FTZ R8, R121, R8, !PT ;  /* 0x0000000879087209 */ /* 0x000fc40007810000 */
[----:B---3--:R-:W-:Y:S02]  /*dd50*/  FSEL R123, R123, -INF , P4 ;  /* 0xff8000007b7b7808 */ /* 0x008fe40002000000 */
[----:B------:R-:W-:-:S04]  /*dd60*/  FMNMX.FTZ R8, R25, R8, !PT ;  /* 0x0000000819087209 */ /* 0x000fc80007810000 */
[----:B------:R-:W-:Y:S02]  /*dd70*/  FMNMX.FTZ R8, R123, R8, !PT ;  /* 0x000000087b087209 */ /* 0x000fe40007810000 */
[----:B0-----:R-:W-:-:S04]  /*dd80*/  FSEL R53, R53, -INF , P5 ;  /* 0xff80000035357808 */ /* 0x001fc80002800000 */
[----:B------:R-:W-:-:S05]  /*dd90*/  FMNMX.FTZ R24, R53, R8, !PT ;  /* 0x0000000835187209 */ /* 0x000fca0007810000 */
[----:B------:R-:W0:Y:S02]  /*dda0*/  SHFL.BFLY PT, R8, R24, 0x2, 0x1f ;  /* 0x0c401f0018087f89 */ /* 0x000e2400000e0000 */
[----:B0-----:R-:W-:-:S05]  /*ddb0*/  FMNMX.FTZ R24, R24, R8, !PT ;  /* 0x0000000818187209 */ /* 0x001fca0007810000 */
[----:B------:R-:W0:Y:S01]  /*ddc0*/  SHFL.BFLY PT, R8, R24, 0x1, 0x1f ;  /* 0x0c201f0018087f89 */ /* 0x000e2200000e0000 */
[----:B------:R-:W1:Y:S01]  /*ddd0*/  S2R R56, SR_CgaCtaId ;  /* 0x0000000000387919 */ /* 0x000e620000008800 */
[----:B0-----:R-:W-:-:S04]  /*dde0*/  FMNMX.FTZ R24, R24, R8, !PT ;  /* 0x0000000818187209 */ /* 0x001fc80007810000 */
[----:B------:R-:W-:-:S04]  /*ddf0*/  FSETP.NEU.FTZ.AND P1, PT, R24, -INF , PT ;  /* 0xff8000001800780b */ /* 0x000fc80003f3d000 */
[----:B------:R-:W-:-:S05]  /*de00*/  FSEL R8, R24, RZ, P1 ;  /* 0x000000ff18087208 */ /* 0x000fca0000800000 */
[----:B------:R-:W-:Y:S01]  /*de10*/  FADD.FTZ R8, -R8, R10 ;  /* 0x0000000a08087221 */ /* 0x000fe20000010100 */
[-C--:B------:R-:W-:Y:S01]  /*de20*/  FMUL.FTZ R10, R24, R9.reuse ;  /* 0x00000009180a7220 */ /* 0x080fe20000410000 */
[----:B------:R-:W-:-:S04]  /*de30*/  FMUL.FTZ R4, R4, R9 ;  /* 0x0000000904047220 */ /* 0x000fc80000410000 */
[----:B------:R-:W-:Y:S01]  /*de40*/  FSEL R10, R10, RZ, P1 ;  /* 0x000000ff0a0a7208 */ /* 0x000fe20000800000 */
[-C--:B------:R-:W-:Y:S01]  /*de50*/  FMUL.FTZ R8, R8, R9.reuse ;  /* 0x0000000908087220 */ /* 0x080fe20000410000 */
[----:B------:R-:W-:Y:S03]  /*de60*/  MUFU.EX2 R148, R148 ;  /* 0x0000009400947308 */ /* 0x000fe60000000800 */
        /* <DEDUP_REMOVED lines=32> */
[----:B------:R-:W0:Y:S08]  /*e070*/  MUFU.EX2 R4, R4 ;  /* 0x0000000400047308 */ /* 0x000e300000000800 */
[----:B------:R2:W-:Y:S08]  /*e080*/  MUFU.EX2 R53, R55 ;  /* 0x0000003700357308 */ /* 0x0005f00000000800 */
[----:B------:R-:W3:Y:S01]  /*e090*/  MUFU.EX2 R8, R8 ;  /* 0x0000000800087308 */ /* 0x000ee20000000800 */
[----:B--2---:R-:W-:-:S07]  /*e0a0*/  IMAD R55, R22, 0x8, R2 ;  /* 0x0000000816377824 */ /* 0x004fce00078e0202 */
[----:B------:R-:W2:Y:S01]  /*e0b0*/  MUFU.EX2 R54, R54 ;  /* 0x0000003600367308 */ /* 0x000ea20000000800 */
[----:B------:R-:W-:-:S07]  /*e0c0*/  VIADD R55, R55, 0x16840 ;  /* 0x0001684037377836 */ /* 0x000fce0000000000 */
[----:B------:R-:W4:Y:S08]  /*e0d0*/  MUFU.EX2 R149, R149 ;  /* 0x0000009500957308 */ /* 0x000f300000000800 */
[----:B------:R-:W5:Y:S08]  /*e0e0*/  MUFU.EX2 R150, R150 ;  /* 0x0000009600967308 */ /* 0x000f700000000800 */
[----:B------:R-:W5:Y:S01]  /*e0f0*/  MUFU.EX2 R51, R51 ;  /* 0x0000003300337308 */ /* 0x000f620000000800 */
[----:B-1----:R-:W-:Y:S01]  /*e100*/  PRMT R55, R56, 0x654, R55 ;  /* 0x0000065438377816 */ /* 0x002fe20000000037 */
[----:B0-----:R-:W-:-:S06]  /*e110*/  FFMA.FTZ R3, R4, R3, R148 ;  /* 0x0000000304037223 */ /* 0x001fcc0000010094 */
[----:B------:R-:W0:Y:S01]  /*e120*/  MUFU.EX2 R52, R52 ;  /* 0x0000003400347308 */ /* 0x000e220000000800 */
[----:B---3--:R-:W-:Y:S01]  /*e130*/  FFMA.FTZ R0, R8, R0, R53 ;  /* 0x0000000008007223 */ /* 0x008fe20000010035 */
[----:B------:R4:W-:Y:S06]  /*e140*/  SYNCS.ARRIVE.TRANS64.RED.A1T0 RZ, [R55+URZ], RZ ;  /* 0x000000ff37ff79a7 */ /* 0x0009ec000810043f */
[----:B------:R-:W1:Y:S01]  /*e150*/  MUFU.EX2 R151, R151 ;  /* 0x0000009700977308 */ /* 0x000e620000000800 */
[----:B--2---:R-:W-:Y:S01]  /*e160*/  FADD.FTZ R3, R54, R3 ;  /* 0x0000000336037221 */ /* 0x004fe20000010000 */
[----:B----4-:R-:W-:-:S06]  /*e170*/  FADD.FTZ R55, R149, R0 ;  /* 0x0000000095377221 */ /* 0x010fcc0000010000 */
[----:B------:R-:W2:Y:S08]  /*e180*/  MUFU.EX2 R144, R144 ;  /* 0x0000009000907308 */ /* 0x000eb00000000800 */
[----:B------:R-:W3:Y:S01]  /*e190*/  MUFU.EX2 R49, R49 ;  /* 0x0000003100317308 */ /* 0x000ee20000000800 */
[----:B-----5:R-:W-:Y:S01]  /*e1a0*/  FADD.FTZ R0, R150, R3 ;  /* 0x0000000396007221 */ /* 0x020fe20000010000 */
[----:B------:R-:W-:-:S06]  /*e1b0*/  FADD.FTZ R3, R51, R55 ;  /* 0x0000003733037221 */ /* 0x000fcc0000010000 */
[----:B------:R-:W4:Y:S08]  /*e1c0*/  MUFU.EX2 R50, R50 ;  /* 0x0000003200327308 */ /* 0x000f300000000800 */
[----:B------:R-:W5:Y:S01]  /*e1d0*/  MUFU.EX2 R145, R145 ;  /* 0x0000009100917308 */ /* 0x000f620000000800 */
[----:B0-----:R-:W-:Y:S01]  /*e1e0*/  FADD.FTZ R0, R52, R0 ;  /* 0x0000000034007221 */ /* 0x001fe20000010000 */
[----:B-1----:R-:W-:-:S06]  /*e1f0*/  FADD.FTZ R3, R151, R3 ;  /* 0x0000000397037221 */ /* 0x002fcc0000010000 */
[----:B------:R-:W0:Y:S08]  /*e200*/  MUFU.EX2 R146, R146 ;  /* 0x0000009200927308 */ /* 0x000e300000000800 */
[----:B------:R-:W1:Y:S01]  /*e210*/  MUFU.EX2 R47, R47 ;  /* 0x0000002f002f7308 */ /* 0x000e620000000800 */
[----:B--2---:R-:W-:Y:S01]  /*e220*/  FADD.FTZ R0, R144, R0 ;  /* 0x0000000090007221 */ /* 0x004fe20000010000 */
[----:B---3--:R-:W-:-:S06]  /*e230*/  FADD.FTZ R3, R49, R3 ;  /* 0x0000000331037221 */ /* 0x008fcc0000010000 */
[----:B------:R-:W2:Y:S08]  /*e240*/  MUFU.EX2 R48, R48 ;  /* 0x0000003000307308 */ /* 0x000eb00000000800 */
[----:B------:R-:W3:Y:S01]  /*e250*/  MUFU.EX2 R147, R147 ;  /* 0x0000009300937308 */ /* 0x000ee20000000800 */
[----:B----4-:R-:W-:Y:S01]  /*e260*/  FADD.FTZ R0, R50, R0 ;  /* 0x0000000032007221 */ /* 0x010fe20000010000 */
[----:B-----5:R-:W-:-:S06]  /*e270*/  FADD.FTZ R3, R145, R3 ;  /* 0x0000000391037221 */ /* 0x020fcc0000010000 */
        /* <DEDUP_REMOVED lines=95> */
[----:B-----5:R-:W-:-:S03]  /*e870*/  FADD.FTZ R3, R25, R3 ;  /* 0x0000000319037221 */ /* 0x020fc60000010000 */
[----:B0-----:R-:W-:Y:S01]  /*e880*/  FADD.FTZ R0, R122, R0 ;  /* 0x000000007a007221 */ /* 0x001fe20000010000 */
[----:B-1----:R-:W-:-:S03]  /*e890*/  FADD.FTZ R55, R123, R3 ;  /* 0x000000037b377221 */ /* 0x002fc60000010000 */
[----:B--2---:R-:W-:Y:S01]  /*e8a0*/  FADD.FTZ R3, R11, R0 ;  /* 0x000000000b037221 */ /* 0x004fe20000010000 */
[----:B---3--:R-:W-:Y:S01]  /*e8b0*/  FADD.FTZ R0, R10, R55 ;  /* 0x000000370a007221 */ /* 0x008fe20000010000 */
[----:B------:R-:W-:Y:S06]  /*e8c0*/  @!P0 BRA `(.L_x_2782) ;  /* 0x0000000000048947 */ /* 0x000fec0003800000 */
[----:B------:R-:W-:Y:S01]  /*e8d0*/  BPT.TRAP 0x1 ;  /* 0x000000040000795c */ /* 0x000fe20000300000 */
.L_x_2782:
[----:B------:R-:W2:Y:S01]  /*e8e0*/  LDL R55, [R1+0x24] ;  /* 0x0000240001377983 */ /* 0x000ea20000100800 */
[----:B------:R-:W-:-:S05]  /*e8f0*/  LEA R13, R13, R2, 0x3 ;  /* 0x000000020d0d7211 */ /* 0x000fca00078e18ff */
[----:B------:R-:W-:-:S05]  /*e900*/  VIADD R13, R13, 0x16860 ;  /* 0x000168600d0d7836 */ /* 0x000fca0000000000 */
[----:B------:R-:W-:Y:S01]  /*e910*/  PRMT R13, R56, 0x654, R13 ;  /* 0x00000654380d7816 */ /* 0x000fe2000000000d */
[----:B------:R-:W-:Y:S01]  /*e920*/  FMUL.FTZ R88, R88, R4 ;  /* 0x0000000458587220 */ /* 0x000fe20000410000 */
[----:B------:R-:W-:Y:S02]  /*e930*/  F2FP.F16.F32.PACK_AB R122, R11, R122 ;  /* 0x0000007a0b7a723e */ /* 0x000fe400000000ff */
[----:B------:R0:W-:Y:S01]  /*e940*/  SYNCS.ARRIVE.TRANS64.RED.A1T0 RZ, [R13+URZ], RZ ;  /* 0x000000ff0dff79a7 */ /* 0x0001e2000810043f */
        /* <DEDUP_REMOVED lines=65> */
[----:B------:R-:W-:Y:S02]  /*ed60*/  MOV R4, R155 ;  /* 0x0000009b00047202 */ /* 0x000fe40000000f00 */
[C---:B--2---:R-:W-:Y:S01]  /*ed70*/  ISETP.GT.AND P1, PT, R12.reuse, R55, PT ;  /* 0x000000370c00720c */ /* 0x044fe20003f24270 */
[----:B------:R-:W-:-:S12]  /*ed80*/  VIADD R12, R12, 0xffffffff ;  /* 0xffffffff0c0c7836 */ /* 0x000fd80000000000 */
[----:B------:R-:W-:Y:S05]  /*ed90*/  @P1 BRA `(.L_x_2783) ;  /* 0xffffffcc00c01947 */ /* 0x000fea000383ffff */
.L_x_2771:
[----:B------:R-:W2:Y:S02]  /*eda0*/  LDL R4, [R1+0x34] ;  /* 0x0000340001047983 */ /* 0x000ea40000100800 */
[----:B--2---:R-:W-:-:S13]  /*edb0*/  ISETP.GE.AND P1, PT, R12, R4, PT ;  /* 0x000000040c00720c */ /* 0x004fda0003f26270 */
[----:B------:R-:W-:Y:S05]  /*edc0*/  @!P1 BRA `(.L_x_2784) ;  /* 0x0000002400e09947 */ /* 0x000fea0003800000 */
[----:B------:R-:W-:Y:S01]  /*edd0*/  IMAD.MOV.U32 R10, RZ, RZ, R24 ;  /* 0x000000ffff0a7224 */ /* 0x000fe200078e0018 */
[----:B------:R-:W-:Y:S01]  /*ede0*/  MOV R13, R22 ;  /* 0x00000016000d7202 */ /* 0x000fe20000000f00 */
[----:B------:R-:W-:Y:S02]  /*edf0*/  IMAD.MOV.U32 R11, RZ, RZ, R5 ;  /* 0x000000ffff0b7224 */ /* 0x000fe400078e0005 */
[----:B------:R-:W-:-:S07]  /*ee00*/  IMAD.MOV.U32 R4, RZ, RZ, R155 ;  /* 0x000000ffff047224 */ /* 0x000fce00078e009b */
.L_x_2796:
        /* <DEDUP_REMOVED lines=11> */
.L_x_2786:
[----:B------:R-:W-:Y:S01]  /*eec0*/  IMAD R5, R22, 0x8, R2 ;  /* 0x0000000816057824 */ /* 0x000fe200078e0202 */
[----:B------:R-:W-:-:S04]  /*eed0*/  SHF.L.U32 R8, R155, 0x1f, RZ ;  /* 0x0000001f9b087819 */ /* 0x000fc800000006ff */
[----:B------:R0:W1:Y:S01]  /*eee0*/  SYNCS.PHASECHK.TRANS64.TRYWAIT P1, [R5+URZ+0x16830], R8 ;  /* 0x01683008050075a7 */ /* 0x000062000802017f */
[----:B------:R-:W-:Y:S05]  /*eef0*/  @!P0 BRA `(.L_x_2787) ;  /* 0x0000000000048947 */ /* 0x000fea0003800000 */
[----:B------:R-:W-:Y:S01]  /*ef00*/  BPT.TRAP 0x1 ;  /* 0x000000040000795c */ /* 0x000fe20000300000 */
.L_x_2787:
[----:B------:R-:W-:Y:S04]  /*ef10*/  BSSY B0, `(.L_x_2785) ;  /* 0x0000004000007945 */ /* 0x000fe80003800000 */
[----:B-1----:R-:W-:Y:S05]  /*ef20*/  @P1 BRA `(.L_x_2788) ;  /* 0x0000000000081947 */ /* 0x002fea0003800000 */
[----:B------:R-:W1:Y:S02]  /*ef30*/  SYNCS.PHASECHK.TRANS64.TRYWAIT P1, [R5+URZ+0x16830], R8 ;  /* 0x01683008050075a7 */ /* 0x000e64000802017f */
[----:B-1----:R-:W-:Y:S05]  /*ef40*/  @!P1 BRA `(.L_x_2789) ;  /* 0x000000e000349947 */ /* 0x002fea0003800000 */
.L_x_2788:
[----:B------:R-:W-:Y:S05]  /*ef50*/  BSYNC B0 ;  /* 0x0000000000007941 */ /* 0x000fea0003800000 */
.L_x_2785:
[----:B01----:R-:W2:Y:S01]  /*ef60*/  LDL R8, [R1+0x1c] ;  /* 0x00001c0001087983 */ /* 0x003ea20000100800 */
[----:B------:R-:W-:Y:S01]  /*ef70*/  MOV R9, 0x40000040 ;  /* 0x4000004000097802 */ /* 0x000fe20000000f00 */
[----:B------:R-:W-:Y:S05]  /*ef80*/  WARPSYNC.ALL ;  /* 0x0000000000007948 */ /* 0x000fea0003800000 */
[----:B------:R-:W-:Y:S01]  /*ef90*/  R2UR UR19, R9 ;  /* 0x00000000091372ca */ /* 0x000fe200000e0000 */
[----:B------:R-:W0:Y:S01]  /*efa0*/  S2R R5, SR_TID.X ;  /* 0x0000000000057919 */ /* 0x000e220000002100 */
[----:B------:R-:W-:Y:S01]  /*efb0*/  MOV R27, 0x40000040 ;  /* 0x40000040001b7802 */ /* 0x000fe20000000f00 */
[----:B------:R-:W-:Y:S01]  /*efc0*/  IMAD.MOV.U32 R25, RZ, RZ, 0x40000040 ;  /* 0x40000040ff197424 */ /* 0x000fe200078e00ff */
[----:B------:R-:W-:-:S02]  /*efd0*/  R2UR UR8, R6 ;  /* 0x00000000060872ca */ /* 0x000fc400000e0000 */
[----:B------:R-:W-:Y:S02]  /*efe0*/  R2UR UR9, R7 ;  /* 0x00000000070972ca */ /* 0x000fe400000e0000 */
[----:B0-----:R-:W-:-:S05]  /*eff0*/  SHF.R.U32.HI R5, RZ, 0x7, R5 ;  /* 0x00000007ff057819 */ /* 0x001fca0000011605 */
[----:B------:R-:W-:Y:S01]  /*f000*/  VIADD R5, R5, 0x8 ;  /* 0x0000000805057836 */ /* 0x000fe20000000000 */
        /* <DEDUP_REMOVED lines=34> */
.L_x_2791:
[----:B------:R-:W-:Y:S01]  /*f230*/  SHF.L.U32 R4, R4, 0x1f, RZ ;  /* 0x0000001f04047819 */ /* 0x000fe200000006ff */
[----:B------:R-:W-:-:S04]  /*f240*/  IMAD R5, R13, 0x8, R2 ;  /* 0x000000080d057824 */ /* 0x000fc800078e0202 */
[----:B------:R0:W1:Y:S01]  /*f250*/  SYNCS.PHASECHK.TRANS64.TRYWAIT P1, [R5+URZ+0x16850], R4 ;  /* 0x01685004050075a7 */ /* 0x000062000802017f */
[----:B------:R-:W-:Y:S05]  /*f260*/  @!P0 BRA `(.L_x_2792) ;  /* 0x0000000000048947 */ /* 0x000fea0003800000 */
[----:B------:R-:W-:Y:S01]  /*f270*/  BPT.TRAP 0x1 ;  /* 0x000000040000795c */ /* 0x000fe20000300000 */
.L_x_2792:
[----:B-1----:R-:W-:Y:S05]  /*f280*/  @P1 BRA `(.L_x_2790) ;  /* 0x0000000000081947 */ /* 0x002fea0003800000 */
[----:B------:R-:W1:Y:S02]  /*f290*/  SYNCS.PHASECHK.TRANS64.TRYWAIT P1, [R5+URZ+0x16850], R4 ;  /* 0x01685004050075a7 */ /* 0x000e64000802017f */
[----:B-1----:R-:W-:Y:S05]  /*f2a0*/  @!P1 BRA `(.L_x_2793) ;  /* 0x000000dc00709947 */ /* 0x002fea0003800000 */
.L_x_2790:
[----:B01----:R-:W-:Y:S01]  /*f2b0*/  VIADD R4, R2, 0x400 ;  /* 0x0000040002047836 */ /* 0x003fe20000000000 */
[----:B------:R-:W-:Y:S05]  /*f2c0*/  WARPSYNC.ALL ;  /* 0x0000000000007948 */ /* 0x000fea0003800000 */
[----:B------:R-:W-:Y:S01]  /*f2d0*/  SHF.R.U32.HI R4, RZ, 0x4, R4 ;  /* 0x00000004ff047819 */ /* 0x000fe20000011604 */
[----:B------:R-:W-:Y:S01]  /*f2e0*/  IMAD.MOV.U32 R5, RZ, RZ, 0x40000040 ;  /* 0x40000040ff057424 */ /* 0x000fe200078e00ff */
[----:B------:R-:W-:Y:S01]  /*f2f0*/  WARPGROUP.ARRIVE ;  /* 0x00000000000079c5 */ /* 0x000fe20000000000 */
[----:B------:R-:W-:Y:S01]  /*f300*/  IMAD.MOV.U32 R9, RZ, RZ, 0x40000040 ;  /* 0x40000040ff097424 */ /* 0x000fe200078e00ff */
[----:B------:R-:W-:-:S02]  /*f310*/  LOP3.LUT R4, R4, 0x3fff, RZ, 0xc0, !PT ;  /* 0x00003fff04047812 */ /* 0x000fc400078ec0ff */
[----:B------:R-:W-:Y:S01]  /*f320*/  R2UR UR7, R5 ;  /* 0x00000000050772ca */ /* 0x000fe200000e0000 */
[----:B------:R-:W-:Y:S02]  /*f330*/  IMAD.MOV.U32 R5, RZ, RZ, 0x40000040 ;  /* 0x40000040ff057424 */ /* 0x000fe400078e00ff */
[----:B------:R-:W-:-:S05]  /*f340*/  IMAD R4, R13, 0x400, R4 ;  /* 0x000004000d047824 */ /* 0x000fca00078e0204 */
[C---:B------:R-:W-:Y:S02]  /*f350*/  R2UR UR6, R4.reuse ;  /* 0x00000000040672ca */ /* 0x040fe400000e0000 */
[----:B------:R-:W-:-:S11]  /*f360*/  IADD3 R8, R4, 0x80, RZ ;  /* 0x0000008004087810 */ /* 0x000fd60007ffe0ff */
        /* <DEDUP_REMOVED lines=35> */
[C---:B------:R-:W-:Y:S01]  /*f5a0*/  IADD3 R8, R4.reuse, 0x300, RZ ;  /* 0x0000030004087810 */ /* 0x040fe20007ffe0ff */
        /* <DEDUP_REMOVED lines=20> */
.L_x_2794:
[----:B------:R-:W1:Y:S01]  /*f6f0*/  S2R R121, SR_CgaCtaId ;  /* 0x0000000000797919 */ /* 0x000e620000008800 */
[----:B------:R-:W-:Y:S01]  /*f700*/  FMUL.FTZ R120, R24, UR4 ;  /* 0x0000000418787c20 */ /* 0x000fe20008410000 */
[----:B------:R-:W-:Y:S01]  /*f710*/  FMUL.FTZ R122, R25, UR4 ;  /* 0x00000004197a7c20 */ /* 0x000fe20008410000 */
[----:B0-----:R-:W-:Y:S01]  /*f720*/  FMUL.FTZ R4, R26, UR4 ;  /* 0x000000041a047c20 */ /* 0x001fe20008410000 */
[----:B------:R-:W-:Y:S01]  /*f730*/  FMUL.FTZ R26, R28, UR4 ;  /* 0x000000041c1a7c20 */ /* 0x000fe20008410000 */
[----:B------:R-:W-:Y:S01]  /*f740*/  LEA R5, R22, R2, 0x3 ;  /* 0x0000000216057211 */ /* 0x000fe200078e18ff */
[----:B------:R-:W-:Y:S01]  /*f750*/  FMUL.FTZ R29, R29, UR4 ;  /* 0x000000041d1d7c20 */ /* 0x000fe20008410000 */
[----:B------:R-:W0:Y:S01]  /*f760*/  MUFU.TANH R120, R120 ;  /* 0x0000007800787308 */ /* 0x000e220000002400 */
[----:B------:R-:W-:Y:S01]  /*f770*/  FMUL.FTZ R151, R31, UR4 ;  /* 0x000000041f977c20 */ /* 0x000fe20008410000 */
[----:B------:R-:W-:Y:S01]  /*f780*/  FMUL.FTZ R31, R32, UR4 ;  /* 0x00000004201f7c20 */ /* 0x000fe20008410000 */
[----:B------:R-:W-:-:S02]  /*f790*/  VIADD R5, R5, 0x16840 ;  /* 0x0001684005057836 */ /* 0x000fc40000000000 */
        /* <DEDUP_REMOVED lines=21> */
[----:B-1----:R-:W-:Y:S01]  /*f8f0*/  PRMT R5, R121, 0x654, R5 ;  /* 0x0000065479057816 */ /* 0x002fe20000000005 */
[----:B------:R-:W-:Y:S01]  /*f900*/  FMUL.FTZ R65, R68, UR4 ;  /* 0x0000000444417c20 */ /* 0x000fe20008410000 */
[----:B------:R-:W-:Y:S01]  /*f910*/  FMUL.FTZ R68, R69, UR4 ;  /* 0x0000000445447c20 */ /* 0x000fe20008410000 */
[----:B------:R-:W-:Y:S01]  /*f920*/  FMUL.FTZ R72, R72, UR4 ;  /* 0x0000000448487c20 */ /* 0x000fe20008410000 */
[----:B------:R0:W-:Y:S01]  /*f930*/  SYNCS.ARRIVE.TRANS64.RED.A1T0 RZ, [R5+URZ], RZ ;  /* 0x000000ff05ff79a7 */ /* 0x0001e2000810043f */
[----:B------:R-:W-:Y:S01]  /*f940*/  FMUL.FTZ R69, R73, UR4 ;  /* 0x0000000449457c20 */ /* 0x000fe20008410000 */
[----:B------:R-:W-:Y:S01]  /*f950*/  FMUL.FTZ R73, R76, UR4 ;  /* 0x000000044c497c20 */ /* 0x000fe20008410000 */
[----:B------:R-:W1:Y:S01]  /*f960*/  MUFU.TANH R31, R31 ;  /* 0x0000001f001f7308 */ /* 0x000e620000002400 */
[----:B------:R-:W-:Y:S01]  /*f970*/  FMUL.FTZ R76, R77, UR4 ;  /* 0x000000044d4c7c20 */ /* 0x000fe20008410000 */
[----:B------:R-:W-:Y:S01]  /*f980*/  FMUL.FTZ R77, R80, UR4 ;  /* 0x00000004504d7c20 */ /* 0x000fe20008410000 */
[----:B------:R-:W-:Y:S01]  /*f990*/  FMUL.FTZ R80, R81, UR4 ;  /* 0x0000000451507c20 */ /* 0x000fe20008410000 */
[----:B------:R-:W-:Y:S01]  /*f9a0*/  FMUL.FTZ R81, R84, UR4 ;  /* 0x0000000454517c20 */ /* 0x000fe20008410000 */
[----:B0-----:R-:W-:Y:S01]  /*f9b0*/  FMNMX.FTZ R5, R120, R11, !PT ;  /* 0x0000000b78057209 */ /* 0x001fe20007810000 */
[----:B------:R-:W-:Y:S01]  /*f9c0*/  FMUL.FTZ R84, R85, UR4 ;  /* 0x0000000455547c20 */ /* 0x000fe20008410000 */
[----:B------:R-:W-:Y:S01]  /*f9d0*/  FMUL.FTZ R149, R27, UR4 ;  /* 0x000000041b957c20 */ /* 0x000fe20008410000 */
[----:B------:R-:W0:Y:S01]  /*f9e0*/  MUFU.TANH R33, R33 ;  /* 0x0000002100217308 */ /* 0x000e220000002400 */
[----:B--2---:R-:W-:Y:S01]  /*f9f0*/  FMNMX.FTZ R5, R122, R5, !PT ;  /* 0x000000057a057209 */ /* 0x004fe20007810000 */
[----:B------:R-:W-:Y:S01]  /*fa00*/  FMUL.FTZ R145, R30, UR4 ;  /* 0x000000041e917c20 */ /* 0x000fe20008410000 */
[----:B------:R-:W-:Y:S01]  /*fa10*/  FMUL.FTZ R48, R38, UR4 ;  /* 0x0000000426307c20 */ /* 0x000fe20008410000 */
[----:B------:R-:W-:Y:S01]  /*fa20*/  FMUL.FTZ R147, R39, UR4 ;  /* 0x0000000427937c20 */ /* 0x000fe20008410000 */
[----:B---3--:R-:W-:Y:S01]  /*fa30*/  FMNMX.FTZ R24, R26, R5, !PT ;  /* 0x000000051a187209 */ /* 0x008fe20007810000 */
[----:B------:R-:W-:Y:S01]  /*fa40*/  FMUL.FTZ R27, R42, UR4 ;  /* 0x000000042a1b7c20 */ /* 0x000fe20008410000 */
[----:B------:R-:W-:Y:S01]  /*fa50*/  FMUL.FTZ R141, R43, UR4 ;  /* 0x000000042b8d7c20 */ /* 0x000fe20008410000 */
[----:B------:R-:W2:Y:S01]  /*fa60*/  MUFU.TANH R35, R35 ;  /* 0x0000002300237308 */ /* 0x000ea20000002400 */
[----:B----4-:R-:W-:Y:S01]  /*fa70*/  FMNMX.FTZ R24, R29, R24, !PT ;  /* 0x000000181d187209 */ /* 0x010fe20007810000 */
[----:B------:R-:W-:Y:S01]  /*fa80*/  FMUL.FTZ R44, R46, UR4 ;  /* 0x000000042e2c7c20 */ /* 0x000fe20008410000 */
[----:B------:R-:W-:Y:S01]  /*fa90*/  FMUL.FTZ R143, R47, UR4 ;  /* 0x000000042f8f7c20 */ /* 0x000fe20008410000 */
[----:B------:R-:W-:Y:S01]  /*faa0*/  FMUL.FTZ R42, R50, UR4 ;  /* 0x00000004322a7c20 */ /* 0x000fe20008410000 */
[----:B-1----:R-:W-:Y:S01]  /*fab0*/  FMNMX.FTZ R24, R31, R24, !PT ;  /* 0x000000181f187209 */ /* 0x002fe20007810000 */
[----:B------:R-:W-:Y:S01]  /*fac0*/  FMUL.FTZ R137, R51, UR4 ;  /* 0x0000000433897c20 */ /* 0x000fe20008410000 */
[----:B------:R-:W-:Y:S01]  /*fad0*/  FMUL.FTZ R40, R54, UR4 ;  /* 0x0000000436287c20 */ /* 0x000fe20008410000 */
[----:B------:R-:W1:Y:S01]  /*fae0*/  MUFU.TANH R37, R37 ;  /* 0x0000002500257308 */ /* 0x000e620000002400 */
        /* <DEDUP_REMOVED lines=16> */
[----:B-1----:R-:W-:Y:S01]  /*fbf0*/  FMNMX.FTZ R5, R37, R24, !PT ;  /* 0x0000001825057209 */ /* 0x002fe20007810000 */
[----:B------:R-:W-:Y:S01]  /*fc00*/  FMUL.FTZ R121, R82, UR4 ;  /* 0x0000000452797c20 */ /* 0x000fe20008410000 */
[----:B------:R-:W-:Y:S01]  /*fc10*/  FMUL.FTZ R25, R83, UR4 ;  /* 0x0000000453197c20 */ /* 0x000fe20008410000 */
[----:B------:R-:W-:Y:S01]  /*fc20*/  FMUL.FTZ R123, R86, UR4 ;  /* 0x00000004567b7c20 */ /* 0x000fe20008410000 */
[----:B------:R-:W-:-:S03]  /*fc30*/  FMUL.FTZ R54, R87, UR4 ;  /* 0x0000000457367c20 */ /* 0x000fc60008410000 */
        /* <DEDUP_REMOVED lines=44> */
[----:B------:R0:W3:Y:S01]  /*ff00*/  MUFU.TANH R9, R4 ;  /* 0x0000000400097308 */ /* 0x0000e20000002400 */
[----:B--2---:R-:W-:-:S07]  /*ff10*/  FMNMX.FTZ R5, R81, R24, !PT ;  /* 0x0000001851057209 */ /* 0x004fce0007810000 */
[----:B------:R-:W2:Y:S01]  /*ff20*/  MUFU.TANH R149, R149 ;  /* 0x0000009500957308 */ /* 0x000ea20000002400 */
[----:B-1----:R-:W-:Y:S01]  /*ff30*/  FMNMX.FTZ R5, R84, R5, !PT ;  /* 0x0000000554057209 */ /* 0x002fe20007810000 */
[----:B0-----:R-:W-:Y:S01]  /*ff40*/  FMUL.FTZ R4, R34, UR4 ;  /* 0x0000000422047c20 */ /* 0x001fe20008410000 */
[----:B------:R-:W-:-:S05]  /*ff50*/  FMUL.FTZ R34, R66, UR4 ;  /* 0x0000000442227c20 */ /* 0x000fca0008410000 */
[----:B------:R-:W0:Y:S01]  /*ff60*/  MUFU.TANH R145, R145 ;  /* 0x0000009100917308 */ /* 0x000e220000002400 */
[----:B---3--:R-:W-:Y:S02]  /*ff70*/  IMAD.MOV.U32 R85, RZ, RZ, R9 ;  /* 0x000000ffff557224 */ /* 0x008fe400078e0009 */
[----:B------:R-:W1:Y:S03]  /*ff80*/  SHFL.BFLY PT, R9, R5, 0x2, 0x1f ;  /* 0x0c401f0005097f89 */ /* 0x000e6600000e0000 */
[----:B------:R-:W-:Y:S02]  /*ff90*/  FMNMX.FTZ R24, R85, R10, !PT ;  /* 0x0000000a55187209 */ /* 0x000fe40007810000 */
[----:B------:R-:W3:Y:S08]  /*ffa0*/  MUFU.TANH R151, R151 ;  /* 0x0000009700977308 */ /* 0x000ef00000002400 */
[----:B------:R-:W4:Y:S08]  /*ffb0*/  MUFU.TANH R4, R4 ;  /* 0x0000000400047308 */ /* 0x000f300000002400 */
[----:B------:R-:W5:Y:S01]  /*ffc0*/  MUFU.TANH R8, R8 ;  /* 0x0000000800087308 */ /* 0x000f620000002400 */
[----:B-1----:R-:W-:-:S05]  /*ffd0*/  FMNMX.FTZ R5, R5, R9, !PT ;  /* 0x0000000905057209 */ /* 0x002fca0007810000 */
[----:B------:R-:W1:Y:S02]  /*ffe0*/  SHFL.BFLY PT, R9, R5, 0x1, 0x1f ;  /* 0x0c201f0005097f89 */ /* 0x000e6400000e0000 */
[----:B------:R-:W5:Y:S08]  /*fff0*/  MUFU.TANH R48, R48 ;  /* 0x0000003000307308 */ /* 0x000f700000002400 */
[----:B------:R-:W5:Y:S08]  /*10000*/  MUFU.TANH R147, R147 ;  /* 0x0000009300937308 */ /* 0x000f700000002400 */
[----:B------:R-:W5:Y:S01]  /*10010*/  MUFU.TANH R27, R27 ;  /* 0x0000001b001b7308 */ /* 0x000f620000002400 */
[----:B-1----:R-:W-:-:S07]  /*10020*/  FMNMX.FTZ R5, R5, R9, !PT ;  /* 0x0000000905057209 */ /* 0x002fce0007810000 */
[----:B------:R-:W1:Y:S01]  /*10030*/  MUFU.TANH R141, R141 ;  /* 0x0000008d008d7308 */ /* 0x000e620000002400 */
[----:B--2---:R-:W-:Y:S01]  /*10040*/  FMNMX.FTZ R9, R149, R24, !PT ;  /* 0x0000001895097209 */ /* 0x004fe20007810000 */
[----:B------:R-:W-:-:S03]  /*10050*/  FADD.FTZ R11, -R5, R11 ;  /* 0x0000000b050b7221 */ /* 0x000fc60000010100 */
[----:B0-----:R-:W-:-:S03]  /*10060*/  FMNMX.FTZ R9, R145, R9, !PT ;  /* 0x0000000991097209 */ /* 0x001fc60007810000 */
[----:B------:R-:W0:Y:S01]  /*10070*/  MUFU.TANH R44, R44 ;  /* 0x0000002c002c7308 */ /* 0x000e220000002400 */
[----:B---3--:R-:W-:-:S04]  /*10080*/  FMNMX.FTZ R9, R151, R9, !PT ;  /* 0x0000000997097209 */ /* 0x008fc80007810000 */
[----:B----4-:R-:W-:-:S03]  /*10090*/  FMNMX.FTZ R9, R4, R9, !PT ;  /* 0x0000000904097209 */ /* 0x010fc60007810000 */
[----:B------:R-:W2:Y:S01]  /*100a0*/  MUFU.TANH R143, R143 ;  /* 0x0000008f008f7308 */ /* 0x000ea20000002400 */
[----:B-----5:R-:W-:-:S04]  /*100b0*/  FMNMX.FTZ R9, R8, R9, !PT ;  /* 0x0000000908097209 */ /* 0x020fc80007810000 */
[----:B------:R-:W-:-:S03]  /*100c0*/  FMNMX.FTZ R9, R48, R9, !PT ;  /* 0x0000000930097209 */ /* 0x000fc60007810000 */
[----:B------:R-:W3:Y:S01]  /*100d0*/  MUFU.TANH R42, R42 ;  /* 0x0000002a002a7308 */ /* 0x000ee20000002400 */
[----:B------:R-:W-:-:S04]  /*100e0*/  FMNMX.FTZ R9, R147, R9, !PT ;  /* 0x0000000993097209 */ /* 0x000fc80007810000 */
[----:B------:R-:W-:-:S03]  /*100f0*/  FMNMX.FTZ R9, R27, R9, !PT ;  /* 0x000000091b097209 */ /* 0x000fc60007810000 */
[----:B------:R-:W4:Y:S01]  /*10100*/  MUFU.TANH R137, R137 ;  /* 0x0000008900897308 */ /* 0x000f220000002400 */
[----:B-1----:R-:W-:-:S04]  /*10110*/  FMNMX.FTZ R9, R141, R9, !PT ;  /* 0x000000098d097209 */ /* 0x002fc80007810000 */
[----:B0-----:R-:W-:-:S03]  /*10120*/  FMNMX.FTZ R9, R44, R9, !PT ;  /* 0x000000092c097209 */ /* 0x001fc60007810000 */
[----:B------:R-:W0:Y:S01]  /*10130*/  MUFU.TANH R40, R40 ;  /* 0x0000002800287308 */ /* 0x000e220000002400 */
[----:B--2---:R-:W-:-:S04]  /*10140*/  FMNMX.FTZ R9, R143, R9, !PT ;  /* 0x000000098f097209 */ /* 0x004fc80007810000 */
[----:B---3--:R-:W-:-:S03]  /*10150*/  FMNMX.FTZ R9, R42, R9, !PT ;  /* 0x000000092a097209 */ /* 0x008fc60007810000 */
[----:B------:R-:W1:Y:S01]  /*10160*/  MUFU.TANH R139, R139 ;  /* 0x0000008b008b7308 */ /* 0x000e620000002400 */
[----:B----4-:R-:W-:-:S07]  /*10170*/  FMNMX.FTZ R9, R137, R9, !PT ;  /* 0x0000000989097209 */ /* 0x010fce0007810000 */
        /* <DEDUP_REMOVED lines=31> */
[----:B0-----:R-:W-:-:S04]  /*10370*/  FMNMX.FTZ R24, R25, R24, !PT ;  /* 0x0000001819187209 */ /* 0x001fc80007810000 */
[----:B-1----:R-:W-:-:S04]  /*10380*/  FMNMX.FTZ R9, R123, R24, !PT ;  /* 0x000000187b097209 */ /* 0x002fc80007810000 */
[----:B--2---:R-:W-:-:S05]  /*10390*/  FMNMX.FTZ R9, R54, R9, !PT ;  /* 0x0000000936097209 */ /* 0x004fca0007810000 */
[----:B------:R-:W0:Y:S02]  /*103a0*/  SHFL.BFLY PT, R24, R9, 0x2, 0x1f ;  /* 0x0c401f0009187f89 */ /* 0x000e2400000e0000 */
[----:B0-----:R-:W-:-:S05]  /*103b0*/  FMNMX.FTZ R24, R9, R24, !PT ;  /* 0x0000001809187209 */ /* 0x001fca0007810000 */
[----:B------:R-:W0:Y:S02]  /*103c0*/  SHFL.BFLY PT, R9, R24, 0x1, 0x1f ;  /* 0x0c201f0018097f89 */ /* 0x000e2400000e0000 */
[----:B0-----:R-:W-:Y:S02]  /*103d0*/  FMNMX.FTZ R24, R24, R9, !PT ;  /* 0x0000000918187209 */ /* 0x001fe40007810000 */
[----:B------:R-:W0:Y:S03]  /*103e0*/  LDC R9, c[0x0][0x988] ;  /* 0x00026200ff097b82 */ /* 0x000e260000000800 */
[----:B------:R-:W-:Y:S01]  /*103f0*/  FADD.FTZ R10, -R24, R10 ;  /* 0x0000000a180a7221 */ /* 0x000fe20000010100 */
[-C--:B0-----:R-:W-:Y:S01]  /*10400*/  FMUL.FTZ R46, R5, R9.reuse ;  /* 0x00000009052e7220 */ /* 0x081fe20000410000 */
[-C--:B------:R-:W-:Y:S02]  /*10410*/  FMUL.FTZ R11, R11, R9.reuse ;  /* 0x000000090b0b7220 */ /* 0x080fe40000410000 */
[-C--:B------:R-:W-:Y:S01]  /*10420*/  FMUL.FTZ R10, R10, R9.reuse ;  /* 0x000000090a0a7220 */ /* 0x080fe20000410000 */
[-CC-:B------:R-:W-:Y:S01]  /*10430*/  FFMA.FTZ R132, R56, R9.reuse, -R46.reuse ;  /* 0x0000000938847223 */ /* 0x180fe2000001082e */
[-C--:B------:R-:W-:Y:S01]  /*10440*/  FMUL.FTZ R56, R24, R9.reuse ;  /* 0x0000000918387220 */ /* 0x080fe20000410000 */
[-CC-:B------:R-:W-:Y:S01]  /*10450*/  FFMA.FTZ R148, R120, R9.reuse, -R46.reuse ;  /* 0x0000000978947223 */ /* 0x180fe2000001082e */
[-C--:B------:R-:W-:Y:S01]  /*10460*/  FFMA.FTZ R39, R122, R9.reuse, -R46 ;  /* 0x000000097a277223 */ /* 0x080fe2000001082e */
[----:B------:R-:W-:Y:S01]  /*10470*/  MUFU.EX2 R11, R11 ;  /* 0x0000000b000b7308 */ /* 0x000fe20000000800 */
[-CC-:B------:R-:W-:Y:S01]  /*10480*/  FFMA.FTZ R55, R85, R9.reuse, -R56.reuse ;  /* 0x0000000955377223 */ /* 0x180fe20000010838 */
[-CC-:B------:R-:W-:Y:S01]  /*10490*/  FFMA.FTZ R149, R149, R9.reuse, -R56.reuse ;  /* 0x0000000995957223 */ /* 0x180fe20000010838 */
[-CC-:B------:R-:W-:Y:S01]  /*104a0*/  FFMA.FTZ R50, R4, R9.reuse, -R56.reuse ;  /* 0x0000000904327223 */ /* 0x180fe20000010838 */
[-C--:B------:R-:W-:Y:S01]  /*104b0*/  FFMA.FTZ R4, R54, R9.reuse, -R56 ;  /* 0x0000000936047223 */ /* 0x080fe20000010838 */
[-CC-:B------:R-:W-:Y:S01]  /*104c0*/  FFMA.FTZ R150, R26, R9.reuse, -R46.reuse ;  /* 0x000000091a967223 */ /* 0x180fe2000001082e */
[-CC-:B------:R-:W-:Y:S01]  /*104d0*/  FFMA.FTZ R51, R29, R9.reuse, -R46.reuse ;  /* 0x000000091d337223 */ /* 0x180fe2000001082e */
[-CC-:B------:R-:W-:Y:S01]  /*104e0*/  FFMA.FTZ R138, R52, R9.reuse, -R46.reuse ;  /* 0x00000009348a7223 */ /* 0x180fe2000001082e */
[----:B------:R-:W0:Y:S01]  /*104f0*/  MUFU.EX2 R148, R148 ;  /* 0x0000009400947308 */ /* 0x000e220000000800 */
[-C--:B------:R-:W-:Y:S01]  /*10500*/  FFMA.FTZ R29, R53, R9.reuse, -R46 ;  /* 0x00000009351d7223 */ /* 0x080fe2000001082e */
[-CC-:B------:R-:W-:Y:S01]  /*10510*/  FFMA.FTZ R52, R145, R9.reuse, -R56.reuse ;  /* 0x0000000991347223 */ /* 0x180fe20000010838 */
[-C--:B------:R-:W-:Y:S01]  /*10520*/  FFMA.FTZ R151, R151, R9.reuse, -R56 ;  /* 0x0000000997977223 */ /* 0x080fe20000010838 */
[-C--:B------:R-:W-:Y:S01]  /*10530*/  FFMA.FTZ R144, R31, R9.reuse, -R46 ;  /* 0x000000091f907223 */ /* 0x080fe2000001082e */
[-C--:B------:R-:W-:Y:S01]  /*10540*/  FFMA.FTZ R145, R8, R9.reuse, -R56 ;  /* 0x0000000908917223 */ /* 0x080fe20000010838 */
[-CC-:B------:R-:W-:Y:S01]  /*10550*/  FFMA.FTZ R33, R33, R9.reuse, -R46.reuse ;  /* 0x0000000921217223 */ /* 0x180fe2000001082e */
[-CC-:B------:R-:W-:Y:S01]  /*10560*/  FFMA.FTZ R146, R35, R9.reuse, -R46.reuse ;  /* 0x0000000923927223 */ /* 0x180fe2000001082e */
[----:B------:R-:W-:Y:S01]  /*10570*/  MUFU.EX2 R10, R10 ;  /* 0x0000000a000a7308 */ /* 0x000fe20000000800 */
[-C--:B------:R-:W-:Y:S01]  /*10580*/  FFMA.FTZ R26, R49, R9.reuse, -R46 ;  /* 0x00000009311a7223 */ /* 0x080fe2000001082e */
[-C--:B------:R-:W-:Y:S01]  /*10590*/  FFMA.FTZ R48, R48, R9.reuse, -R56 ;  /* 0x0000000930307223 */ /* 0x080fe20000010838 */
[-C--:B------:R-:W-:Y:S01]  /*105a0*/  FFMA.FTZ R47, R37, R9.reuse, -R46 ;  /* 0x00000009252f7223 */ /* 0x080fe2000001082e */
[-C--:B------:R-:W-:Y:S01]  /*105b0*/  FFMA.FTZ R147, R147, R9.reuse, -R56 ;  /* 0x0000000993937223 */ /* 0x080fe20000010838 */
[-CC-:B------:R-:W-:Y:S01]  /*105c0*/  FFMA.FTZ R140, R124, R9.reuse, -R46.reuse ;  /* 0x000000097c8c7223 */ /* 0x180fe2000001082e */
[-CC-:B------:R-:W-:Y:S01]  /*105d0*/  FFMA.FTZ R142, R126, R9.reuse, -R46.reuse ;  /* 0x000000097e8e7223 */ /* 0x180fe2000001082e */
[----:B------:R-:W-:Y:S01]  /*105e0*/  FFMA.FTZ R136, R128, R9, -R46 ;  /* 0x0000000980887223 */ /* 0x000fe2000001082e */
[----:B------:R-:W1:Y:S01]  /*105f0*/  MUFU.EX2 R54, R55 ;  /* 0x0000003700367308 */ /* 0x000e620000000800 */
[----:B0-----:R-:W-:Y:S01]  /*10600*/  FFMA.FTZ R3, R11, R3, R148 ;  /* 0x000000030b037223 */ /* 0x001fe20000010094 */
        /* <DEDUP_REMOVED lines=15> */
[----:B-1----:R-:W-:Y:S01]  /*10700*/  FFMA.FTZ R0, R10, R0, R54 ;  /* 0x000000000a007223 */ /* 0x002fe20000010036 */
[-CC-:B------:R-:W-:Y:S01]  /*10710*/  FFMA.FTZ R120, R77, R9.reuse, -R46.reuse ;  /* 0x000000094d787223 */ /* 0x180fe2000001082e */
[-CC-:B------:R-:W-:Y:S01]  /*10720*/  FFMA.FTZ R80, R80, R9.reuse, -R46.reuse ;  /* 0x0000000950507223 */ /* 0x180fe2000001082e */
[-CC-:B------:R-:W-:Y:S01]  /*10730*/  FFMA.FTZ R81, R81, R9.reuse, -R46.reuse ;  /* 0x0000000951517223 */ /* 0x180fe2000001082e */
[-C--:B------:R-:W-:Y:S01]  /*10740*/  FFMA.FTZ R122, R84, R9.reuse, -R46 ;  /* 0x00000009547a7223 */ /* 0x080fe2000001082e */
        /* <DEDUP_REMOVED lines=8> */
[-CC-:B------:R-:W-:Y:S01]  /*107d0*/  FFMA.FTZ R40, R40, R9.reuse, -R56.reuse ;  /* 0x0000000928287223 */ /* 0x180fe20000010838 */
[-C--:B------:R-:W-:Y:S01]  /*107e0*/  FFMA.FTZ R139, R139, R9.reuse, -R56 ;  /* 0x000000098b8b7223 */ /* 0x080fe20000010838 */
[----:B------:R-:W0:Y:S01]  /*107f0*/  MUFU.EX2 R52, R52 ;  /* 0x0000003400347308 */ /* 0x000e220000000800 */
[----:B--2---:R-:W-:Y:S01]  /*10800*/  FADD.FTZ R55, R149, R0 ;  /* 0x0000000095377221 */ /* 0x004fe20000010000 */
[-CC-:B------:R-:W-:Y:S01]  /*10810*/  FFMA.FTZ R38, R38, R9.reuse, -R56.reuse ;  /* 0x0000000926267223 */ /* 0x180fe20000010838 */
[-CC-:B------:R-:W-:Y:S01]  /*10820*/  FFMA.FTZ R133, R133, R9.reuse, -R56.reuse ;  /* 0x0000000985857223 */ /* 0x180fe20000010838 */
[-CC-:B------:R-:W-:Y:S01]  /*10830*/  FFMA.FTZ R36, R36, R9.reuse, -R56.reuse ;  /* 0x0000000924247223 */ /* 0x180fe20000010838 */
[-CC-:B------:R-:W-:Y:S01]  /*10840*/  FFMA.FTZ R135, R135, R9.reuse, -R56.reuse ;  /* 0x0000000987877223 */ /* 0x180fe20000010838 */
[-CC-:B------:R-:W-:Y:S01]  /*10850*/  FFMA.FTZ R34, R34, R9.reuse, -R56.reuse ;  /* 0x0000000922227223 */ /* 0x180fe20000010838 */
[-CC-:B------:R-:W-:Y:S01]  /*10860*/  FFMA.FTZ R129, R129, R9.reuse, -R56.reuse ;  /* 0x0000000981817223 */ /* 0x180fe20000010838 */
[----:B------:R-:W2:Y:S01]  /*10870*/  MUFU.EX2 R51, R51 ;  /* 0x0000003300337308 */ /* 0x000ea20000000800 */
        /* <DEDUP_REMOVED lines=8> */
[----:B0-----:R-:W-:Y:S01]  /*10900*/  FADD.FTZ R3, R52, R55 ;  /* 0x0000003734037221 */ /* 0x001fe20000010000 */
[-CC-:B------:R-:W-:Y:S01]  /*10910*/  FFMA.FTZ R121, R121, R9.reuse, -R56.reuse ;  /* 0x0000000979797223 */ /* 0x180fe20000010838 */
[-CC-:B------:R-:W-:Y:S01]  /*10920*/  FFMA.FTZ R25, R25, R9.reuse, -R56.reuse ;  /* 0x0000000919197223 */ /* 0x180fe20000010838 */
[----:B------:R-:W-:-:S04]  /*10930*/  FFMA.FTZ R123, R123, R9, -R56 ;  /* 0x000000097b7b7223 */ /* 0x000fc80000010838 */
        /* <DEDUP_REMOVED lines=116> */
.L_x_2795:
[----:B------:R-:W0:Y:S01]  /*11080*/  S2R R55, SR_CgaCtaId ;  /* 0x0000000000377919 */ /* 0x000e220000008800 */
[----:B------:R-:W-:-:S04]  /*11090*/  IMAD R13, R13, 0x8, R2 ;  /* 0x000000080d0d7824 */ /* 0x000fc800078e0202 */
[----:B------:R-:W-:-:S05]  /*110a0*/  VIADD R13, R13, 0x16860 ;  /* 0x000168600d0d7836 */ /* 0x000fca0000000000 */
[----:B0-----:R-:W-:Y:S02]  /*110b0*/  PRMT R13, R55, 0x654, R13 ;  /* 0x00000654370d7816 */ /* 0x001fe4000000000d */
[----:B------:R-:W2:Y:S01]  /*110c0*/  LDL R55, [R1+0x34] ;  /* 0x0000340001377983 */ /* 0x000ea20000100800 */
[----:B------:R-:W-:Y:S01]  /*110d0*/  F2FP.F16.F32.PACK_AB R123, R4, R123 ;  /* 0x0000007b047b723e */ /* 0x000fe200000000ff */
        /* <DEDUP_REMOVED lines=68> */
[C---:B--2---:R-:W-:Y:S02]  /*11520*/  ISETP.GT.AND P1, PT, R12.reuse, R55, PT ;  /* 0x000000370c00720c */ /* 0x044fe40003f24270 */
[----:B------:R-:W-:-:S11]  /*11530*/  IADD3 R12, R12, -0x1, RZ ;  /* 0xffffffff0c0c7810 */ /* 0x000fd60007ffe0ff */
[----:B------:R-:W-:Y:S05]  /*11540*/  @P1 BRA `(.L_x_2796) ;  /* 0xffffffd800301947 */ /* 0x000fea000383ffff */
.L_x_2784:
[----:B------:R-:W-:Y:S05]  /*11550*/  WARPSYNC.ALL ;  /* 0x0000000000007948 */ /* 0x000fea0003800000 */
[----:B------:R-:W-:Y:S06]  /*11560*/  BAR.ARV 0x8, 0x200 ;  /* 0x0208000000007b1d */ /* 0x000fec0000002000 */
[----:B------:R-:W-:Y:S05]  /*11570*/  @!P0 BRA `(.L_x_2797) ;  /* 0x0000000000048947 */ /* 0x000fea0003800000 */
[----:B------:R-:W-:Y:S01]  /*11580*/  BPT.TRAP 0x1 ;  /* 0x000000040000795c */ /* 0x000fe20000300000 */
.L_x_2797:
[----:B------:R-:W-:Y:S02]  /*11590*/  LEA R13, R22, R2, 0x3 ;  /* 0x00000002160d7211 */ /* 0x000fe400078e18ff */
[----:B------:R-:W-:-:S04]  /*115a0*/  SHF.L.U32 R4, R155, 0x1f, RZ ;  /* 0x0000001f9b047819 */ /* 0x000fc800000006ff */
[----:B------:R0:W1:Y:S01]  /*115b0*/  SYNCS.PHASECHK.TRANS64.TRYWAIT P1, [R13+URZ+0x16850], R4 ;  /* 0x016850040d0075a7 */ /* 0x000062000802017f */
[----:B------:R-:W-:Y:S05]  /*115c0*/  @!P0 BRA `(.L_x_2798) ;  /* 0x0000000000048947 */ /* 0x000fea0003800000 */
[----:B------:R-:W-:Y:S01]  /*115d0*/  BPT.TRAP 0x1 ;  /* 0x000000040000795c */ /* 0x000fe20000300000 */
.L_x_2798:
[----:B------:R-:W-:-:S05]  /*115e0*/  VIADD R2, R2, 0x400 ;  /* 0x0000040002027836 */ /* 0x000fca0000000000 */
[----:B------:R-:W-:-:S04]  /*115f0*/  SHF.R.U32.HI R2, RZ, 0x4, R2 ;  /* 0x00000004ff027819 */ /* 0x000fc80000011602 */
[----:B------:R-:W-:Y:S01]  /*11600*/  LOP3.LUT R7, R2, 0x3fff, RZ, 0xc0, !PT ;  /* 0x00003fff02077812 */ /* 0x000fe200078ec0ff */
[----:B-1----:R-:W-:Y:S06]  /*11610*/  @P1 BRA `(.L_x_2799) ;  /* 0x0000000000081947 */ /* 0x002fec0003800000 */
[----:B------:R-:W1:Y:S02]  /*11620*/  SYNCS.PHASECHK.TRANS64.TRYWAIT P1, [R13+URZ+0x16850], R4 ;  /* 0x016850040d0075a7 */ /* 0x000e64000802017f */
[----:B-1----:R-:W-:Y:S05]  /*11630*/  @!P1 BRA `(.L_x_2800) ;  /* 0x000000b800a09947 */ /* 0x002fea0003800000 */
.L_x_2799:
[----:B------:R-:W-:Y:S01]  /*11640*/  IMAD R6, R22, 0x400, R7 ;  /* 0x0000040016067824 */ /* 0x000fe200078e0207 */
[----:B------:R-:W-:Y:S05]  /*11650*/  WARPSYNC.ALL ;  /* 0x0000000000007948 */ /* 0x000fea0003800000 */
[----:B------:R-:W-:Y:S01]  /*11660*/  IMAD.MOV.U32 R7, RZ, RZ, 0x40000040 ;  /* 0x40000040ff077424 */ /* 0x000fe200078e00ff */
[C---:B------:R-:W-:Y:S01]  /*11670*/  R2UR UR6, R6.reuse ;  /* 0x00000000060672ca */ /* 0x040fe200000e0000 */
[----:B------:R-:W-:Y:S01]  /*11680*/  WARPGROUP.ARRIVE ;  /* 0x00000000000079c5 */ /* 0x000fe20000000000 */
[----:B------:R-:W-:Y:S01]  /*11690*/  VIADD R10, R6, 0x80 ;  /* 0x00000080060a7836 */ /* 0x000fe20000000000 */
[----:B------:R-:W-:Y:S01]  /*116a0*/  MOV R11, 0x40000040 ;  /* 0x40000040000b7802 */ /* 0x000fe20000000f00 */
[----:B------:R-:W2:Y:S01]  /*116b0*/  SHFL.BFLY PT, R2, R3, 0x2, 0x1f ;  /* 0x0c401f0003027f89 */ /* 0x000ea200000e0000 */
[----:B------:R-:W-:Y:S01]  /*116c0*/  R2UR UR7, R7 ;  /* 0x00000000070772ca */ /* 0x000fe200000e0000 */
[----:B------:R-:W-:-:S02]  /*116d0*/  IMAD.MOV.U32 R7, RZ, RZ, 0x40000040 ;  /* 0x40000040ff077424 */ /* 0x000fc400078e00ff */
[----:B------:R-:W-:-:S10]  /*116e0*/  IMAD.MOV.U32 R8, RZ, RZ, RZ ;  /* 0x000000ffff087224 */ /* 0x000fd400078e00ff */
[----:B------:R-:W-:Y:S01]  /*116f0*/  HGMMA.64x64x16.F32 R88, R148, gdesc[UR4].tnspB, R88, gsb0 ;  /* 0x40e0000494587df0 */ /* 0x000fe20008000858 */
[----:B------:R-:W-:Y:S01]  /*11700*/  R2UR UR6, R10 ;  /* 0x000000000a0672ca */ /* 0x000fe200000e0000 */
[----:B------:R-:W-:Y:S01]  /*11710*/  VIADD R10, R6, 0x100 ;  /* 0x00000100060a7836 */ /* 0x000fe20000000000 */
[----:B------:R-:W-:Y:S01]  /*11720*/  R2UR UR7, R11 ;  /* 0x000000000b0772ca */ /* 0x000fe200000e0000 */
[----:B------:R-:W-:Y:S02]  /*11730*/  IMAD.MOV.U32 R11, RZ, RZ, 0x40000040 ;  /* 0x40000040ff0b7424 */ /* 0x000fe400078e00ff */
[----:B--2---:R-:W-:Y:S01]  /*11740*/  FADD.FTZ R2, R2, R3 ;  /* 0x0000000302027221 */ /* 0x004fe20000010000 */
[----:B------:R-:W-:Y:S01]  /*11750*/  MOV R3, 0xff800000 ;  /* 0xff80000000037802 */ /* 0x000fe20000000f00 */
        /* <DEDUP_REMOVED lines=33> */
[----:B------:R-:W-:Y:S02]  /*11970*/  R2UR UR7, R11 ;  /* 0x000000000b0772ca */ /* 0x000fe400000e0000 */
[----:B------:R-:W2:Y:S02]  /*11980*/  SHFL.BFLY PT, R11, R0, 0x2, 0x1f ;  /* 0x0c401f00000b7f89 */ /* 0x000ea400000e0000 */
[----:B--2---:R-:W-:Y:S01]  /*11990*/  FADD.FTZ R11, R11, R0 ;  /* 0x000000000b0b7221 */ /* 0x004fe20000010000 */
[----:B------:R-:W-:-:S04]  /*119a0*/  IMAD.MOV.U32 R0, RZ, RZ, -0x800000 ;  /* 0xff800000ff007424 */ /* 0x000fc800078e00ff */
[----:B01----:R-:W0:Y:S02]  /*119b0*/  SHFL.BFLY PT, R4, R11, 0x1, 0x1f ;  /* 0x0c201f000b047f89 */ /* 0x003e2400000e0000 */
[----:B0-----:R-:W-:Y:S01]  /*119c0*/  FADD.FTZ R14, R11, R4 ;  /* 0x000000040b0e7221 */ /* 0x001fe20000010000 */
[----:B------:R-:W-:-:S04]  /*119d0*/  IMAD.MOV.U32 R4, RZ, RZ, RZ ;  /* 0x000000ffff047224 */ /* 0x000fc800078e00ff */
[----:B------:R-:W-:-:S13]  /*119e0*/  FSETP.NE.FTZ.AND P2, PT, R14, RZ, PT ;  /* 0x000000ff0e00720b */ /* 0x000fda0003f55000 */
[----:B------:R-:W0:Y:S01]  /*119f0*/  @P2 MUFU.LG2 R10, R14 ;  /* 0x0000000e000a2308 */ /* 0x000e220000000c00 */
[----:B------:R-:W-:Y:S01]  /*11a00*/  @P2 FMUL.FTZ R20, R9, 0.69314718246459960938 ;  /* 0x3f31721809142820 */ /* 0x000fe20000410000 */
[----:B------:R-:W-:Y:S02]  /*11a10*/  WARPGROUP.DEPBAR.LE gsb0, 0x0 ;  /* 0x00008000000079c5 */ /* 0x000fe40000010000 */
[----:B------:R-:W-:-:S04]  /*11a20*/  WARPGROUP.ARRIVE ;  /* 0x00000000000079c5 */ /* 0x000fc80000000000 */
[----:B------:R-:W-:Y:S02]  /*11a30*/  @P2 MUFU.RCP R8, R14 ;  /* 0x0000000e00082308 */ /* 0x000fe40000001000 */
[----:B------:R-:W-:Y:S01]  /*11a40*/  HGMMA.64x64x16.F32 R88, R124, gdesc[UR4].tnspB, R88, gsb0 ;  /* 0x40e000047c587df0 */ /* 0x000fe20008000858 */
[----:B------:R-:W-:Y:S02]  /*11a50*/  R2UR UR6, R6 ;  /* 0x00000000060672ca */ /* 0x000fe400000e0000 */
[----:B------:R-:W-:Y:S02]  /*11a60*/  R2UR UR7, R7 ;  /* 0x00000000070772ca */ /* 0x000fe400000e0000 */
[----:B------:R-:W1:Y:S02]  /*11a70*/  SHFL.BFLY PT, R7, R2, 0x1, 0x1f ;  /* 0x0c201f0002077f89 */ /* 0x000e6400000e0000 */
[----:B-1----:R-:W-:-:S05]  /*11a80*/  FADD.FTZ R12, R2, R7 ;  /* 0x00000007020c7221 */ /* 0x002fca0000010000 */
[----:B------:R-:W-:-:S13]  /*11a90*/  FSETP.NE.FTZ.AND P1, PT, R12, RZ, PT ;  /* 0x000000ff0c00720b */ /* 0x000fda0003f35000 */
[----:B------:R-:W1:Y:S01]  /*11aa0*/  @P1 MUFU.LG2 R6, R12 ;  /* 0x0000000c00061308 */ /* 0x000e620000000c00 */
[----:B------:R-:W-:Y:S01]  /*11ab0*/  @P1 FMUL.FTZ R2, R9, 0.69314718246459960938 ;  /* 0x3f31721809021820 */ /* 0x000fe20000410000 */
[----:B0-----:R-:W-:-:S04]  /*11ac0*/  @P2 FMUL.FTZ R9, R10, 0.69314718246459960938 ;  /* 0x3f3172180a092820 */ /* 0x001fc80000410000 */
[----:B------:R-:W-:Y:S02]  /*11ad0*/  @P2 FFMA.FTZ R0, R20, R24, R9 ;  /* 0x0000001814002223 */ /* 0x000fe40000010009 */
[----:B------:R0:W2:Y:S01]  /*11ae0*/  @P1 MUFU.RCP R4, R12 ;  /* 0x0000000c00041308 */ /* 0x0000a20000001000 */
[----:B-1----:R-:W-:-:S04]  /*11af0*/  @P1 FMUL.FTZ R7, R6, 0.69314718246459960938 ;  /* 0x3f31721806071820 */ /* 0x002fc80000410000 */
[----:B------:R-:W-:Y:S01]  /*11b00*/  @P1 FFMA.FTZ R3, R2, R5, R7 ;  /* 0x0000000502031223 */ /* 0x000fe20000010007 */
[----:B------:R-:W-:Y:S02]  /*11b10*/  WARPGROUP.DEPBAR.LE gsb0, 0x0 ;  /* 0x00008000000079c5 */ /* 0x000fe40000010000 */
[----:B------:R-:W-:-:S06]  /*11b20*/  WARPGROUP.ARRIVE ;  /* 0x00000000000079c5 */ /* 0x000fcc0000000000 */
[----:B------:R-:W-:Y:S03]  /*11b30*/  HGMMA.64x64x16.F32 R88, R120, gdesc[UR4].tnspB, R88, gsb0 ;  /* 0x40e0000478587df0 */ /* 0x000fe60008000858 */
[----:B------:R-:W-:Y:S02]  /*11b40*/  WARPGROUP.DEPBAR.LE gsb0, 0x0 ;  /* 0x00008000000079c5 */ /* 0x000fe40000010000 */
[----:B0-2---:R-:W-:Y:S05]  /*11b50*/  @!P0 BRA `(.L_x_2801) ;  /* 0x0000000000048947 */ /* 0x005fea0003800000 */
[----:B------:R-:W-:Y:S01]  /*11b60*/  BPT.TRAP 0x1 ;  /* 0x000000040000795c */ /* 0x000fe20000300000 */
.L_x_2801:
[----:B------:R-:W0:Y:S01]  /*11b70*/  S2R R5, SR_CgaCtaId ;  /* 0x0000000000057919 */ /* 0x000e220000008800 */
[----:B------:R-:W-:-:S05]  /*11b80*/  VIADD R2, R13, 0x16860 ;  /* 0x000168600d027836 */ /* 0x000fca0000000000 */
[----:B0-----:R-:W-:Y:S02]  /*11b90*/  PRMT R2, R5, 0x654, R2 ;  /* 0x0000065405027816 */ /* 0x001fe40000000002 */
[----:B------:R-:W2:Y:S01]  /*11ba0*/  LDL.LU R5, [R1+0x54] ;  /* 0x0000540001057983 */ /* 0x000ea20000300800 */
[----:B------:R-:W-:Y:S01]  /*11bb0*/  VIADD R22, R22, 0x1 ;  /* 0x0000000116167836 */ /* 0x000fe20000000000 */
[----:B------:R0:W-:Y:S01]  /*11bc0*/  SYNCS.ARRIVE.TRANS64.RED.A1T0 RZ, [R2+URZ], RZ ;  /* 0x000000ff02ff79a7 */ /* 0x0001e2000810043f */
[-C--:B------:R-:W-:Y:S01]  /*11bd0*/  FMUL.FTZ R20, R88, R4.reuse ;  /* 0x0000000458147220 */ /* 0x080fe20000410000 */
[-C--:B------:R-:W-:Y:S01]  /*11be0*/  FMUL.FTZ R21, R89, R4.reuse ;  /* 0x0000000459157220 */ /* 0x080fe20000410000 */
[-C--:B------:R-:W-:Y:S01]  /*11bf0*/  FMUL.FTZ R92, R92, R4.reuse ;  /* 0x000000045c5c7220 */ /* 0x080fe20000410000 */
[----:B------:R-:W-:Y:S01]  /*11c00*/  ISETP.NE.AND P1, PT, R22, 0x2, PT ;  /* 0x000000021600780c */ /* 0x000fe20003f25270 */
[-C--:B------:R-:W-:Y:S01]  /*11c10*/  FMUL.FTZ R93, R93, R4.reuse ;  /* 0x000000045d5d7220 */ /* 0x080fe20000410000 */
[-C--:B------:R-:W-:Y:S01]  /*11c20*/  FMUL.FTZ R96, R96, R4.reuse ;  /* 0x0000000460607220 */ /* 0x080fe20000410000 */
[-C--:B------:R-:W-:Y:S01]  /*11c30*/  FMUL.FTZ R97, R97, R4.reuse ;  /* 0x0000000461617220 */ /* 0x080fe20000410000 */
[----:B0-----:R-:W-:Y:S01]  /*11c40*/  SEL R2, RZ, 0x1, P1 ;  /* 0x00000001ff027807 */ /* 0x001fe20000800000 */
        /* <DEDUP_REMOVED lines=27> */
[----:B------:R-:W-:-:S02]  /*11e00*/  LOP3.LUT R155, R155, R2, RZ, 0x3c, !PT ;  /* 0x000000029b9b7212 */ /* 0x000fc400078e3cff */
[----:B------:R-:W-:Y:S01]  /*11e10*/  SEL R22, R22, RZ, P1 ;  /* 0x000000ff16167207 */ /* 0x000fe20000800000 */
[----:B--2---:R-:W-:-:S05]  /*11e20*/  VIADD R5, R5, 0x1 ;  /* 0x0000000105057836 */ /* 0x004fca0000000000 */
[----:B------:R0:W-:Y:S02]  /*11e30*/  STL [R1+0x54], R5 ;  /* 0x0000540501007387 */ /* 0x0001e40000100800 */
.L_x_2731:
[----:B------:R-:W3:Y:S01]  /*11e40*/  LDL R47, [R1+0x48] ;  /* 0x00004800012f7983 */ /* 0x000ee20000100800 */
[----:B------:R-:W1:Y:S01]  /*11e50*/  S2R R2, SR_TID.X ;  /* 0x0000000000027919 */ /* 0x000e620000002100 */
[----:B------:R-:W-:Y:S05]  /*11e60*/  WARPSYNC.ALL ;  /* 0x0000000000007948 */ /* 0x000fea0003800000 */
[----:B-1----:R-:W-:-:S04]  /*11e70*/  IADD3 R40, R2, -0x80, RZ ;  /* 0xffffff8002287810 */ /* 0x002fc80007ffe0ff */
[----:B------:R-:W-:-:S04]  /*11e80*/  SHF.R.S32.HI R46, RZ, 0x1f, R40 ;  /* 0x0000001fff2e7819 */ /* 0x000fc80000011428 */
[----:B------:R-:W-:-:S04]  /*11e90*/  LEA.HI R46, R46, R40, RZ, 0x3 ;  /* 0x000000282e2e7211 */ /* 0x000fc800078f18ff */
[----:B------:R-:W-:-:S05]  /*11ea0*/  LOP3.LUT R46, R46, 0xfffffff8, RZ, 0xc0, !PT ;  /* 0xfffffff82e2e7812 */ /* 0x000fca00078ec0ff */
[----:B------:R-:W-:-:S04]  /*11eb0*/  IMAD.IADD R46, R40, 0x1, -R46 ;  /* 0x00000001282e7824 */ /* 0x000fc800078e0a2e */
[----:B------:R-:W-:-:S05]  /*11ec0*/  IMAD.SHL.U32 R43, R46, 0x8, RZ ;  /* 0x000000082e2b7824 */ /* 0x000fca00078e00ff */
[----:B------:R-:W-:Y:S02]  /*11ed0*/  SHF.R.S32.HI R42, RZ, 0x1f, R43 ;  /* 0x0000001fff2a7819 */ /* 0x000fe4000001142b */
[----:B---3--:R-:W-:-:S04]  /*11ee0*/  SHF.R.S32.HI R32, RZ, 0x1f, R47 ;  /* 0x0000001fff207819 */ /* 0x008fc8000001142f */
[----:B------:R-:W-:Y:S01]  /*11ef0*/  SHF.L.U64.HI R35, R47, 0x2, R32 ;  /* 0x000000022f237819 */ /* 0x000fe20000010220 */
[----:B------:R-:W1:Y:S01]  /*11f00*/  S2R R4, SR_CgaCtaId ;  /* 0x0000000000047919 */ /* 0x000e620000008800 */
[----:B------:R-:W-:Y:S01]  /*11f10*/  MOV R2, 0x400 ;  /* 0x0000040000027802 */ /* 0x000fe20000000f00 */
[----:B------:R-:W-:Y:S01]  /*11f20*/  BSSY B0, `(.L_x_2802) ;  /* 0x0000238000007945 */ /* 0x000fe20003800000 */
[----:B------:R-:W-:Y:S02]  /*11f30*/  BAR.SYNC.DEFER_BLOCKING 0x5, 0x200 ;  /* 0x0148000000007b1d */ /* 0x000fe40000010000 */
[----:B-1----:R-:W-:-:S05]  /*11f40*/  LEA R2, R4, R2, 0x18 ;  /* 0x0000000204027211 */ /* 0x002fca00078ec0ff */
[----:B------:R1:W3:Y:S01]  /*11f50*/  LDS.128 R28, [R2+0x168d0] ;  /* 0x0168d000021c7984 */ /* 0x0002e20000000c00 */
[----:B------:R-:W-:Y:S06]  /*11f60*/  BAR.ARV 0x4, 0x200 ;  /* 0x0108000000007b1d */ /* 0x000fec0000002000 */
[----:B------:R-:W-:Y:S05]  /*11f70*/  @P0 BRA `(.L_x_2803) ;  /* 0x0000001800380947 */ /* 0x000fea0003800000 */
[----:B------:R-:W4:Y:S01]  /*11f80*/  LDL R4, [R1+0x64] ;  /* 0x0000640001047983 */ /* 0x000f220000100800 */
[----:B------:R-:W-:-:S03]  /*11f90*/  ULDC UR4, c[0x0][0xad4] ;  /* 0x0002b50000047ab9 */ /* 0x000fc60000000800 */
[----:B------:R-:W2:Y:S04]  /*11fa0*/  LDL.LU R26, [R1+0x4c] ;  /* 0x00004c00011a7983 */ /* 0x000ea80000300800 */
[----:B------:R-:W2:Y:S01]  /*11fb0*/  LDL.LU R34, [R1+0x50] ;  /* 0x0000500001227983 */ /* 0x000ea20000300800 */
[----:B0-----:R-:W0:Y:S01]  /*11fc0*/  S2R R5, SR_SWINHI ;  /* 0x0000000000057919 */ /* 0x001e220000002f00 */
[----:B-----5:R-:W-:Y:S02]  /*11fd0*/  MOV R24, R2 ;  /* 0x0000000200187202 */ /* 0x020fe40000000f00 */
[----:B0-----:R-:W-:Y:S02]  /*11fe0*/  MOV R25, R5 ;  /* 0x0000000500197202 */ /* 0x001fe40000000f00 */
[----:B------:R-:W-:Y:S01]  /*11ff0*/  F2FP.F16.F32.PACK_AB R14, R93, R92 ;  /* 0x0000005c5d0e723e */ /* 0x000fe200000000ff */
[----:B---3--:R-:W-:-:S02]  /*12000*/  IMAD.MOV.U32 R28, RZ, RZ, RZ ;  /* 0x000000ffff1c7224 */ /* 0x008fc400078e00ff */
        /* <DEDUP_REMOVED lines=19> */
[----:B------:R-:W-:Y:S01]  /*12140*/  LOP3.LUT R10, R9, R10, RZ, 0x3c, !PT ;  /* 0x0000000a090a7212 */ /* 0x000fe200078e3cff */
[----:B------:R-:W-:Y:S01]  /*12150*/  IMAD.X R7, RZ, RZ, R11, P1 ;  /* 0x000000ffff077224 */ /* 0x000fe200008e060b */
[----:B------:R-:W-:-:S02]  /*12160*/  LOP3.LUT R8, R4, R13, RZ, 0x3c, !PT ;  /* 0x0000000d04087212 */ /* 0x000fc400078e3cff */
[----:B------:R-:W-:Y:S02]  /*12170*/  LOP3.LUT R6, R6, R15, RZ, 0x3c, !PT ;  /* 0x0000000f06067212 */ /* 0x000fe400078e3cff */
[----:B------:R-:W-:Y:S02]  /*12180*/  LOP3.LUT R4, R12, R27, RZ, 0x3c, !PT ;  /* 0x0000001b0c047212 */ /* 0x000fe400078e3cff */
[----:B------:R-:W-:Y:S02]  /*12190*/  MOV R10, R10 ;  /* 0x0000000a000a7202 */ /* 0x000fe40000000f00 */
[----:B------:R-:W-:Y:S02]  /*121a0*/  F2FP.F16.F32.PACK_AB R12, R21, R20 ;  /* 0x00000014150c723e */ /* 0x000fe400000000ff */
[----:B------:R-:W-:Y:S02]  /*121b0*/  F2FP.F16.F32.PACK_AB R13, R91, R90 ;  /* 0x0000005a5b0d723e */ /* 0x000fe400000000ff */
[----:B------:R-:W-:-:S02]  /*121c0*/  F2FP.F16.F32.PACK_AB R15, R95, R94 ;  /* 0x0000005e5f0f723e */ /* 0x000fc400000000ff */
[----:B------:R-:W-:Y:S02]  /*121d0*/  IADD3.X R9, RZ, R11, RZ, P2, !PT ;  /* 0x0000000bff097210 */ /* 0x000fe400017fe4ff */
[----:B------:R-:W-:Y:S01]  /*121e0*/  MOV R37, R6 ;  /* 0x0000000600257202 */ /* 0x000fe20000000f00 */
[----:B------:R0:W-:Y:S01]  /*121f0*/  STSM.16.M88.4 [R10], R12 ;  /* 0x0000000c0a007844 */ /* 0x0001e20000000200 */
[----:B------:R-:W-:Y:S02]  /*12200*/  MOV R36, R4 ;  /* 0x0000000400247202 */ /* 0x000fe40000000f00 */
[----:B------:R-:W-:Y:S02]  /*12210*/  MOV R33, R8 ;  /* 0x0000000800217202 */ /* 0x000fe40000000f00 */
[----:B------:R-:W-:Y:S02]  /*12220*/  F2FP.F16.F32.PACK_AB R4, R97, R96 ;  /* 0x000000606104723e */ /* 0x000fe400000000ff */
[----:B------:R-:W-:-:S02]  /*12230*/  F2FP.F16.F32.PACK_AB R5, R99, R98 ;  /* 0x000000626305723e */ /* 0x000fc400000000ff */
[----:B------:R-:W-:Y:S02]  /*12240*/  F2FP.F16.F32.PACK_AB R6, R101, R100 ;  /* 0x000000646506723e */ /* 0x000fe400000000ff */
[----:B------:R-:W-:Y:S02]  /*12250*/  F2FP.F16.F32.PACK_AB R7, R103, R102 ;  /* 0x000000666707723e */ /* 0x000fe400000000ff */
[----:B------:R-:W-:Y:S02]  /*12260*/  F2FP.F16.F32.PACK_AB R8, R105, R104 ;  /* 0x000000686908723e */ /* 0x000fe400000000ff */
[----:B------:R-:W-:Y:S02]  /*12270*/  F2FP.F16.F32.PACK_AB R9, R107, R106 ;  /* 0x0000006a6b09723e */ /* 0x000fe400000000ff */
[----:B0-----:R-:W-:Y:S02]  /*12280*/  F2FP.F16.F32.PACK_AB R10, R109, R108 ;  /* 0x0000006c6d0a723e */ /* 0x001fe400000000ff */
[----:B------:R-:W-:-:S02]  /*12290*/  F2FP.F16.F32.PACK_AB R11, R111, R110 ;  /* 0x0000006e6f0b723e */ /* 0x000fc400000000ff */
[----:B------:R-:W-:Y:S02]  /*122a0*/  F2FP.F16.F32.PACK_AB R12, R113, R112 ;  /* 0x00000070710c723e */ /* 0x000fe400000000ff */
[----:B------:R-:W-:Y:S02]  /*122b0*/  F2FP.F16.F32.PACK_AB R13, R115, R114 ;  /* 0x00000072730d723e */ /* 0x000fe400000000ff */
[----:B------:R-:W-:Y:S02]  /*122c0*/  F2FP.F16.F32.PACK_AB R14, R117, R116 ;  /* 0x00000074750e723e */ /* 0x000fe400000000ff */
[----:B------:R-:W-:Y:S01]  /*122d0*/  F2FP.F16.F32.PACK_AB R15, R119, R118 ;  /* 0x00000076770f723e */ /* 0x000fe200000000ff */
[----:B------:R0:W-:Y:S01]  /*122e0*/  STSM.16.M88.4 [R33], R4 ;  /* 0x0000000421007844 */ /* 0x0001e20000000200 */
[----:B------:R-:W-:-:S03]  /*122f0*/  ISETP.NE.U32.AND P3, PT, RZ, UR6, PT ;  /* 0x00000006ff007c0c */ /* 0x000fc6000bf65070 */
[----:B------:R2:W-:Y:S01]  /*12300*/  STSM.16.M88.4 [R37], R8 ;  /* 0x0000000825007844 */ /* 0x0005e20000000200 */
[----:B------:R-:W-:-:S03]  /*12310*/  ISETP.NE.AND.EX P3, PT, RZ, UR7, PT, P3 ;  /* 0x00000007ff007c0c */ /* 0x000fc6000bf65330 */
[----:B------:R3:W-:Y:S01]  /*12320*/  STSM.16.M88.4 [R36], R12 ;  /* 0x0000000c24007844 */ /* 0x0007e20000000200 */
[----:B------:R-:W-:Y:S01]  /*12330*/  BAR.SYNC.DEFER_BLOCKING 0x1, 0x180 ;  /* 0x0046000000007b1d */ /* 0x000fe20000010000 */
[----:B------:R-:W-:Y:S02]  /*12340*/  ISETP.NE.U32.AND P0, PT, RZ, UR4, PT ;  /* 0x00000004ff007c0c */ /* 0x000fe4000bf05070 */
[C---:B------:R-:W-:Y:S02]  /*12350*/  IADD3 R26, P1, R34.reuse, UR4, RZ ;  /* 0x00000004221a7c10 */ /* 0x040fe4000ff3e0ff */
[----:B------:R-:W-:Y:S02]  /*12360*/  ISETP.NE.AND.EX P0, PT, RZ, UR5, PT, P0 ;  /* 0x00000005ff007c0c */ /* 0x000fe4000bf05300 */
[C---:B------:R-:W-:Y:S01]  /*12370*/  IADD3.X R27, R35.reuse, UR5, RZ, P1, !PT ;  /* 0x00000005231b7c10 */ /* 0x040fe20008ffe4ff */
[----:B0-----:R-:W-:Y:S01]  /*12380*/  IMAD.MOV.U32 R6, RZ, RZ, 0x9b8 ;  /* 0x000009b8ff067424 */ /* 0x001fe200078e00ff */
[----:B------:R-:W-:Y:S01]  /*12390*/  @P3 IADD3 R34, P1, R34, UR6, RZ ;  /* 0x0000000622223c10 */ /* 0x000fe2000ff3e0ff */
[----:B------:R-:W-:Y:S01]  /*123a0*/  ULDC UR6, c[0x0][0xa88] ;  /* 0x0002a20000067ab9 */ /* 0x000fe20000000800 */
[----:B------:R-:W-:Y:S01]  /*123b0*/  ISETP.GT.AND P2, PT, R38, 0x1, PT ;  /* 0x000000012600780c */ /* 0x000fe20003f44270 */
[----:B------:R-:W-:Y:S01]  /*123c0*/  IMAD.U32 R33, RZ, RZ, UR6 ;  /* 0x00000006ff217e24 */ /* 0x000fe2000f8e00ff */
[----:B------:R-:W-:Y:S01]  /*123d0*/  @P3 IADD3.X R35, R35, UR7, RZ, P1, !PT ;  /* 0x0000000723233c10 */ /* 0x000fe20008ffe4ff */
[----:B--2---:R-:W0:Y:S04]  /*123e0*/  LDC R8, c[0x0][0xbe8] ;  /* 0x0002fa00ff087b82 */ /* 0x004e280000000800 */
[----:B------:R2:W5:Y:S04]  /*123f0*/  @P0 LDG.E R28, desc[UR40][R26.64] ;  /* 0x000000281a1c0981 */ /* 0x000568000c1e1900 */
[----:B------:R2:W5:Y:S01]  /*12400*/  @P3 LDG.E R33, desc[UR40][R34.64] ;  /* 0x0000002822213981 */ /* 0x000562000c1e1900 */
[----:B------:R-:W-:-:S04]  /*12410*/  SEL R6, R6, 0x978, P2 ;  /* 0x0000097806067807 */ /* 0x000fc80001000000 */
[----:B---3--:R2:W3:Y:S08]  /*12420*/  LDC.64 R12, c[0x0][R6+0x220] ;  /* 0x00008800060c7b82 */ /* 0x0084f00000000a00 */
[----:B------:R2:W4:Y:S08]  /*12430*/  LDC.64 R14, c[0x0][R6+0x218] ;  /* 0x00008600060e7b82 */ /* 0x0005300000000a00 */
[----:B------:R2:W1:Y:S01]  /*12440*/  LDC.64 R10, c[0x0][R6+0x228] ;  /* 0x00008a00060a7b82 */ /* 0x0004620000000a00 */
[----:B0-----:R-:W-:Y:S01]  /*12450*/  ISETP.NE.AND P1, PT, R8, 0x1, PT ;  /* 0x000000010800780c */ /* 0x001fe20003f25270 */
[----:B--2---:R-:W-:-:S12]  /*12460*/  @P3 BRA `(.L_x_2804) ;  /* 0x0000000000103947 */ /* 0x004fd80003800000 */
[----:B------:R-:W-:Y:S05]  /*12470*/  @!P0 BRA `(.L_x_2804) ;  /* 0x00000000000c8947 */ /* 0x000fea0003800000 */
[----:B------:R-:W2:Y:S04]  /*12480*/  LDG.E R4, desc[UR40][R26.64] ;  /* 0x000000281a047981 */ /* 0x000ea8000c1e1900 */
[----:B-----5:R-:W2:Y:S02]  /*12490*/  LDG.E R33, desc[UR40][R26.64+0x4] ;  /* 0x000004281a217981 */ /* 0x020ea4000c1e1900 */
[----:B--2---:R-:W-:-:S07]  /*124a0*/  IMAD.IADD R33, R33, 0x1, -R4 ;  /* 0x0000000121217824 */ /* 0x004fce00078e0a04 */
.L_x_2804:
[----:B------:R-:W2:Y:S04]  /*124b0*/  LDL R26, [R1+0x44] ;  /* 0x00004400011a7983 */ /* 0x000ea80000100800 */
[----:B------:R-:W2:Y:S04]  /*124c0*/  LDL R49, [R1+0x28] ;  /* 0x0000280001317983 */ /* 0x000ea80000100800 */
[----:B------:R-:W2:Y:S01]  /*124d0*/  LDL R48, [R1+0x58] ;  /* 0x0000580001307983 */ /* 0x000ea20000100800 */
[----:B------:R-:W0:Y:S01]  /*124e0*/  LDC.64 R6, c[0x0][R6+0x210] ;  /* 0x0000840006067b82 */ /* 0x000e220000000a00 */
[----:B------:R-:W-:Y:S01]  /*124f0*/  ISETP.NE.U32.AND P0, PT, RZ, UR4, PT ;  /* 0x00000004ff007c0c */ /* 0x000fe2000bf05070 */
[-C--:B----4-:R-:W-:Y:S01]  /*12500*/  IMAD R35, R15, R23.reuse, RZ ;  /* 0x000000170f237224 */ /* 0x090fe200078e02ff */
[----:B------:R-:W4:Y:S01]  /*12510*/  LDL R38, [R1+0x60] ;  /* 0x0000600001267983 */ /* 0x000f220000100800 */
[----:B------:R-:W-:Y:S01]  /*12520*/  IMAD.WIDE.U32 R14, R14, R23, RZ ;  /* 0x000000170e0e7225 */ /* 0x000fe200078e00ff */
[----:B------:R-:W-:-:S03]  /*12530*/  ISETP.NE.AND.EX P0, PT, RZ, UR5, PT, P0 ;  /* 0x00000005ff007c0c */ /* 0x000fc6000bf05300 */
[----:B------:R-:W1:Y:S01]  /*12540*/  @P1 LDC R34, c[0x0][0xbec] ;  /* 0x0002fb00ff221b82 */ /* 0x000e620000000800 */
[----:B------:R-:W-:Y:S02]  /*12550*/  SEL R9, R47, RZ, !P0 ;  /* 0x000000ff2f097207 */ /* 0x000fe40004000000 */
[----:B------:R-:W-:-:S05]  /*12560*/  SEL R27, R32, RZ, !P0 ;  /* 0x000000ff201b7207 */ /* 0x000fca0004000000 */
[----:B------:R-:W0:Y:S01]  /*12570*/  @P1 LDC R39, c[0x0][0xbf0] ;  /* 0x0002fc00ff271b82 */ /* 0x000e220000000800 */
[----:B---3--:R-:W-:-:S07]  /*12580*/  IMAD R13, R13, R9, RZ ;  /* 0x000000090d0d7224 */ /* 0x008fce00078e02ff */
[----:B------:R-:W3:Y:S01]  /*12590*/  LDC.64 R4, c[0x0][0xba8] ;  /* 0x0002ea00ff047b82 */ /* 0x000ee20000000a00 */
[----:B------:R-:W1:Y:S01]  /*125a0*/  S2R R36, SR_TID.X ;  /* 0x0000000000247919 */ /* 0x000e620000002100 */
[C---:B------:R-:W-:Y:S02]  /*125b0*/  IMAD R37, R12.reuse, R27, R13 ;  /* 0x0000001b0c257224 */ /* 0x040fe400078e020d */
[----:B------:R-:W-:-:S04]  /*125c0*/  IMAD.WIDE.U32 R12, R12, R9, RZ ;  /* 0x000000090c0c7225 */ /* 0x000fc800078e00ff */
[----:B------:R-:W-:Y:S02]  /*125d0*/  IMAD.IADD R32, R15, 0x1, R35 ;  /* 0x000000010f207824 */ /* 0x000fe400078e0223 */
[----:B------:R-:W-:Y:S01]  /*125e0*/  IMAD.IADD R37, R13, 0x1, R37 ;  /* 0x000000010d257824 */ /* 0x000fe200078e0225 */
[----:B---3--:R-:W3:Y:S08]  /*125f0*/  @!P2 LDC R4, c[0x0][0xb50] ;  /* 0x0002d400ff04ab82 */ /* 0x008ef00000000800 */
[----:B------:R-:W3:Y:S01]  /*12600*/  @!P2 LDC R5, c[0x0][0xb54] ;  /* 0x0002d500ff05ab82 */ /* 0x000ee20000000800 */
[----:B-1----:R-:W-:-:S05]  /*12610*/  VIADD R44, R36, 0xffffff80 ;  /* 0xffffff80242c7836 */ /* 0x002fca0000000000 */
[----:B------:R-:W-:-:S04]  /*12620*/  SHF.R.S32.HI R36, RZ, 0x1f, R44 ;  /* 0x0000001fff247819 */ /* 0x000fc8000001142c */
[----:B------:R-:W-:-:S04]  /*12630*/  LEA.HI R36, R36, R44, RZ, 0x7 ;  /* 0x0000002c24247211 */ /* 0x000fc800078f38ff */
[----:B------:R-:W-:-:S05]  /*12640*/  LOP3.LUT R36, R36, 0xffffff80, RZ, 0xc0, !PT ;  /* 0xffffff8024247812 */ /* 0x000fca00078ec0ff */
[----:B------:R-:W-:Y:S02]  /*12650*/  IMAD.IADD R36, R44, 0x1, -R36 ;  /* 0x000000012c247824 */ /* 0x000fe400078e0a24 */
[----:B-----5:R-:W-:Y:S01]  /*12660*/  IMAD R44, R33, R8, RZ ;  /* 0x00000008212c7224 */ /* 0x020fe200078e02ff */
[----:B--2---:R-:W-:Y:S02]  /*12670*/  IADD3 R41, R26, R49, RZ ;  /* 0x000000311a297210 */ /* 0x004fe40007ffe0ff */
[----:B------:R-:W-:Y:S02]  /*12680*/  IADD3 R26, P0, P3, R12, R14, R28 ;  /* 0x0000000e0c1a7210 */ /* 0x000fe40007b1e01c */
[----:B------:R-:W-:Y:S01]  /*12690*/  SEL R27, R48, RZ, P2 ;  /* 0x000000ff301b7207 */ /* 0x000fe20001000000 */
[----:B------:R-:W-:-:S04]  /*126a0*/  @P1 IMAD.HI.U32 R14, R41, R34, RZ ;  /* 0x00000022290e1227 */ /* 0x000fc800078e00ff */
[----:B------:R-:W-:Y:S01]  /*126b0*/  IMAD.MOV.U32 R15, RZ, RZ, R41 ;  /* 0x000000ffff0f7224 */ /* 0x000fe200078e0029 */
[----:B0-----:R-:W-:Y:S01]  /*126c0*/  @P1 SHF.R.U32.HI R15, RZ, R39, R14 ;  /* 0x00000027ff0f1219 */ /* 0x001fe2000001160e */
[-C--:B------:R-:W-:Y:S01]  /*126d0*/  IMAD R35, R11, R27.reuse, RZ ;  /* 0x0000001b0b237224 */ /* 0x080fe200078e02ff */
[----:B------:R-:W-:Y:S01]  /*126e0*/  SHF.R.S32.HI R11, RZ, 0x1f, R28 ;  /* 0x0000001fff0b7819 */ /* 0x000fe2000001141c */
[----:B------:R-:W-:-:S03]  /*126f0*/  IMAD.WIDE.U32 R12, R10, R27, RZ ;  /* 0x0000001b0a0c7225 */ /* 0x000fc600078e00ff */
[----:B------:R-:W-:Y:S01]  /*12700*/  IADD3.X R27, R37, R32, R11, P0, P3 ;  /* 0x00000020251b7210 */ /* 0x000fe200007e640b */
[--C-:B------:R-:W-:Y:S01]  /*12710*/  IMAD.MOV R37, RZ, RZ, -R15.reuse ;  /* 0x000000ffff257224 */ /* 0x100fe200078e0a0f */
[----:B------:R-:W-:Y:S02]  /*12720*/  IADD3 R12, P0, P3, R15, R26, R12 ;  /* 0x0000001a0f0c7210 */ /* 0x000fe40007b1e00c */
[----:B------:R-:W-:Y:S01]  /*12730*/  SHF.R.S32.HI R10, RZ, 0x1f, R15 ;  /* 0x0000001fff0a7819 */ /* 0x000fe2000001140f */
[----:B------:R-:W-:Y:S01]  /*12740*/  IMAD R15, R8, R37, R41 ;  /* 0x00000025080f7224 */ /* 0x000fe200078e0229 */
[----:B------:R-:W-:-:S04]  /*12750*/  IADD3 R35, R13, R35, RZ ;  /* 0x000000230d237210 */ /* 0x000fc80007ffe0ff */
[----:B------:R-:W-:Y:S01]  /*12760*/  IADD3.X R13, R10, R27, R35, P0, P3 ;  /* 0x0000001b0a0d7210 */ /* 0x000fe200007e6423 */
[----:B------:R-:W-:Y:S01]  /*12770*/  IMAD R7, R7, R15, RZ ;  /* 0x0000000f07077224 */ /* 0x000fe200078e02ff */
[----:B------:R-:W-:-:S05]  /*12780*/  SHF.R.S32.HI R27, RZ, 0x1f, R15 ;  /* 0x0000001fff1b7819 */ /* 0x000fca000001140f */
[C---:B------:R-:W-:Y:S02]  /*12790*/  IMAD R27, R6.reuse, R27, R7 ;  /* 0x0000001b061b7224 */ /* 0x040fe400078e0207 */
[----:B------:R-:W-:-:S04]  /*127a0*/  IMAD.WIDE.U32 R6, R6, R15, R12 ;  /* 0x0000000f06067225 */ /* 0x000fc800078e000c */
[----:B------:R-:W-:Y:S01]  /*127b0*/  IMAD.IADD R7, R7, 0x1, R27 ;  /* 0x0000000107077824 */ /* 0x000fe200078e021b */
[----:B---3--:R-:W-:-:S04]  /*127c0*/  LEA R4, P0, R6, R4, 0x2 ;  /* 0x0000000406047211 */ /* 0x008fc800078010ff */
[----:B------:R-:W-:Y:S01]  /*127d0*/  LEA.HI.X R6, R6, R5, R7, 0x2, P0 ;  /* 0x0000000506067211 */ /* 0x000fe200000f1407 */
[----:B------:R-:W-:Y:S01]  /*127e0*/  SHFL.IDX PT, R12, R4, RZ, 0x1c1f ;  /* 0x001c1fff040c7589 */ /* 0x000fe200000e0000 */
[----:B----4-:R-:W-:-:S03]  /*127f0*/  IMAD.IADD R7, R38, 0x1, R49 ;  /* 0x0000000126077824 */ /* 0x010fc600078e0231 */
[----:B------:R-:W0:Y:S04]  /*12800*/  SHFL.IDX PT, R13, R6, RZ, 0x1c1f ;  /* 0x001c1fff060d7589 */ /* 0x000e2800000e0000 */
[----:B------:R-:W-:Y:S04]  /*12810*/  SHFL.IDX PT, R14, R4, 0x1, 0x1c1f ;  /* 0x003c1f00040e7f89 */ /* 0x000fe800000e0000 */
[----:B------:R-:W1:Y:S01]  /*12820*/  SHFL.IDX PT, R15, R6, 0x1, 0x1c1f ;  /* 0x003c1f00060f7f89 */ /* 0x000e6200000e0000 */
[----:B------:R-:W-:Y:S02]  /*12830*/  LOP3.LUT P0, RZ, R36, 0x3, RZ, 0xc0, !PT ;  /* 0x0000000324ff7812 */ /* 0x000fe4000780c0ff */
[----:B------:R-:W-:-:S02]  /*12840*/  IADD3 R5, R7, 0x8, RZ ;  /* 0x0000000807057810 */ /* 0x000fc40007ffe0ff */
        /* <DEDUP_REMOVED lines=33> */
[--C-:B------:R-:W-:Y:S01]  /*12a60*/  IMAD.X R33, RZ, RZ, R25.reuse, P2 ;  /* 0x000000ffff217224 */ /* 0x100fe200010e0619 */
[----:B------:R-:W-:Y:S01]  /*12a70*/  MOV R5, R25 ;  /* 0x0000001900057202 */ /* 0x000fe20000000f00 */
[----:B------:R-:W-:-:S02]  /*12a80*/  IMAD.X R37, RZ, RZ, R25, P3 ;  /* 0x000000ffff257224 */ /* 0x000fc400018e0619 */
        /* <DEDUP_REMOVED lines=9> */
[----:B------:R-:W-:Y:S01]  /*12b20*/  IMAD R11, R23, UR5, R11 ;  /* 0x00000005170b7c24 */ /* 0x000fe2000f8e020b */
[----:B------:R-:W-:Y:S01]  /*12b30*/  ULDC.64 UR4, c[0x0][0xaf0] ;  /* 0x0002bc0000047ab9 */ /* 0x000fe20000000a00 */
[----:B------:R-:W-:Y:S01]  /*12b40*/  @!PT LDS RZ, [RZ] ;  /* 0x00000000fffff984 */ /* 0x000fe20000000800 */
[----:B------:R-:W-:Y:S01]  /*12b50*/  @!PT LDS RZ, [RZ] ;  /* 0x00000000fffff984 */ /* 0x000fe20000000800 */
[----:B------:R-:W-:Y:S01]  /*12b60*/  @!PT LDS RZ, [RZ] ;  /* 0x00000000fffff984 */ /* 0x000fe20000000800 */
[----:B------:R-:W-:Y:S01]  /*12b70*/  @!PT LDS RZ, [RZ] ;  /* 0x00000000fffff984 */ /* 0x000fe20000000800 */
[----:B------:R2:W-:Y:S06]  /*12b80*/  MEMBAR.ALL.CTA ;  /* 0x0000000000007992 */ /* 0x0005ec0000008000 */
[----:B--2---:R-:W2:Y:S01]  /*12b90*/  FENCE.VIEW.ASYNC.S ;  /* 0x00000000000073c6 */ /* 0x004ea20000000000 */
[----:B------:R-:W-:-:S02]  /*12ba0*/  IMAD R12, R12, UR4, RZ ;  /* 0x000000040c0c7c24 */ /* 0x000fc4000f8e02ff */
[----:B0-----:R-:W-:-:S04]  /*12bb0*/  @P1 IMAD.HI.U32 R0, R14, R13, RZ ;  /* 0x0000000d0e001227 */ /* 0x001fc800078e00ff */
[----:B------:R-:W-:Y:S01]  /*12bc0*/  IMAD.MOV.U32 R3, RZ, RZ, R14 ;  /* 0x000000ffff037224 */ /* 0x000fe200078e000e */
[----:B-1----:R-:W-:Y:S01]  /*12bd0*/  @P1 SHF.R.U32.HI R3, RZ, R15, R0 ;  /* 0x0000000fff031219 */ /* 0x002fe20000011600 */
[C---:B------:R-:W-:Y:S02]  /*12be0*/  IMAD R13, R9.reuse, UR5, R12 ;  /* 0x00000005090d7c24 */ /* 0x040fe4000f8e020c */
[----:B------:R-:W-:Y:S01]  /*12bf0*/  IMAD.WIDE.U32 R10, R9, UR4, R10 ;  /* 0x00000004090a7c25 */ /* 0x000fe2000f8e000a */
[----:B------:R-:W-:Y:S01]  /*12c00*/  SHF.R.S32.HI R9, RZ, 0x1f, R3 ;  /* 0x0000001fff097819 */ /* 0x000fe20000011403 */
[----:B------:R-:W-:Y:S02]  /*12c10*/  ULDC.64 UR4, c[0x0][0xae0] ;  /* 0x0002b80000047ab9 */ /* 0x000fe40000000a00 */
[----:B------:R-:W-:Y:S01]  /*12c20*/  IMAD.IADD R11, R11, 0x1, R13 ;  /* 0x000000010b0b7824 */ /* 0x000fe200078e020d */
[----:B------:R-:W-:Y:S01]  /*12c30*/  IADD3 R13, -R3, RZ, RZ ;  /* 0x000000ff030d7210 */ /* 0x000fe20007ffe1ff */
[----:B------:R-:W-:-:S02]  /*12c40*/  VIADD R0, R2, 0x16820 ;  /* 0x0001682002007836 */ /* 0x000fc40000000000 */
[----:B------:R-:W-:Y:S02]  /*12c50*/  IMAD R12, R9, UR4, RZ ;  /* 0x00000004090c7c24 */ /* 0x000fe4000f8e02ff */
[----:B------:R-:W-:Y:S01]  /*12c60*/  IMAD R13, R8, R13, R14 ;  /* 0x0000000d080d7224 */ /* 0x000fe200078e020e */
[----:B------:R-:W-:Y:S01]  /*12c70*/  PRMT R0, RZ, 0x654, R0 ;  /* 0x00000654ff007816 */ /* 0x000fe20000000000 */
[----:B------:R-:W-:-:S03]  /*12c80*/  IMAD R15, R3, UR5, R12 ;  /* 0x00000005030f7c24 */ /* 0x000fc6000f8e020c */
[----:B--2---:R0:W-:Y:S01]  /*12c90*/  SYNCS.ARRIVE.TRANS64.RED.A1T0 RZ, [R0+URZ], RZ ;  /* 0x000000ff00ff79a7 */ /* 0x0041e2000810043f */
[----:B------:R-:W-:Y:S01]  /*12ca0*/  IMAD.WIDE.U32 R8, R3, UR4, R10 ;  /* 0x0000000403087c25 */ /* 0x000fe2000f8e000a */
[----:B------:R-:W-:Y:S01]  /*12cb0*/  ULDC.64 UR4, c[0x0][0xad8] ;  /* 0x0002b60000047ab9 */ /* 0x000fe20000000a00 */
[----:B0-----:R-:W-:Y:S02]  /*12cc0*/  SHF.R.S32.HI R0, RZ, 0x1f, R13 ;  /* 0x0000001fff007819 */ /* 0x001fe4000001140d */
[----:B------:R-:W-:-:S03]  /*12cd0*/  IMAD.IADD R9, R9, 0x1, R15 ;  /* 0x0000000109097824 */ /* 0x000fc600078e020f */
        /* <DEDUP_REMOVED lines=15> */
[C---:B------:R-:W-:Y:S01]  /*12dd0*/  IADD3 R11, R41.reuse, 0x30, RZ ;  /* 0x00000030290b7810 */ /* 0x040fe20007ffe0ff */
[----:B------:R-:W2:Y:S01]  /*12de0*/  SHFL.IDX PT, R0, R40, RZ, 0x181f ;  /* 0x00181fff28007589 */ /* 0x000ea200000e0000 */
[-C--:B------:R-:W-:Y:S02]  /*12df0*/  ISETP.GE.OR P2, PT, R41, R44.reuse, P0 ;  /* 0x0000002c2900720c */ /* 0x080fe40000746670 */
[-C--:B------:R-:W-:Y:S01]  /*12e00*/  ISETP.GE.OR P3, PT, R11, R44.reuse, P0 ;  /* 0x0000002c0b00720c */ /* 0x080fe20000766670 */
[----:B------:R-:W3:Y:S01]  /*12e10*/  SHFL.IDX PT, R14, R23, 0x2, 0x181f ;  /* 0x00581f00170e7f89 */ /* 0x000ee200000e0000 */
[----:B------:R-:W-:-:S03]  /*12e20*/  ISETP.GE.OR P4, PT, R13, R44, P0 ;  /* 0x0000002c0d00720c */ /* 0x000fc60000786670 */
[----:B------:R-:W4:Y:S04]  /*12e30*/  SHFL.IDX PT, R8, R40, 0x1, 0x181f ;  /* 0x00381f0028087f89 */ /* 0x000f2800000e0000 */
[----:B------:R-:W4:Y:S02]  /*12e40*/  SHFL.IDX PT, R10, R40, 0x2, 0x181f ;  /* 0x00581f00280a7f89 */ /* 0x000f2400000e0000 */
[C---:B0-----:R-:W-:Y:S02]  /*12e50*/  @!P2 LEA R28, P5, R43.reuse, R3, 0x1 ;  /* 0x000000032b1ca211 */ /* 0x041fe400078a08ff */
[C---:B-1----:R-:W-:Y:S02]  /*12e60*/  @!P3 LEA R20, P1, R43.reuse, R9, 0x1 ;  /* 0x000000092b14b211 */ /* 0x042fe400078208ff */
[----:B--2---:R-:W-:-:S02]  /*12e70*/  @!P2 LEA.HI.X R3, R43, R0, R42, 0x1, P5 ;  /* 0x000000002b03a211 */ /* 0x004fc400028f0c2a */
        /* <DEDUP_REMOVED lines=12> */
.L_x_2998:
[----:B------:R-:W-:-:S05]  /*12f40*/  VIADD R41, R41, 0x90 ;  /* 0x0000009029297836 */ /* 0x000fca0000000000 */
[----:B------:R-:W-:-:S13]  /*12f50*/  ISETP.GE.OR P0, PT, R41, R44, P0 ;  /* 0x0000002c2900720c */ /* 0x000fda0000706670 */
[----:B------:R-:W-:Y:S05]  /*12f60*/  @P0 BRA `(.L_x_2807) ;  /* 0x0000001000cc0947 */ /* 0x000fea0003800000 */
[----:B------:R-:W-:-:S04]  /*12f70*/  LEA R14, P0, R43, R14, 0x1 ;  /* 0x0000000e2b0e7211 */ /* 0x000fc800078008ff */
[----:B------:R-:W-:-:S05]  /*12f80*/  LEA.HI.X R15, R43, R0, R42, 0x1, P0 ;  /* 0x000000002b0f7211 */ /* 0x000fca00000f0c2a */
[----:B------:R0:W-:Y:S01]  /*12f90*/  ST.E.128 desc[UR40][R14.64], R36 ;  /* 0x000000240e007985 */ /* 0x0001e2000c101d28 */
[----:B------:R-:W-:Y:S05]  /*12fa0*/  BRA `(.L_x_2807) ;  /* 0x0000001000bc7947 */ /* 0x000fea0003800000 */
.L_x_2805:
        /* <DEDUP_REMOVED lines=9> */
[----:B------:R-:W-:-:S03]  /*13040*/  ULDC.64 UR4, c[0x0][0xb38] ;  /* 0x0002ce0000047ab9 */ /* 0x000fc60000000a00 */
        /* <DEDUP_REMOVED lines=8> */
[----:B------:R-:W-:-:S03]  /*130d0*/  ULDC.64 UR4, c[0x0][0xb48] ;  /* 0x0002d20000047ab9 */ /* 0x000fc60000000a00 */
[----:B------:R-:W-:Y:S01]  /*130e0*/  IMAD.MOV.U32 R9, RZ, RZ, R41 ;  /* 0x000000ffff097224 */ /* 0x000fe200078e0029 */
[----:B0-----:R-:W-:Y:S01]  /*130f0*/  @P1 SHF.R.U32.HI R9, RZ, R13, R4 ;  /* 0x0000000dff091219 */ /* 0x001fe20000011604 */
[----:B------:R-:W-:Y:S02]  /*13100*/  IMAD.IADD R11, R11, 0x1, R3 ;  /* 0x000000010b0b7824 */ /* 0x000fe400078e0203 */
[----:B------:R-:W-:Y:S01]  /*13110*/  VIADD R4, R2, 0x16820 ;  /* 0x0001682002047836 */ /* 0x000fe20000000000 */
[----:B------:R-:W-:Y:S01]  /*13120*/  IADD3 R3, -R9, RZ, RZ ;  /* 0x000000ff09037210 */ /* 0x000fe20007ffe1ff */
[----:B------:R-:W-:Y:S01]  /*13130*/  IMAD.WIDE.U32 R10, R48, UR4, R10 ;  /* 0x00000004300a7c25 */ /* 0x000fe2000f8e000a */
[----:B------:R-:W-:Y:S02]  /*13140*/  SHF.R.S32.HI R0, RZ, 0x1f, R9 ;  /* 0x0000001fff007819 */ /* 0x000fe40000011409 */
[----:B------:R-:W-:Y:S01]  /*13150*/  PRMT R4, RZ, 0x654, R4 ;  /* 0x00000654ff047816 */ /* 0x000fe20000000004 */
[----:B------:R-:W-:-:S02]  /*13160*/  IMAD R3, R8, R3, R41 ;  /* 0x0000000308037224 */ /* 0x000fc400078e0229 */
[----:B------:R-:W-:Y:S01]  /*13170*/  IMAD R0, R0, UR6, RZ ;  /* 0x0000000600007c24 */ /* 0x000fe2000f8e02ff */
[----:B------:R0:W-:Y:S01]  /*13180*/  SYNCS.ARRIVE.TRANS64.RED.A1T0 RZ, [R4+URZ], RZ ;  /* 0x000000ff04ff79a7 */ /* 0x0001e2000810043f */
        /* <DEDUP_REMOVED lines=12> */
[----:B------:R-:W-:-:S03]  /*13250*/  UMOV UR4, 0xffffffff ;  /* 0xffffffff00047882 */ /* 0x000fc60000000000 */
[----:B0-----:R-:W-:Y:S01]  /*13260*/  LEA.HI.X R4, R8, UR5, R3, 0x2, P0 ;  /* 0x0000000508047c11 */ /* 0x001fe200080f1403 */
[C---:B--2---:R-:W-:Y:S01]  /*13270*/  VIADD R23, R42.reuse, 0x10 ;  /* 0x000000102a177836 */ /* 0x044fe20000000000 */
[C---:B------:R-:W-:Y:S01]  /*13280*/  IADD3 R27, R42.reuse, 0x18, RZ ;  /* 0x000000182a1b7810 */ /* 0x040fe20007ffe0ff */
[C---:B------:R-:W-:Y:S01]  /*13290*/  VIADD R32, R42.reuse, 0x20 ;  /* 0x000000202a207836 */ /* 0x040fe20000000000 */
[C---:B------:R-:W-:Y:S01]  /*132a0*/  IADD3 R40, R42.reuse, 0x8, RZ ;  /* 0x000000082a287810 */ /* 0x040fe20007ffe0ff */
        /* <DEDUP_REMOVED lines=8> */
[----:B------:R-:W-:Y:S02]  /*13330*/  SHF.R.S32.HI R39, RZ, 0x1f, R38 ;  /* 0x0000001fff277819 */ /* 0x000fe40000011426 */
[----:B------:R-:W-:Y:S01]  /*13340*/  SHF.R.S32.HI R41, RZ, 0x1f, R40 ;  /* 0x0000001fff297819 */ /* 0x000fe20000011428 */
[----:B------:R-:W-:Y:S06]  /*13350*/  BRA.DIV UR4, `(.L_x_2808) ;  /* 0x000000a204747947 */ /* 0x000fec000b800000 */
[----:B------:R0:W1:Y:S04]  /*13360*/  SHFL.IDX PT, R3, R4, RZ, 0x1c1f ;  /* 0x001c1fff04037589 */ /* 0x00006800000e0000 */
[----:B------:R0:W2:Y:S02]  /*13370*/  SHFL.IDX PT, R14, R0, RZ, 0x1c1f ;  /* 0x001c1fff000e7589 */ /* 0x0000a400000e0000 */
.L_x_3001:
        /* <DEDUP_REMOVED lines=8> */
[----:B-1----:R-:W-:Y:S02]  /*13400*/  @!P3 IMAD.MOV.U32 R15, RZ, RZ, R3 ;  /* 0x000000ffff0fb224 */ /* 0x002fe400078e0003 */
[-C--:B--2---:R-:W-:Y:S01]  /*13410*/  @!P1 LEA R8, P5, R40, R14.reuse, 0x2 ;  /* 0x0000000e28089211 */ /* 0x084fe200078a10ff */
[----:B------:R-:W-:Y:S01]  /*13420*/  @!P3 IMAD.WIDE R6, R42, 0x4, R14 ;  /* 0x000000042a06b825 */ /* 0x000fe200078e020e */
[C---:B------:R-:W-:Y:S02]  /*13430*/  @!P0 LEA R10, P2, R23.reuse, R14, 0x2 ;  /* 0x0000000e170a8211 */ /* 0x040fe400078410ff */
[-C--:B------:R-:W-:Y:S02]  /*13440*/  @!P1 LEA.HI.X R9, R40, R3.reuse, R41, 0x2, P5 ;  /* 0x0000000328099211 */ /* 0x080fe400028f1429 */
[----:B------:R1:W-:Y:S01]  /*13450*/  @!P3 ST.E.64 desc[UR40][R6.64], R20 ;  /* 0x000000140600b985 */ /* 0x0003e2000c101b28 */
[----:B------:R-:W-:Y:S02]  /*13460*/  ISETP.GE.AND P3, PT, R32, UR4, PT ;  /* 0x0000000420007c0c */ /* 0x000fe4000bf66270 */
[----:B------:R-:W-:Y:S01]  /*13470*/  @!P0 LEA.HI.X R11, R23, R3, R26, 0x2, P2 ;  /* 0x00000003170b8211 */ /* 0x000fe200010f141a */
[----:B------:R2:W-:Y:S01]  /*13480*/  @!P1 ST.E.64 desc[UR40][R8.64], R92 ;  /* 0x0000005c08009985 */ /* 0x0005e2000c101b28 */
[----:B------:R-:W-:-:S02]  /*13490*/  ISETP.GE.AND P2, PT, R34, UR4, PT ;  /* 0x0000000422007c0c */ /* 0x000fc4000bf46270 */
[CC--:B------:R-:W-:Y:S01]  /*134a0*/  @!P4 LEA R12, P5, R27.reuse, R14.reuse, 0x2 ;  /* 0x0000000e1b0cc211 */ /* 0x0c0fe200078a10ff */
[----:B------:R3:W-:Y:S01]  /*134b0*/  @!P0 ST.E.64 desc[UR40][R10.64], R96 ;  /* 0x000000600a008985 */ /* 0x0007e2000c101b28 */
[----:B------:R-:W-:Y:S02]  /*134c0*/  ISETP.GE.AND P1, PT, R36, UR4, PT ;  /* 0x0000000424007c0c */ /* 0x000fe4000bf26270 */
[----:B------:R-:W-:Y:S02]  /*134d0*/  ISETP.GE.AND P0, PT, R38, UR4, PT ;  /* 0x0000000426007c0c */ /* 0x000fe4000bf06270 */
[----:B------:R-:W-:Y:S02]  /*134e0*/  @!P4 LEA.HI.X R13, R27, R3, R28, 0x2, P5 ;  /* 0x000000031b0dc211 */ /* 0x000fe400028f141c */
[----:B------:R-:W-:-:S03]  /*134f0*/  @!P3 LEA R24, P5, R32, R14, 0x2 ;  /* 0x0000000e2018b211 */ /* 0x000fc600078a10ff */
[----:B------:R3:W-:Y:S01]  /*13500*/  @!P4 ST.E.64 desc[UR40][R12.64], R100 ;  /* 0x000000640c00c985 */ /* 0x0007e2000c101b28 */
[-C--:B-1----:R-:W-:Y:S02]  /*13510*/  @!P2 LEA R6, P4, R34, R14.reuse, 0x2 ;  /* 0x0000000e2206a211 */ /* 0x082fe400078810ff */
[-C--:B------:R-:W-:Y:S02]  /*13520*/  @!P3 LEA.HI.X R25, R32, R3.reuse, R33, 0x2, P5 ;  /* 0x000000032019b211 */ /* 0x080fe400028f1421 */
[-C--:B--2---:R-:W-:Y:S02]  /*13530*/  @!P1 LEA R8, P5, R36, R14.reuse, 0x2 ;  /* 0x0000000e24089211 */ /* 0x084fe400078a10ff */
[-C--:B------:R-:W-:Y:S01]  /*13540*/  @!P2 LEA.HI.X R7, R34, R3.reuse, R35, 0x2, P4 ;  /* 0x000000032207a211 */ /* 0x080fe200020f1423 */
[----:B------:R3:W-:Y:S01]  /*13550*/  @!P3 ST.E.64 desc[UR40][R24.64], R104 ;  /* 0x000000681800b985 */ /* 0x0007e2000c101b28 */
[----:B------:R-:W-:Y:S02]  /*13560*/  @!P0 LEA R14, P4, R38, R14, 0x2 ;  /* 0x0000000e260e8211 */ /* 0x000fe400078810ff */
[-C--:B------:R-:W-:Y:S01]  /*13570*/  @!P1 LEA.HI.X R9, R36, R3.reuse, R37, 0x2, P5 ;  /* 0x0000000324099211 */ /* 0x080fe200028f1425 */
[----:B------:R3:W-:Y:S01]  /*13580*/  @!P2 ST.E.64 desc[UR40][R6.64], R108 ;  /* 0x0000006c0600a985 */ /* 0x0007e2000c101b28 */
[----:B------:R-:W-:-:S03]  /*13590*/  @!P0 LEA.HI.X R15, R38, R3, R39, 0x2, P4 ;  /* 0x00000003260f8211 */ /* 0x000fc600020f1427 */
[----:B------:R3:W-:Y:S04]  /*135a0*/  @!P1 ST.E.64 desc[UR40][R8.64], R112 ;  /* 0x0000007008009985 */ /* 0x0007e8000c101b28 */
[----:B------:R3:W-:Y:S02]  /*135b0*/  @!P0 ST.E.64 desc[UR40][R14.64], R116 ;  /* 0x000000740e008985 */ /* 0x0007e4000c101b28 */
.L_x_2810:
[----:B------:R-:W-:Y:S05]  /*135c0*/  BSYNC B1 ;  /* 0x0000000000017941 */ /* 0x000fea0003800000 */
.L_x_2809:
[----:B------:R-:W-:-:S03]  /*135d0*/  UMOV UR4, 0xffffffff ;  /* 0xffffffff00047882 */ /* 0x000fc60000000000 */
[----:B------:R-:W-:Y:S05]  /*135e0*/  BRA.DIV UR4, `(.L_x_2811) ;  /* 0x000000a204047947 */ /* 0x000fea000b800000 */
[----:B-1----:R1:W4:Y:S04]  /*135f0*/  SHFL.IDX PT, R3, R4, 0x1, 0x1c1f ;  /* 0x003c1f0004037f89 */ /* 0x00232800000e0000 */
[----:B--23--:R1:W2:Y:S02]  /*13600*/  SHFL.IDX PT, R14, R0, 0x1, 0x1c1f ;  /* 0x003c1f00000e7f89 */ /* 0x00c2a400000e0000 */
.L_x_3005:
        /* <DEDUP_REMOVED lines=37> */
.L_x_2803:
[----:B------:R-:W2:Y:S01]  /*13860*/  LDL.LU R0, [R1+0x50] ;  /* 0x0000500001007983 */ /* 0x000ea20000300800 */
[----:B------:R-:W-:Y:S01]  /*13870*/  ULDC.64 UR6, c[0x0][0xc08] ;  /* 0x0003020000067ab9 */ /* 0x000fe20000000a00 */
[----:B------:R-:W-:Y:S02]  /*13880*/  ULDC.64 UR4, c[0x0][0xc00] ;  /* 0x0003000000047ab9 */ /* 0x000fe40000000a00 */
[----:B------:R-:W4:Y:S01]  /*13890*/  LDL R8, [R1+0x4c] ;  /* 0x00004c0001087983 */ /* 0x000f220000100800 */
[----:B------:R-:W-:Y:S01]  /*138a0*/  ISETP.NE.U32.AND P1, PT, RZ, UR6, PT ;  /* 0x00000006ff007c0c */ /* 0x000fe2000bf25070 */
[----:B------:R-:W-:Y:S01]  /*138b0*/  IMAD.MOV.U32 R3, RZ, RZ, RZ ;  /* 0x000000ffff037224 */ /* 0x000fe200078e00ff */
[----:B------:R-:W-:Y:S02]  /*138c0*/  ISETP.NE.U32.AND P0, PT, RZ, UR4, PT ;  /* 0x00000004ff007c0c */ /* 0x000fe4000bf05070 */
[----:B------:R-:W-:Y:S02]  /*138d0*/  ISETP.NE.AND.EX P1, PT, RZ, UR7, PT, P1 ;  /* 0x00000007ff007c0c */ /* 0x000fe4000bf25310 */
[----:B------:R-:W-:Y:S01]  /*138e0*/  ISETP.NE.AND.EX P0, PT, RZ, UR5, PT, P0 ;  /* 0x00000005ff007c0c */ /* 0x000fe2000bf05300 */
[----:B------:R-:W1:Y:S01]  /*138f0*/  S2R R9, SR_TID.X ;  /* 0x0000000000097919 */ /* 0x000e620000002100 */
[----:B--2---:R-:W-:Y:S01]  /*13900*/  IADD3 R4, P2, R0, UR4, RZ ;  /* 0x0000000400047c10 */ /* 0x004fe2000ff5e0ff */
[----:B------:R-:W-:-:S03]  /*13910*/  ULDC UR4, c[0x0][0xa88] ;  /* 0x0002a20000047ab9 */ /* 0x000fc60000000800 */
[----:B0-----:R-:W-:-:S05]  /*13920*/  IADD3.X R5, R35, UR5, RZ, P2, !PT ;  /* 0x0000000523057c10 */ /* 0x001fca00097fe4ff */
[----:B------:R-:W-:Y:S01]  /*13930*/  @P1 IADD3 R6, P2, R0, UR6, RZ ;  /* 0x0000000600061c10 */ /* 0x000fe2000ff5e0ff */
[----:B-----5:R-:W-:Y:S01]  /*13940*/  IMAD.U32 R24, RZ, RZ, UR4 ;  /* 0x00000004ff187e24 */ /* 0x020fe2000f8e00ff */
[----:B------:R0:W5:Y:S02]  /*13950*/  @P0 LDG.E R3, desc[UR40][R4.64] ;  /* 0x0000002804030981 */ /* 0x000164000c1e1900 */
[----:B------:R-:W-:Y:S02]  /*13960*/  @P1 IADD3.X R7, R35, UR7, RZ, P2, !PT ;  /* 0x0000000723071c10 */ /* 0x000fe400097fe4ff */
[----:B-1----:R-:W-:-:S03]  /*13970*/  IADD3 R34, R9, -0x80, RZ ;  /* 0xffffff8009227810 */ /* 0x002fc60007ffe0ff */
[----:B------:R0:W5:Y:S01]  /*13980*/  @P1 LDG.E R24, desc[UR40][R6.64] ;  /* 0x0000002806181981 */ /* 0x000162000c1e1900 */
[----:B----4-:R-:W-:Y:S02]  /*13990*/  ISETP.NE.AND P2, PT, R8, RZ, PT ;  /* 0x000000ff0800720c */ /* 0x010fe40003f45270 */
[----:B------:R-:W-:-:S11]  /*139a0*/  ISETP.GT.AND P3, PT, R34, 0xbf, PT ;  /* 0x000000bf2200780c */ /* 0x000fd60003f64270 */
[----:B------:R-:W1:Y:S02]  /*139b0*/  @!P2 LDC R8, c[0x0][0xad4] ;  /* 0x0002b500ff08ab82 */ /* 0x000e640000000800 */
[----:B-1----:R0:W-:Y:S01]  /*139c0*/  @!P2 STL [R1+0x4c], R8 ;  /* 0x00004c080100a387 */ /* 0x0021e20000100800 */
[----:B------:R-:W-:Y:S01]  /*139d0*/  ISETP.GT.AND P2, PT, R8, 0x1, PT ;  /* 0x000000010800780c */ /* 0x000fe20003f44270 */
[----:B------:R-:W-:-:S12]  /*139e0*/  @P1 BRA `(.L_x_2812) ;  /* 0x0000000000101947 */ /* 0x000fd80003800000 */
[----:B------:R-:W-:Y:S05]  /*139f0*/  @!P0 BRA `(.L_x_2812) ;  /* 0x00000000000c8947 */ /* 0x000fea0003800000 */
[----:B0-----:R-:W2:Y:S04]  /*13a00*/  LDG.E R7, desc[UR40][R4.64] ;  /* 0x0000002804077981 */ /* 0x001ea8000c1e1900 */
[----:B-----5:R-:W2:Y:S02]  /*13a10*/  LDG.E R24, desc[UR40][R4.64+0x4] ;  /* 0x0000042804187981 */ /* 0x020ea4000c1e1900 */
[----:B--2---:R-:W-:-:S07]  /*13a20*/  IMAD.IADD R24, R24, 0x1, -R7 ;  /* 0x0000000118187824 */ /* 0x004fce00078e0a07 */
.L_x_2812:
[----:B------:R-:W-:Y:S01]  /*13a30*/  BSSY B1, `(.L_x_2813) ;  /* 0x0000037000017945 */ /* 0x000fe20003800000 */
[----:B------:R-:W-:Y:S02]  /*13a40*/  SEL R33, R47, RZ, !P0 ;  /* 0x000000ff2f217207 */ /* 0x000fe40004000000 */
[----:B------:R-:W-:Y:S02]  /*13a50*/  SEL R32, R32, RZ, !P0 ;  /* 0x000000ff20207207 */ /* 0x000fe40004000000 */
[----:B-----5:R-:W-:Y:S01]  /*13a60*/  SHF.R.S32.HI R26, RZ, 0x1f, R3 ;  /* 0x0000001fff1a7819 */ /* 0x020fe20000011403 */
[----:B------:R-:W-:Y:S06]  /*13a70*/  @P3 BRA `(.L_x_2814) ;  /* 0x0000000000c83947 */ /* 0x000fec0003800000 */
[----:B0-----:R-:W2:Y:S01]  /*13a80*/  LDL R4, [R1+0x28] ;  /* 0x0000280001047983 */ /* 0x001ea20000100800 */
[----:B------:R-:W0:Y:S02]  /*13a90*/  LDC R37, c[0x0][0xbe8] ;  /* 0x0002fa00ff257b82 */ /* 0x000e240000000800 */
[----:B0-----:R-:W-:Y:S01]  /*13aa0*/  IMAD R0, R24, R37, RZ ;  /* 0x0000002518007224 */ /* 0x001fe200078e02ff */
[----:B--2---:R-:W-:-:S04]  /*13ab0*/  IADD3 R35, R4, -0x80, R9 ;  /* 0xffffff8004237810 */ /* 0x004fc80007ffe009 */
[----:B------:R-:W-:-:S13]  /*13ac0*/  ISETP.GE.AND P0, PT, R35, R0, PT ;  /* 0x000000002300720c */ /* 0x000fda0003f06270 */
[----:B------:R-:W-:Y:S05]  /*13ad0*/  @P0 BRA `(.L_x_2814) ;  /* 0x0000000000b00947 */ /* 0x000fea0003800000 */
[----:B---3--:R-:W2:Y:S01]  /*13ae0*/  LDL.LU R28, [R1+0x58] ;  /* 0x00005800011c7983 */ /* 0x008ea20000300800 */
[----:B------:R-:W-:Y:S01]  /*13af0*/  IMAD.MOV.U32 R20, RZ, RZ, 0x9b8 ;  /* 0x000009b8ff147424 */ /* 0x000fe200078e00ff */
[----:B------:R-:W-:Y:S01]  /*13b00*/  ISETP.GT.AND P0, PT, R8, 0x1, PT ;  /* 0x000000010800780c */ /* 0x000fe20003f04270 */
[----:B------:R-:W0:Y:S01]  /*13b10*/  LDC.64 R4, c[0x0][0xba8] ;  /* 0x0002ea00ff047b82 */ /* 0x000e220000000a00 */
[----:B------:R-:W-:Y:S01]  /*13b20*/  ISETP.NE.AND P1, PT, R37, 0x1, PT ;  /* 0x000000012500780c */ /* 0x000fe20003f25270 */
[----:B------:R-:W-:Y:S01]  /*13b30*/  IMAD.MOV.U32 R21, RZ, RZ, R35 ;  /* 0x000000ffff157224 */ /* 0x000fe200078e0023 */
[----:B------:R-:W-:-:S05]  /*13b40*/  SEL R20, R20, 0x978, P0 ;  /* 0x0000097814147807 */ /* 0x000fca0000000000 */
[----:B------:R-:W1:Y:S08]  /*13b50*/  LDC.64 R8, c[0x0][R20+0x220] ;  /* 0x0000880014087b82 */ /* 0x000e700000000a00 */
[----:B------:R-:W3:Y:S08]  /*13b60*/  LDC.64 R6, c[0x0][R20+0x218] ;  /* 0x0000860014067b82 */ /* 0x000ef00000000a00 */
[----:B------:R-:W4:Y:S08]  /*13b70*/  LDC.64 R10, c[0x0][R20+0x228] ;  /* 0x00008a00140a7b82 */ /* 0x000f300000000a00 */
[----:B------:R-:W5:Y:S08]  /*13b80*/  @P1 LDC R0, c[0x0][0xbec] ;  /* 0x0002fb00ff001b82 */ /* 0x000f700000000800 */
[----:B------:R-:W4:Y:S08]  /*13b90*/  LDC.64 R12, c[0x0][R20+0x210] ;  /* 0x00008400140c7b82 */ /* 0x000f300000000a00 */
[----:B------:R-:W4:Y:S01]  /*13ba0*/  @P1 LDC R27, c[0x0][0xbf0] ;  /* 0x0002fc00ff1b1b82 */ /* 0x000f220000000800 */
[----:B-----5:R-:W-:-:S07]  /*13bb0*/  @P1 IMAD.HI.U32 R0, R35, R0, RZ ;  /* 0x0000000023001227 */ /* 0x020fce00078e00ff */
[----:B0-----:R-:W0:Y:S01]  /*13bc0*/  @!P0 LDC R4, c[0x0][0xb50] ;  /* 0x0002d400ff048b82 */ /* 0x001e220000000800 */
[-C--:B-1----:R-:W-:Y:S02]  /*13bd0*/  IMAD R9, R9, R33.reuse, RZ ;  /* 0x0000002109097224 */ /* 0x082fe400078e02ff */
[----:B------:R-:W-:-:S05]  /*13be0*/  IMAD.WIDE.U32 R14, R8, R33, RZ ;  /* 0x00000021080e7225 */ /* 0x000fca00078e00ff */
[----:B------:R-:W1:Y:S01]  /*13bf0*/  @!P0 LDC R5, c[0x0][0xb54] ;  /* 0x0002d500ff058b82 */ /* 0x000e620000000800 */
[-C--:B---3--:R-:W-:Y:S02]  /*13c00*/  IMAD R25, R7, R23.reuse, RZ ;  /* 0x0000001707197224 */ /* 0x088fe400078e02ff */
[----:B------:R-:W-:Y:S01]  /*13c10*/  IMAD.WIDE.U32 R6, R6, R23, RZ ;  /* 0x0000001706067225 */ /* 0x000fe200078e00ff */
[----:B----4-:R-:W-:-:S03]  /*13c20*/  @P1 SHF.R.U32.HI R21, RZ, R27, R0 ;  /* 0x0000001bff151219 */ /* 0x010fc60000011600 */
[----:B------:R-:W-:Y:S01]  /*13c30*/  IMAD R27, R8, R32, R9 ;  /* 0x00000020081b7224 */ /* 0x000fe200078e0209 */
[----:B------:R-:W-:Y:S01]  /*13c40*/  IADD3 R0, P1, P3, R14, R6, R3 ;  /* 0x000000060e007210 */ /* 0x000fe20007b3e003 */
[----:B------:R-:W-:Y:S01]  /*13c50*/  IMAD.IADD R25, R7, 0x1, R25 ;  /* 0x0000000107197824 */ /* 0x000fe200078e0219 */
[----:B------:R-:W-:Y:S01]  /*13c60*/  IADD3 R8, -R21, RZ, RZ ;  /* 0x000000ff15087210 */ /* 0x000fe20007ffe1ff */
[----:B------:R-:W-:Y:S01]  /*13c70*/  IMAD.IADD R27, R15, 0x1, R27 ;  /* 0x000000010f1b7824 */ /* 0x000fe200078e021b */
[----:B--2---:R-:W-:-:S05]  /*13c80*/  SEL R9, R28, RZ, P0 ;  /* 0x000000ff1c097207 */ /* 0x004fca0000000000 */
        /* <DEDUP_REMOVED lines=17> */
.L_x_2814:
[----:B------:R-:W-:Y:S05]  /*13da0*/  BSYNC B1 ;  /* 0x0000000000017941 */ /* 0x000fea0003800000 */
.L_x_2813:
[----:B------:R-:W-:Y:S05]  /*13db0*/  @P2 BRA `(.L_x_2807) ;  /* 0x0000000400382947 */ /* 0x000fea0003800000 */
[----:B---3--:R-:W2:Y:S01]  /*13dc0*/  LDL R28, [R1+0x28] ;  /* 0x00002800011c7983 */ /* 0x008ea20000100800 */
[----:B------:R-:W3:Y:S01]  /*13dd0*/  LDC R25, c[0x0][0xbe8] ;  /* 0x0002fa00ff197b82 */ /* 0x000ee20000000800 */
[----:B------:R-:W-:Y:S01]  /*13de0*/  SHF.R.S32.HI R27, RZ, 0x1f, R34 ;  /* 0x0000001fff1b7819 */ /* 0x000fe20000011422 */
[----:B------:R-:W-:Y:S01]  /*13df0*/  ULDC.64 UR4, c[0x0][0xaa0] ;  /* 0x0002a80000047ab9 */ /* 0x000fe20000000a00 */
[----:B------:R-:W-:Y:S01]  /*13e00*/  ULDC.64 UR6, c[0x0][0xaf0] ;  /* 0x0002bc0000067ab9 */ /* 0x000fe20000000a00 */
[----:B------:R-:W-:Y:S01]  /*13e10*/  IMAD R0, R26, UR4, RZ ;  /* 0x000000041a007c24 */ /* 0x000fe2000f8e02ff */
[----:B------:R-:W-:Y:S01]  /*13e20*/  LEA.HI R27, R27, R34, RZ, 0x3 ;  /* 0x000000221b1b7211 */ /* 0x000fe200078f18ff */
[----:B01----:R-:W-:-:S03]  /*13e30*/  IMAD.WIDE.U32 R4, R3, UR4, RZ ;  /* 0x0000000403047c25 */ /* 0x003fc6000f8e00ff */
[----:B------:R-:W-:Y:S01]  /*13e40*/  SHF.R.S32.HI R27, RZ, 0x3, R27 ;  /* 0x00000003ff1b7819 */ /* 0x000fe2000001141b */
[----:B------:R-:W-:Y:S01]  /*13e50*/  IMAD R7, R3, UR5, R0 ;  /* 0x0000000503077c24 */ /* 0x000fe2000f8e0200 */
[----:B------:R-:W-:-:S03]  /*13e60*/  ULDC.64 UR4, c[0x0][0xae8] ;  /* 0x0002ba0000047ab9 */ /* 0x000fc60000000a00 */
[----:B------:R-:W-:Y:S01]  /*13e70*/  IMAD R0, R46, 0x30, R27 ;  /* 0x000000302e007824 */ /* 0x000fe200078e021b */
[----:B------:R-:W-:-:S03]  /*13e80*/  IADD3 R5, R5, R7, RZ ;  /* 0x0000000705057210 */ /* 0x000fc60007ffe0ff */
[----:B------:R-:W-:Y:S01]  /*13e90*/  IMAD.WIDE.U32 R4, R23, UR4, R4 ;  /* 0x0000000417047c25 */ /* 0x000fe2000f8e0004 */
[----:B---3--:R-:W-:-:S03]  /*13ea0*/  ISETP.NE.AND P0, PT, R25, 0x1, PT ;  /* 0x000000011900780c */ /* 0x008fc60003f05270 */
[----:B------:R-:W-:Y:S01]  /*13eb0*/  IMAD R5, R23, UR5, R5 ;  /* 0x0000000517057c24 */ /* 0x000fe2000f8e0205 */
[----:B------:R-:W-:Y:S01]  /*13ec0*/  ULDC.64 UR4, c[0x0][0xae0] ;  /* 0x0002b80000047ab9 */ /* 0x000fe20000000a00 */
[----:B------:R-:W-:-:S08]  /*13ed0*/  IMAD.WIDE.U32 R4, R33, UR6, R4 ;  /* 0x0000000621047c25 */ /* 0x000fd0000f8e0004 */
[----:B------:R-:W0:Y:S08]  /*13ee0*/  @P0 LDC R6, c[0x0][0xbec] ;  /* 0x0002fb00ff060b82 */ /* 0x000e300000000800 */
[----:B------:R-:W1:Y:S01]  /*13ef0*/  @P0 LDC R11, c[0x0][0xbf0] ;  /* 0x0002fc00ff0b0b82 */ /* 0x000e620000000800 */
[----:B--2---:R-:W-:-:S04]  /*13f00*/  IMAD.IADD R9, R28, 0x1, R0 ;  /* 0x000000011c097824 */ /* 0x004fc800078e0200 */
[----:B0-----:R-:W-:-:S04]  /*13f10*/  @P0 IMAD.HI.U32 R0, R9, R6, RZ ;  /* 0x0000000609000227 */ /* 0x001fc800078e00ff */
[----:B------:R-:W-:Y:S01]  /*13f20*/  IMAD.MOV.U32 R3, RZ, RZ, R9 ;  /* 0x000000ffff037224 */ /* 0x000fe200078e0009 */
[----:B-1----:R-:W-:Y:S01]  /*13f30*/  @P0 SHF.R.U32.HI R3, RZ, R11, R0 ;  /* 0x0000000bff030219 */ /* 0x002fe20000011600 */
[----:B------:R-:W-:-:S03]  /*13f40*/  IMAD R6, R32, UR6, RZ ;  /* 0x0000000620067c24 */ /* 0x000fc6000f8e02ff */
[--C-:B------:R-:W-:Y:S01]  /*13f50*/  SHF.R.S32.HI R0, RZ, 0x1f, R3.reuse ;  /* 0x0000001fff007819 */ /* 0x100fe20000011403 */
[----:B------:R-:W-:Y:S01]  /*13f60*/  IMAD R7, R33, UR7, R6 ;  /* 0x0000000721077c24 */ /* 0x000fe2000f8e0206 */
[----:B------:R-:W-:Y:S01]  /*13f70*/  ULDC.64 UR6, c[0x0][0xa80] ;  /* 0x0002a00000067ab9 */ /* 0x000fe20000000a00 */
[----:B------:R-:W-:Y:S02]  /*13f80*/  IMAD.MOV R6, RZ, RZ, -R3 ;  /* 0x000000ffff067224 */ /* 0x000fe400078e0a03 */
[----:B------:R-:W-:Y:S02]  /*13f90*/  IMAD.IADD R5, R5, 0x1, R7 ;  /* 0x0000000105057824 */ /* 0x000fe400078e0207 */
[----:B------:R-:W-:Y:S02]  /*13fa0*/  IMAD R0, R0, UR4, RZ ;  /* 0x0000000400007c24 */ /* 0x000fe4000f8e02ff */
[----:B------:R-:W-:Y:S02]  /*13fb0*/  IMAD R7, R25, R6, R9 ;  /* 0x0000000619077224 */ /* 0x000fe400078e0209 */
[----:B------:R-:W-:-:S02]  /*13fc0*/  IMAD R9, R3, UR5, R0 ;  /* 0x0000000503097c24 */ /* 0x000fc4000f8e0200 */
[----:B------:R-:W-:Y:S01]  /*13fd0*/  IMAD.WIDE.U32 R4, R3, UR4, R4 ;  /* 0x0000000403047c25 */ /* 0x000fe2000f8e0004 */
[----:B------:R-:W-:Y:S01]  /*13fe0*/  SHF.R.S32.HI R0, RZ, 0x1f, R7 ;  /* 0x0000001fff007819 */ /* 0x000fe20000011407 */
[----:B------:R-:W-:-:S03]  /*13ff0*/  ULDC.64 UR4, c[0x0][0xad8] ;  /* 0x0002b60000047ab9 */ /* 0x000fc60000000a00 */
[----:B------:R-:W-:Y:S01]  /*14000*/  IADD3 R5, R5, R9, RZ ;  /* 0x0000000905057210 */ /* 0x000fe20007ffe0ff */
[----:B------:R-:W-:Y:S02]  /*14010*/  IMAD R0, R0, UR4, RZ ;  /* 0x0000000400007c24 */ /* 0x000fe4000f8e02ff */
[----:B------:R-:W-:Y:S01]  /*14020*/  IMAD.WIDE.U32 R20, R7, UR4, R4 ;  /* 0x0000000407147c25 */ /* 0x000fe2000f8e0004 */
[----:B------:R-:W-:Y:S02]  /*14030*/  ULDC UR4, c[0x0][0xac8] ;  /* 0x0002b20000047ab9 */ /* 0x000fe40000000800 */
[----:B------:R-:W-:Y:S01]  /*14040*/  ISETP.GE.AND P0, PT, R43, UR4, PT ;  /* 0x000000042b007c0c */ /* 0x000fe2000bf06270 */
[----:B------:R-:W-:Y:S01]  /*14050*/  IMAD R3, R7, UR5, R0 ;  /* 0x0000000507037c24 */ /* 0x000fe2000f8e0200 */
[----:B------:R-:W-:Y:S01]  /*14060*/  LEA R7, P1, R20, UR6, 0x1 ;  /* 0x0000000614077c11 */ /* 0x000fe2000f8208ff */
[----:B------:R-:W-:Y:S02]  /*14070*/  UMOV UR4, 0xffffffff ;  /* 0xffffffff00047882 */ /* 0x000fe40000000000 */
[----:B------:R-:W-:-:S05]  /*14080*/  IMAD.IADD R3, R21, 0x1, R3 ;  /* 0x0000000115037824 */ /* 0x000fca00078e0203 */
[----:B------:R-:W-:Y:S01]  /*14090*/  LEA.HI.X R20, R20, UR7, R3, 0x1, P1 ;  /* 0x0000000714147c11 */ /* 0x000fe200088f0c03 */
[----:B------:R-:W-:Y:S06]  /*140a0*/  BRA.DIV UR4, `(.L_x_2815) ;  /* 0x00000096049c7947 */ /* 0x000fec000b800000 */
[----:B------:R-:W0:Y:S01]  /*140b0*/  SHFL.IDX PT, R3, R7, RZ, 0x181f ;  /* 0x00181fff07037589 */ /* 0x000e2200000e0000 */
[----:B------:R-:W-:Y:S02]  /*140c0*/  IMAD R21, R24, R25, RZ ;  /* 0x0000001918157224 */ /* 0x000fe400078e02ff */
[----:B------:R-:W-:Y:S01]  /*140d0*/  IMAD.IADD R24, R27, 0x1, R28 ;  /* 0x000000011b187824 */ /* 0x000fe200078e021c */
[----:B------:R-:W1:Y:S03]  /*140e0*/  SHFL.IDX PT, R0, R20, RZ, 0x181f ;  /* 0x00181fff14007589 */ /* 0x000e6600000e0000 */
[C---:B------:R-:W-:Y:S01]  /*140f0*/  VIADD R8, R24.reuse, 0x30 ;  /* 0x0000003018087836 */ /* 0x040fe20000000000 */
[----:B------:R-:W2:Y:S01]  /*14100*/  SHFL.IDX PT, R5, R7, 0x1, 0x181f ;  /* 0x00381f0007057f89 */ /* 0x000ea200000e0000 */
[C---:B------:R-:W-:Y:S01]  /*14110*/  ISETP.GE.OR P2, PT, R24.reuse, R21, P0 ;  /* 0x000000151800720c */ /* 0x040fe20000746670 */
[----:B------:R-:W-:-:S02]  /*14120*/  VIADD R10, R24, 0x60 ;  /* 0x00000060180a7836 */ /* 0x000fc40000000000 */
[----:B------:R-:W3:Y:S01]  /*14130*/  SHFL.IDX PT, R14, R7, 0x2, 0x181f ;  /* 0x00581f00070e7f89 */ /* 0x000ee200000e0000 */
[-C--:B------:R-:W-:Y:S02]  /*14140*/  ISETP.GE.OR P3, PT, R8, R21.reuse, P0 ;  /* 0x000000150800720c */ /* 0x080fe40000766670 */
[----:B------:R-:W-:Y:S01]  /*14150*/  ISETP.GE.OR P4, PT, R10, R21, P0 ;  /* 0x000000150a00720c */ /* 0x000fe20000786670 */
[----:B------:R-:W4:Y:S04]  /*14160*/  SHFL.IDX PT, R4, R20, 0x1, 0x181f ;  /* 0x00381f0014047f89 */ /* 0x000f2800000e0000 */
[----:B------:R-:W5:Y:S02]  /*14170*/  SHFL.IDX PT, R6, R20, 0x2, 0x181f ;  /* 0x00581f0014067f89 */ /* 0x000f6400000e0000 */
[----:B0-----:R-:W-:-:S04]  /*14180*/  @!P2 LEA R10, P5, R43, R3, 0x1 ;  /* 0x000000032b0aa211 */ /* 0x001fc800078a08ff */
[C-C-:B-1----:R-:W-:Y:S02]  /*14190*/  @!P2 LEA.HI.X R3, R43.reuse, R0, R42.reuse, 0x1, P5 ;  /* 0x000000002b03a211 */ /* 0x142fe400028f0c2a */
[----:B------:R0:W1:Y:S01]  /*141a0*/  SHFL.IDX PT, R0, R20, 0x3, 0x181f ;  /* 0x00781f0014007f89 */ /* 0x00006200000e0000 */
[C---:B--2---:R-:W-:Y:S02]  /*141b0*/  @!P3 LEA R8, P1, R43.reuse, R5, 0x1 ;  /* 0x000000052b08b211 */ /* 0x044fe400078208ff */
[----:B------:R-:W-:Y:S02]  /*141c0*/  @!P2 MOV R11, R3 ;  /* 0x00000003000ba202 */ /* 0x000fe40000000f00 */
[C---:B---3--:R-:W-:Y:S02]  /*141d0*/  @!P4 LEA R23, P5, R43.reuse, R14, 0x1 ;  /* 0x0000000e2b17c211 */ /* 0x048fe400078a08ff */
[----:B------:R0:W2:Y:S01]  /*141e0*/  SHFL.IDX PT, R14, R7, 0x3, 0x181f ;  /* 0x00781f00070e7f89 */ /* 0x0000a200000e0000 */
[----:B----4-:R-:W-:-:S02]  /*141f0*/  @!P3 LEA.HI.X R9, R43, R4, R42, 0x1, P1 ;  /* 0x000000042b09b211 */ /* 0x010fc400008f0c2a */
[----:B------:R-:W-:Y:S01]  /*14200*/  @!P4 IMAD.MOV.U32 R4, RZ, RZ, R23 ;  /* 0x000000ffff04c224 */ /* 0x000fe200078e0017 */
[----:B------:R0:W-:Y:S01]  /*14210*/  @!P2 ST.E.128 desc[UR40][R10.64], RZ ;  /* 0x000000ff0a00a985 */ /* 0x0001e2000c101d28 */
[----:B-----5:R-:W-:-:S03]  /*14220*/  @!P4 LEA.HI.X R5, R43, R6, R42, 0x1, P5 ;  /* 0x000000062b05c211 */ /* 0x020fc600028f0c2a */
[----:B------:R0:W-:Y:S04]  /*14230*/  @!P3 ST.E.128 desc[UR40][R8.64], RZ ;  /* 0x000000ff0800b985 */ /* 0x0001e8000c101d28 */
[----:B------:R0:W-:Y:S02]  /*14240*/  @!P4 ST.E.128 desc[UR40][R4.64], RZ ;  /* 0x000000ff0400c985 */ /* 0x0001e4000c101d28 */
.L_x_3014:
[----:B------:R-:W-:-:S05]  /*14250*/  VIADD R24, R24, 0x90 ;  /* 0x0000009018187836 */ /* 0x000fca0000000000 */
[----:B------:R-:W-:-:S13]  /*14260*/  ISETP.GE.OR P0, PT, R24, R21, P0 ;  /* 0x000000151800720c */ /* 0x000fda0000706670 */
[----:B--2---:R-:W-:-:S04]  /*14270*/  @!P0 LEA R14, P1, R43, R14, 0x1 ;  /* 0x0000000e2b0e8211 */ /* 0x004fc800078208ff */
[----:B-1----:R-:W-:-:S05]  /*14280*/  @!P0 LEA.HI.X R15, R43, R0, R42, 0x1, P1 ;  /* 0x000000002b0f8211 */ /* 0x002fca00008f0c2a */
[----:B------:R2:W-:Y:S04]  /*14290*/  @!P0 ST.E.128 desc[UR40][R14.64], RZ ;  /* 0x000000ff0e008985 */ /* 0x0005e8000c101d28 */
.L_x_2807:
[----:B------:R-:W-:Y:S05]  /*142a0*/  BSYNC B0 ;  /* 0x0000000000007941 */ /* 0x000fea0003800000 */
.L_x_2802:
[----:B------:R-:W-:Y:S02]  /*142b0*/  ULDC UR4, c[0x0][0xc3c] ;  /* 0x00030f0000047ab9 */ /* 0x000fe40000000800 */
[----:B---3--:R-:W-:-:S13]  /*142c0*/  ISETP.GE.AND P0, PT, R31, UR4, PT ;  /* 0x000000041f007c0c */ /* 0x008fda000bf06270 */
[----:B------:R-:W-:Y:S05]  /*142d0*/  @!P0 BRA `(.L_x_2816) ;  /* 0xfffffecc004c8947 */ /* 0x000fea000383ffff */
[----:B------:R-:W-:Y:S05]  /*142e0*/  BRA `(.L_x_2661) ;  /* 0x0000007800447947 */ /* 0x000fea0003800000 */
.L_x_2659:
[----:B------:R-:W-:-:S08]  /*142f0*/  NOP ;  /* 0x0000000000007918 */ /* 0x000fd00000000000 */
[----:B--2---:R-:W0:-:S00]  /*14300*/  USETMAXREG.DEALLOC.CTAPOOL 0x20 ;  /* 0x00000020000079c8 */ /* 0x004e0000080e0500 */
        /* <DEDUP_REMOVED lines=16> */
.L_x_2817:
        /* <DEDUP_REMOVED lines=38> */
[----:B--2---:R-:W-:Y:S02]  /*14670*/  ISETP.GT.AND P6, PT, R7, UR6, PT ;  /* 0x0000000607007c0c */ /* 0x004fe4000bfc4270 */
[----:B------:R-:W-:-:S11]  /*14680*/  MOV R4, R7 ;  /* 0x0000000700047202 */ /* 0x000fd60000000f00 */
[----:B------:R-:W-:Y:S05]  /*14690*/  @P6 BRA `(.L_x_2819) ;  /* 0x0000000000a06947 */ /* 0x000fea0003800000 */
[----:B------:R-:W-:Y:S01]  /*146a0*/  IMAD.MOV.U32 R7, RZ, RZ, R4 ;  /* 0x000000ffff077224 */ /* 0x000fe200078e0004 */
[----:B------:R-:W-:Y:S01]  /*146b0*/  UMOV UR4, URZ ;  /* 0x0000003f00047c82 */ /* 0x000fe20008000000 */
[----:B------:R-:W-:-:S05]  /*146c0*/  ULDC UR5, c[0x0][0xc38] ;  /* 0x00030e0000057ab9 */ /* 0x000fca0000000800 */
.L_x_2821:
[----:B------:R-:W0:Y:S01]  /*146d0*/  LDC R2, c[0x0][0xc3c] ;  /* 0x00030f00ff027b82 */ /* 0x000e220000000800 */
[----:B------:R-:W-:Y:S01]  /*146e0*/  UIADD3 UR4, UR4, 0x1f, URZ ;  /* 0x0000001f04047890 */ /* 0x000fe2000fffe03f */
[----:B------:R-:W-:Y:S02]  /*146f0*/  ULDC UR7, c[0x0][0xc3c] ;  /* 0x00030f0000077ab9 */ /* 0x000fe40000000800 */
[----:B------:R-:W-:-:S03]  /*14700*/  IMAD.U32 R27, RZ, RZ, UR7 ;  /* 0x00000007ff1b7e24 */ /* 0x000fc6000f8e00ff */
[----:B0-----:R-:W-:-:S13]  /*14710*/  ISETP.LE.AND P6, PT, R2, UR4, PT ;  /* 0x0000000402007c0c */ /* 0x001fda000bfc3270 */
[----:B------:R-:W-:Y:S05]  /*14720*/  @P6 BRA `(.L_x_2820) ;  /* 0x0000000800a06947 */ /* 0x000fea0003800000 */
[----:B------:R-:W-:Y:S01]  /*14730*/  VIADD R9, R0, UR4 ;  /* 0x0000000400097c36 */ /* 0x000fe20008000000 */
[----:B------:R-:W-:Y:S01]  /*14740*/  MOV R6, RZ ;  /* 0x000000ff00067202 */ /* 0x000fe20000000f00 */
[----:B------:R-:W-:-:S03]  /*14750*/  IMAD.MOV.U32 R25, RZ, RZ, RZ ;  /* 0x000000ffff197224 */ /* 0x000fc600078e00ff */
        /* <DEDUP_REMOVED lines=24> */
[----:B0-----:R-:W-:-:S04]  /*148e0*/  IMAD R4, R4, UR5, RZ ;  /* 0x0000000504047c24 */ /* 0x001fc8000f8e02ff */
[----:B------:R-:W-:-:S05]  /*148f0*/  IMAD.IADD R7, R4, 0x1, R7 ;  /* 0x0000000104077824 */ /* 0x000fca00078e0207 */
[----:B------:R-:W-:-:S13]  /*14900*/  ISETP.GT.AND P6, PT, R7, UR6, PT ;  /* 0x0000000607007c0c */ /* 0x000fda000bfc4270 */
[----:B------:R-:W-:Y:S05]  /*14910*/  @!P6 BRA `(.L_x_2821) ;  /* 0xfffffffc006ce947 */ /* 0x000fea000383ffff */
.L_x_2819:
        /* <DEDUP_REMOVED lines=13> */
.L_x_2822:
[----:B-1----:R-:W-:Y:S01]  /*149f0*/  IMAD R24, R24, UR5, R5 ;  /* 0x0000000518187c24 */ /* 0x002fe2000f8e0205 */
[----:B------:R-:W-:-:S04]  /*14a00*/  IADD3 R27, R27, UR4, RZ ;  /* 0x000000041b1b7c10 */ /* 0x000fc8000fffe0ff */
        /* <DEDUP_REMOVED lines=15> */
[----:B------:R-:W-:Y:S02]  /*14b00*/  IMAD.MOV R11, RZ, RZ, -R10 ;  /* 0x000000ffff0b7224 */ /* 0x000fe400078e0a0a */
[----:B------:R-:W-:-:S04]  /*14b10*/  IMAD.HI.U32 R2, R3, R8, RZ ;  /* 0x0000000803027227 */ /* 0x000fc800078e00ff */
[----:B------:R-:W-:-:S05]  /*14b20*/  IMAD R8, R2, R11, R8 ;  /* 0x0000000b02087224 */ /* 0x000fca00078e0208 */
[----:B------:R-:W-:Y:S01]  /*14b30*/  ISETP.GT.U32.AND P1, PT, R7, R8, PT ;  /* 0x000000080700720c */ /* 0x000fe20003f24070 */
[----:B0-----:R-:W0:-:S12]  /*14b40*/  MUFU.RCP R9, R9 ;  /* 0x0000000900097308 */ /* 0x001e180000001000 */
[----:B------:R-:W-:Y:S02]  /*14b50*/  @!P1 IMAD.IADD R8, R8, 0x1, -R7 ;  /* 0x0000000108089824 */ /* 0x000fe400078e0a07 */
[----:B------:R-:W-:Y:S01]  /*14b60*/  @!P1 VIADD R2, R2, 0x1 ;  /* 0x0000000102029836 */ /* 0x000fe20000000000 */
[----:B------:R-:W-:Y:S02]  /*14b70*/  ISETP.NE.AND P1, PT, R25, RZ, PT ;  /* 0x000000ff1900720c */ /* 0x000fe40003f25270 */
[----:B------:R-:W-:Y:S02]  /*14b80*/  ISETP.GE.U32.AND P0, PT, R8, R7, PT ;  /* 0x000000070800720c */ /* 0x000fe40003f06070 */
[----:B0-----:R-:W-:Y:S02]  /*14b90*/  IADD3 R3, R9, 0xffffffe, RZ ;  /* 0x0ffffffe09037810 */ /* 0x001fe40007ffe0ff */
[----:B------:R-:W-:-:S04]  /*14ba0*/  LOP3.LUT R7, R4, R25, RZ, 0x3c, !PT ;  /* 0x0000001904077212 */ /* 0x000fc800078e3cff */
[----:B------:R-:W0:Y:S01]  /*14bb0*/  F2I.FTZ.U32.TRUNC.NTZ R3, R3 ;  /* 0x0000000300037305 */ /* 0x000e22000021f000 */
[----:B------:R-:W-:-:S04]  /*14bc0*/  ISETP.GE.AND P2, PT, R7, RZ, PT ;  /* 0x000000ff0700720c */ /* 0x000fc80003f46270 */
[----:B------:R-:W-:-:S05]  /*14bd0*/  @P0 VIADD R2, R2, 0x1 ;  /* 0x0000000102020836 */ /* 0x000fca0000000000 */
[----:B------:R-:W-:Y:S01]  /*14be0*/  MOV R7, R2 ;  /* 0x0000000200077202 */ /* 0x000fe20000000f00 */
[----:B0-----:R-:W-:-:S04]  /*14bf0*/  IMAD.MOV R8, RZ, RZ, -R3 ;  /* 0x000000ffff087224 */ /* 0x001fc800078e0a03 */
[----:B------:R-:W-:Y:S01]  /*14c00*/  @!P2 IMAD.MOV R7, RZ, RZ, -R7 ;  /* 0x000000ffff07a224 */ /* 0x000fe200078e0a07 */
[----:B------:R-:W-:Y:S01]  /*14c10*/  @!P1 LOP3.LUT R7, RZ, R25, RZ, 0x33, !PT ;  /* 0x00000019ff079212 */ /* 0x000fe200078e33ff */
[----:B------:R-:W-:Y:S01]  /*14c20*/  IMAD.MOV.U32 R2, RZ, RZ, R8 ;  /* 0x000000ffff027224 */ /* 0x000fe200078e0008 */
[----:B------:R-:W-:-:S03]  /*14c30*/  IABS R8, R6 ;  /* 0x0000000600087213 */ /* 0x000fc60000000000 */
[----:B------:R-:W-:Y:S02]  /*14c40*/  IMAD R9, R2, R5, RZ ;  /* 0x0000000502097224 */ /* 0x000fe400078e02ff */
[----:B------:R-:W-:Y:S02]  /*14c50*/  IMAD.MOV.U32 R2, RZ, RZ, RZ ;  /* 0x000000ffff027224 */ /* 0x000fe400078e00ff */
[----:B------:R-:W-:Y:S02]  /*14c60*/  IMAD.MOV R8, RZ, RZ, -R8 ;  /* 0x000000ffff087224 */ /* 0x000fe400078e0a08 */
[----:B------:R-:W-:Y:S01]  /*14c70*/  IMAD.HI.U32 R2, R3, R9, R2 ;  /* 0x0000000903027227 */ /* 0x000fe200078e0002 */
[----:B------:R-:W-:-:S05]  /*14c80*/  IABS R3, R7 ;  /* 0x0000000700037213 */ /* 0x000fca0000000000 */
[----:B------:R-:W-:-:S04]  /*14c90*/  IMAD.HI.U32 R2, R2, R3, RZ ;  /* 0x0000000302027227 */ /* 0x000fc800078e00ff */
[----:B------:R-:W-:Y:S01]  /*14ca0*/  IMAD R8, R2, R8, R3 ;  /* 0x0000000802087224 */ /* 0x000fe200078e0203 */
[----:B------:R-:W-:-:S04]  /*14cb0*/  LOP3.LUT R3, R7, R6, RZ, 0x3c, !PT ;  /* 0x0000000607037212 */ /* 0x000fc800078e3cff */
[----:B------:R-:W-:Y:S02]  /*14cc0*/  ISETP.GT.U32.AND P1, PT, R5, R8, PT ;  /* 0x000000080500720c */ /* 0x000fe40003f24070 */
[----:B------:R-:W-:Y:S02]  /*14cd0*/  ISETP.GE.AND P2, PT, R3, RZ, PT ;  /* 0x000000ff0300720c */ /* 0x000fe40003f46270 */
[----:B------:R-:W-:-:S09]  /*14ce0*/  IADD3 R3, -R7, RZ, RZ ;  /* 0x000000ff07037210 */ /* 0x000fd20007ffe1ff */
[-C--:B------:R-:W-:Y:S01]  /*14cf0*/  @!P1 IADD3 R8, R8, -R5.reuse, RZ ;  /* 0x8000000508089210 */ /* 0x080fe20007ffe0ff */
[----:B------:R-:W-:Y:S01]  /*14d00*/  @!P1 VIADD R2, R2, 0x1 ;  /* 0x0000000102029836 */ /* 0x000fe20000000000 */
[----:B------:R-:W-:Y:S02]  /*14d10*/  ISETP.NE.AND P1, PT, R6, RZ, PT ;  /* 0x000000ff0600720c */ /* 0x000fe40003f25270 */
[----:B------:R-:W-:-:S13]  /*14d20*/  ISETP.GE.U32.AND P0, PT, R8, R5, PT ;  /* 0x000000050800720c */ /* 0x000fda0003f06070 */
[----:B------:R-:W-:-:S04]  /*14d30*/  @P0 VIADD R2, R2, 0x1 ;  /* 0x0000000102020836 */ /* 0x000fc80000000000 */
        /* <DEDUP_REMOVED lines=8> */
.L_x_2823:
[----:B0-----:R-:W0:Y:S02]  /*14dc0*/  LDC.64 R2, c[0x0][0xc90] ;  /* 0x00032400ff027b82 */ /* 0x001e240000000a00 */
[----:B0-----:R-:W-:-:S05]  /*14dd0*/  IMAD.WIDE R2, R27, 0x4, R2 ;  /* 0x000000041b027825 */ /* 0x001fca00078e0202 */
[----:B------:R0:W2:Y:S02]  /*14de0*/  LDG.E R8, desc[UR40][R2.64] ;  /* 0x0000002802087981 */ /* 0x0000a4000c1e1900 */
[----:B0-----:R-:W-:Y:S01]  /*14df0*/  MOV R2, RZ ;  /* 0x000000ff00027202 */ /* 0x001fe20000000f00 */
[----:B--2---:R-:W-:-:S05]  /*14e00*/  IMAD R5, R25, R8, RZ ;  /* 0x0000000819057224 */ /* 0x004fca00078e02ff */
[----:B------:R-:W-:-:S04]  /*14e10*/  IABS R10, R5 ;  /* 0x00000005000a7213 */ /* 0x000fc80000000000 */
[----:B------:R-:W0:Y:S08]  /*14e20*/  I2F.RP R6, R10 ;  /* 0x0000000a00067306 */ /* 0x000e300000209400 */
[----:B0-----:R-:W0:Y:S02]  /*14e30*/  MUFU.RCP R6, R6 ;  /* 0x0000000600067308 */ /* 0x001e240000001000 */
[----:B0-----:R-:W-:-:S06]  /*14e40*/  VIADD R7, R6, 0xffffffe ;  /* 0x0ffffffe06077836 */ /* 0x001fcc0000000000 */
[----:B------:R-:W0:Y:S02]  /*14e50*/  F2I.FTZ.U32.TRUNC.NTZ R3, R7 ;  /* 0x0000000700037305 */ /* 0x000e24000021f000 */
[----:B0-----:R-:W-:-:S04]  /*14e60*/  IMAD.MOV R9, RZ, RZ, -R3 ;  /* 0x000000ffff097224 */ /* 0x001fc800078e0a03 */
[----:B------:R-:W-:-:S04]  /*14e70*/  IMAD R9, R9, R10, RZ ;  /* 0x0000000a09097224 */ /* 0x000fc800078e02ff */
        /* <DEDUP_REMOVED lines=14> */
[----:B------:R-:W-:Y:S02]  /*14f60*/  @!P2 IADD3 R2, -R2, RZ, RZ ;  /* 0x000000ff0202a210 */ /* 0x000fe40007ffe1ff */
[----:B------:R-:W-:-:S05]  /*14f70*/  @!P1 LOP3.LUT R2, RZ, R5, RZ, 0x33, !PT ;  /* 0x00000005ff029212 */ /* 0x000fca00078e33ff */
[----:B------:R-:W-:Y:S02]  /*14f80*/  IMAD R6, R8, R2, RZ ;  /* 0x0000000208067224 */ /* 0x000fe400078e02ff */
[----:B------:R-:W-:Y:S02]  /*14f90*/  IMAD.MOV R2, RZ, RZ, -R2 ;  /* 0x000000ffff027224 */ /* 0x000fe400078e0a02 */
[----:B------:R-:W-:Y:S02]  /*14fa0*/  IMAD.MOV R7, RZ, RZ, -R6 ;  /* 0x000000ffff077224 */ /* 0x000fe400078e0a06 */
[----:B------:R-:W-:Y:S01]  /*14fb0*/  IMAD R4, R5, R2, R4 ;  /* 0x0000000205047224 */ /* 0x000fe200078e0204 */
[----:B------:R-:W-:Y:S02]  /*14fc0*/  MOV R2, RZ ;  /* 0x000000ff00027202 */ /* 0x000fe40000000f00 */
[----:B------:R-:W-:-:S04]  /*14fd0*/  VIADDMNMX R7, R7, UR5, R8, PT ;  /* 0x0000000507077c46 */ /* 0x000fc8000b800108 */
[----:B------:R-:W-:Y:S01]  /*14fe0*/  IABS R8, R7 ;  /* 0x0000000700087213 */ /* 0x000fe20000000000 */
[----:B------:R-:W-:-:S03]  /*14ff0*/  IMAD.MOV R26, RZ, RZ, -R7 ;  /* 0x000000ffff1a7224 */ /* 0x000fc600078e0a07 */
[----:B------:R-:W0:Y:S08]  /*15000*/  I2F.RP R9, R8 ;  /* 0x0000000800097306 */ /* 0x000e300000209400 */
[----:B0-----:R-:W0:Y:S02]  /*15010*/  MUFU.RCP R9, R9 ;  /* 0x0000000900097308 */ /* 0x001e240000001000 */
[----:B0-----:R-:W-:Y:S01]  /*15020*/  VIADD R3, R9, 0xffffffe ;  /* 0x0ffffffe09037836 */ /* 0x001fe20000000000 */
[----:B------:R-:W-:-:S05]  /*15030*/  IABS R9, R7 ;  /* 0x0000000700097213 */ /* 0x000fca0000000000 */
[----:B------:R-:W0:Y:S02]  /*15040*/  F2I.FTZ.U32.TRUNC.NTZ R3, R3 ;  /* 0x0000000300037305 */ /* 0x000e24000021f000 */
[----:B0-----:R-:W-:-:S04]  /*15050*/  IMAD.MOV R11, RZ, RZ, -R3 ;  /* 0x000000ffff0b7224 */ /* 0x001fc800078e0a03 */
[----:B------:R-:W-:-:S04]  /*15060*/  IMAD R5, R11, R8, RZ ;  /* 0x000000080b057224 */ /* 0x000fc800078e02ff */
        /* <DEDUP_REMOVED lines=11> */
[----:B------:R-:W-:Y:S02]  /*15120*/  ISETP.GE.AND P2, PT, R3, RZ, PT ;  /* 0x000000ff0300720c */ /* 0x000fe40003f46270 */
[----:B------:R-:W-:-:S05]  /*15130*/  IADD3 R3, R6, 0x1000000, R4 ;  /* 0x0100000006037810 */ /* 0x000fca0007ffe004 */
[----:B------:R-:W-:-:S06]  /*15140*/  @P0 VIADD R2, R2, 0x1 ;  /* 0x0000000102020836 */ /* 0x000fcc0000000000 */
[----:B------:R-:W-:Y:S02]  /*15150*/  @!P2 IADD3 R2, -R2, RZ, RZ ;  /* 0x000000ff0202a210 */ /* 0x000fe40007ffe1ff */
[----:B------:R-:W-:-:S05]  /*15160*/  @!P1 LOP3.LUT R2, RZ, R7, RZ, 0x33, !PT ;  /* 0x00000007ff029212 */ /* 0x000fca00078e33ff */
[----:B------:R-:W-:-:S07]  /*15170*/  IMAD R26, R2, R26, R3 ;  /* 0x0000001a021a7224 */ /* 0x000fce00078e0203 */
.L_x_2824:
[----:B------:R-:W-:-:S05]  /*15180*/  LOP3.LUT R2, RZ, R2, RZ, 0x33, !PT ;  /* 0x00000002ff027212 */ /* 0x000fca00078e33ff */
[----:B------:R-:W-:Y:S01]  /*15190*/  IMAD.IADD R25, R25, 0x1, R2 ;  /* 0x0000000119197824 */ /* 0x000fe200078e0202 */
[----:B------:R-:W-:Y:S06]  /*151a0*/  BRA `(.L_x_2825) ;  /* 0x00000000000c7947 */ /* 0x000fec0003800000 */
.L_x_2820:
[----:B------:R-:W-:Y:S01]  /*151b0*/  IMAD.MOV.U32 R25, RZ, RZ, RZ ;  /* 0x000000ffff197224 */ /* 0x000fe200078e00ff */
[----:B------:R-:W-:Y:S01]  /*151c0*/  MOV R26, RZ ;  /* 0x000000ff001a7202 */ /* 0x000fe20000000f00 */
[----:B------:R-:W-:-:S07]  /*151d0*/  IMAD.U32 R24, RZ, RZ, UR6 ;  /* 0x00000006ff187e24 */ /* 0x000fce000f8e00ff */
.L_x_2825:
[----:B------:R-:W-:-:S13]  /*151e0*/  ISETP.NE.AND P0, PT, R0, RZ, PT ;  /* 0x000000ff0000720c */ /* 0x000fda0003f05270 */
[----:B------:R-:W0:Y:S01]  /*151f0*/  @!P0 S2R R3, SR_CgaCtaId ;  /* 0x0000000000038919 */ /* 0x000e220000008800 */
[----:B------:R-:W-:-:S04]  /*15200*/  @!P0 MOV R0, 0x400 ;  /* 0x0000040000008802 */ /* 0x000fc80000000f00 */
[----:B0-----:R-:W-:-:S05]  /*15210*/  @!P0 LEA R0, R3, R0, 0x18 ;  /* 0x0000000003008211 */ /* 0x001fca00078ec0ff */
[----:B------:R0:W-:Y:S01]  /*15220*/  @!P0 STS.128 [R0+0x168d0], R24 ;  /* 0x0168d01800008388 */ /* 0x0001e20000000c00 */
[----:B------:R-:W-:Y:S06]  /*15230*/  BAR.ARV 0x5, 0x200 ;  /* 0x0148000000007b1d */ /* 0x000fec0000002000 */
.L_x_2818:
[----:B------:R2:W-:Y:S01]  /*15240*/  STL [R1+0x48], RZ ;  /* 0x000048ff01007387 */ /* 0x0005e20000100800 */
[----:B------:R-:W-:Y:S01]  /*15250*/  ULDC UR4, c[0x0][0xc3c] ;  /* 0x00030f0000047ab9 */ /* 0x000fe20000000800 */
[----:B------:R-:W-:Y:S01]  /*15260*/  IMAD.MOV.U32 R29, RZ, RZ, 0x1 ;  /* 0x00000001ff1d7424 */ /* 0x000fe200078e00ff */
[----:B-1----:R-:W-:Y:S01]  /*15270*/  ISETP.GE.AND P0, PT, R27, UR4, PT ;  /* 0x000000041b007c0c */ /* 0x002fe2000bf06270 */
[----:B------:R-:W-:-:S12]  /*15280*/  IMAD.MOV.U32 R22, RZ, RZ, RZ ;  /* 0x000000ffff167224 */ /* 0x000fd800078e00ff */
[----:B--2---:R-:W-:Y:S05]  /*15290*/  @P0 BRA `(.L_x_2826) ;  /* 0x00000064007c0947 */ /* 0x004fea0003800000 */
[----:B------:R-:W2:Y:S01]  /*152a0*/  LDL R6, [R1+0x3c] ;  /* 0x00003c0001067983 */ /* 0x000ea20000100800 */
[----:B------:R-:W0:Y:S01]  /*152b0*/  S2R R7, SR_TID.X ;  /* 0x0000000000077919 */ /* 0x000e220000002100 */
[----:B------:R-:W1:Y:S01]  /*152c0*/  S2UR UR5, SR_CgaCtaId ;  /* 0x00000000000579c3 */ /* 0x000e620000008800 */
[----:B------:R-:W-:Y:S01]  /*152d0*/  UMOV UR4, 0x400 ;  /* 0x0000040000047882 */ /* 0x000fe20000000000 */
[C---:B0-----:R-:W-:Y:S01]  /*152e0*/  IMAD.SHL.U32 R0, R7.reuse, 0x8, RZ ;  /* 0x0000000807007824 */ /* 0x041fe200078e00ff */
[----:B------:R-:W-:Y:S01]  /*152f0*/  LOP3.LUT R5, R7, 0x7f, RZ, 0xc0, !PT ;  /* 0x0000007f07057812 */ /* 0x000fe200078ec0ff */
[----:B-1----:R-:W-:-:S03]  /*15300*/  ULEA UR4, UR5, UR4, 0x18 ;  /* 0x0000000405047291 */ /* 0x002fc6000f8ec03f */
[----:B------:R-:W-:Y:S01]  /*15310*/  LOP3.LUT R2, R0, 0x1f8, RZ, 0xc0, !PT ;  /* 0x000001f800027812 */ /* 0x000fe200078ec0ff */
[----:B------:R-:W-:-:S03]  /*15320*/  IMAD.SHL.U32 R3, R5, 0x8, RZ ;  /* 0x0000000805037824 */ /* 0x000fc600078e00ff */
[----:B------:R-:W-:Y:S01]  /*15330*/  LOP3.LUT R2, R2, 0x38, R7, 0x78, !PT ;  /* 0x0000003802027812 */ /* 0x000fe200078e7807 */
[----:B------:R-:W-:-:S03]  /*15340*/  IMAD.U32 R16, RZ, RZ, UR4 ;  /* 0x00000004ff107e24 */ /* 0x000fc6000f8e00ff */
[----:B------:R-:W-:Y:S02]  /*15350*/  LOP3.LUT R4, R2, 0x200, R3, 0xf8, !PT ;  /* 0x0000020002047812 */ /* 0x000fe400078ef803 */
[----:B------:R-:W-:Y:S02]  /*15360*/  SHF.L.U32 R2, R7, 0x4, RZ ;  /* 0x0000000407027819 */ /* 0x000fe400000006ff */
[----:B------:R-:W-:Y:S02]  /*15370*/  SHF.R.U32.HI R3, RZ, 0x3, R5 ;  /* 0x00000003ff037819 */ /* 0x000fe40000011605 */
[----:B------:R-:W-:Y:S01]  /*15380*/  LOP3.LUT R2, R2, 0x70, RZ, 0xc0, !PT ;  /* 0x0000007002027812 */ /* 0x000fe200078ec0ff */
[----:B------:R-:W-:Y:S01]  /*15390*/  BSSY B8, `(.L_x_2826) ;  /* 0x000064f000087945 */ /* 0x000fe20003800000 */
[----:B------:R-:W-:Y:S01]  /*153a0*/  IMAD.MOV.U32 R28, RZ, RZ, RZ ;  /* 0x000000ffff1c7224 */ /* 0x000fe200078e00ff */
[----:B------:R-:W-:Y:S01]  /*153b0*/  MOV R29, 0x1 ;  /* 0x00000001001d7802 */ /* 0x000fe20000000f00 */
[----:B------:R-:W-:Y:S01]  /*153c0*/  IMAD.MOV.U32 R22, RZ, RZ, RZ ;  /* 0x000000ffff167224 */ /* 0x000fe200078e00ff */
[----:B------:R-:W-:Y:S01]  /*153d0*/  LOP3.LUT R2, R3, R2, RZ, 0xfc, !PT ;  /* 0x0000000203027212 */ /* 0x000fe200078efcff */
[----:B------:R-:W-:Y:S01]  /*153e0*/  ULDC.64 UR38, c[0x0][0x198] ;  /* 0x0000660000267ab9 */ /* 0x000fe20000000a00 */
[----:B------:R-:W-:Y:S01]  /*153f0*/  ULDC UR36, c[0x0][0xc] ;  /* 0x0000030000247ab9 */ /* 0x000fe20000000800 */
[----:B--2---:R-:W-:-:S05]  /*15400*/  LOP3.LUT R0, R6, 0x2, RZ, 0xfc, !PT ;  /* 0x0000000206007812 */ /* 0x004fca00078efcff */
[----:B------:R0:W-:Y:S04]  /*15410*/  STL [R1+0x54], R0 ;  /* 0x0000540001007387 */ /* 0x0001e80000100800 */
[----:B------:R-:W-:Y:S01]  /*15420*/  STL [R1+0x48], RZ ;  /* 0x000048ff01007387 */ /* 0x000fe20000100800 */
[----:B0-----:R-:W-:-:S05]  /*15430*/  IMAD.MOV.U32 R0, RZ, RZ, 0x1 ;  /* 0x00000001ff007424 */ /* 0x001fca00078e00ff */
[----:B------:R0:W-:Y:S02]  /*15440*/  STL [R1], R0 ;  /* 0x0000000001007387 */ /* 0x0001e40000100800 */
[----:B0-----:R-:W-:-:S05]  /*15450*/  IMAD R0, R4, 0x2, R16 ;  /* 0x0000000204007824 */ /* 0x001fca00078e0210 */
[----:B------:R0:W-:Y:S02]  /*15460*/  STL [R1+0x28], R0 ;  /* 0x0000280001007387 */ /* 0x0001e40000100800 */
.L_x_2923:
        /* <DEDUP_REMOVED lines=12> */
[----:B------:R-:W-:-:S10]  /*15530*/  IMAD.SHL.U32 R18, R11, 0x4, RZ ;  /* 0x000000040b127824 */ /* 0x000fd400078e00ff */
[C---:B------:R-:W-:Y:S01]  /*15540*/  @P0 LEA R2, P1, R11.reuse, UR4, 0x2 ;  /* 0x000000040b020c11 */ /* 0x040fe2000f8210ff */
[----:B------:R-:W-:Y:S03]  /*15550*/  STL [R1+0x24], R11 ;  /* 0x0000240b01007387 */ /* 0x000fe60000100800 */
[C-C-:B------:R-:W-:Y:S01]  /*15560*/  @P0 LEA.HI.X R3, R11.reuse, UR5, R0.reuse, 0x2, P1 ;  /* 0x000000050b030c11 */ /* 0x140fe200088f1400 */
[----:B------:R-:W-:Y:S01]  /*15570*/  ULDC.64 UR4, c[0x0][0xa00] ;  /* 0x0002800000047ab9 */ /* 0x000fe20000000a00 */
[----:B------:R-:W-:Y:S01]  /*15580*/  SHF.L.U64.HI R19, R11, 0x2, R0 ;  /* 0x000000020b137819 */ /* 0x000fe20000010200 */
[----:B------:R0:W-:Y:S04]  /*15590*/  STL [R1+0x44], R0 ;  /* 0x0000440001007387 */ /* 0x0001e80000100800 */
[----:B--2---:R1:W2:Y:S01]  /*155a0*/  @P0 LDG.E R10, desc[UR40][R2.64] ;  /* 0x00000028020a0981 */ /* 0x0042a2000c1e1900 */
[----:B------:R-:W-:-:S02]  /*155b0*/  ISETP.NE.U32.AND P0, PT, RZ, UR4, PT ;  /* 0x00000004ff007c0c */ /* 0x000fc4000bf05070 */
[----:B------:R-:W-:Y:S02]  /*155c0*/  ISETP.NE.U32.AND P2, PT, RZ, UR8, PT ;  /* 0x00000008ff007c0c */ /* 0x000fe4000bf45070 */
[----:B------:R-:W-:Y:S02]  /*155d0*/  ISETP.NE.AND.EX P0, PT, RZ, UR5, PT, P0 ;  /* 0x00000005ff007c0c */ /* 0x000fe4000bf05300 */
[----:B------:R-:W-:Y:S02]  /*155e0*/  ISETP.NE.AND.EX P2, PT, RZ, UR9, PT, P2 ;  /* 0x00000009ff007c0c */ /* 0x000fe4000bf45320 */
[----:B------:R-:W-:Y:S02]  /*155f0*/  ISETP.NE.U32.AND P1, PT, RZ, UR6, PT ;  /* 0x00000006ff007c0c */ /* 0x000fe4000bf25070 */
[----:B-1----:R-:W-:Y:S02]  /*15600*/  IADD3 R2, P3, R18, UR4, RZ ;  /* 0x0000000412027c10 */ /* 0x002fe4000ff7e0ff */
[----:B------:R-:W-:-:S02]  /*15610*/  ISETP.NE.AND.EX P1, PT, RZ, UR7, PT, P1 ;  /* 0x00000007ff007c0c */ /* 0x000fc4000bf25310 */
[C---:B------:R-:W-:Y:S02]  /*15620*/  IADD3.X R3, R19.reuse, UR5, RZ, P3, !PT ;  /* 0x0000000513037c10 */ /* 0x040fe40009ffe4ff */
[----:B------:R-:W-:Y:S02]  /*15630*/  IADD3 R4, P4, R18, UR6, RZ ;  /* 0x0000000612047c10 */ /* 0x000fe4000ff9e0ff */
[----:B0-----:R-:W-:Y:S01]  /*15640*/  MOV R0, RZ ;  /* 0x000000ff00007202 */ /* 0x001fe20000000f00 */
[----:B---3--:R-:W3:Y:S01]  /*15650*/  @P0 LDG.E R6, desc[UR40][R2.64] ;  /* 0x0000002802060981 */ /* 0x008ee2000c1e1900 */
[----:B------:R-:W-:Y:S01]  /*15660*/  ULDC UR4, c[0x0][0x288] ;  /* 0x0000a20000047ab9 */ /* 0x000fe20000000800 */
[----:B------:R-:W-:Y:S01]  /*15670*/  IADD3.X R5, R19, UR7, RZ, P4, !PT ;  /* 0x0000000713057c10 */ /* 0x000fe2000a7fe4ff */
[----:B------:R-:W-:Y:S01]  /*15680*/  IMAD.U32 R8, RZ, RZ, UR4 ;  /* 0x00000004ff087e24 */ /* 0x000fe2000f8e00ff */
[----:B------:R-:W-:-:S03]  /*15690*/  ULDC.64 UR4, c[0x0][0x418] ;  /* 0x0001060000047ab9 */ /* 0x000fc60000000a00 */
        /* <DEDUP_REMOVED lines=12> */
[----:B0-----:R-:W-:Y:S01]  /*15760*/  IMAD.U32 R6, RZ, RZ, UR5 ;  /* 0x00000005ff067e24 */ /* 0x001fe2000f8e00ff */
[----:B---3--:R0:W-:Y:S04]  /*15770*/  STL [R1+0x38], R8 ;  /* 0x0000380801007387 */ /* 0x0081e80000100800 */
[----:B--2---:R1:W-:Y:S01]  /*15780*/  STL [R1+0x1c], R10 ;  /* 0x00001c0a01007387 */ /* 0x0043e20000100800 */
[----:B------:R-:W-:Y:S02]  /*15790*/  IMAD.MOV.U32 R9, RZ, RZ, R8 ;  /* 0x000000ffff097224 */ /* 0x000fe400078e0008 */
[----:B0-----:R-:W-:Y:S01]  /*157a0*/  IMAD.U32 R8, RZ, RZ, UR4 ;  /* 0x00000004ff087e24 */ /* 0x001fe2000f8e00ff */
[----:B------:R-:W-:Y:S06]  /*157b0*/  @P2 BRA `(.L_x_2827) ;  /* 0x0000000000142947 */ /* 0x000fec0003800000 */
[----:B------:R-:W-:Y:S05]  /*157c0*/  @!P0 BRA `(.L_x_2827) ;  /* 0x0000000000108947 */ /* 0x000fea0003800000 */
[----:B------:R-:W2:Y:S04]  /*157d0*/  LDG.E R7, desc[UR40][R2.64] ;  /* 0x0000002802077981 */ /* 0x000ea8000c1e1900 */
[----:B------:R-:W2:Y:S02]  /*157e0*/  LDG.E R2, desc[UR40][R2.64+0x4] ;  /* 0x0000042802027981 */ /* 0x000ea4000c1e1900 */
[----:B--2---:R-:W-:-:S05]  /*157f0*/  IADD3 R9, -R7, R2, RZ ;  /* 0x0000000207097210 */ /* 0x004fca0007ffe1ff */
[----:B------:R0:W-:Y:S02]  /*15800*/  STL [R1+0x38], R9 ;  /* 0x0000380901007387 */ /* 0x0001e40000100800 */
.L_x_2827:
[----:B------:R-:W-:Y:S01]  /*15810*/  IMAD.MOV.U32 R12, RZ, RZ, R11 ;  /* 0x000000ffff0c7224 */ /* 0x000fe200078e000b */
[----:B------:R-:W-:Y:S01]  /*15820*/  ULDC.64 UR4, c[0x0][0xa20] ;  /* 0x0002880000047ab9 */ /* 0x000fe20000000a00 */
[C---:B------:R-:W-:Y:S02]  /*15830*/  LOP3.LUT R7, R26.reuse, 0xff000000, RZ, 0xc0, !PT ;  /* 0xff0000001a077812 */ /* 0x040fe400078ec0ff */
[----:B------:R-:W-:Y:S01]  /*15840*/  ISETP.NE.U32.AND P0, PT, RZ, UR4, PT ;  /* 0x00000004ff007c0c */ /* 0x000fe2000bf05070 */
[----:B------:R2:W-:Y:S01]  /*15850*/  STL [R1+0x8], R12 ;  /* 0x0000080c01007387 */ /* 0x0005e20000100800 */
[----:B------:R-:W-:Y:S02]  /*15860*/  SHF.R.U32.HI R7, RZ, 0x8, R7 ;  /* 0x00000008ff077819 */ /* 0x000fe40000011607 */
[----:B------:R-:W-:Y:S02]  /*15870*/  ISETP.NE.AND.EX P0, PT, RZ, UR5, PT, P0 ;  /* 0x00000005ff007c0c */ /* 0x000fe4000bf05300 */
[----:B------:R-:W-:-:S02]  /*15880*/  LOP3.LUT R2, R26, 0xff0000, RZ, 0xc0, !PT ;  /* 0x00ff00001a027812 */ /* 0x000fc400078ec0ff */
[----:B------:R-:W-:Y:S02]  /*15890*/  LOP3.LUT R17, R26, 0xffff, RZ, 0xc0, !PT ;  /* 0x0000ffff1a117812 */ /* 0x000fe400078ec0ff */
[----:B------:R-:W-:-:S07]  /*158a0*/  LEA.HI R7, R2, R7, RZ, 0x10 ;  /* 0x0000000702077211 */ /* 0x000fce00078f80ff */
[----:B--2---:R-:W-:Y:S05]  /*158b0*/  @!P0 BRA `(.L_x_2828) ;  /* 0x0000000000108947 */ /* 0x004fea0003800000 */
[----:B------:R-:W-:-:S04]  /*158c0*/  IADD3 R2, P0, R18, UR4, RZ ;  /* 0x0000000412027c10 */ /* 0x000fc8000ff1e0ff */
[----:B------:R-:W-:-:S05]  /*158d0*/  IADD3.X R3, R19, UR5, RZ, P0, !PT ;  /* 0x0000000513037c10 */ /* 0x000fca00087fe4ff */
[----:B------:R2:W5:Y:S01]  /*158e0*/  LDG.E R8, desc[UR40][R2.64] ;  /* 0x0000002802087981 */ /* 0x000562000c1e1900 */
[----:B------:R-:W-:Y:S05]  /*158f0*/  BRA `(.L_x_2829) ;  /* 0x0000000000247947 */ /* 0x000fea0003800000 */
.L_x_2828:
[----:B------:R-:W-:Y:S02]  /*15900*/  ULDC.64 UR4, c[0x0][0xa08] ;  /* 0x0002820000047ab9 */ /* 0x000fe40000000a00 */
[----:B------:R-:W-:-:S04]  /*15910*/  ISETP.NE.U32.AND P0, PT, RZ, UR4, PT ;  /* 0x00000004ff007c0c */ /* 0x000fc8000bf05070 */
[----:B------:R-:W-:-:S13]  /*15920*/  ISETP.NE.AND.EX P0, PT, RZ, UR5, PT, P0 ;  /* 0x00000005ff007c0c */ /* 0x000fda000bf05300 */
[----:B------:R-:W-:Y:S05]  /*15930*/  @!P0 BRA `(.L_x_2829) ;  /* 0x0000000000148947 */ /* 0x000fea0003800000 */
[----:B------:R-:W2:Y:S02]  /*15940*/  LDC.64 R2, c[0x0][0xa08] ;  /* 0x00028200ff027b82 */ /* 0x000ea40000000a00 */
[----:B--2---:R-:W-:-:S05]  /*15950*/  IMAD.WIDE R2, R12, 0x4, R2 ;  /* 0x000000040c027825 */ /* 0x004fca00078e0202 */
[----:B------:R-:W2:Y:S04]  /*15960*/  LDG.E R8, desc[UR40][R2.64] ;  /* 0x0000002802087981 */ /* 0x000ea8000c1e1900 */
[----:B------:R-:W2:Y:S02]  /*15970*/  LDG.E R2, desc[UR40][R2.64+0x4] ;  /* 0x0000042802027981 */ /* 0x000ea4000c1e1900 */
[----:B--2---:R-:W-:-:S07]  /*15980*/  IMAD.IADD R8, R2, 0x1, -R8 ;  /* 0x0000000102087824 */ /* 0x004fce00078e0a08 */
.L_x_2829:
[----:B--2---:R-:W2:Y:S01]  /*15990*/  @P1 LDG.E R2, desc[UR40][R4.64] ;  /* 0x0000002804021981 */ /* 0x004ea2000c1e1900 */
[----:B------:R-:W3:Y:S03]  /*159a0*/  LDC R3, c[0x0][0x448] ;  /* 0x00011200ff037b82 */ /* 0x000ee60000000800 */
[----:B------:R4:W2:Y:S01]  /*159b0*/  @P1 LDG.E R4, desc[UR40][R4.64+0x4] ;  /* 0x0000042804041981 */ /* 0x0008a2000c1e1900 */
[----:B------:R-:W-:Y:S01]  /*159c0*/  BSSY B0, `(.L_x_2830) ;  /* 0x0000038000007945 */ /* 0x000fe20003800000 */
[----:B------:R-:W-:Y:S02]  /*159d0*/  LOP3.LUT R23, R7, 0xff, RZ, 0xc0, !PT ;  /* 0x000000ff07177812 */ /* 0x000fe400078ec0ff */
[----:B---3--:R-:W-:-:S13]  /*159e0*/  ISETP.NE.AND P0, PT, R3, 0x1, PT ;  /* 0x000000010300780c */ /* 0x008fda0003f05270 */
[----:B------:R-:W3:Y:S08]  /*159f0*/  @P0 LDC R3, c[0x0][0x44c] ;  /* 0x00011300ff030b82 */ /* 0x000ef00000000800 */
[----:B----4-:R-:W4:Y:S01]  /*15a00*/  @P0 LDC R5, c[0x0][0x450] ;  /* 0x00011400ff050b82 */ /* 0x010f220000000800 */
[----:B--2---:R-:W-:Y:S02]  /*15a10*/  @P1 IMAD.IADD R6, R4, 0x1, -R2 ;  /* 0x0000000104061824 */ /* 0x004fe400078e0a02 */
[----:B------:R-:W-:-:S04]  /*15a20*/  IMAD R2, R25, 0xc0, RZ ;  /* 0x000000c019027824 */ /* 0x000fc800078e02ff */
[----:B------:R-:W-:-:S04]  /*15a30*/  VIADD R2, R2, 0xbf ;  /* 0x000000bf02027836 */ /* 0x000fc80000000000 */
[----:B---3--:R-:W-:-:S05]  /*15a40*/  @P0 IMAD.HI.U32 R3, R2, R3, RZ ;  /* 0x0000000302030227 */ /* 0x008fca00078e00ff */
[----:B----4-:R-:W-:Y:S02]  /*15a50*/  @P0 SHF.R.U32.HI R2, RZ, R5, R3 ;  /* 0x00000005ff020219 */ /* 0x010fe40000011603 */
[----:B-----5:R-:W-:-:S05]  /*15a60*/  IADD3 R5, -R10, R8, RZ ;  /* 0x000000080a057210 */ /* 0x020fca0007ffe1ff */
[----:B------:R-:W-:-:S05]  /*15a70*/  IMAD.IADD R3, R5, 0x1, R6 ;  /* 0x0000000105037824 */ /* 0x000fca00078e0206 */
[----:B------:R2:W-:Y:S01]  /*15a80*/  STL [R1+0x14], R3 ;  /* 0x0000140301007387 */ /* 0x0005e20000100800 */
[----:B------:R-:W-:-:S05]  /*15a90*/  IADD3 R20, R3, 0x80, -R9 ;  /* 0x0000008003147810 */ /* 0x000fca0007ffe809 */
[----:B------:R-:W-:Y:S02]  /*15aa0*/  IMAD.IADD R2, R20, 0x1, R2 ;  /* 0x0000000114027824 */ /* 0x000fe400078e0202 */
[----:B--2---:R-:W-:-:S05]  /*15ab0*/  VIADD R3, R3, 0x7f ;  /* 0x0000007f03037836 */ /* 0x004fca0000000000 */
[----:B------:R-:W-:-:S04]  /*15ac0*/  SHF.R.S32.HI R4, RZ, 0x1f, R3 ;  /* 0x0000001fff047819 */ /* 0x000fc80000011403 */
[----:B------:R-:W-:Y:S02]  /*15ad0*/  LEA.HI R4, R4, R3, RZ, 0x7 ;  /* 0x0000000304047211 */ /* 0x000fe400078f38ff */
[----:B------:R-:W-:Y:S02]  /*15ae0*/  SHF.R.S32.HI R3, RZ, 0x1f, R2 ;  /* 0x0000001fff037819 */ /* 0x000fe40000011402 */
[----:B------:R-:W-:Y:S02]  /*15af0*/  SHF.R.S32.HI R21, RZ, 0x7, R4 ;  /* 0x00000007ff157819 */ /* 0x000fe40000011404 */
[----:B------:R-:W-:Y:S01]  /*15b00*/  LEA.HI R3, R3, R2, RZ, 0x7 ;  /* 0x0000000203037211 */ /* 0x000fe200078f38ff */
[----:B------:R-:W-:Y:S01]  /*15b10*/  IMAD.MOV.U32 R2, RZ, RZ, RZ ;  /* 0x000000ffff027224 */ /* 0x000fe200078e00ff */
[----:B------:R-:W-:Y:S02]  /*15b20*/  SHF.R.U32.HI R4, RZ, 0x10, R7 ;  /* 0x00000010ff047819 */ /* 0x000fe40000011607 */
[----:B------:R-:W-:-:S04]  /*15b30*/  SHF.R.S32.HI R3, RZ, 0x7, R3 ;  /* 0x00000007ff037819 */ /* 0x000fc80000011403 */
[----:B------:R-:W-:-:S04]  /*15b40*/  VIMNMX R8, R21, R3, PT ;  /* 0x0000000315087248 */ /* 0x000fc80003fe0100 */
[----:B------:R-:W-:-:S13]  /*15b50*/  ISETP.GE.AND P0, PT, R8, 0x1, PT ;  /* 0x000000010800780c */ /* 0x000fda0003f06270 */
[----:B------:R-:W-:Y:S05]  /*15b60*/  @!P0 BRA `(.L_x_2831) ;  /* 0x0000000000748947 */ /* 0x000fea0003800000 */
[----:B------:R-:W-:Y:S01]  /*15b70*/  ISETP.NE.AND P0, PT, R4, RZ, PT ;  /* 0x000000ff0400720c */ /* 0x000fe20003f05270 */
[----:B------:R-:W-:-:S03]  /*15b80*/  ULDC UR4, c[0x0][0x9f0] ;  /* 0x00027c0000047ab9 */ /* 0x000fc60000000800 */
[----:B------:R-:W-:-:S04]  /*15b90*/  SEL R7, R4, UR4, P0 ;  /* 0x0000000404077c07 */ /* 0x000fc80008000000 */
[----:B0-----:R-:W-:Y:S02]  /*15ba0*/  IABS R9, R7 ;  /* 0x0000000700097213 */ /* 0x001fe40000000000 */
[----:B-1----:R-:W-:Y:S02]  /*15bb0*/  IADD3 R10, R7, -0x1, R8 ;  /* 0xffffffff070a7810 */ /* 0x002fe40007ffe008 */
[----:B------:R-:W0:Y:S08]  /*15bc0*/  I2F.RP R2, R9 ;  /* 0x0000000900027306 */ /* 0x000e300000209400 */
[----:B0-----:R-:W0:Y:S02]  /*15bd0*/  MUFU.RCP R2, R2 ;  /* 0x0000000200027308 */ /* 0x001e240000001000 */
[----:B0-----:R-:W-:-:S06]  /*15be0*/  IADD3 R2, R2, 0xffffffe, RZ ;  /* 0x0ffffffe02027810 */ /* 0x001fcc0007ffe0ff */
        /* <DEDUP_REMOVED lines=21> */
.L_x_2831:
[----:B------:R-:W-:Y:S05]  /*15d40*/  BSYNC B0 ;  /* 0x0000000000007941 */ /* 0x000fea0003800000 */
.L_x_2830:
[-C--:B------:R-:W-:Y:S01]  /*15d50*/  IMAD R3, R23, R2.reuse, RZ ;  /* 0x0000000217037224 */ /* 0x080fe200078e02ff */
[----:B------:R-:W-:Y:S04]  /*15d60*/  BSSY B0, `(.L_x_2832) ;  /* 0x00000dc000007945 */ /* 0x000fe80003800000 */
[C---:B------:R-:W-:Y:S02]  /*15d70*/  VIADDMNMX R2, R3.reuse, R2, R8, PT ;  /* 0x0000000203027246 */ /* 0x040fe40003800108 */
[----:B------:R-:W-:-:S03]  /*15d80*/  LEA R3, R3, -R5, 0x7 ;  /* 0x8000000503037211 */ /* 0x000fc600078e38ff */
[----:B------:R-:W-:Y:S01]  /*15d90*/  IMAD R2, R2, 0x80, -R5 ;  /* 0x0000008002027824 */ /* 0x000fe200078e0a05 */
[----:B------:R-:W-:-:S04]  /*15da0*/  VIMNMX R3, RZ, R3, !PT ;  /* 0x00000003ff037248 */ /* 0x000fc80007fe0100 */
[----:B------:R-:W-:-:S04]  /*15db0*/  VIMNMX R2, R2, R6, PT ;  /* 0x0000000602027248 */ /* 0x000fc80003fe0100 */
[----:B------:R-:W-:Y:S02]  /*15dc0*/  ISETP.GT.AND P0, PT, R2, R3, PT ;  /* 0x000000030200720c */ /* 0x000fe40003f04270 */
[----:B------:R-:W-:-:S11]  /*15dd0*/  SHF.R.U32.HI R3, RZ, 0x7, R3 ;  /* 0x00000007ff037819 */ /* 0x000fd60000011603 */
        /* <DEDUP_REMOVED lines=11> */
[----:B------:R-:W2:Y:S02]  /*15e90*/  S2R R6, SR_TID.X ;  /* 0x0000000000067919 */ /* 0x000ea40000002100 */
[----:B--2---:R-:W-:-:S04]  /*15ea0*/  SHF.R.U32.HI R6, RZ, 0x5, R6 ;  /* 0x00000005ff067819 */ /* 0x004fc80000011606 */
[----:B------:R-:W-:-:S05]  /*15eb0*/  LOP3.LUT R6, R6, 0x3, RZ, 0xc0, !PT ;  /* 0x0000000306067812 */ /* 0x000fca00078ec0ff */
[----:B------:R2:W3:Y:S02]  /*15ec0*/  SHFL.IDX PT, R14, R6, RZ, 0x1f ;  /* 0x00001fff060e7589 */ /* 0x0004e400000e0000 */
.L_x_3017:
[----:B---3--:R-:W-:Y:S02]  /*15ed0*/  ISETP.NE.AND P0, PT, R14, RZ, PT ;  /* 0x000000ff0e00720c */ /* 0x008fe40003f05270 */
[----:B------:R-:W-:-:S11]  /*15ee0*/  PLOP3.LUT P6, PT, PT, PT, PT, 0x8, 0x0 ;  /* 0x000000000000781c */ /* 0x000fd60003fce170 */
[----:B------:R-:W-:Y:S05]  /*15ef0*/  @P0 BRA `(.L_x_2835) ;  /* 0x00000000000c0947 */ /* 0x000fea0003800000 */
[----:B------:R-:W-:-:S03]  /*15f00*/  UMOV UR4, 0xffffffff ;  /* 0xffffffff00047882 */ /* 0x000fc60000000000 */
[----:B------:R-:W-:Y:S05]  /*15f10*/  BRA.DIV UR4, `(.L_x_2836) ;  /* 0x0000007e04347947 */ /* 0x000fea000b800000 */
[----:B------:R-:W-:-:S13]  /*15f20*/  ELECT P6, URZ, PT ;  /* 0x00000000003f782f */ /* 0x000fda00038c0000 */
.L_x_2835:
[----:B--2---:R-:W2:Y:S01]  /*15f30*/  LDL R6, [R1+0x48] ;  /* 0x0000480001067983 */ /* 0x004ea20000100800 */
[----:B------:R-:W-:Y:S01]  /*15f40*/  BSSY B1, `(.L_x_2837) ;  /* 0x0000008000017945 */ /* 0x000fe20003800000 */
[----:B--2---:R-:W-:-:S05]  /*15f50*/  VIADD R6, R6, 0x1 ;  /* 0x0000000106067836 */ /* 0x004fca0000000000 */
[----:B------:R-:W-:-:S04]  /*15f60*/  LEA.HI R7, R6, R6, RZ, 0x1 ;  /* 0x0000000606077211 */ /* 0x000fc800078f08ff */
[----:B------:R-:W-:-:S05]  /*15f70*/  LOP3.LUT R7, R7, 0xfffffffe, RZ, 0xc0, !PT ;  /* 0xfffffffe07077812 */ /* 0x000fca00078ec0ff */
[----:B------:R-:W-:-:S05]  /*15f80*/  IMAD.IADD R6, R6, 0x1, -R7 ;  /* 0x0000000106067824 */ /* 0x000fca00078e0a07 */
[----:B------:R-:W-:-:S04]  /*15f90*/  SHF.L.U32 R6, R6, 0x1f, RZ ;  /* 0x0000001f06067819 */ /* 0x000fc800000006ff */
[----:B------:R-:W2:Y:S02]  /*15fa0*/  SYNCS.PHASECHK.TRANS64.TRYWAIT P0, [R16+URZ+0x16820], R6 ;  /* 0x01682006100075a7 */ /* 0x000ea4000800017f */
[----:B--2---:R-:W-:Y:S05]  /*15fb0*/  @!P0 BRA `(.L_x_2838) ;  /* 0x0000007c002c8947 */ /* 0x004fea0003800000 */
.L_x_3020:
[----:B------:R-:W-:Y:S05]  /*15fc0*/  BSYNC B1 ;  /* 0x0000000000017941 */ /* 0x000fea0003800000 */
.L_x_2837:
[----:B------:R-:W-:Y:S04]  /*15fd0*/  BSSY B1, `(.L_x_2839) ;  /* 0x0000050000017945 */ /* 0x000fe80003800000 */
[----:B------:R-:W-:Y:S05]  /*15fe0*/  @!P6 BRA `(.L_x_2840) ;  /* 0x000000040038e947 */ /* 0x000fea0003800000 */
[----:B------:R-:W3:Y:S01]  /*15ff0*/  LDL R7, [R1] ;  /* 0x0000000001077983 */ /* 0x000ee20000100800 */
[----:B--2---:R-:W-:Y:S01]  /*16000*/  LEA R6, R28, R16, 0x3 ;  /* 0x000000101c067211 */ /* 0x004fe200078e18ff */
[----:B------:R-:W2:Y:S01]  /*16010*/  S2R R8, SR_TID.X ;  /* 0x0000000000087919 */ /* 0x000ea20000002100 */
[----:B------:R-:W-:Y:S01]  /*16020*/  BSSY B2, `(.L_x_2841) ;  /* 0x0000006000027945 */ /* 0x000fe20003800000 */
[----:B--2---:R-:W-:-:S04]  /*16030*/  LOP3.LUT R8, R8, 0x7f, RZ, 0xc0, !PT ;  /* 0x0000007f08087812 */ /* 0x004fc800078ec0ff */
[----:B------:R-:W-:Y:S02]  /*16040*/  ISETP.NE.AND P1, PT, R8, RZ, PT ;  /* 0x000000ff0800720c */ /* 0x000fe40003f25270 */
[----:B---3--:R-:W-:-:S04]  /*16050*/  SHF.L.U32 R7, R7, 0x1f, RZ ;  /* 0x0000001f07077819 */ /* 0x008fc800000006ff */
[----:B------:R-:W2:Y:S02]  /*16060*/  SYNCS.PHASECHK.TRANS64.TRYWAIT P0, [R6+URZ+0x168a0], R7 ;  /* 0x0168a007060075a7 */ /* 0x000ea4000800017f */
[----:B--2---:R-:W-:Y:S05]  /*16070*/  @!P0 BRA `(.L_x_2842) ;  /* 0x0000007c00108947 */ /* 0x004fea0003800000 */
.L_x_3021:
[----:B------:R-:W-:Y:S05]  /*16080*/  BSYNC B2 ;  /* 0x0000000000027941 */ /* 0x000fea0003800000 */
.L_x_2841:
[----:B------:R-:W-:Y:S04]  /*16090*/  BSSY B2, `(.L_x_2843) ;  /* 0x0000009000027945 */ /* 0x000fe80003800000 */
[----:B------:R-:W-:Y:S05]  /*160a0*/  @P1 BRA `(.L_x_2844) ;  /* 0x00000000001c1947 */ /* 0x000fea0003800000 */
[----:B------:R-:W0:Y:S02]  /*160b0*/  S2R R8, SR_TID.X ;  /* 0x0000000000087919 */ /* 0x000e240000002100 */
[----:B0-----:R-:W-:Y:S01]  /*160c0*/  LOP3.LUT R9, R8, 0x1f, RZ, 0xc0, !PT ;  /* 0x0000001f08097812 */ /* 0x001fe200078ec0ff */
[----:B------:R-:W-:-:S03]  /*160d0*/  IMAD.MOV.U32 R8, RZ, RZ, 0x4000 ;  /* 0x00004000ff087424 */ /* 0x000fc600078e00ff */
[----:B------:R-:W-:Y:S01]  /*160e0*/  ISETP.NE.AND P0, PT, R9, RZ, PT ;  /* 0x000000ff0900720c */ /* 0x000fe20003f05270 */
[----:B------:R3:W-:-:S12]  /*160f0*/  SYNCS.ARRIVE.TRANS64 RZ, [R6+URZ+0x16890], R8 ;  /* 0x0168900806ff79a7 */ /* 0x0007d8000800003f */
[----:B---3--:R-:W-:Y:S05]  /*16100*/  @!P0 BRA `(.L_x_2844) ;  /* 0x0000000000048947 */ /* 0x008fea0003800000 */
[----:B------:R-:W-:Y:S01]  /*16110*/  BPT.TRAP 0x1 ;  /* 0x000000040000795c */ /* 0x000fe20000300000 */
.L_x_2844:
[----:B------:R-:W-:Y:S05]  /*16120*/  BSYNC B2 ;  /* 0x0000000000027941 */ /* 0x000fea0003800000 */
.L_x_2843:
[----:B------:R-:W-:Y:S01]  /*16130*/  IMAD.MOV.U32 R12, RZ, RZ, RZ ;  /* 0x000000ffff0c7224 */ /* 0x000fe200078e00ff */
[----:B------:R-:W-:Y:S01]  /*16140*/  UIADD3 UR4, UP0, UR38, 0x570, URZ ;  /* 0x0000057026047890 */ /* 0x000fe2000ff1e03f */
[----:B------:R-:W-:Y:S01]  /*16150*/  IMAD R8, R5, 0x80, R0 ;  /* 0x0000008005087824 */ /* 0x000fe200078e0200 */
[----:B------:R-:W-:Y:S01]  /*16160*/  PLOP3.LUT P0, PT, PT, PT, PT, 0x80, 0x0 ;  /* 0x000000000000781c */ /* 0x000fe20003f0f070 */
[----:B0-----:R-:W-:Y:S01]  /*16170*/  IMAD R9, R28, 0x4000, R16 ;  /* 0x000040001c097824 */ /* 0x001fe200078e0210 */
[----:B------:R-:W-:Y:S01]  /*16180*/  R2UR UR10, R12 ;  /* 0x000000000c0a72ca */ /* 0x000fe200000e0000 */
[----:B------:R-:W-:Y:S01]  /*16190*/  IMAD.SHL.U32 R11, R28, 0x2000, RZ ;  /* 0x000020001c0b7824 */ /* 0x000fe200078e00ff */
[----:B------:R-:W-:Y:S01]  /*161a0*/  IADD3 R8, R8, -0x80, RZ ;  /* 0xffffff8008087810 */ /* 0x000fe20007ffe0ff */
[----:B------:R-:W-:Y:S01]  /*161b0*/  VIADD R9, R9, 0xe400 ;  /* 0x0000e40009097836 */ /* 0x000fe20000000000 */
[----:B------:R-:W-:Y:S01]  /*161c0*/  UIADD3.X UR5, URZ, UR39, URZ, UP0, !UPT ;  /* 0x000000273f057290 */ /* 0x000fe200087fe43f */
[----:B-1----:R-:W-:Y:S01]  /*161d0*/  VIADD R10, R6, 0x16890 ;  /* 0x00016890060a7836 */ /* 0x002fe20000000000 */
[----:B------:R-:W-:Y:S01]  /*161e0*/  UMOV UR6, 0x0 ;  /* 0x0000000000067882 */ /* 0x000fe20000000000 */
[----:B------:R-:W-:-:S09]  /*161f0*/  UMOV UR7, 0x12f00000 ;  /* 0x12f0000000077882 */ /* 0x000fd20000000000 */
.L_x_2845:
        /* <DEDUP_REMOVED lines=13> */
.L_x_3022:
[----:B------:R-:W-:Y:S05]  /*162d0*/  BSYNC B2 ;  /* 0x0000000000027941 */ /* 0x000fea0003800000 */
.L_x_2846:
[----:B------:R-:W-:Y:S01]  /*162e0*/  BSSY B2, `(.L_x_2848) ;  /* 0x000000b000027945 */ /* 0x000fe20003800000 */
[----:B------:R-:W-:Y:S01]  /*162f0*/  IMAD.MOV.U32 R14, RZ, RZ, 0x0 ;  /* 0x00000000ff0e7424 */ /* 0x000fe200078e00ff */
[----:B------:R-:W-:Y:S02]  /*16300*/  MOV R15, 0x12f00000 ;  /* 0x12f00000000f7802 */ /* 0x000fe40000000f00 */
[----:B------:R-:W-:Y:S05]  /*16310*/  @P1 BRA `(.L_x_2849) ;  /* 0x00000000001c1947 */ /* 0x000fea0003800000 */
[----:B------:R-:W1:Y:S01]  /*16320*/  S2R R9, SR_TID.X ;  /* 0x0000000000097919 */ /* 0x000e620000002100 */
[----:B0-2---:R-:W-:-:S04]  /*16330*/  IMAD.MOV.U32 R7, RZ, RZ, 0x4000 ;  /* 0x00004000ff077424 */ /* 0x005fc800078e00ff */
[----:B------:R3:W-:Y:S01]  /*16340*/  SYNCS.ARRIVE.TRANS64 RZ, [R6+URZ+0x168b0], R7 ;  /* 0x0168b00706ff79a7 */ /* 0x0007e2000800003f */
[----:B-1----:R-:W-:-:S04]  /*16350*/  LOP3.LUT R9, R9, 0x1f, RZ, 0xc0, !PT ;  /* 0x0000001f09097812 */ /* 0x002fc800078ec0ff */
[----:B------:R-:W-:-:S13]  /*16360*/  ISETP.NE.AND P0, PT, R9, RZ, PT ;  /* 0x000000ff0900720c */ /* 0x000fda0003f05270 */
[----:B---3--:R-:W-:Y:S05]  /*16370*/  @!P0 BRA `(.L_x_2849) ;  /* 0x0000000000048947 */ /* 0x008fea0003800000 */
[----:B------:R-:W-:Y:S01]  /*16380*/  BPT.TRAP 0x1 ;  /* 0x000000040000795c */ /* 0x000fe20000300000 */
.L_x_2849:
[----:B------:R-:W-:Y:S05]  /*16390*/  BSYNC B2 ;  /* 0x0000000000027941 */ /* 0x000fea0003800000 */
.L_x_2848:
[----:B------:R-:W-:Y:S01]  /*163a0*/  R2UR UR10, R12 ;  /* 0x000000000c0a72ca */ /* 0x000fe200000e0000 */
[----:B0-2---:R-:W-:Y:S01]  /*163b0*/  IMAD R7, R11, 0x2, R16 ;  /* 0x000000020b077824 */ /* 0x005fe200078e0210 */
[----:B------:R-:W-:Y:S01]  /*163c0*/  R2UR UR6, R14 ;  /* 0x000000000e0672ca */ /* 0x000fe200000e0000 */
[----:B------:R-:W-:Y:S01]  /*163d0*/  UIADD3 UR4, UP0, UR38, 0x670, URZ ;  /* 0x0000067026047890 */ /* 0x000fe2000ff1e03f */
[----:B------:R-:W-:Y:S01]  /*163e0*/  R2UR UR7, R15 ;  /* 0x000000000f0772ca */ /* 0x000fe200000e0000 */
[----:B------:R-:W-:Y:S01]  /*163f0*/  VIADD R6, R6, 0x168b0 ;  /* 0x000168b006067836 */ /* 0x000fe20000000000 */
[----:B------:R-:W-:Y:S01]  /*16400*/  PLOP3.LUT P0, PT, PT, PT, PT, 0x80, 0x0 ;  /* 0x000000000000781c */ /* 0x000fe20003f0f070 */
[----:B------:R-:W-:Y:S01]  /*16410*/  VIADD R7, R7, 0x400 ;  /* 0x0000040007077836 */ /* 0x000fe20000000000 */
[----:B------:R-:W-:-:S12]  /*16420*/  UIADD3.X UR5, URZ, UR39, URZ, UP0, !UPT ;  /* 0x000000273f057290 */ /* 0x000fd800087fe43f */
.L_x_2850:
        /* <DEDUP_REMOVED lines=9> */
[----:B---3--:R-:W-:Y:S05]  /*164c0*/  @P0 BRA.U.ANY `(.L_x_2850) ;  /* 0xfffffffd00d80947 */ /* 0x008fea000393ffff */
.L_x_2840:
[----:B------:R-:W-:Y:S05]  /*164d0*/  BSYNC B1 ;  /* 0x0000000000017941 */ /* 0x000fea0003800000 */
.L_x_2839:
[----:B0-----:R-:W3:Y:S01]  /*164e0*/  LDL.LU R9, [R1] ;  /* 0x0000000001097983 */ /* 0x001ee20000300800 */
[----:B------:R-:W-:Y:S01]  /*164f0*/  IADD3 R28, R28, 0x1, RZ ;  /* 0x000000011c1c7810 */ /* 0x000fe20007ffe0ff */
[----:B------:R-:W-:Y:S01]  /*16500*/  VIADD R5, R5, 0xfffffffe ;  /* 0xfffffffe05057836 */ /* 0x000fe20000000000 */
[----:B------:R-:W-:Y:S02]  /*16510*/  PLOP3.LUT P0, PT, PT, PT, PT, 0x8, 0x0 ;  /* 0x000000000000781c */ /* 0x000fe40003f0e170 */
[C---:B------:R-:W-:Y:S02]  /*16520*/  ISETP.NE.AND P1, PT, R28.reuse, 0x2, PT ;  /* 0x000000021c00780c */ /* 0x040fe40003f25270 */
[----:B------:R-:W-:Y:S02]  /*16530*/  ISETP.GE.AND P2, PT, R5, R3, PT ;  /* 0x000000030500720c */ /* 0x000fe40003f46270 */
[----:B--2---:R-:W-:Y:S02]  /*16540*/  SEL R6, RZ, 0x1, P1 ;  /* 0x00000001ff067807 */ /* 0x004fe40000800000 */
[----:B------:R-:W-:-:S02]  /*16550*/  SEL R28, R28, RZ, P1 ;  /* 0x000000ff1c1c7207 */ /* 0x000fc40000800000 */
[----:B---3--:R-:W-:-:S05]  /*16560*/  LOP3.LUT R9, R9, R6, RZ, 0x3c, !PT ;  /* 0x0000000609097212 */ /* 0x008fca00078e3cff */
[----:B------:R2:W-:Y:S02]  /*16570*/  STL [R1], R9 ;  /* 0x0000000901007387 */ /* 0x0005e40000100800 */
[----:B------:R-:W-:Y:S05]  /*16580*/  @!P2 BRA `(.L_x_2833) ;  /* 0x000000040064a947 */ /* 0x000fea0003800000 */
.L_x_2863:
[----:B------:R-:W-:Y:S05]  /*16590*/  YIELD ;  /* 0x0000000000007946 */ /* 0x000fea0003800000 */
[----:B------:R-:W-:Y:S04]  /*165a0*/  BSSY B1, `(.L_x_2851) ;  /* 0x000004d000017945 */ /* 0x000fe80003800000 */
[----:B---3--:R-:W-:Y:S05]  /*165b0*/  @!P6 BRA `(.L_x_2852) ;  /* 0x00000004002ce947 */ /* 0x008fea0003800000 */
[----:B------:R-:W3:Y:S01]  /*165c0*/  LDL R7, [R1] ;  /* 0x0000000001077983 */ /* 0x000ee20000100800 */
[----:B------:R-:W0:Y:S02]  /*165d0*/  S2R R6, SR_TID.X ;  /* 0x0000000000067919 */ /* 0x000e240000002100 */
[----:B0-----:R-:W-:Y:S01]  /*165e0*/  LOP3.LUT R8, R6, 0x7f, RZ, 0xc0, !PT ;  /* 0x0000007f06087812 */ /* 0x001fe200078ec0ff */
[----:B------:R-:W-:Y:S01]  /*165f0*/  IMAD R6, R28, 0x8, R16 ;  /* 0x000000081c067824 */ /* 0x000fe200078e0210 */
[----:B------:R-:W-:Y:S02]  /*16600*/  BSSY B2, `(.L_x_2853) ;  /* 0x0000005000027945 */ /* 0x000fe40003800000 */
[----:B------:R-:W-:Y:S02]  /*16610*/  ISETP.NE.AND P2, PT, R8, RZ, PT ;  /* 0x000000ff0800720c */ /* 0x000fe40003f45270 */
[----:B---3--:R-:W-:-:S04]  /*16620*/  SHF.L.U32 R7, R7, 0x1f, RZ ;  /* 0x0000001f07077819 */ /* 0x008fc800000006ff */
[----:B------:R-:W0:Y:S02]  /*16630*/  SYNCS.PHASECHK.TRANS64.TRYWAIT P1, [R6+URZ+0x168a0], R7 ;  /* 0x0168a007060075a7 */ /* 0x000e24000802017f */
[----:B0-----:R-:W-:Y:S05]  /*16640*/  @!P1 BRA `(.L_x_2854) ;  /* 0x0000007400c49947 */ /* 0x001fea0003800000 */
.L_x_3023:
[----:B------:R-:W-:Y:S05]  /*16650*/  BSYNC B2 ;  /* 0x0000000000027941 */ /* 0x000fea0003800000 */
.L_x_2853:
[----:B------:R-:W-:Y:S04]  /*16660*/  BSSY B2, `(.L_x_2855) ;  /* 0x0000009000027945 */ /* 0x000fe80003800000 */
[----:B------:R-:W-:Y:S05]  /*16670*/  @P2 BRA `(.L_x_2856) ;  /* 0x00000000001c2947 */ /* 0x000fea0003800000 */
[----:B------:R-:W2:Y:S02]  /*16680*/  S2R R8, SR_TID.X ;  /* 0x0000000000087919 */ /* 0x000ea40000002100 */
[----:B--2---:R-:W-:Y:S01]  /*16690*/  LOP3.LUT R9, R8, 0x1f, RZ, 0xc0, !PT ;  /* 0x0000001f08097812 */ /* 0x004fe200078ec0ff */
[----:B------:R-:W-:-:S03]  /*166a0*/  IMAD.MOV.U32 R8, RZ, RZ, 0x4000 ;  /* 0x00004000ff087424 */ /* 0x000fc600078e00ff */
[----:B------:R-:W-:Y:S01]  /*166b0*/  ISETP.NE.AND P1, PT, R9, RZ, PT ;  /* 0x000000ff0900720c */ /* 0x000fe20003f25270 */
[----:B------:R3:W-:-:S12]  /*166c0*/  SYNCS.ARRIVE.TRANS64 RZ, [R6+URZ+0x16890], R8 ;  /* 0x0168900806ff79a7 */ /* 0x0007d8000800003f */
[----:B---3--:R-:W-:Y:S05]  /*166d0*/  @!P1 BRA `(.L_x_2856) ;  /* 0x0000000000049947 */ /* 0x008fea0003800000 */
[----:B------:R-:W-:Y:S01]  /*166e0*/  BPT.TRAP 0x1 ;  /* 0x000000040000795c */ /* 0x000fe20000300000 */
.L_x_2856:
[----:B------:R-:W-:Y:S05]  /*166f0*/  BSYNC B2 ;  /* 0x0000000000027941 */ /* 0x000fea0003800000 */
.L_x_2855:
[----:B------:R-:W-:Y:S01]  /*16700*/  IMAD.MOV.U32 R12, RZ, RZ, RZ ;  /* 0x000000ffff0c7224 */ /* 0x000fe200078e00ff */
[----:B------:R-:W-:Y:S01]  /*16710*/  LEA R8, R28, R16, 0xe ;  /* 0x000000101c087211 */ /* 0x000fe200078e70ff */
[----:B------:R-:W-:Y:S01]  /*16720*/  UIADD3 UR4, UP0, UR38, 0x570, URZ ;  /* 0x0000057026047890 */ /* 0x000fe2000ff1e03f */
[----:B------:R-:W-:Y:S01]  /*16730*/  PLOP3.LUT P1, PT, PT, PT, PT, 0x80, 0x0 ;  /* 0x000000000000781c */ /* 0x000fe20003f2f070 */
[----:B--2---:R-:W-:Y:S01]  /*16740*/  IMAD R9, R5, 0x80, R0 ;  /* 0x0000008005097824 */ /* 0x004fe200078e0200 */
[----:B------:R-:W-:Y:S01]  /*16750*/  R2UR UR10, R12 ;  /* 0x000000000c0a72ca */ /* 0x000fe200000e0000 */
[----:B-1----:R-:W-:Y:S01]  /*16760*/  VIADD R10, R6, 0x16890 ;  /* 0x00016890060a7836 */ /* 0x002fe20000000000 */
[----:B------:R-:W-:Y:S01]  /*16770*/  UIADD3.X UR5, URZ, UR39, URZ, UP0, !UPT ;  /* 0x000000273f057290 */ /* 0x000fe200087fe43f */
[----:B------:R-:W-:Y:S01]  /*16780*/  VIADD R11, R8, 0xe400 ;  /* 0x0000e400080b7836 */ /* 0x000fe20000000000 */
[----:B------:R-:W-:Y:S01]  /*16790*/  UMOV UR6, 0x0 ;  /* 0x0000000000067882 */ /* 0x000fe20000000000 */
[----:B------:R-:W-:-:S10]  /*167a0*/  UMOV UR7, 0x12f00000 ;  /* 0x12f0000000077882 */ /* 0x000fd40000000000 */
.L_x_2857:
        /* <DEDUP_REMOVED lines=13> */
.L_x_3024:
[----:B------:R-:W-:Y:S05]  /*16880*/  BSYNC B2 ;  /* 0x0000000000027941 */ /* 0x000fea0003800000 */
.L_x_2858:
        /* <DEDUP_REMOVED lines=11> */
.L_x_2861:
[----:B------:R-:W-:Y:S05]  /*16940*/  BSYNC B2 ;  /* 0x0000000000027941 */ /* 0x000fea0003800000 */
.L_x_2860:
        /* <DEDUP_REMOVED lines=8> */
.L_x_2862:
        /* <DEDUP_REMOVED lines=10> */
.L_x_2852:
[----:B------:R-:W-:Y:S05]  /*16a70*/  BSYNC B1 ;  /* 0x0000000000017941 */ /* 0x000fea0003800000 */
.L_x_2851:
[----:B------:R-:W3:Y:S01]  /*16a80*/  LDL.LU R7, [R1] ;  /* 0x0000000001077983 */ /* 0x000ee20000300800 */
[----:B------:R-:W-:Y:S01]  /*16a90*/  VIADD R28, R28, 0x1 ;  /* 0x000000011c1c7836 */ /* 0x000fe20000000000 */
[C---:B------:R-:W-:Y:S02]  /*16aa0*/  ISETP.GT.AND P2, PT, R5.reuse, R3, PT ;  /* 0x000000030500720c */ /* 0x040fe40003f44270 */
[----:B------:R-:W-:Y:S02]  /*16ab0*/  IADD3 R5, R5, -0x1, RZ ;  /* 0xffffffff05057810 */ /* 0x000fe40007ffe0ff */
[----:B------:R-:W-:-:S04]  /*16ac0*/  ISETP.NE.AND P1, PT, R28, 0x2, PT ;  /* 0x000000021c00780c */ /* 0x000fc80003f25270 */
[----:B------:R-:W-:Y:S02]  /*16ad0*/  SEL R6, RZ, 0x1, P1 ;  /* 0x00000001ff067807 */ /* 0x000fe40000800000 */
[----:B------:R-:W-:Y:S02]  /*16ae0*/  SEL R28, R28, RZ, P1 ;  /* 0x000000ff1c1c7207 */ /* 0x000fe40000800000 */
[----:B---3--:R-:W-:-:S05]  /*16af0*/  LOP3.LUT R7, R7, R6, RZ, 0x3c, !PT ;  /* 0x0000000607077212 */ /* 0x008fca00078e3cff */
[----:B------:R3:W-:Y:S01]  /*16b00*/  STL [R1], R7 ;  /* 0x0000000701007387 */ /* 0x0007e20000100800 */
[----:B------:R-:W-:Y:S05]  /*16b10*/  @P2 BRA `(.L_x_2863) ;  /* 0xfffffff8009c2947 */ /* 0x000fea000383ffff */
.L_x_2833:
[----:B------:R-:W-:Y:S05]  /*16b20*/  BSYNC B0 ;  /* 0x0000000000007941 */ /* 0x000fea0003800000 */
.L_x_2832:
[----:B------:R-:W4:Y:S01]  /*16b30*/  LDC R0, c[0x0][0x448] ;  /* 0x00011200ff007b82 */ /* 0x000f220000000800 */
[----:B------:R-:W-:Y:S01]  /*16b40*/  IMAD.MOV.U32 R2, RZ, RZ, 0xc0 ;  /* 0x000000c0ff027424 */ /* 0x000fe200078e00ff */
[----:B------:R-:W-:Y:S01]  /*16b50*/  ISETP.NE.AND P2, PT, R4, RZ, PT ;  /* 0x000000ff0400720c */ /* 0x000fe20003f45270 */
[----:B------:R-:W-:Y:S05]  /*16b60*/  @!P0 WARPSYNC.ALL ;  /* 0x0000000000008948 */ /* 0x000fea0003800000 */
[----:B------:R-:W-:Y:S01]  /*16b70*/  IMAD R2, R25, R2, 0xbf ;  /* 0x000000bf19027424 */ /* 0x000fe200078e0202 */
[----:B------:R-:W-:Y:S06]  /*16b80*/  BSSY B0, `(.L_x_2864) ;  /* 0x000002a000007945 */ /* 0x000fec0003800000 */
[----:B------:R-:W0:Y:S08]  /*16b90*/  @!P2 LDC R4, c[0x0][0x9f0] ;  /* 0x00027c00ff04ab82 */ /* 0x000e300000000800 */
[----:B------:R-:W-:Y:S01]  /*16ba0*/  @!P0 BAR.SYNC.DEFER_BLOCKING 0xc, 0x200 ;  /* 0x0308000000008b1d */ /* 0x000fe20000010000 */
[----:B----4-:R-:W-:-:S13]  /*16bb0*/  ISETP.NE.AND P1, PT, R0, 0x1, PT ;  /* 0x000000010000780c */ /* 0x010fda0003f25270 */
[----:B------:R-:W4:Y:S08]  /*16bc0*/  @P1 LDC R0, c[0x0][0x44c] ;  /* 0x00011300ff001b82 */ /* 0x000f300000000800 */
[----:B------:R-:W5:Y:S01]  /*16bd0*/  @P1 LDC R3, c[0x0][0x450] ;  /* 0x00011400ff031b82 */ /* 0x000f620000000800 */
[----:B----4-:R-:W-:-:S05]  /*16be0*/  @P1 IMAD.HI.U32 R0, R2, R0, RZ ;  /* 0x0000000002001227 */ /* 0x010fca00078e00ff */
[----:B-----5:R-:W-:-:S05]  /*16bf0*/  @P1 SHF.R.U32.HI R2, RZ, R3, R0 ;  /* 0x00000003ff021219 */ /* 0x020fca0000011600 */
[----:B------:R-:W-:-:S05]  /*16c00*/  IMAD.IADD R2, R20, 0x1, R2 ;  /* 0x0000000114027824 */ /* 0x000fca00078e0202 */
[----:B------:R-:W-:-:S04]  /*16c10*/  SHF.R.S32.HI R0, RZ, 0x1f, R2 ;  /* 0x0000001fff007819 */ /* 0x000fc80000011402 */
[----:B------:R-:W-:-:S04]  /*16c20*/  LEA.HI R0, R0, R2, RZ, 0x7 ;  /* 0x0000000200007211 */ /* 0x000fc800078f38ff */
[----:B------:R-:W-:-:S04]  /*16c30*/  SHF.R.S32.HI R0, RZ, 0x7, R0 ;  /* 0x00000007ff007819 */ /* 0x000fc80000011400 */
[----:B------:R-:W-:Y:S01]  /*16c40*/  VIMNMX R21, R21, R0, PT ;  /* 0x0000000015157248 */ /* 0x000fe20003fe0100 */
[----:B------:R-:W-:-:S03]  /*16c50*/  IMAD.MOV.U32 R0, RZ, RZ, RZ ;  /* 0x000000ffff007224 */ /* 0x000fc600078e00ff */
[----:B------:R-:W-:-:S13]  /*16c60*/  ISETP.GE.AND P1, PT, R21, 0x1, PT ;  /* 0x000000011500780c */ /* 0x000fda0003f26270 */
[----:B0-----:R-:W-:Y:S05]  /*16c70*/  @!P1 BRA `(.L_x_2865) ;  /* 0x0000000000689947 */ /* 0x001fea0003800000 */
[-C--:B------:R-:W-:Y:S02]  /*16c80*/  IABS R0, R4.reuse ;  /* 0x0000000400007213 */ /* 0x080fe40000000000 */
[----:B------:R-:W-:Y:S02]  /*16c90*/  IABS R6, R4 ;  /* 0x0000000400067213 */ /* 0x000fe40000000000 */
[----:B------:R-:W0:Y:S03]  /*16ca0*/  I2F.RP R2, R0 ;  /* 0x0000000000027306 */ /* 0x000e260000209400 */
[----:B------:R-:W-:-:S05]  /*16cb0*/  IMAD.MOV R6, RZ, RZ, -R6 ;  /* 0x000000ffff067224 */ /* 0x000fca00078e0a06 */
[----:B0-----:R-:W0:Y:S02]  /*16cc0*/  MUFU.RCP R2, R2 ;  /* 0x0000000200027308 */ /* 0x001e240000001000 */
[----:B0-----:R-:W-:-:S06]  /*16cd0*/  VIADD R2, R2, 0xffffffe ;  /* 0x0ffffffe02027836 */ /* 0x001fcc0000000000 */
[----:B------:R-:W0:Y:S02]  /*16ce0*/  F2I.FTZ.U32.TRUNC.NTZ R3, R2 ;  /* 0x0000000200037305 */ /* 0x000e24000021f000 */
[----:B0-----:R-:W-:-:S05]  /*16cf0*/  IADD3 R2, RZ, -R3, RZ ;  /* 0x80000003ff027210 */ /* 0x001fca0007ffe0ff */
[----:B------:R-:W-:Y:S02]  /*16d00*/  IMAD R5, R2, R0, RZ ;  /* 0x0000000002057224 */ /* 0x000fe400078e02ff */
[----:B------:R-:W-:-:S04]  /*16d10*/  IMAD.MOV.U32 R2, RZ, RZ, RZ ;  /* 0x000000ffff027224 */ /* 0x000fc800078e00ff */
        /* <DEDUP_REMOVED lines=16> */
.L_x_2865:
[----:B------:R-:W-:Y:S05]  /*16e20*/  BSYNC B0 ;  /* 0x0000000000007941 */ /* 0x000fea0003800000 */
.L_x_2864:
[-C--:B------:R-:W-:Y:S01]  /*16e30*/  IMAD R2, R23, R0.reuse, RZ ;  /* 0x0000000017027224 */ /* 0x080fe200078e02ff */
        /* <DEDUP_REMOVED lines=12> */
[----:B------:R-:W4:Y:S01]  /*16f00*/  LDC.64 R2, c[0x0][0xc60] ;  /* 0x00031800ff027b82 */ /* 0x000f220000000a00 */
[----:B------:R-:W0:Y:S02]  /*16f10*/  FLO.U32 R0, UR4 ;  /* 0x0000000400007d00 */ /* 0x000e2400080e0000 */
[----:B0-----:R-:W-:-:S06]  /*16f20*/  ISETP.EQ.U32.AND P0, PT, R0, R5, PT ;  /* 0x000000050000720c */ /* 0x001fcc0003f02070 */
[----:B------:R-:W4:Y:S07]  /*16f30*/  POPC R5, UR4 ;  /* 0x0000000400057d09 */ /* 0x000f2e0008000000 */
[----:B----4-:R-:W4:Y:S01]  /*16f40*/  @P0 ATOMG.E.ADD.STRONG.GPU PT, R3, desc[UR40][R2.64], R5 ;  /* 0x00000005020309a8 */ /* 0x010f2200081ee1e8 */
[----:B------:R-:W0:Y:S02]  /*16f50*/  S2R R4, SR_LTMASK ;  /* 0x0000000000047919 */ /* 0x000e240000003900 */
[----:B0-----:R-:W-:-:S04]  /*16f60*/  LOP3.LUT R4, R4, UR4, RZ, 0xc0, !PT ;  /* 0x0000000404047c12 */ /* 0x001fc8000f8ec0ff */
[----:B---3--:R-:W0:Y:S01]  /*16f70*/  POPC R7, R4 ;  /* 0x0000000400077309 */ /* 0x008e220000000000 */
[----:B----4-:R-:W0:Y:S02]  /*16f80*/  SHFL.IDX PT, R0, R3, R0, 0x1f ;  /* 0x00001f0003007589 */ /* 0x010e2400000e0000 */
[----:B0-----:R-:W-:Y:S01]  /*16f90*/  IADD3 R24, R0, UR36, R7 ;  /* 0x0000002400187c10 */ /* 0x001fe2000fffe007 */
[----:B------:R-:W-:Y:S06]  /*16fa0*/  BRA `(.L_x_2868) ;  /* 0x00000038001c7947 */ /* 0x000fec0003800000 */
.L_x_2867:
        /* <DEDUP_REMOVED lines=13> */
[----:B---3--:R-:W-:Y:S02]  /*17080*/  IMAD.U32 R7, RZ, RZ, UR9 ;  /* 0x00000009ff077e24 */ /* 0x008fe4000f8e00ff */
[----:B-1----:R-:W-:-:S02]  /*17090*/  IMAD.U32 R10, RZ, RZ, UR4 ;  /* 0x00000004ff0a7e24 */ /* 0x002fc4000f8e00ff */
[----:B------:R-:W-:Y:S02]  /*170a0*/  IMAD.U32 R11, RZ, RZ, UR5 ;  /* 0x00000005ff0b7e24 */ /* 0x000fe4000f8e00ff */
[----:B------:R-:W-:Y:S02]  /*170b0*/  IMAD.MOV.U32 R12, RZ, RZ, 0x1 ;  /* 0x00000001ff0c7424 */ /* 0x000fe400078e00ff */
[----:B------:R-:W-:-:S07]  /*170c0*/  IMAD.MOV.U32 R13, RZ, RZ, RZ ;  /* 0x000000ffff0d7224 */ /* 0x000fce00078e00ff */
[----:B------:R-:W-:-:S07]  /*170d0*/  LEPC R20, `(.L_x_2870) ;  /* 0x000000001014794e */ /* 0x000fce0000000000 */
[----:B0-2---:R-:W-:Y:S05]  /*170e0*/  CALL.ABS.NOINC R2 ;  /* 0x0000000002007343 */ /* 0x005fea0003c00000 */
.L_x_2870:
[----:B------:R-:W-:Y:S05]  /*170f0*/  BSYNC B6 ;  /* 0x0000000000067941 */ /* 0x000fea0003800000 */
.L_x_2869:
        /* <DEDUP_REMOVED lines=11> */
[----:B------:R-:W-:Y:S01]  /*171b0*/  IMAD.U32 R6, RZ, RZ, UR8 ;  /* 0x00000008ff067e24 */ /* 0x000fe2000f8e00ff */
[----:B------:R-:W-:Y:S01]  /*171c0*/  MOV R8, 0x70 ;  /* 0x0000007000087802 */ /* 0x000fe20000000f00 */
[----:B---3--:R-:W-:Y:S02]  /*171d0*/  IMAD.U32 R7, RZ, RZ, UR9 ;  /* 0x00000009ff077e24 */ /* 0x008fe4000f8e00ff */
[----:B-1----:R-:W-:-:S02]  /*171e0*/  IMAD.U32 R10, RZ, RZ, UR4 ;  /* 0x00000004ff0a7e24 */ /* 0x002fc4000f8e00ff */
[----:B------:R-:W-:Y:S02]  /*171f0*/  IMAD.U32 R11, RZ, RZ, UR5 ;  /* 0x00000005ff0b7e24 */ /* 0x000fe4000f8e00ff */
[----:B------:R-:W-:Y:S02]  /*17200*/  IMAD.MOV.U32 R12, RZ, RZ, 0x1 ;  /* 0x00000001ff0c7424 */ /* 0x000fe400078e00ff */
[----:B0-----:R-:W-:-:S07]  /*17210*/  IMAD.MOV.U32 R13, RZ, RZ, RZ ;  /* 0x000000ffff0d7224 */ /* 0x001fce00078e00ff */
[----:B------:R-:W-:-:S07]  /*17220*/  LEPC R20, `(.L_x_2873) ;  /* 0x000000001014794e */ /* 0x000fce0000000000 */
[----:B--2-4-:R-:W-:Y:S05]  /*17230*/  CALL.ABS.NOINC R2 ;  /* 0x0000000002007343 */ /* 0x014fea0003c00000 */
.L_x_2873:
[----:B------:R0:W1:Y:S01]  /*17240*/  LDC.64 R2, c[0x4][R23] ;  /* 0x0100000017027b82 */ /* 0x0000620000000a00 */
[----:B------:R-:W-:Y:S01]  /*17250*/  ULDC.64 UR4, c[0x4][0x88] ;  /* 0x0100220000047ab9 */ /* 0x000fe20000000a00 */
[----:B------:R-:W-:Y:S01]  /*17260*/  ULDC.64 UR6, c[0x4][0x90] ;  /* 0x0100240000067ab9 */ /* 0x000fe20000000a00 */
[----:B------:R-:W-:Y:S01]  /*17270*/  ULDC.64 UR8, c[0x4][0x18] ;  /* 0x0100060000087ab9 */ /* 0x000fe20000000a00 */
[----:B------:R-:W-:Y:S01]  /*17280*/  IMAD.U32 R4, RZ, RZ, UR4 ;  /* 0x00000004ff047e24 */ /* 0x000fe2000f8e00ff */
[----:B------:R-:W-:Y:S01]  /*17290*/  MOV R6, UR6 ;  /* 0x0000000600067c02 */ /* 0x000fe20008000f00 */
        /* <DEDUP_REMOVED lines=9> */
.L_x_2872:
[----:B------:R-:W-:Y:S05]  /*17330*/  BSYNC B6 ;  /* 0x0000000000067941 */ /* 0x000fea0003800000 */
.L_x_2871:
[----:B------:R0:W4:Y:S01]  /*17340*/  LDL R20, [R1+0x8] ;  /* 0x0000080001147983 */ /* 0x0001220000100800 */
[----:B------:R-:W-:Y:S01]  /*17350*/  ULDC.64 UR4, c[0x0][0x9f8] ;  /* 0x00027e0000047ab9 */ /* 0x000fe20000000a00 */
[----:B------:R-:W-:Y:S01]  /*17360*/  IMAD.MOV.U32 R23, RZ, RZ, R26 ;  /* 0x000000ffff177224 */ /* 0x000fe200078e001a */
[----:B------:R-:W-:Y:S01]  /*17370*/  ISETP.NE.U32.AND P0, PT, RZ, UR4, PT ;  /* 0x00000004ff007c0c */ /* 0x000fe2000bf05070 */
[----:B------:R-:W3:Y:S01]  /*17380*/  LDL R26, [R1+0x14] ;  /* 0x00001400011a7983 */ /* 0x000ee20000100800 */
[----:B------:R-:W0:Y:S02]  /*17390*/  LDC R6, c[0x0][0x430] ;  /* 0x00010c00ff067b82 */ /* 0x000e240000000800 */
[----:B------:R-:W-:Y:S01]  /*173a0*/  ISETP.NE.AND.EX P0, PT, RZ, UR5, PT, P0 ;  /* 0x00000005ff007c0c */ /* 0x000fe2000bf05300 */
[----:B------:R-:W3:Y:S01]  /*173b0*/  LDL R21, [R1+0x1c] ;  /* 0x00001c0001157983 */ /* 0x000ee20000100800 */
[----:B------:R-:W4:Y:S01]  /*173c0*/  S2R R2, SR_TID.X ;  /* 0x0000000000027919 */ /* 0x000f220000002100 */
[----:B------:R-:W4:Y:S10]  /*173d0*/  S2R R3, SR_TID.X ;  /* 0x0000000000037919 */ /* 0x000f340000002100 */
[----:B------:R-:W-:Y:S01]  /*173e0*/  @P0 IADD3 R18, P1, R18, UR4, RZ ;  /* 0x0000000412120c10 */ /* 0x000fe2000ff3e0ff */
[----:B-1----:R-:W3:Y:S03]  /*173f0*/  LDL R10, [R1+0x54] ;  /* 0x00005400010a7983 */ /* 0x002ee60000100800 */
[----:B------:R-:W-:Y:S01]  /*17400*/  @P0 IADD3.X R19, R19, UR5, RZ, P1, !PT ;  /* 0x0000000513130c10 */ /* 0x000fe20008ffe4ff */
[----:B------:R-:W-:Y:S01]  /*17410*/  VIADD R23, R23, 0xffffffff ;  /* 0xffffffff17177836 */ /* 0x000fe20000000000 */
[----:B--2---:R-:W2:Y:S01]  /*17420*/  LDL.LU R9, [R1+0x10] ;  /* 0x0000100001097983 */ /* 0x004ea20000300800 */
[----:B0-----:R-:W-:-:S03]  /*17430*/  ISETP.NE.AND P1, PT, R6, 0x1, PT ;  /* 0x000000010600780c */ /* 0x001fc60003f25270 */
[----:B----4-:R-:W4:Y:S01]  /*17440*/  @P0 LDG.E R20, desc[UR40][R18.64] ;  /* 0x0000002812140981 */ /* 0x010f22000c1e1900 */
[----:B------:R-:W-:-:S09]  /*17450*/  LOP3.LUT R0, R2, 0x7f, RZ, 0xc0, !PT ;  /* 0x0000007f02007812 */ /* 0x000fd200078ec0ff */
[----:B------:R-:W0:Y:S01]  /*17460*/  @P1 LDC R2, c[0x0][0x434] ;  /* 0x00010d00ff021b82 */ /* 0x000e220000000800 */
[----:B------:R-:W-:Y:S01]  /*17470*/  IMAD.SHL.U32 R4, R3, 0x10, RZ ;  /* 0x0000001003047824 */ /* 0x000fe200078e00ff */
[----:B------:R-:W-:Y:S02]  /*17480*/  SHF.R.U32.HI R0, RZ, 0x3, R0 ;  /* 0x00000003ff007819 */ /* 0x000fe40000011600 */
[----:B------:R-:W-:-:S04]  /*17490*/  SHF.L.U32 R8, R23, 0x7, RZ ;  /* 0x0000000717087819 */ /* 0x000fc800000006ff */
[----:B------:R-:W1:Y:S01]  /*174a0*/  @P1 LDC R3, c[0x0][0x438] ;  /* 0x00010e00ff031b82 */ /* 0x000e620000000800 */
[----:B------:R-:W-:-:S04]  /*174b0*/  LOP3.LUT R4, R4, 0x70, RZ, 0xc0, !PT ;  /* 0x0000007004047812 */ /* 0x000fc800078ec0ff */
[----:B------:R-:W-:Y:S01]  /*174c0*/  LOP3.LUT R0, R8, R0, R4, 0xfe, !PT ;  /* 0x0000000008007212 */ /* 0x000fe200078efe04 */
[----:B----4-:R-:W-:Y:S03]  /*174d0*/  @P0 STL [R1+0x8], R20 ;  /* 0x0000081401000387 */ /* 0x010fe60000100800 */
[C---:B---3--:R-:W-:Y:S01]  /*174e0*/  ISETP.GE.AND P0, PT, R0.reuse, R26, PT ;  /* 0x0000001a0000720c */ /* 0x048fe20003f06270 */
[----:B------:R-:W-:-:S04]  /*174f0*/  IMAD.IADD R0, R0, 0x1, R21 ;  /* 0x0000000100007824 */ /* 0x000fc800078e0215 */
[----:B0-----:R-:W-:-:S04]  /*17500*/  @P1 IMAD.HI.U32 R2, R0, R2, RZ ;  /* 0x0000000200021227 */ /* 0x001fc800078e00ff */
[----:B------:R-:W-:Y:S01]  /*17510*/  IMAD.MOV.U32 R4, RZ, RZ, R0 ;  /* 0x000000ffff047224 */ /* 0x000fe200078e0000 */
[----:B-1----:R-:W-:-:S03]  /*17520*/  @P1 SHF.R.U32.HI R4, RZ, R3, R2 ;  /* 0x00000003ff041219 */ /* 0x002fc60000011602 */
[----:B------:R-:W0:Y:S01]  /*17530*/  @!P0 LDC.64 R2, c[0x0][0x428] ;  /* 0x00010a00ff028b82 */ /* 0x000e220000000a00 */
[----:B------:R-:W-:Y:S01]  /*17540*/  SHF.R.S32.HI R7, RZ, 0x1f, R20 ;  /* 0x0000001fff077819 */ /* 0x000fe20000011414 */
[----:B------:R-:W-:-:S04]  /*17550*/  IMAD.MOV R5, RZ, RZ, -R4 ;  /* 0x000000ffff057224 */ /* 0x000fc800078e0a04 */
[----:B------:R-:W-:Y:S01]  /*17560*/  IMAD R0, R6, R5, R0 ;  /* 0x0000000506007224 */ /* 0x000fe200078e0200 */
[--C-:B------:R-:W-:Y:S01]  /*17570*/  @!P0 SHF.R.S32.HI R5, RZ, 0x1f, R4.reuse ;  /* 0x0000001fff058819 */ /* 0x100fe20000011404 */
[----:B------:R0:W-:Y:S02]  /*17580*/  STL [R1+0x20], R7 ;  /* 0x0000200701007387 */ /* 0x0001e40000100800 */
[-C--:B0-----:R-:W-:Y:S02]  /*17590*/  @!P0 IMAD R7, R7, R2.reuse, RZ ;  /* 0x0000000207078224 */ /* 0x081fe400078e02ff */
[----:B------:R-:W-:-:S04]  /*175a0*/  @!P0 IMAD.WIDE.U32 R4, R20, R2, R4 ;  /* 0x0000000214048225 */ /* 0x000fc800078e0004 */
[----:B------:R-:W-:Y:S02]  /*175b0*/  @!P0 IMAD R7, R20, R3, R7 ;  /* 0x0000000314078224 */ /* 0x000fe400078e0207 */
[----:B------:R-:W0:Y:S02]  /*175c0*/  @!P0 LDC.64 R2, c[0x0][0x418] ;  /* 0x00010600ff028b82 */ /* 0x000e240000000a00 */
[----:B0-----:R-:W-:Y:S01]  /*175d0*/  @!P0 LEA R6, P1, R4, R2, 0x2 ;  /* 0x0000000204068211 */ /* 0x001fe200078210ff */
[----:B------:R-:W-:-:S05]  /*175e0*/  @!P0 IMAD.IADD R2, R5, 0x1, R7 ;  /* 0x0000000105028824 */ /* 0x000fca00078e0207 */
[----:B------:R-:W-:Y:S02]  /*175f0*/  @!P0 LEA.HI.X R7, R4, R3, R2, 0x2, P1 ;  /* 0x0000000304078211 */ /* 0x000fe400008f1402 */
[----:B------:R-:W-:-:S06]  /*17600*/  MOV R2, RZ ;  /* 0x000000ff00027202 */ /* 0x000fcc0000000f00 */
[----:B------:R0:W5:Y:S01]  /*17610*/  @!P0 LDG.E R2, desc[UR40][R6.64] ;  /* 0x0000002806028981 */ /* 0x000162000c1e1900 */
[----:B------:R-:W-:Y:S02]  /*17620*/  ISETP.NE.AND P2, PT, R10, 0x3, PT ;  /* 0x000000030a00780c */ /* 0x000fe40003f45270 */
[----:B--2---:R-:W-:-:S11]  /*17630*/  LOP3.LUT R9, R9, 0xfffffffd, RZ, 0xc0, !PT ;  /* 0xfffffffd09097812 */ /* 0x004fd600078ec0ff */
[----:B------:R-:W-:-:S05]  /*17640*/  @P2 LOP3.LUT R9, R9, 0x2, RZ, 0xfc, !PT ;  /* 0x0000000209092812 */ /* 0x000fca00078efcff */
[----:B------:R0:W-:Y:S01]  /*17650*/  STL [R1+0x10], R9 ;  /* 0x0000100901007387 */ /* 0x0001e20000100800 */
[----:B------:R-:W-:-:S03]  /*17660*/  UMOV UR4, 0xffffffff ;  /* 0xffffffff00047882 */ /* 0x000fc60000000000 */
[----:B------:R-:W-:Y:S05]  /*17670*/  BRA.DIV UR4, `(.L_x_2874) ;  /* 0x0000006604e07947 */ /* 0x000fea000b800000 */
.L_x_3027:
[----:B------:R-:W-:Y:S05]  /*17680*/  @!P2 BRA `(.L_x_2875) ;  /* 0x000000000004a947 */ /* 0x000fea0003800000 */
[----:B------:R-:W-:Y:S01]  /*17690*/  BPT.TRAP 0x1 ;  /* 0x000000040000795c */ /* 0x000fe20000300000 */
.L_x_2875:
        /* <DEDUP_REMOVED lines=23> */
.L_x_3028:
[----:B------:R-:W-:Y:S05]  /*17810*/  BSYNC B0 ;  /* 0x0000000000007941 */ /* 0x000fea0003800000 */
.L_x_2876:
        /* <DEDUP_REMOVED lines=14> */
[----:B------:R-:W-:-:S04]  /*17900*/  ULDC.64 UR4, c[0x0][0x308] ;  /* 0x0000c20000047ab9 */ /* 0x000fc80000000a00 */
[----:B------:R-:W-:-:S03]  /*17910*/  IADD3 R5, R5, R7, RZ ;  /* 0x0000000705057210 */ /* 0x000fc60007ffe0ff */
        /* <DEDUP_REMOVED lines=11> */
[----:B--2---:R-:W-:Y:S01]  /*179d0*/  IADD3 R4, -R12, R14, -R8 ;  /* 0x0000000e0c047210 */ /* 0x004fe20007ffe908 */
[----:B------:R-:W-:Y:S02]  /*179e0*/  IMAD.SHL.U32 R12, R11, 0x8, RZ ;  /* 0x000000080b0c7824 */ /* 0x000fe400078e00ff */
[----:B------:R-:W-:Y:S01]  /*179f0*/  IMAD.SHL.U32 R11, R13, 0x8, RZ ;  /* 0x000000080d0b7824 */ /* 0x000fe200078e00ff */
[----:B---3--:R-:W-:Y:S02]  /*17a00*/  LOP3.LUT R10, R10, 0xfffffffe, RZ, 0xc0, !PT ;  /* 0xfffffffe0a0a7812 */ /* 0x008fe400078ec0ff */
[----:B------:R-:W-:-:S05]  /*17a10*/  ISETP.GE.AND P0, PT, R4, 0x1, PT ;  /* 0x000000010400780c */ /* 0x000fca0003f06270 */
[----:B------:R-:W-:Y:S02]  /*17a20*/  @P2 LOP3.LUT R10, R10, 0x1, RZ, 0xfc, !PT ;  /* 0x000000010a0a2812 */ /* 0x000fe400078efcff */
[----:B------:R-:W-:-:S03]  /*17a30*/  LOP3.LUT R11, R11, 0x1f8, RZ, 0xc0, !PT ;  /* 0x000001f80b0b7812 */ /* 0x000fc600078ec0ff */
[----:B------:R0:W-:Y:S01]  /*17a40*/  STL [R1+0x10], R10 ;  /* 0x0000100a01007387 */ /* 0x0001e20000100800 */
[----:B------:R-:W-:-:S04]  /*17a50*/  LOP3.LUT R11, R11, 0x38, R13, 0x78, !PT ;  /* 0x000000380b0b7812 */ /* 0x000fc800078e780d */
[----:B------:R-:W-:-:S05]  /*17a60*/  LOP3.LUT R11, R11, 0x200, R12, 0xf8, !PT ;  /* 0x000002000b0b7812 */ /* 0x000fca00078ef80c */
[----:B------:R-:W-:Y:S01]  /*17a70*/  IMAD R5, R22, 0x2000, R11 ;  /* 0x0000200016057824 */ /* 0x000fe200078e020b */
[----:B0-----:R-:W-:Y:S06]  /*17a80*/  BRA.DIV UR4, `(.L_x_2878) ;  /* 0x0000006604247947 */ /* 0x001fec000b800000 */
[----:B------:R-:W0:Y:S01]  /*17a90*/  SHFL.IDX PT, R7, R0, RZ, 0x181f ;  /* 0x00181fff00077589 */ /* 0x000e2200000e0000 */
[----:B------:R-:W-:-:S03]  /*17aa0*/  @P0 IMAD R8, R5, 0x2, R16 ;  /* 0x0000000205080824 */ /* 0x000fc600078e0210 */
[----:B------:R-:W1:Y:S01]  /*17ab0*/  SHFL.IDX PT, R6, R2, RZ, 0x181f ;  /* 0x00181fff02067589 */ /* 0x000e6200000e0000 */
[----:B0-----:R-:W-:-:S04]  /*17ac0*/  @P0 LEA R7, P1, R9, R7, 0x1 ;  /* 0x0000000709070211 */ /* 0x001fc800078208ff */
[----:B-1----:R-:W-:-:S04]  /*17ad0*/  @P0 IADD3.X R6, RZ, R6, RZ, P1, !PT ;  /* 0x00000006ff060210 */ /* 0x002fc80000ffe4ff */
        /* <DEDUP_REMOVED lines=49> */
[----:B0-----:R-:W-:-:S04]  /*17df0*/  @P0 LEA R7, P1, R9, R7, 0x1 ;  /* 0x0000000709070211 */ /* 0x001fc800078208ff */
[----:B-1----:R-:W-:-:S04]  /*17e00*/  @P0 IADD3.X R6, RZ, R6, RZ, P1, !PT ;  /* 0x00000006ff060210 */ /* 0x002fc80000ffe4ff */
        /* <DEDUP_REMOVED lines=16> */
.L_x_3046:
[----:B------:R-:W-:-:S13]  /*17f10*/  ISETP.GE.AND P0, PT, R4, 0x71, PT ;  /* 0x000000710400780c */ /* 0x000fda0003f06270 */
[----:B0-----:R-:W-:Y:S02]  /*17f20*/  @P0 LEA R6, P1, R9, R0, 0x1 ;  /* 0x0000000009060211 */ /* 0x001fe400078208ff */
[----:B------:R-:W-:-:S03]  /*17f30*/  @P0 LEA R5, R5, R16, 0x1 ;  /* 0x0000001005050211 */ /* 0x000fc600078e08ff */
[----:B------:R-:W-:-:S05]  /*17f40*/  @P0 IMAD.X R7, RZ, RZ, R2, P1 ;  /* 0x000000ffff070224 */ /* 0x000fca00008e0602 */
[----:B------:R-:W-:Y:S01]  /*17f50*/  @!PT LDS RZ, [RZ] ;  /* 0x00000000fffff984 */ /* 0x000fe20000000800 */
[----:B------:R-:W-:Y:S01]  /*17f60*/  @!PT LDS RZ, [RZ] ;  /* 0x00000000fffff984 */ /* 0x000fe20000000800 */
[----:B------:R-:W-:Y:S01]  /*17f70*/  @!PT LDS RZ, [RZ] ;  /* 0x00000000fffff984 */ /* 0x000fe20000000800 */
[----:B------:R0:W-:Y:S01]  /*17f80*/  @P0 LDGSTS.E.BYPASS.LTC128B.128 [R5+0x11c00], desc[UR40][R6.64], !P2 ;  /* 0x11c0000006050fae */ /* 0x0001e2000d101d68 */
[----:B------:R-:W-:Y:S01]  /*17f90*/  PLOP3.LUT P0, PT, PT, PT, PT, 0x80, 0x0 ;  /* 0x000000000000781c */ /* 0x000fe20003f0f070 */
[----:B------:R-:W-:-:S12]  /*17fa0*/  NOP ;  /* 0x0000000000007918 */ /* 0x000fd80000000000 */
.L_x_2879:
        /* <DEDUP_REMOVED lines=11> */
.L_x_2880:
[----:B------:R1:W5:Y:S01]  /*18060*/  LDL.LU R4, [R1+0x2c] ;  /* 0x00002c0001047983 */ /* 0x0003620000300800 */
[----:B------:R1:W-:Y:S03]  /*18070*/  SYNCS.ARRIVE.TRANS64.A1T0 RZ, [R3+URZ+0x16830], RZ ;  /* 0x016830ff03ff79a7 */ /* 0x0003e6000810003f */
[----:B0-----:R1:W5:Y:S04]  /*18080*/  LDL.LU R7, [R1+0x24] ;  /* 0x0000240001077983 */ /* 0x0013680000300800 */
[----:B------:R1:W5:Y:S02]  /*18090*/  LDL.LU R6, [R1+0x44] ;  /* 0x0000440001067983 */ /* 0x0003640000300800 */
[----:B------:R-:W-:Y:S05]  /*180a0*/  WARPSYNC.ALL ;  /* 0x0000000000007948 */ /* 0x000fea0003800000 */
[----:B------:R-:W-:Y:S01]  /*180b0*/  ULDC.64 UR4, c[0x0][0x298] ;  /* 0x0000a60000047ab9 */ /* 0x000fe20000000a00 */
[----:B------:R-:W-:Y:S01]  /*180c0*/  ULDC.64 UR6, c[0x0][0xa00] ;  /* 0x0002800000067ab9 */ /* 0x000fe20000000a00 */
[----:B------:R-:W-:Y:S01]  /*180d0*/  VIADD R0, R16, 0x8400 ;  /* 0x0000840010007836 */ /* 0x000fe20000000000 */
[----:B------:R-:W-:Y:S01]  /*180e0*/  BAR.SYNC.DEFER_BLOCKING 0x8, 0x200 ;  /* 0x0208000000007b1d */ /* 0x000fe20000010000 */
[----:B------:R-:W-:-:S03]  /*180f0*/  ISETP.NE.U32.AND P0, PT, RZ, UR6, PT ;  /* 0x00000006ff007c0c */ /* 0x000fc6000bf05070 */
[----:B------:R-:W-:Y:S02]  /*18100*/  LOP3.LUT P1, RZ, R0, 0x3ff, RZ, 0xc0, !PT ;  /* 0x000003ff00ff7812 */ /* 0x000fe4000782c0ff */
[----:B------:R-:W-:Y:S01]  /*18110*/  ISETP.NE.AND.EX P0, PT, RZ, UR7, PT, P0 ;  /* 0x00000007ff007c0c */ /* 0x000fe2000bf05300 */
[----:B------:R-:W-:Y:S01]  /*18120*/  BSSY B6, `(.L_x_2881) ;  /* 0x000001c000067945 */ /* 0x000fe20003800000 */
        /* <DEDUP_REMOVED lines=27> */
.L_x_2882:
[----:B------:R-:W-:Y:S05]  /*182e0*/  BSYNC B6 ;  /* 0x0000000000067941 */ /* 0x000fea0003800000 */
.L_x_2881:
        /* <DEDUP_REMOVED lines=10> */
[----:B-1----:R-:W-:Y:S02]  /*18390*/  IMAD.MOV.U32 R3, RZ, RZ, R2 ;  /* 0x000000ffff037224 */ /* 0x002fe400078e0002 */
[----:B--2---:R-:W-:Y:S01]  /*183a0*/  IMAD.MOV.U32 R2, RZ, RZ, R20 ;  /* 0x000000ffff027224 */ /* 0x004fe200078e0014 */
[----:B------:R-:W1:Y:S03]  /*183b0*/  S2R R21, SR_TID.X ;  /* 0x0000000000157919 */ /* 0x000e660000002100 */
[C---:B------:R-:W-:Y:S01]  /*183c0*/  IMAD.WIDE.U32 R2, R17.reuse, UR4, R2 ;  /* 0x0000000411027c25 */ /* 0x040fe2000f8e0002 */
[----:B------:R-:W2:Y:S03]  /*183d0*/  S2R R20, SR_TID.X ;  /* 0x0000000000147919 */ /* 0x000ea60000002100 */
[----:B------:R-:W-:Y:S01]  /*183e0*/  IMAD R3, R17, UR5, R3 ;  /* 0x0000000511037c24 */ /* 0x000fe2000f8e0203 */
[----:B------:R-:W-:Y:S01]  /*183f0*/  ULDC.64 UR4, c[0x0][0x2d0] ;  /* 0x0000b40000047ab9 */ /* 0x000fe20000000a00 */
[----:B---3--:R-:W-:-:S02]  /*18400*/  IMAD R0, R0, UR6, RZ ;  /* 0x0000000600007c24 */ /* 0x008fc4000f8e02ff */
[----:B------:R-:W-:-:S04]  /*18410*/  IMAD.WIDE.U32 R2, R26, UR6, R2 ;  /* 0x000000061a027c25 */ /* 0x000fc8000f8e0002 */
[----:B------:R-:W-:Y:S01]  /*18420*/  IMAD R0, R26, UR7, R0 ;  /* 0x000000071a007c24 */ /* 0x000fe2000f8e0200 */
[----:B------:R-:W-:Y:S01]  /*18430*/  ULDC.64 UR6, c[0x0][0x2c8] ;  /* 0x0000b20000067ab9 */ /* 0x000fe20000000a00 */
[----:B------:R3:W5:Y:S01]  /*18440*/  LDL R26, [R1+0x38] ;  /* 0x00003800011a7983 */ /* 0x0007620000100800 */
[----:B------:R-:W-:Y:S02]  /*18450*/  IMAD.MOV.U32 R4, RZ, RZ, R2 ;  /* 0x000000ffff047224 */ /* 0x000fe400078e0002 */
[----:B------:R-:W-:Y:S01]  /*18460*/  IADD3 R5, R3, R0, RZ ;  /* 0x0000000003057210 */ /* 0x000fe20007ffe0ff */
[----:B-1----:R-:W-:Y:S01]  /*18470*/  IMAD.SHL.U32 R21, R21, 0x10, RZ ;  /* 0x0000001015157824 */ /* 0x002fe200078e00ff */
[----:B--2---:R-:W-:-:S04]  /*18480*/  LOP3.LUT R20, R20, 0x7f, RZ, 0xc0, !PT ;  /* 0x0000007f14147812 */ /* 0x004fc800078ec0ff */
[----:B------:R-:W-:Y:S02]  /*18490*/  LOP3.LUT R21, R21, 0x70, RZ, 0xc0, !PT ;  /* 0x0000007015157812 */ /* 0x000fe400078ec0ff */
[----:B------:R-:W-:-:S04]  /*184a0*/  SHF.R.U32.HI R20, RZ, 0x3, R20 ;  /* 0x00000003ff147819 */ /* 0x000fc80000011614 */
[----:B------:R-:W-:-:S05]  /*184b0*/  LOP3.LUT R20, R20, R21, RZ, 0xfc, !PT ;  /* 0x0000001514147212 */ /* 0x000fca00078efcff */
[----:B------:R-:W-:Y:S02]  /*184c0*/  IMAD R6, R25, 0xc0, R20 ;  /* 0x000000c019067824 */ /* 0x000fe400078e0214 */
[----:B------:R3:W5:Y:S02]  /*184d0*/  LDL R20, [R1+0x28] ;  /* 0x0000280001147983 */ /* 0x0007640000100800 */
[----:B0-----:R-:W-:-:S04]  /*184e0*/  @P1 IMAD.HI.U32 R0, R6, R7, RZ ;  /* 0x0000000706001227 */ /* 0x001fc800078e00ff */
[----:B------:R-:W-:Y:S01]  /*184f0*/  IMAD.MOV.U32 R2, RZ, RZ, R6 ;  /* 0x000000ffff027224 */ /* 0x000fe200078e0006 */
        /* <DEDUP_REMOVED lines=13> */
[----:B------:R-:W0:Y:S03]  /*185d0*/  @P1 LDC R7, c[0x0][0x44c] ;  /* 0x00011300ff071b82 */ /* 0x000e260000000800 */
[----:B------:R-:W-:-:S04]  /*185e0*/  IADD3 R0, R9, R0, RZ ;  /* 0x0000000009007210 */ /* 0x000fc80007ffe0ff */
[----:B------:R-:W-:Y:S02]  /*185f0*/  LEA.HI.X R0, R8, UR9, R0, 0x1, P0 ;  /* 0x0000000908007c11 */ /* 0x000fe400080f0c00 */
[----:B------:R-:W1:Y:S01]  /*18600*/  @P1 LDC R8, c[0x0][0x450] ;  /* 0x00011400ff081b82 */ /* 0x000e620000000800 */
[----:B------:R-:W-:Y:S01]  /*18610*/  VIADD R3, R6, 0x80 ;  /* 0x0000008006037836 */ /* 0x000fe20000000000 */
[----:B------:R-:W2:Y:S03]  /*18620*/  S2R R11, SR_TID.X ;  /* 0x00000000000b7919 */ /* 0x000ea60000002100 */
        /* <DEDUP_REMOVED lines=103> */
[----:B------:R-:W-:Y:S02]  /*18ca0*/  @!P3 IMAD.MOV.U32 R7, RZ, RZ, R0 ;  /* 0x000000ffff07b224 */ /* 0x000fe400078e0000 */
[----:B------:R-:W-:Y:S01]  /*18cb0*/  VIADD R0, R25, 0x90 ;  /* 0x0000009019007836 */ /* 0x000fe20000000000 */
[----:B0-----:R-:W-:Y:S02]  /*18cc0*/  @!P1 LEA R2, P2, R21, R2, 0x1 ;  /* 0x0000000215029211 */ /* 0x001fe400078408ff */
[----:B------:R0:W-:Y:S03]  /*18cd0*/  @!P3 LDGSTS.E.BYPASS.LTC128B.128 [R20+0xbc00], desc[UR40][R6.64], !P0 ;  /* 0x0bc000000614bfae */ /* 0x0001e6000c101d68 */
[----:B0-----:R-:W-:-:S05]  /*18ce0*/  @!P1 IMAD.X R6, RZ, RZ, R8, P2 ;  /* 0x000000ffff069224 */ /* 0x001fca00010e0608 */
[----:B------:R-:W-:Y:S01]  /*18cf0*/  @!P1 MOV R7, R6 ;  /* 0x0000000600079202 */ /* 0x000fe20000000f00 */
[----:B------:R-:W-:Y:S02]  /*18d00*/  @!P1 IMAD.MOV.U32 R6, RZ, RZ, R2 ;  /* 0x000000ffff069224 */ /* 0x000fe400078e0002 */
        /* <DEDUP_REMOVED lines=18> */
.L_x_3071:
        /* <DEDUP_REMOVED lines=10> */
.L_x_2884:
[----:B------:R-:W-:Y:S02]  /*18ed0*/  PLOP3.LUT P1, PT, P1, P0, PT, 0xa2, 0x0 ;  /* 0x000000000000781c */ /* 0x000fe40000f21472 */
[----:B------:R-:W-:-:S08]  /*18ee0*/  @P0 R2UR P1, UR4, R16 ;  /* 0x00000000100402ca */ /* 0x000fd00000020000 */
[----:B------:R-:W-:-:S05]  /*18ef0*/  @P0 PLOP3.LUT P0, PT, P1, PT, PT, 0x80, 0x0 ;  /* 0x000000000000081c */ /* 0x000fca0000f0f070 */
[----:B------:R-:W-:Y:S01]  /*18f00*/  @!P1 SYNCS.ARRIVE.TRANS64.RED.A0T1 RZ, [UR4+0x16800], RZ ;  /* 0x016800ffffff99a7 */ /* 0x000fe20008200404 */
[----:B------:R-:W-:Y:S07]  /*18f10*/  @!P1 ARRIVES.LDGSTSBAR.64.TRANSCNT [UR4+0x16800] ;  /* 0x01680000ff0099b0 */ /* 0x000fee0008000a84 */
[----:B------:R-:W-:Y:S05]  /*18f20*/  @P0 BRA.U.ANY `(.L_x_2884) ;  /* 0xfffffffd00e80947 */ /* 0x000fea000393ffff */
[----:B-1----:R-:W2:Y:S02]  /*18f30*/  LDL.LU R2, [R1+0x48] ;  /* 0x0000480001027983 */ /* 0x002ea40000300800 */
[----:B--2---:R-:W-:-:S04]  /*18f40*/  IADD3 R2, R2, 0x1, RZ ;  /* 0x0000000102027810 */ /* 0x004fc80007ffe0ff */
[----:B------:R-:W-:Y:S01]  /*18f50*/  LEA.HI R0, R2, R2, RZ, 0x1 ;  /* 0x0000000202007211 */ /* 0x000fe200078f08ff */
[----:B------:R1:W-:Y:S03]  /*18f60*/  STL [R1+0x48], R2 ;  /* 0x0000480201007387 */ /* 0x0003e60000100800 */
        /* <DEDUP_REMOVED lines=8> */
.L_x_3072:
[----:B------:R-:W-:Y:S05]  /*18ff0*/  BSYNC B0 ;  /* 0x0000000000007941 */ /* 0x000fea0003800000 */
.L_x_2885:
        /* <DEDUP_REMOVED lines=8> */
[----:B------:R-:W-:Y:S01]  /*19080*/  IMAD.MOV.U32 R6, RZ, RZ, R22 ;  /* 0x000000ffff067224 */ /* 0x000fe200078e0016 */
[----:B------:R-:W-:Y:S01]  /*19090*/  MOV R20, R29 ;  /* 0x0000001d00147202 */ /* 0x000fe20000000f00 */
[----:B------:R-:W-:Y:S02]  /*190a0*/  IMAD.MOV.U32 R26, RZ, RZ, R23 ;  /* 0x000000ffff1a7224 */ /* 0x000fe400078e0017 */
[----:B0-----:R-:W-:-:S05]  /*190b0*/  IMAD.SHL.U32 R2, R2, 0x8, RZ ;  /* 0x0000000802027824 */ /* 0x001fca00078e00ff */
[----:B------:R-:W-:-:S04]  /*190c0*/  LOP3.LUT R2, R2, 0x38, RZ, 0xc0, !PT ;  /* 0x0000003802027812 */ /* 0x000fc800078ec0ff */
[----:B------:R-:W-:-:S13]  /*190d0*/  ISETP.GE.AND P1, PT, R2, UR4, PT ;  /* 0x0000000402007c0c */ /* 0x000fda000bf26270 */
.L_x_2901:
[----:B------:R-:W2:Y:S01]  /*190e0*/  LDL R11, [R1+0x1c] ;  /* 0x00001c00010b7983 */ /* 0x000ea20000100800 */
[----:B-1----:R-:W0:Y:S03]  /*190f0*/  LDC R0, c[0x0][0x430] ;  /* 0x00010c00ff007b82 */ /* 0x002e260000000800 */
[----:B------:R-:W3:Y:S04]  /*19100*/  LDL R10, [R1+0x20] ;  /* 0x00002000010a7983 */ /* 0x000ee80000100800 */
[----:B------:R-:W4:Y:S01]  /*19110*/  LDL R9, [R1+0x8] ;  /* 0x0000080001097983 */ /* 0x000f220000100800 */
[----:B------:R-:W1:Y:S03]  /*19120*/  S2R R2, SR_TID.X ;  /* 0x0000000000027919 */ /* 0x000e660000002100 */
[----:B------:R-:W5:Y:S01]  /*19130*/  LDL R8, [R1+0x54] ;  /* 0x0000540001087983 */ /* 0x000f620000100800 */
        /* <DEDUP_REMOVED lines=13> */
[----:B-1----:R-:W-:-:S04]  /*19210*/  @P0 SHF.R.U32.HI R2, RZ, R3, R5 ;  /* 0x00000003ff020219 */ /* 0x002fc80000011605 */
[----:B------:R-:W-:-:S05]  /*19220*/  IADD3 R3, -R2, RZ, RZ ;  /* 0x000000ff02037210 */ /* 0x000fca0007ffe1ff */
        /* <DEDUP_REMOVED lines=20> */
.L_x_2889:
[----:B------:R-:W-:Y:S01]  /*19370*/  IMAD R5, R22, 0x8, R16 ;  /* 0x0000000816057824 */ /* 0x000fe200078e0210 */
[----:B------:R-:W-:Y:S01]  /*19380*/  SHF.L.U32 R2, R29, 0x1f, RZ ;  /* 0x0000001f1d027819 */ /* 0x000fe200000006ff */
[----:B------:R-:W-:Y:S03]  /*19390*/  BSSY B1, `(.L_x_2890) ;  /* 0x0000003000017945 */ /* 0x000fe60003800000 */
[----:B------:R-:W0:Y:S02]  /*193a0*/  SYNCS.PHASECHK.TRANS64.TRYWAIT P0, [R5+URZ+0x16840], R2 ;  /* 0x01684002050075a7 */ /* 0x000e24000800017f */
[----:B0-----:R-:W-:Y:S05]  /*193b0*/  @!P0 BRA `(.L_x_2891) ;  /* 0x0000006400788947 */ /* 0x001fea0003800000 */
.L_x_3073:
[----:B------:R-:W-:Y:S05]  /*193c0*/  BSYNC B1 ;  /* 0x0000000000017941 */ /* 0x000fea0003800000 */
.L_x_2890:
[----:B------:R-:W2:Y:S01]  /*193d0*/  LDL R3, [R1+0x10] ;  /* 0x0000100001037983 */ /* 0x000ea20000100800 */
        /* <DEDUP_REMOVED lines=8> */
[----:B------:R-:W-:Y:S02]  /*19460*/  IMAD.SHL.U32 R11, R8, 0x8, RZ ;  /* 0x00000008080b7824 */ /* 0x000fe400078e00ff */
[----:B---3--:R-:W-:-:S05]  /*19470*/  IMAD.SHL.U32 R8, R9, 0x8, RZ ;  /* 0x0000000809087824 */ /* 0x008fca00078e00ff */
[----:B------:R-:W-:-:S04]  /*19480*/  LOP3.LUT R8, R8, 0x1f8, RZ, 0xc0, !PT ;  /* 0x000001f808087812 */ /* 0x000fc800078ec0ff */
[----:B------:R-:W-:-:S04]  /*19490*/  LOP3.LUT R8, R8, 0x38, R9, 0x78, !PT ;  /* 0x0000003808087812 */ /* 0x000fc800078e7809 */
[----:B------:R-:W-:-:S05]  /*194a0*/  LOP3.LUT R8, R8, 0x200, R11, 0xf8, !PT ;  /* 0x0000020008087812 */ /* 0x000fca00078ef80b */
[----:B------:R-:W-:Y:S01]  /*194b0*/  IMAD R8, R22, 0x2000, R8 ;  /* 0x0000200016087824 */ /* 0x000fe200078e0208 */
[----:B--2---:R-:W-:Y:S01]  /*194c0*/  LOP3.LUT P2, RZ, R3, 0x1, RZ, 0xc0, !PT ;  /* 0x0000000103ff7812 */ /* 0x004fe2000784c0ff */
[----:B0-----:R-:W-:Y:S01]  /*194d0*/  IMAD.WIDE.U32 R2, R0, UR4, RZ ;  /* 0x0000000400027c25 */ /* 0x001fe2000f8e00ff */
[----:B------:R-:W-:-:S04]  /*194e0*/  ULDC.64 UR4, c[0x0][0x310] ;  /* 0x0000c40000047ab9 */ /* 0x000fc80000000a00 */
[----:B------:R-:W-:Y:S01]  /*194f0*/  IADD3 R3, R3, R7, RZ ;  /* 0x0000000703037210 */ /* 0x000fe20007ffe0ff */
[----:B------:R-:W-:-:S04]  /*19500*/  IMAD R7, R25, UR4, RZ ;  /* 0x0000000419077c24 */ /* 0x000fc8000f8e02ff */
[C---:B------:R-:W-:Y:S02]  /*19510*/  IMAD R7, R4.reuse, UR5, R7 ;  /* 0x0000000504077c24 */ /* 0x040fe4000f8e0207 */
[----:B------:R-:W-:Y:S01]  /*19520*/  IMAD.WIDE.U32 R2, R4, UR4, R2 ;  /* 0x0000000404027c25 */ /* 0x000fe2000f8e0002 */
        /* <DEDUP_REMOVED lines=11> */
[----:B0-----:R-:W-:-:S03]  /*195e0*/  SHF.L.U32 R11, R3, 0x3, RZ ;  /* 0x00000003030b7819 */ /* 0x001fc600000006ff */
[----:B------:R-:W0:Y:S01]  /*195f0*/  SHFL.IDX PT, R3, R10, RZ, 0x181f ;  /* 0x00181fff0a037589 */ /* 0x000e2200000e0000 */
[----:B------:R-:W-:-:S05]  /*19600*/  LOP3.LUT R11, R11, 0x38, RZ, 0xc0, !PT ;  /* 0x000000380b0b7812 */ /* 0x000fca00078ec0ff */
[----:B------:R-:W-:-:S05]  /*19610*/  IMAD.SHL.U32 R7, R11, 0x2, RZ ;  /* 0x000000020b077824 */ /* 0x000fca00078e00ff */
[----:B-1----:R-:W-:-:S05]  /*19620*/  IADD3 R2, P0, R2, R7, RZ ;  /* 0x0000000702027210 */ /* 0x002fca0007f1e0ff */
[----:B0-----:R-:W-:-:S05]  /*19630*/  IMAD.X R3, RZ, RZ, R3, P0 ;  /* 0x000000ffff037224 */ /* 0x001fca00000e0603 */
        /* <DEDUP_REMOVED lines=34> */
.L_x_3091:
        /* <DEDUP_REMOVED lines=8> */
.L_x_2893:
        /* <DEDUP_REMOVED lines=11> */
.L_x_2894:
[----:B------:R1:W-:Y:S01]  /*19990*/  SYNCS.ARRIVE.TRANS64.A1T0 RZ, [R5+URZ+0x16830], RZ ;  /* 0x016830ff05ff79a7 */ /* 0x0003e2000810003f */
[----:B------:R-:W-:Y:S05]  /*199a0*/  @!P3 BRA `(.L_x_2895) ;  /* 0x000000000004b947 */ /* 0x000fea0003800000 */
[----:B------:R-:W-:Y:S01]  /*199b0*/  BPT.TRAP 0x1 ;  /* 0x000000040000795c */ /* 0x000fe20000300000 */
.L_x_2895:
[----:B------:R-:W-:Y:S01]  /*199c0*/  SHF.L.U32 R2, R20, 0x1f, RZ ;  /* 0x0000001f14027819 */ /* 0x000fe200000006ff */
[----:B-1----:R-:W-:Y:S01]  /*199d0*/  IMAD R5, R6, 0x8, R16 ;  /* 0x0000000806057824 */ /* 0x002fe200078e0210 */
[----:B------:R-:W-:Y:S03]  /*199e0*/  BSSY B1, `(.L_x_2896) ;  /* 0x0000003000017945 */ /* 0x000fe60003800000 */
[----:B------:R-:W1:Y:S02]  /*199f0*/  SYNCS.PHASECHK.TRANS64.TRYWAIT P0, [R5+URZ+0x16860], R2 ;  /* 0x01686002050075a7 */ /* 0x000e64000800017f */
[----:B-1----:R-:W-:Y:S05]  /*19a00*/  @!P0 BRA `(.L_x_2897) ;  /* 0x0000006800348947 */ /* 0x002fea0003800000 */
.L_x_3092:
[----:B------:R-:W-:Y:S05]  /*19a10*/  BSYNC B1 ;  /* 0x0000000000017941 */ /* 0x000fea0003800000 */
.L_x_2896:
[----:B------:R-:W2:Y:S01]  /*19a20*/  LDL R8, [R1+0x14] ;  /* 0x0000140001087983 */ /* 0x000ea20000100800 */
        /* <DEDUP_REMOVED lines=10> */
[----:B--2---:R-:W-:-:S05]  /*19ad0*/  IMAD R8, R26, -0x80, R8 ;  /* 0xffffff801a087824 */ /* 0x004fca00078e0208 */
[----:B------:R-:W-:Y:S01]  /*19ae0*/  IADD3 R8, -R3, R8, RZ ;  /* 0x0000000803087210 */ /* 0x000fe20007ffe1ff */
        /* <DEDUP_REMOVED lines=47> */
.L_x_3110:
        /* <DEDUP_REMOVED lines=25> */
.L_x_2899:
        /* <DEDUP_REMOVED lines=12> */
.L_x_2900:
[----:B------:R-:W2:Y:S01]  /*1a030*/  LDL R0, [R1+0x18] ;  /* 0x0000180001007983 */ /* 0x000ea20000100800 */
[----:B------:R0:W-:Y:S01]  /*1a040*/  SYNCS.ARRIVE.TRANS64.A1T0 RZ, [R5+URZ+0x16850], RZ ;  /* 0x016850ff05ff79a7 */ /* 0x0001e2000810003f */
[C---:B------:R-:W-:Y:S01]  /*1a050*/  VIADD R7, R23.reuse, 0xffffffff ;  /* 0xffffffff17077836 */ /* 0x040fe20000000000 */
[----:B------:R-:W-:Y:S01]  /*1a060*/  MOV R6, R22 ;  /* 0x0000001600067202 */ /* 0x000fe20000000f00 */
[----:B------:R-:W-:Y:S02]  /*1a070*/  IMAD.MOV.U32 R20, RZ, RZ, R29 ;  /* 0x000000ffff147224 */ /* 0x000fe400078e001d */
[----:B------:R-:W-:Y:S01]  /*1a080*/  IMAD.MOV.U32 R26, RZ, RZ, R23 ;  /* 0x000000ffff1a7224 */ /* 0x000fe200078e0017 */
[----:B--2---:R-:W-:-:S13]  /*1a090*/  ISETP.GT.AND P0, PT, R23, R0, PT ;  /* 0x000000001700720c */ /* 0x004fda0003f04270 */
[----:B0-----:R-:W-:Y:S05]  /*1a0a0*/  @P0 BRA `(.L_x_2901) ;  /* 0xfffffff0000c0947 */ /* 0x001fea000383ffff */
.L_x_2888:
[----:B------:R-:W-:Y:S05]  /*1a0b0*/  BSYNC B0 ;  /* 0x0000000000007941 */ /* 0x000fea0003800000 */
.L_x_2887:
        /* <DEDUP_REMOVED lines=17> */
.L_x_2903:
[----:B------:R-:W-:Y:S05]  /*1a1d0*/  BSYNC B0 ;  /* 0x0000000000007941 */ /* 0x000fea0003800000 */
.L_x_2902:
[----:B------:R-:W2:Y:S02]  /*1a1e0*/  LDL R0, [R1+0x54] ;  /* 0x0000540001007983 */ /* 0x000ea40000100800 */
[----:B--2---:R-:W-:-:S13]  /*1a1f0*/  ISETP.NE.AND P0, PT, R0, 0x3, PT ;  /* 0x000000030000780c */ /* 0x004fda0003f05270 */
[----:B------:R-:W-:Y:S05]  /*1a200*/  @!P0 BRA `(.L_x_2904) ;  /* 0x0000000000048947 */ /* 0x000fea0003800000 */
[----:B------:R-:W-:Y:S01]  /*1a210*/  BPT.TRAP 0x1 ;  /* 0x000000040000795c */ /* 0x000fe20000300000 */
.L_x_2904:
[----:B------:R-:W2:Y:S01]  /*1a220*/  LDL.LU R2, [R1+0x14] ;  /* 0x0000140001027983 */ /* 0x000ea20000300800 */
[----:B------:R-:W-:Y:S01]  /*1a230*/  IMAD R0, R22, 0x8, R16 ;  /* 0x0000000816007824 */ /* 0x000fe200078e0210 */
[----:B------:R-:W-:Y:S01]  /*1a240*/  SHF.L.U32 R3, R29, 0x1f, RZ ;  /* 0x0000001f1d037819 */ /* 0x000fe200000006ff */
[----:B------:R-:W-:Y:S03]  /*1a250*/  BSSY B0, `(.L_x_2905) ;  /* 0x0000004000007945 */ /* 0x000fe60003800000 */
[----:B------:R-:W0:Y:S01]  /*1a260*/  SYNCS.PHASECHK.TRANS64.TRYWAIT P0, [R0+URZ+0x16860], R3 ;  /* 0x01686003000075a7 */ /* 0x000e22000800017f */
[----:B--2---:R-:W-:Y:S01]  /*1a270*/  IMAD R6, R23, -0x80, R2 ;  /* 0xffffff8017067824 */ /* 0x004fe200078e0202 */
[----:B0-----:R-:W-:Y:S06]  /*1a280*/  @!P0 BRA `(.L_x_2906) ;  /* 0x0000006800708947 */ /* 0x001fec0003800000 */
.L_x_3111:
[----:B------:R-:W-:Y:S05]  /*1a290*/  BSYNC B0 ;  /* 0x0000000000007941 */ /* 0x000fea0003800000 */
.L_x_2905:
[----:B------:R-:W1:Y:S01]  /*1a2a0*/  S2R R8, SR_TID.X ;  /* 0x0000000000087919 */ /* 0x000e620000002100 */
[----:B------:R-:W-:Y:S01]  /*1a2b0*/  ULDC UR4, c[0x0][0x2f4] ;  /* 0x0000bd0000047ab9 */ /* 0x000fe20000000800 */
[C---:B-1----:R-:W-:Y:S01]  /*1a2c0*/  IMAD.SHL.U32 R2, R8.reuse, 0x8, RZ ;  /* 0x0000000808027824 */ /* 0x042fe200078e00ff */
[C---:B------:R-:W-:Y:S02]  /*1a2d0*/  LOP3.LUT R5, R8.reuse, 0x7f, RZ, 0xc0, !PT ;  /* 0x0000007f08057812 */ /* 0x040fe400078ec0ff */
[----:B------:R-:W-:Y:S02]  /*1a2e0*/  SHF.L.U32 R7, R8, 0x3, RZ ;  /* 0x0000000308077819 */ /* 0x000fe400000006ff */
[----:B------:R-:W-:Y:S01]  /*1a2f0*/  LOP3.LUT R2, R2, 0x1f8, RZ, 0xc0, !PT ;  /* 0x000001f802027812 */ /* 0x000fe200078ec0ff */
[----:B------:R-:W-:Y:S01]  /*1a300*/  IMAD.SHL.U32 R4, R5, 0x8, RZ ;  /* 0x0000000805047824 */ /* 0x000fe200078e00ff */
[----:B------:R-:W-:Y:S02]  /*1a310*/  LOP3.LUT R7, R7, 0x38, RZ, 0xc0, !PT ;  /* 0x0000003807077812 */ /* 0x000fe400078ec0ff */
[----:B------:R-:W-:-:S02]  /*1a320*/  LOP3.LUT R2, R2, 0x38, R8, 0x78, !PT ;  /* 0x0000003802027812 */ /* 0x000fc400078e7808 */
[----:B------:R-:W-:Y:S01]  /*1a330*/  ISETP.GE.AND P0, PT, R7, UR4, PT ;  /* 0x0000000407007c0c */ /* 0x000fe2000bf06270 */
[----:B------:R-:W-:Y:S01]  /*1a340*/  UMOV UR4, 0xffffffff ;  /* 0xffffffff00047882 */ /* 0x000fe20000000000 */
[----:B------:R-:W-:Y:S02]  /*1a350*/  SHF.R.U32.HI R5, RZ, 0x3, R5 ;  /* 0x00000003ff057819 */ /* 0x000fe40000011605 */
[----:B------:R-:W-:-:S03]  /*1a360*/  LOP3.LUT R2, R2, 0x200, R4, 0xf8, !PT ;  /* 0x0000020002027812 */ /* 0x000fc600078ef804 */
[----:B------:R-:W-:Y:S01]  /*1a370*/  IMAD.IADD R6, R6, 0x1, -R5 ;  /* 0x0000000106067824 */ /* 0x000fe200078e0a05 */
[----:B------:R-:W-:Y:S01]  /*1a380*/  LEA R4, R22, R2, 0xd ;  /* 0x0000000216047211 */ /* 0x000fe200078e68ff */
        /* <DEDUP_REMOVED lines=47> */
.L_x_3129:
        /* <DEDUP_REMOVED lines=9> */
.L_x_2908:
        /* <DEDUP_REMOVED lines=11> */
.L_x_2909:
[----:B------:R-:W-:Y:S01]  /*1a7c0*/  VIADD R22, R22, 0x1 ;  /* 0x0000000116167836 */ /* 0x000fe20000000000 */
[----:B------:R0:W-:Y:S04]  /*1a7d0*/  SYNCS.ARRIVE.TRANS64.A1T0 RZ, [R0+URZ+0x16850], RZ ;  /* 0x016850ff00ff79a7 */ /* 0x0001e8000810003f */
[----:B------:R-:W-:-:S04]  /*1a7e0*/  ISETP.NE.AND P0, PT, R22, 0x2, PT ;  /* 0x000000021600780c */ /* 0x000fc80003f05270 */
[----:B0-----:R-:W-:Y:S02]  /*1a7f0*/  SEL R0, RZ, 0x1, P0 ;  /* 0x00000001ff007807 */ /* 0x001fe40000000000 */
[----:B------:R-:W-:Y:S02]  /*1a800*/  SEL R22, R22, RZ, P0 ;  /* 0x000000ff16167207 */ /* 0x000fe40000000000 */
[----:B------:R-:W-:-:S07]  /*1a810*/  LOP3.LUT R29, R29, R0, RZ, 0x3c, !PT ;  /* 0x000000001d1d7212 */ /* 0x000fce00078e3cff */
.L_x_2868:
[----:B------:R-:W-:Y:S05]  /*1a820*/  BSYNC B7 ;  /* 0x0000000000077941 */ /* 0x000fea0003800000 */
.L_x_2866:
[----:B------:R-:W4:Y:S02]  /*1a830*/  LDL R0, [R1+0x10] ;  /* 0x0000100001007983 */ /* 0x000f240000100800 */
[----:B----4-:R-:W-:-:S13]  /*1a840*/  LOP3.LUT P0, RZ, R0, 0x4, RZ, 0xc0, !PT ;  /* 0x0000000400ff7812 */ /* 0x010fda000780c0ff */
[----:B------:R-:W-:Y:S05]  /*1a850*/  @!P0 BRA `(.L_x_2910) ;  /* 0x0000000000248947 */ /* 0x000fea0003800000 */
[----:B------:R-:W-:Y:S05]  /*1a860*/  WARPSYNC.ALL ;  /* 0x0000000000007948 */ /* 0x000fea0003800000 */
[----:B------:R-:W0:Y:S08]  /*1a870*/  S2UR UR5, SR_CgaCtaId ;  /* 0x00000000000579c3 */ /* 0x000e300000008800 */
[----:B------:R-:W-:Y:S06]  /*1a880*/  BAR.SYNC.DEFER_BLOCKING 0x5, 0x200 ;  /* 0x0148000000007b1d */ /* 0x000fec0000010000 */
[----:B------:R-:W-:-:S02]  /*1a890*/  UMOV UR4, 0x400 ;  /* 0x0000040000047882 */ /* 0x000fc40000000000 */
[----:B0-----:R-:W-:-:S06]  /*1a8a0*/  ULEA UR4, UR5, UR4, 0x18 ;  /* 0x0000000405047291 */ /* 0x001fcc000f8ec03f */
[----:B------:R-:W-:-:S05]  /*1a8b0*/  MOV R16, UR4 ;  /* 0x0000000400107c02 */ /* 0x000fca0008000f00 */
[----:B------:R0:W4:Y:S01]  /*1a8c0*/  LDS.128 R24, [R16+0x168d0] ;  /* 0x0168d00010187984 */ /* 0x0001220000000c00 */
[----:B------:R-:W-:Y:S06]  /*1a8d0*/  BAR.ARV 0x4, 0x200 ;  /* 0x0108000000007b1d */ /* 0x000fec0000002000 */
[----:B------:R-:W-:Y:S05]  /*1a8e0*/  BRA `(.L_x_2911) ;  /* 0x0000000c00d87947 */ /* 0x000fea0003800000 */
.L_x_2910:
[----:B------:R-:W0:Y:S01]  /*1a8f0*/  S2R R0, SR_TID.X ;  /* 0x0000000000007919 */ /* 0x000e220000002100 */
[----:B------:R-:W-:Y:S01]  /*1a900*/  UMOV UR4, 0xffffffff ;  /* 0xffffffff00047882 */ /* 0x000fe20000000000 */
[----:B0-----:R-:W-:-:S04]  /*1a910*/  LOP3.LUT R8, R0, 0x1f, RZ, 0xc0, !PT ;  /* 0x0000001f00087812 */ /* 0x001fc800078ec0ff */
[----:B------:R-:W-:Y:S01]  /*1a920*/  ISETP.NE.AND P0, PT, R8, 0x1f, PT ;  /* 0x0000001f0800780c */ /* 0x000fe20003f05270 */
[----:B------:R-:W-:-:S12]  /*1a930*/  BRA.DIV UR4, `(.L_x_2912) ;  /* 0x0000006e04047947 */ /* 0x000fd8000b800000 */
[----:B--2---:R-:W-:Y:S01]  /*1a940*/  IMAD.IADD R9, R27, 0x1, R8 ;  /* 0x000000011b097824 */ /* 0x004fe200078e0208 */
[----:B------:R-:W-:-:S04]  /*1a950*/  ULDC UR4, c[0x0][0xc3c] ;  /* 0x00030f0000047ab9 */ /* 0x000fc80000000800 */
[----:B------:R-:W-:-:S13]  /*1a960*/  ISETP.GE.OR P1, PT, R9, UR4, !P0 ;  /* 0x0000000409007c0c */ /* 0x000fda000c726670 */
[----:B------:R-:W0:Y:S08]  /*1a970*/  @!P1 LDC.64 R2, c[0x0][0xc80] ;  /* 0x00032000ff029b82 */ /* 0x000e300000000a00 */
[----:B------:R-:W2:Y:S01]  /*1a980*/  @!P1 LDC.64 R4, c[0x0][0xc78] ;  /* 0x00031e00ff049b82 */ /* 0x000ea20000000a00 */
[----:B0-----:R-:W-:-:S05]  /*1a990*/  @!P1 IMAD.WIDE R2, R9, 0x4, R2 ;  /* 0x0000000409029825 */ /* 0x001fca00078e0202 */
[----:B---3--:R2:W3:Y:S02]  /*1a9a0*/  @!P1 LDG.E R7, desc[UR40][R2.64] ;  /* 0x0000002802079981 */ /* 0x0084e4000c1e1900 */
[----:B--2---:R-:W-:-:S05]  /*1a9b0*/  @!P1 IMAD.WIDE R2, R9, 0x4, R4 ;  /* 0x0000000409029825 */ /* 0x004fca00078e0204 */
[----:B------:R-:W2:Y:S01]  /*1a9c0*/  @!P1 LDG.E R4, desc[UR40][R2.64] ;  /* 0x0000002802049981 */ /* 0x000ea2000c1e1900 */
        /* <DEDUP_REMOVED lines=9> */
[----:B---3--:R-:W-:Y:S02]  /*1aa60*/  @!P1 IMAD.MOV.U32 R25, RZ, RZ, R7 ;  /* 0x000000ffff199224 */ /* 0x008fe400078e0007 */
[----:B--2---:R-:W-:Y:S01]  /*1aa70*/  @!P1 IMAD.MOV.U32 R5, RZ, RZ, R4 ;  /* 0x000000ffff059224 */ /* 0x004fe200078e0004 */
        /* <DEDUP_REMOVED lines=17> */
[----:B------:R0:W2:Y:S02]  /*1ab90*/  SHFL.IDX PT, R14, R2, 0x1f, 0x1f ;  /* 0x03e01f00020e7f89 */ /* 0x0000a400000e0000 */
.L_x_3139:
[----:B------:R-:W-:Y:S02]  /*1aba0*/  ULDC UR4, c[0x0][0xc38] ;  /* 0x00030e0000047ab9 */ /* 0x000fe40000000800 */
[----:B------:R-:W-:-:S05]  /*1abb0*/  MOV R4, UR4 ;  /* 0x0000000400047c02 */ /* 0x000fca0008000f00 */
[----:B--2---:R-:W-:-:S04]  /*1abc0*/  IMAD R3, R14, R4, RZ ;  /* 0x000000040e037224 */ /* 0x004fc800078e02ff */
[----:B------:R-:W-:-:S05]  /*1abd0*/  IMAD.IADD R6, R6, 0x1, R3 ;  /* 0x0000000106067824 */ /* 0x000fca00078e0203 */
[----:B------:R-:W-:-:S13]  /*1abe0*/  ISETP.GT.AND P6, PT, R6, R0, PT ;  /* 0x000000000600720c */ /* 0x000fda0003fc4270 */
[----:B------:R-:W-:Y:S05]  /*1abf0*/  @P6 BRA `(.L_x_2913) ;  /* 0x0000000000a46947 */ /* 0x000fea0003800000 */
.L_x_2916:
        /* <DEDUP_REMOVED lines=9> */
[----:B------:R-:W0:Y:S02]  /*1ac90*/  @!P6 LDC.64 R2, c[0x0][0xc80] ;  /* 0x00032000ff02eb82 */ /* 0x000e240000000a00 */
[----:B0-----:R-:W-:-:S05]  /*1aca0*/  @!P6 IMAD.WIDE R2, R4, 0x4, R2 ;  /* 0x000000040402e825 */ /* 0x001fca00078e0202 */
[----:B------:R0:W2:Y:S01]  /*1acb0*/  @!P6 LDG.E R25, desc[UR40][R2.64] ;  /* 0x000000280219e981 */ /* 0x0000a2000c1e1900 */
[----:B------:R-:W-:Y:S01]  /*1acc0*/  IMAD.MOV.U32 R5, RZ, RZ, RZ ;  /* 0x000000ffff057224 */ /* 0x000fe200078e00ff */
[----:B0-----:R-:W0:Y:S02]  /*1acd0*/  @!P6 LDC.64 R2, c[0x0][0xc78] ;  /* 0x00031e00ff02eb82 */ /* 0x001e240000000a00 */
[----:B0-----:R-:W-:-:S05]  /*1ace0*/  @!P6 IMAD.WIDE R2, R4, 0x4, R2 ;  /* 0x000000040402e825 */ /* 0x001fca00078e0202 */
        /* <DEDUP_REMOVED lines=20> */
.L_x_3147:
[----:B------:R-:W-:Y:S02]  /*1ae30*/  ULDC UR4, c[0x0][0xc38] ;  /* 0x00030e0000047ab9 */ /* 0x000fe40000000800 */
[----:B------:R-:W-:-:S04]  /*1ae40*/  IMAD.U32 R4, RZ, RZ, UR4 ;  /* 0x00000004ff047e24 */ /* 0x000fc8000f8e00ff */
[----:B--2---:R-:W-:-:S05]  /*1ae50*/  IMAD R3, R14, R4, RZ ;  /* 0x000000040e037224 */ /* 0x004fca00078e02ff */
[----:B------:R-:W-:-:S04]  /*1ae60*/  IADD3 R6, R3, R6, RZ ;  /* 0x0000000603067210 */ /* 0x000fc80007ffe0ff */
[----:B------:R-:W-:-:S13]  /*1ae70*/  ISETP.GT.AND P6, PT, R6, R0, PT ;  /* 0x000000000600720c */ /* 0x000fda0003fc4270 */
[----:B------:R-:W-:Y:S05]  /*1ae80*/  @!P6 BRA `(.L_x_2916) ;  /* 0xfffffffc005ce947 */ /* 0x000fea000383ffff */
.L_x_2913:
[----:B------:R-:W-:Y:S01]  /*1ae90*/  IMAD.IADD R6, R6, 0x1, -R3 ;  /* 0x0000000106067824 */ /* 0x000fe200078e0a03 */
[----:B------:R-:W-:-:S03]  /*1aea0*/  UMOV UR4, 0xffffffff ;  /* 0xffffffff00047882 */ /* 0x000fc60000000000 */
[----:B------:R-:W-:-:S05]  /*1aeb0*/  IMAD R3, R2, R4, R6 ;  /* 0x0000000402037224 */ /* 0x000fca00078e0206 */
[----:B------:R-:W-:Y:S01]  /*1aec0*/  ISETP.GT.AND P6, PT, R3, R0, PT ;  /* 0x000000000300720c */ /* 0x000fe20003fc4270 */
[----:B------:R-:W-:-:S12]  /*1aed0*/  BRA.DIV UR4, `(.L_x_2917) ;  /* 0x0000006e048c7947 */ /* 0x000fd8000b800000 */
[----:B------:R-:W-:-:S04]  /*1aee0*/  VOTE.ANY R3, PT, !P6 ;  /* 0x0000000000037806 */ /* 0x000fc800070e0100 */
[----:B------:R-:W2:Y:S02]  /*1aef0*/  POPC R7, R3 ;  /* 0x0000000300077309 */ /* 0x000ea40000000000 */
[----:B--2---:R2:W3:Y:S01]  /*1af00*/  SHFL.IDX PT, R25, R25, R7, 0x1f ;  /* 0x00001f0719197589 */ /* 0x0044e200000e0000 */
[----:B------:R-:W-:-:S03]  /*1af10*/  IMAD.IADD R27, R7, 0x1, R27 ;  /* 0x00000001071b7824 */ /* 0x000fc600078e021b */
[----:B------:R2:W4:Y:S04]  /*1af20*/  SHFL.IDX PT, R5, R5, R7, 0x1f ;  /* 0x00001f0705057589 */ /* 0x00052800000e0000 */
.L_x_3152:
[----:B------:R-:W-:-:S13]  /*1af30*/  ISETP.NE.AND P0, PT, R3, RZ, PT ;  /* 0x000000ff0300720c */ /* 0x000fda0003f05270 */
[----:B------:R-:W-:Y:S05]  /*1af40*/  @!P0 BRA `(.L_x_2918) ;  /* 0x0000000000108947 */ /* 0x000fea0003800000 */
[----:B------:R-:W-:Y:S01]  /*1af50*/  UMOV UR4, 0xffffffff ;  /* 0xffffffff00047882 */ /* 0x000fe20000000000 */
[----:B------:R-:W-:Y:S02]  /*1af60*/  VIADD R12, R7, 0xffffffff ;  /* 0xffffffff070c7836 */ /* 0x000fe40000000000 */
[----:B------:R-:W-:Y:S05]  /*1af70*/  BRA.DIV UR4, `(.L_x_2919) ;  /* 0x0000006e04c47947 */ /* 0x000fea000b800000 */
[----:B------:R0:W0:Y:S02]  /*1af80*/  SHFL.IDX PT, R24, R2, R12, 0x1f ;  /* 0x00001f0c02187589 */ /* 0x00002400000e0000 */
.L_x_2918:
[----:B----4-:R-:W-:Y:S01]  /*1af90*/  ISETP.NE.AND P0, PT, R5, 0x1, PT ;  /* 0x000000010500780c */ /* 0x010fe20003f05270 */
[----:B0-----:R-:W-:-:S05]  /*1afa0*/  IMAD R24, R24, R4, R6 ;  /* 0x0000000418187224 */ /* 0x001fca00078e0206 */
[----:B------:R-:W-:-:S07]  /*1afb0*/  IADD3 R0, R0, -R24, RZ ;  /* 0x8000001800007210 */ /* 0x000fce0007ffe0ff */
[----:B------:R-:W-:Y:S05]  /*1afc0*/  @!P0 BRA `(.L_x_2920) ;  /* 0x0000000000dc8947 */ /* 0x000fea0003800000 */
[-C--:B---3--:R-:W-:Y:S01]  /*1afd0*/  IABS R6, R25.reuse ;  /* 0x0000001900067213 */ /* 0x088fe20000000000 */
[----:B------:R-:W-:Y:S01]  /*1afe0*/  IMAD.MOV.U32 R2, RZ, RZ, RZ ;  /* 0x000000ffff027224 */ /* 0x000fe200078e00ff */
[----:B------:R-:W-:Y:S02]  /*1aff0*/  IABS R8, R25 ;  /* 0x0000001900087213 */ /* 0x000fe40000000000 */
[----:B------:R-:W0:Y:S02]  /*1b000*/  I2F.RP R4, R6 ;  /* 0x0000000600047306 */ /* 0x000e240000209400 */
[----:B------:R-:W-:-:S06]  /*1b010*/  IADD3 R8, RZ, -R8, RZ ;  /* 0x80000008ff087210 */ /* 0x000fcc0007ffe0ff */
[----:B0-----:R-:W2:Y:S02]  /*1b020*/  MUFU.RCP R4, R4 ;  /* 0x0000000400047308 */ /* 0x001ea40000001000 */
[----:B--2---:R-:W-:-:S06]  /*1b030*/  VIADD R7, R4, 0xffffffe ;  /* 0x0ffffffe04077836 */ /* 0x004fcc0000000000 */
[----:B------:R-:W0:Y:S02]  /*1b040*/  F2I.FTZ.U32.TRUNC.NTZ R3, R7 ;  /* 0x0000000700037305 */ /* 0x000e24000021f000 */
[----:B0-----:R-:W-:-:S04]  /*1b050*/  IMAD.MOV R9, RZ, RZ, -R3 ;  /* 0x000000ffff097224 */ /* 0x001fc800078e0a03 */
[----:B------:R-:W-:-:S04]  /*1b060*/  IMAD R9, R9, R6, RZ ;  /* 0x0000000609097224 */ /* 0x000fc800078e02ff */
[----:B------:R-:W-:Y:S01]  /*1b070*/  IMAD.HI.U32 R2, R3, R9, R2 ;  /* 0x0000000903027227 */ /* 0x000fe200078e0002 */
[----:B------:R-:W-:-:S05]  /*1b080*/  IABS R3, R0 ;  /* 0x0000000000037213 */ /* 0x000fca0000000000 */
[----:B------:R-:W-:Y:S01]  /*1b090*/  IMAD.HI.U32 R4, R2, R3, RZ ;  /* 0x0000000302047227 */ /* 0x000fe200078e00ff */
[----:B------:R-:W-:-:S03]  /*1b0a0*/  MOV R2, RZ ;  /* 0x000000ff00027202 */ /* 0x000fc60000000f00 */
[----:B------:R-:W-:-:S05]  /*1b0b0*/  IMAD R3, R4, R8, R3 ;  /* 0x0000000804037224 */ /* 0x000fca00078e0203 */
[----:B------:R-:W-:-:S13]  /*1b0c0*/  ISETP.GT.U32.AND P1, PT, R6, R3, PT ;  /* 0x000000030600720c */ /* 0x000fda0003f24070 */
[----:B------:R-:W-:Y:S02]  /*1b0d0*/  @!P1 IMAD.IADD R3, R3, 0x1, -R6 ;  /* 0x0000000103039824 */ /* 0x000fe400078e0a06 */
[----:B------:R-:W-:Y:S01]  /*1b0e0*/  @!P1 VIADD R4, R4, 0x1 ;  /* 0x0000000104049836 */ /* 0x000fe20000000000 */
[----:B------:R-:W-:Y:S02]  /*1b0f0*/  ISETP.NE.AND P1, PT, R25, RZ, PT ;  /* 0x000000ff1900720c */ /* 0x000fe40003f25270 */
[----:B------:R-:W-:Y:S02]  /*1b100*/  ISETP.GE.U32.AND P0, PT, R3, R6, PT ;  /* 0x000000060300720c */ /* 0x000fe40003f06070 */
[----:B------:R-:W-:-:S04]  /*1b110*/  IABS R6, R5 ;  /* 0x0000000500067213 */ /* 0x000fc80000000000 */
[----:B------:R-:W0:Y:S07]  /*1b120*/  I2F.RP R7, R6 ;  /* 0x0000000600077306 */ /* 0x000e2e0000209400 */
[----:B------:R-:W-:Y:S01]  /*1b130*/  @P0 VIADD R4, R4, 0x1 ;  /* 0x0000000104040836 */ /* 0x000fe20000000000 */
[----:B0-----:R-:W0:Y:S02]  /*1b140*/  MUFU.RCP R7, R7 ;  /* 0x0000000700077308 */ /* 0x001e240000001000 */
[----:B0-----:R-:W-:Y:S01]  /*1b150*/  VIADD R8, R7, 0xffffffe ;  /* 0x0ffffffe07087836 */ /* 0x001fe20000000000 */
[----:B------:R-:W-:-:S05]  /*1b160*/  IABS R7, R5 ;  /* 0x0000000500077213 */ /* 0x000fca0000000000 */
[----:B------:R-:W0:Y:S01]  /*1b170*/  F2I.FTZ.U32.TRUNC.NTZ R3, R8 ;  /* 0x0000000800037305 */ /* 0x000e22000021f000 */
[----:B------:R-:W-:Y:S01]  /*1b180*/  IADD3 R7, RZ, -R7, RZ ;  /* 0x80000007ff077210 */ /* 0x000fe20007ffe0ff */
[----:B0-----:R-:W-:-:S04]  /*1b190*/  IMAD.MOV R9, RZ, RZ, -R3 ;  /* 0x000000ffff097224 */ /* 0x001fc800078e0a03 */
[----:B------:R-:W-:-:S04]  /*1b1a0*/  IMAD R9, R9, R6, RZ ;  /* 0x0000000609097224 */ /* 0x000fc800078e02ff */
[----:B------:R-:W-:Y:S01]  /*1b1b0*/  IMAD.HI.U32 R2, R3, R9, R2 ;  /* 0x0000000903027227 */ /* 0x000fe200078e0002 */
[----:B------:R-:W-:-:S04]  /*1b1c0*/  LOP3.LUT R3, R0, R25, RZ, 0x3c, !PT ;  /* 0x0000001900037212 */ /* 0x000fc800078e3cff */
        /* <DEDUP_REMOVED lines=16> */
[--C-:B------:R-:W-:Y:S02]  /*1b2d0*/  IMAD.MOV R3, RZ, RZ, -R2.reuse ;  /* 0x000000ffff037224 */ /* 0x100fe400078e0a02 */
[C---:B------:R-:W-:Y:S02]  /*1b2e0*/  IMAD R26, R5.reuse, 0x1000000, R2 ;  /* 0x01000000051a7824 */ /* 0x040fe400078e0202 */
[--C-:B------:R-:W-:Y:S02]  /*1b2f0*/  IMAD R5, R5, R3, R4.reuse ;  /* 0x0000000305057224 */ /* 0x100fe400078e0204 */
[----:B------:R-:W-:-:S03]  /*1b300*/  IMAD.MOV R2, RZ, RZ, -R4 ;  /* 0x000000ffff027224 */ /* 0x000fc600078e0a04 */
[----:B------:R-:W-:Y:S01]  /*1b310*/  LEA R26, R5, R26, 0x10 ;  /* 0x0000001a051a7211 */ /* 0x000fe200078e80ff */
[----:B------:R-:W-:Y:S01]  /*1b320*/  IMAD R2, R25, R2, R0 ;  /* 0x0000000219027224 */ /* 0x000fe200078e0200 */
[----:B------:R-:W-:Y:S06]  /*1b330*/  BRA `(.L_x_2921) ;  /* 0x0000000000f47947 */ /* 0x000fec0003800000 */
.L_x_2920:
[----:B------:R-:W0:Y:S02]  /*1b340*/  LDC.64 R2, c[0x0][0xc90] ;  /* 0x00032400ff027b82 */ /* 0x000e240000000a00 */
[----:B0-----:R-:W-:-:S05]  /*1b350*/  IMAD.WIDE R2, R27, 0x4, R2 ;  /* 0x000000041b027825 */ /* 0x001fca00078e0202 */
[----:B------:R0:W3:Y:S02]  /*1b360*/  LDG.E R6, desc[UR40][R2.64] ;  /* 0x0000002802067981 */ /* 0x0000e4000c1e1900 */
[----:B0-----:R-:W-:Y:S02]  /*1b370*/  IMAD.MOV.U32 R2, RZ, RZ, RZ ;  /* 0x000000ffff027224 */ /* 0x001fe400078e00ff */
[----:B---3--:R-:W-:-:S05]  /*1b380*/  IMAD R5, R25, R6, RZ ;  /* 0x0000000619057224 */ /* 0x008fca00078e02ff */
[----:B--2---:R-:W-:-:S04]  /*1b390*/  IABS R7, R5 ;  /* 0x0000000500077213 */ /* 0x004fc80000000000 */
[----:B------:R-:W0:Y:S08]  /*1b3a0*/  I2F.RP R8, R7 ;  /* 0x0000000700087306 */ /* 0x000e300000209400 */
[----:B0-----:R-:W1:Y:S02]  /*1b3b0*/  MUFU.RCP R8, R8 ;  /* 0x0000000800087308 */ /* 0x001e640000001000 */
[----:B-1----:R-:W-:-:S06]  /*1b3c0*/  VIADD R10, R8, 0xffffffe ;  /* 0x0ffffffe080a7836 */ /* 0x002fcc0000000000 */
[----:B------:R-:W0:Y:S02]  /*1b3d0*/  F2I.FTZ.U32.TRUNC.NTZ R3, R10 ;  /* 0x0000000a00037305 */ /* 0x000e24000021f000 */
[----:B0-----:R-:W-:-:S04]  /*1b3e0*/  IMAD.MOV R12, RZ, RZ, -R3 ;  /* 0x000000ffff0c7224 */ /* 0x001fc800078e0a03 */
[----:B------:R-:W-:-:S04]  /*1b3f0*/  IMAD R9, R12, R7, RZ ;  /* 0x000000070c097224 */ /* 0x000fc800078e02ff */
[----:B------:R-:W-:Y:S01]  /*1b400*/  IMAD.HI.U32 R9, R3, R9, R2 ;  /* 0x0000000903097227 */ /* 0x000fe200078e0002 */
[----:B------:R-:W-:Y:S02]  /*1b410*/  IABS R2, R0 ;  /* 0x0000000000027213 */ /* 0x000fe40000000000 */
[----:B------:R-:W-:-:S03]  /*1b420*/  IABS R3, R5 ;  /* 0x0000000500037213 */ /* 0x000fc60000000000 */
[----:B------:R-:W-:Y:S01]  /*1b430*/  IMAD.HI.U32 R9, R9, R2, RZ ;  /* 0x0000000209097227 */ /* 0x000fe200078e00ff */
[----:B------:R-:W-:-:S05]  /*1b440*/  IADD3 R3, RZ, -R3, RZ ;  /* 0x80000003ff037210 */ /* 0x000fca0007ffe0ff */
        /* <DEDUP_REMOVED lines=8> */
[----:B------:R-:W-:-:S06]  /*1b4d0*/  IMAD.MOV.U32 R2, RZ, RZ, RZ ;  /* 0x000000ffff027224 */ /* 0x000fcc00078e00ff */
[----:B------:R-:W-:-:S05]  /*1b4e0*/  @P0 VIADD R9, R9, 0x1 ;  /* 0x0000000109090836 */ /* 0x000fca0000000000 */
[----:B------:R-:W-:-:S05]  /*1b4f0*/  MOV R7, R9 ;  /* 0x0000000900077202 */ /* 0x000fca0000000f00 */
[----:B------:R-:W-:Y:S01]  /*1b500*/  @!P2 IMAD.MOV R7, RZ, RZ, -R7 ;  /* 0x000000ffff07a224 */ /* 0x000fe200078e0a07 */
[----:B------:R-:W-:-:S05]  /*1b510*/  @!P1 LOP3.LUT R7, RZ, R5, RZ, 0x33, !PT ;  /* 0x00000005ff079212 */ /* 0x000fca00078e33ff */
[----:B------:R-:W-:Y:S01]  /*1b520*/  IMAD R8, R6, R7, RZ ;  /* 0x0000000706087224 */ /* 0x000fe200078e02ff */
[----:B------:R-:W-:-:S03]  /*1b530*/  IADD3 R7, -R7, RZ, RZ ;  /* 0x000000ff07077210 */ /* 0x000fc60007ffe1ff */
[----:B------:R-:W-:Y:S02]  /*1b540*/  IMAD.MOV R3, RZ, RZ, -R8 ;  /* 0x000000ffff037224 */ /* 0x000fe400078e0a08 */
[----:B------:R-:W-:-:S03]  /*1b550*/  IMAD R5, R5, R7, R0 ;  /* 0x0000000705057224 */ /* 0x000fc600078e0200 */
[----:B------:R-:W-:-:S04]  /*1b560*/  VIADDMNMX R4, R3, R4, R6, PT ;  /* 0x0000000403047246 */ /* 0x000fc80003800106 */
[-C--:B------:R-:W-:Y:S02]  /*1b570*/  IABS R6, R4.reuse ;  /* 0x0000000400067213 */ /* 0x080fe40000000000 */
[----:B------:R-:W-:Y:S02]  /*1b580*/  IABS R0, R4 ;  /* 0x0000000400007213 */ /* 0x000fe40000000000 */
[----:B------:R-:W0:Y:S03]  /*1b590*/  I2F.RP R9, R6 ;  /* 0x0000000600097306 */ /* 0x000e260000209400 */
[----:B------:R-:W-:-:S05]  /*1b5a0*/  IMAD.MOV R0, RZ, RZ, -R0 ;  /* 0x000000ffff007224 */ /* 0x000fca00078e0a00 */
[----:B0-----:R-:W0:Y:S02]  /*1b5b0*/  MUFU.RCP R9, R9 ;  /* 0x0000000900097308 */ /* 0x001e240000001000 */
[----:B0-----:R-:W-:-:S06]  /*1b5c0*/  VIADD R10, R9, 0xffffffe ;  /* 0x0ffffffe090a7836 */ /* 0x001fcc0000000000 */
[----:B------:R-:W0:Y:S02]  /*1b5d0*/  F2I.FTZ.U32.TRUNC.NTZ R3, R10 ;  /* 0x0000000a00037305 */ /* 0x000e24000021f000 */
[----:B0-----:R-:W-:-:S04]  /*1b5e0*/  IMAD.MOV R7, RZ, RZ, -R3 ;  /* 0x000000ffff077224 */ /* 0x001fc800078e0a03 */
[----:B------:R-:W-:-:S04]  /*1b5f0*/  IMAD R7, R7, R6, RZ ;  /* 0x0000000607077224 */ /* 0x000fc800078e02ff */
[----:B------:R-:W-:Y:S01]  /*1b600*/  IMAD.HI.U32 R2, R3, R7, R2 ;  /* 0x0000000703027227 */ /* 0x000fe200078e0002 */
[----:B------:R-:W-:-:S05]  /*1b610*/  IABS R3, R5 ;  /* 0x0000000500037213 */ /* 0x000fca0000000000 */
[----:B------:R-:W-:-:S04]  /*1b620*/  IMAD.HI.U32 R2, R2, R3, RZ ;  /* 0x0000000302027227 */ /* 0x000fc800078e00ff */
[----:B------:R-:W-:Y:S01]  /*1b630*/  IMAD R3, R2, R0, R3 ;  /* 0x0000000002037224 */ /* 0x000fe200078e0203 */
[----:B------:R-:W-:Y:S02]  /*1b640*/  LOP3.LUT R0, R5, R4, RZ, 0x3c, !PT ;  /* 0x0000000405007212 */ /* 0x000fe400078e3cff */
[----:B------:R-:W-:Y:S02]  /*1b650*/  IADD3 R5, R8, 0x1000000, R5 ;  /* 0x0100000008057810 */ /* 0x000fe40007ffe005 */
        /* <DEDUP_REMOVED lines=8> */
[----:B------:R-:W-:Y:S02]  /*1b6e0*/  @!P1 LOP3.LUT R2, RZ, R4, RZ, 0x33, !PT ;  /* 0x00000004ff029212 */ /* 0x000fe400078e33ff */
[----:B------:R-:W-:-:S05]  /*1b6f0*/  IADD3 R4, -R4, RZ, RZ ;  /* 0x000000ff04047210 */ /* 0x000fca0007ffe1ff */
[----:B------:R-:W-:-:S07]  /*1b700*/  IMAD R26, R2, R4, R5 ;  /* 0x00000004021a7224 */ /* 0x000fce00078e0205 */
.L_x_2921:
[----:B------:R-:W-:-:S05]  /*1b710*/  LOP3.LUT R2, RZ, R2, RZ, 0x33, !PT ;  /* 0x00000002ff027212 */ /* 0x000fca00078e33ff */
[----:B------:R-:W-:Y:S01]  /*1b720*/  IMAD.IADD R25, R25, 0x1, R2 ;  /* 0x0000000119197824 */ /* 0x000fe200078e0202 */
[----:B------:R-:W-:Y:S06]  /*1b730*/  BRA `(.L_x_2922) ;  /* 0x00000000001c7947 */ /* 0x000fec0003800000 */
.L_x_2914:
[----:B------:R-:W-:Y:S01]  /*1b740*/  UMOV UR4, URZ ;  /* 0x0000003f00047c82 */ /* 0x000fe20008000000 */
[----:B------:R-:W-:Y:S01]  /*1b750*/  UMOV UR5, URZ ;  /* 0x0000003f00057c82 */ /* 0x000fe20008000000 */
[----:B------:R-:W-:Y:S01]  /*1b760*/  ULDC UR6, c[0x0][0xc3c] ;  /* 0x00030f0000067ab9 */ /* 0x000fe20000000800 */
[----:B------:R-:W-:Y:S01]  /*1b770*/  IMAD.MOV.U32 R24, RZ, RZ, R0 ;  /* 0x000000ffff187224 */ /* 0x000fe200078e0000 */
[----:B------:R-:W-:Y:S01]  /*1b780*/  MOV R26, UR5 ;  /* 0x00000005001a7c02 */ /* 0x000fe20008000f00 */
[----:B------:R-:W-:Y:S02]  /*1b790*/  IMAD.U32 R25, RZ, RZ, UR4 ;  /* 0x00000004ff197e24 */ /* 0x000fe4000f8e00ff */
[----:B------:R-:W-:-:S07]  /*1b7a0*/  IMAD.U32 R27, RZ, RZ, UR6 ;  /* 0x00000006ff1b7e24 */ /* 0x000fce000f8e00ff */
.L_x_2922:
        /* <DEDUP_REMOVED lines=10> */
.L_x_2911:
[----:B------:R-:W-:Y:S02]  /*1b850*/  ULDC UR4, c[0x0][0xc3c] ;  /* 0x00030f0000047ab9 */ /* 0x000fe40000000800 */
[----:B----4-:R-:W-:-:S13]  /*1b860*/  ISETP.GE.AND P0, PT, R27, UR4, PT ;  /* 0x000000041b007c0c */ /* 0x010fda000bf06270 */
[----:B------:R-:W-:Y:S05]  /*1b870*/  @!P0 BRA `(.L_x_2923) ;  /* 0xffffff9800fc8947 */ /* 0x000fea000383ffff */
[----:B------:R-:W-:Y:S05]  /*1b880*/  BSYNC B8 ;  /* 0x0000000000087941 */ /* 0x000fea0003800000 */
.L_x_2826:
        /* <DEDUP_REMOVED lines=12> */
.L_x_3155:
[----:B------:R-:W-:Y:S05]  /*1b950*/  BSYNC B0 ;  /* 0x0000000000007941 */ /* 0x000fea0003800000 */
.L_x_2924:
[----:B------:R-:W-:-:S03]  /*1b960*/  UMOV UR4, 0xffffffff ;  /* 0xffffffff00047882 */ /* 0x000fc60000000000 */
[----:B------:R-:W-:Y:S05]  /*1b970*/  BRA.DIV UR4, `(.L_x_2926) ;  /* 0x0000006604807947 */ /* 0x000fea000b800000 */
[----:B0-----:R-:W0:Y:S02]  /*1b980*/  S2R R0, SR_TID.X ;  /* 0x0000000000007919 */ /* 0x001e240000002100 */
[----:B0-----:R-:W-:-:S04]  /*1b990*/  SHF.R.U32.HI R0, RZ, 0x5, R0 ;  /* 0x00000005ff007819 */ /* 0x001fc80000011600 */
[----:B------:R-:W-:-:S05]  /*1b9a0*/  LOP3.LUT R0, R0, 0x3, RZ, 0xc0, !PT ;  /* 0x0000000300007812 */ /* 0x000fca00078ec0ff */
[----:B------:R0:W4:Y:S02]  /*1b9b0*/  SHFL.IDX PT, R14, R0, RZ, 0x1f ;  /* 0x00001fff000e7589 */ /* 0x00012400000e0000 */
.L_x_3158:
[----:B----4-:R-:W-:-:S13]  /*1b9c0*/  ISETP.NE.AND P0, PT, R14, RZ, PT ;  /* 0x000000ff0e00720c */ /* 0x010fda0003f05270 */
[----:B------:R-:W-:Y:S05]  /*1b9d0*/  @P0 BRA `(.L_x_2661) ;  /* 0x0000000000880947 */ /* 0x000fea0003800000 */
[----:B------:R-:W-:-:S03]  /*1b9e0*/  UMOV UR4, 0xffffffff ;  /* 0xffffffff00047882 */ /* 0x000fc60000000000 */
[----:B------:R-:W-:Y:S05]  /*1b9f0*/  BRA.DIV UR4, `(.L_x_2927) ;  /* 0x0000006604947947 */ /* 0x000fea000b800000 */
[----:B------:R-:W-:-:S13]  /*1ba00*/  ELECT P6, URZ, PT ;  /* 0x00000000003f782f */ /* 0x000fda00038c0000 */
.L_x_3161:
[----:B------:R-:W-:Y:S05]  /*1ba10*/  @!P6 BRA `(.L_x_2661) ;  /* 0x000000000078e947 */ /* 0x000fea0003800000 */
[----:B0-----:R-:W4:Y:S02]  /*1ba20*/  LDL.LU R0, [R1+0x3c] ;  /* 0x00003c0001007983 */ /* 0x001f240000300800 */
[----:B----4-:R-:W-:-:S04]  /*1ba30*/  LOP3.LUT R0, R0, 0x2, RZ, 0xfc, !PT ;  /* 0x0000000200007812 */ /* 0x010fc800078efcff */
[----:B------:R-:W-:-:S13]  /*1ba40*/  ISETP.NE.AND P0, PT, R0, 0x3, PT ;  /* 0x000000030000780c */ /* 0x000fda0003f05270 */
[----:B------:R-:W-:Y:S05]  /*1ba50*/  @!P0 BRA `(.L_x_2928) ;  /* 0x0000000000048947 */ /* 0x000fea0003800000 */
[----:B------:R-:W-:Y:S01]  /*1ba60*/  BPT.TRAP 0x1 ;  /* 0x000000040000795c */ /* 0x000fe20000300000 */
.L_x_2928:
[C---:B------:R-:W-:Y:S01]  /*1ba70*/  LEA R3, R22.reuse, R5, 0x3 ;  /* 0x0000000516037211 */ /* 0x040fe200078e18ff */
[----:B------:R-:W-:Y:S01]  /*1ba80*/  VIADD R22, R22, 0x1 ;  /* 0x0000000116167836 */ /* 0x000fe20000000000 */
[----:B------:R-:W-:-:S04]  /*1ba90*/  SHF.L.U32 R2, R29, 0x1f, RZ ;  /* 0x0000001f1d027819 */ /* 0x000fc800000006ff */
[----:B------:R-:W0:Y:S01]  /*1baa0*/  SYNCS.PHASECHK.TRANS64.TRYWAIT P1, [R3+URZ+0x16840], R2 ;  /* 0x01684002030075a7 */ /* 0x000e22000802017f */
[----:B------:R-:W-:-:S04]  /*1bab0*/  ISETP.NE.AND P2, PT, R22, 0x2, PT ;  /* 0x000000021600780c */ /* 0x000fc80003f45270 */
[----:B------:R-:W-:Y:S01]  /*1bac0*/  SEL R0, RZ, 0x1, P2 ;  /* 0x00000001ff007807 */ /* 0x000fe20001000000 */
[----:B0-----:R-:W-:Y:S08]  /*1bad0*/  @!P1 BRA `(.L_x_2929) ;  /* 0x00000064007c9947 */ /* 0x001ff00003800000 */
.L_x_3162:
[----:B------:R-:W-:Y:S02]  /*1bae0*/  SEL R22, R22, RZ, P2 ;  /* 0x000000ff16167207 */ /* 0x000fe40001000000 */
[----:B------:R-:W-:Y:S01]  /*1baf0*/  LOP3.LUT R0, R29, R0, RZ, 0x3c, !PT ;  /* 0x000000001d007212 */ /* 0x000fe200078e3cff */
[----:B------:R-:W-:Y:S06]  /*1bb00*/  @!P0 BRA `(.L_x_2930) ;  /* 0x0000000000048947 */ /* 0x000fec0003800000 */
[----:B------:R-:W-:Y:S01]  /*1bb10*/  BPT.TRAP 0x1 ;  /* 0x000000040000795c */ /* 0x000fe20000300000 */
.L_x_2930:
[----:B------:R-:W-:Y:S01]  /*1bb20*/  IMAD R5, R22, 0x8, R5 ;  /* 0x0000000816057824 */ /* 0x000fe200078e0205 */
[----:B------:R-:W-:-:S04]  /*1bb30*/  SHF.L.U32 R0, R0, 0x1f, RZ ;  /* 0x0000001f00007819 */ /* 0x000fc800000006ff */
[----:B------:R-:W4:Y:S02]  /*1bb40*/  SYNCS.PHASECHK.TRANS64.TRYWAIT P1, [R5+URZ+0x16840], R0 ;  /* 0x01684000050075a7 */ /* 0x000f24000802017f */
[----:B----4-:R-:W-:Y:S05]  /*1bb50*/  @!P1 BRA `(.L_x_2931) ;  /* 0x0000006400709947 */ /* 0x010fea0003800000 */
.L_x_3163:
[----:B------:R-:W-:Y:S05]  /*1bb60*/  @!P0 BRA `(.L_x_2932) ;  /* 0x0000000000048947 */ /* 0x000fea0003800000 */
[----:B------:R-:W-:Y:S01]  /*1bb70*/  BPT.TRAP 0x1 ;  /* 0x000000040000795c */ /* 0x000fe20000300000 */
.L_x_2932:
[----:B------:R-:W5:Y:S02]  /*1bb80*/  SYNCS.PHASECHK.TRANS64.TRYWAIT P1, [R3+URZ+0x16860], R2 ;  /* 0x01686002030075a7 */ /* 0x000f64000802017f */
[----:B-----5:R-:W-:Y:S05]  /*1bb90*/  @!P1 BRA `(.L_x_2933) ;  /* 0x0000006400749947 */ /* 0x020fea0003800000 */
.L_x_3164:
[----:B------:R-:W-:Y:S05]  /*1bba0*/  @!P0 BRA `(.L_x_2934) ;  /* 0x0000000000048947 */ /* 0x000fea0003800000 */
[----:B------:R-:W-:Y:S01]  /*1bbb0*/  BPT.TRAP 0x1 ;  /* 0x000000040000795c */ /* 0x000fe20000300000 */
.L_x_2934:
[----:B------:R0:W0:Y:S02]  /*1bbc0*/  SYNCS.PHASECHK.TRANS64.TRYWAIT P0, [R5+URZ+0x16860], R0 ;  /* 0x01686000050075a7 */ /* 0x000024000800017f */
[----:B0-----:R-:W-:Y:S05]  /*1bbd0*/  @!P0 NANOSLEEP.SYNCS 0x989680 ;  /* 0x009896800000895d */ /* 0x001fea0003900000 */
[----:B------:R-:W0:Y:S02]  /*1bbe0*/  @!P0 SYNCS.PHASECHK.TRANS64 P0, [R5+URZ+0x16860], R0 ;  /* 0x01686000050085a7 */ /* 0x000e24000800007f */
[----:B0-----:R-:W-:Y:S05]  /*1bbf0*/  @!P0 BRA `(.L_x_2934) ;  /* 0xfffffffc00f08947 */ /* 0x001fea000383ffff */
.L_x_2661:
[----:B------:R-:W-:Y:S05]  /*1bc00*/  BSYNC B9 ;  /* 0x0000000000097941 */ /* 0x000fea0003800000 */
.L_x_2658:
[----:B------:R-:W-:Y:S05]  /*1bc10*/  EXIT ;  /* 0x000000000000794d */ /* 0x000fea0003800000 */
.L_x_2681:
[----:B0-----:R0:W1:Y:S02]  /*1bc20*/  SYNCS.PHASECHK.TRANS64.TRYWAIT P6, [R68+URZ+0x16890], R77 ;  /* 0x0168904d440075a7 */ /* 0x00106400080c017f */
[----:B-1----:R-:W-:Y:S05]  /*1bc30*/  @!P6 NANOSLEEP.SYNCS 0x989680 ;  /* 0x009896800000e95d */ /* 0x002fea0003900000 */
[----:B------:R-:W1:Y:S02]  /*1bc40*/  @!P6 SYNCS.PHASECHK.TRANS64 P6, [R68+URZ+0x16890], R77 ;  /* 0x0168904d4400e5a7 */ /* 0x000e6400080c007f */
[----:B-1----:R-:W-:Y:S05]  /*1bc50*/  @!P6 BRA `(.L_x_2681) ;  /* 0xfffffffc00f0e947 */ /* 0x002fea000383ffff */
[----:B------:R-:W-:Y:S05]  /*1bc60*/  BRA `(.L_x_2935) ;  /* 0xfffffe7000547947 */ /* 0x000fea000383ffff */
.L_x_2682:
        /* <DEDUP_REMOVED lines=8> */
.L_x_2937:
[----:B------:R-:W-:Y:S05]  /*1bcf0*/  BSYNC B1 ;  /* 0x0000000000017941 */ /* 0x000fea0003800000 */
.L_x_2936:
        /* <DEDUP_REMOVED lines=8> */
.L_x_2938:
[----:B------:R-:W-:Y:S05]  /*1bd80*/  BRA `(.L_x_2939) ;  /* 0xfffffe7000207947 */ /* 0x000fea000383ffff */
.L_x_2691:
[----:B------:R-:W-:Y:S01]  /*1bd90*/  BSSY B1, `(.L_x_2940) ;  /* 0x0000008000017945 */ /* 0x000fe20003800000 */
[----:B--2-4-:R-:W-:Y:S01]  /*1bda0*/  MOV R13, R85 ;  /* 0x00000055000d7202 */ /* 0x014fe20000000f00 */
[----:B------:R-:W-:Y:S02]  /*1bdb0*/  IMAD.MOV.U32 R12, RZ, RZ, 0x1 ;  /* 0x00000001ff0c7424 */ /* 0x000fe400078e00ff */
[----:B------:R-:W-:Y:S02]  /*1bdc0*/  IMAD.MOV.U32 R11, RZ, RZ, 0x1c1f ;  /* 0x00001c1fff0b7424 */ /* 0x000fe400078e00ff */
[----:B------:R-:W-:-:S07]  /*1bdd0*/  IMAD.MOV.U32 R15, RZ, RZ, -0x1 ;  /* 0xffffffffff0f7424 */ /* 0x000fce00078e00ff */
[----:B01-3--:R-:W-:Y:S05]  /*1bde0*/  WARPSYNC.COLLECTIVE R15, `(.L_x_2941) ;  /* 0x000000000f087348 */ /* 0x00bfea0003c00000 */
[----:B---3--:R2:W3:Y:S02]  /*1bdf0*/  SHFL.IDX P6, R14, R13, R12, R11 ;  /* 0x0000000c0d0e7389 */ /* 0x0084e400000c000b */
[----:B0123--:R-:W-:Y:S01]  /*1be00*/  ENDCOLLECTIVE ;  /* 0x000000000000791b */ /* 0x00ffe20003800000 */
.L_x_2941:
[----:B------:R-:W-:Y:S05]  /*1be10*/  BSYNC B1 ;  /* 0x0000000000017941 */ /* 0x000fea0003800000 */
.L_x_2940:
[----:B------:R-:W-:Y:S01]  /*1be20*/  IMAD.MOV.U32 R13, RZ, RZ, R84 ;  /* 0x000000ffff0d7224 */ /* 0x000fe200078e0054 */
[----:B------:R-:W-:Y:S01]  /*1be30*/  MOV R15, 0xffffffff ;  /* 0xffffffff000f7802 */ /* 0x000fe20000000f00 */
[----:B------:R-:W-:Y:S01]  /*1be40*/  IMAD.MOV.U32 R12, RZ, RZ, 0x1 ;  /* 0x00000001ff0c7424 */ /* 0x000fe200078e00ff */
[----:B------:R-:W-:Y:S01]  /*1be50*/  MOV R85, R14 ;  /* 0x0000000e00557202 */ /* 0x000fe20000000f00 */
[----:B------:R-:W-:-:S07]  /*1be60*/  IMAD.MOV.U32 R11, RZ, RZ, 0x1c1f ;  /* 0x00001c1fff0b7424 */ /* 0x000fce00078e00ff */
[----:B------:R-:W-:Y:S05]  /*1be70*/  WARPSYNC.COLLECTIVE R15, `(.L_x_2942) ;  /* 0x000000000f087348 */ /* 0x000fea0003c00000 */
[----:B------:R0:W1:Y:S02]  /*1be80*/  SHFL.IDX P6, R14, R13, R12, R11 ;  /* 0x0000000c0d0e7389 */ /* 0x00006400000c000b */
[----:B01----:R-:W-:Y:S01]  /*1be90*/  ENDCOLLECTIVE ;  /* 0x000000000000791b */ /* 0x003fe20003800000 */
.L_x_2942:
[----:B------:R-:W-:Y:S05]  /*1bea0*/  BRA `(.L_x_2943) ;  /* 0xfffffe7400907947 */ /* 0x000fea000383ffff */
.L_x_2703:
[----:B0-----:R0:W1:Y:S02]  /*1beb0*/  SYNCS.PHASECHK.TRANS64.TRYWAIT P4, [R68+URZ+0x16890], R77 ;  /* 0x0168904d440075a7 */ /* 0x001064000808017f */
[----:B-1----:R-:W-:Y:S05]  /*1bec0*/  @!P4 NANOSLEEP.SYNCS 0x989680 ;  /* 0x009896800000c95d */ /* 0x002fea0003900000 */
[----:B------:R-:W1:Y:S02]  /*1bed0*/  @!P4 SYNCS.PHASECHK.TRANS64 P4, [R68+URZ+0x16890], R77 ;  /* 0x0168904d4400c5a7 */ /* 0x000e64000808007f */
[----:B-1----:R-:W-:Y:S05]  /*1bee0*/  @!P4 BRA `(.L_x_2703) ;  /* 0xfffffffc00f0c947 */ /* 0x002fea000383ffff */
[----:B------:R-:W-:Y:S05]  /*1bef0*/  BRA `(.L_x_2944) ;  /* 0xfffffe8000847947 */ /* 0x000fea000383ffff */
.L_x_2704:
        /* <DEDUP_REMOVED lines=8> */
.L_x_2946:
[----:B------:R-:W-:Y:S05]  /*1bf80*/  BSYNC B1 ;  /* 0x0000000000017941 */ /* 0x000fea0003800000 */
.L_x_2945:
        /* <DEDUP_REMOVED lines=8> */
.L_x_2947:
[----:B------:R-:W-:Y:S01]  /*1c010*/  IMAD.MOV.U32 R80, RZ, RZ, R14 ;  /* 0x000000ffff507224 */ /* 0x000fe200078e000e */
[----:B------:R-:W-:Y:S06]  /*1c020*/  BRA `(.L_x_2948) ;  /* 0xfffffe8000507947 */ /* 0x000fec000383ffff */
.L_x_2709:
[----:B------:R-:W-:Y:S01]  /*1c030*/  BSSY B1, `(.L_x_2949) ;  /* 0x0000008000017945 */ /* 0x000fe20003800000 */
[----:B---3--:R-:W-:Y:S01]  /*1c040*/  IMAD.MOV.U32 R13, RZ, RZ, R85 ;  /* 0x000000ffff0d7224 */ /* 0x008fe200078e0055 */
[----:B------:R-:W-:Y:S01]  /*1c050*/  MOV R12, 0x1 ;  /* 0x00000001000c7802 */ /* 0x000fe20000000f00 */
[----:B--2---:R-:W-:Y:S02]  /*1c060*/  IMAD.MOV.U32 R11, RZ, RZ, 0x1c1f ;  /* 0x00001c1fff0b7424 */ /* 0x004fe400078e00ff */
[----:B------:R-:W-:-:S07]  /*1c070*/  IMAD.MOV.U32 R15, RZ, RZ, -0x1 ;  /* 0xffffffffff0f7424 */ /* 0x000fce00078e00ff */
[----:B01----:R-:W-:Y:S05]  /*1c080*/  WARPSYNC.COLLECTIVE R15, `(.L_x_2950) ;  /* 0x000000000f087348 */ /* 0x003fea0003c00000 */
[----:B------:R2:W3:Y:S02]  /*1c090*/  SHFL.IDX P6, R14, R13, R12, R11 ;  /* 0x0000000c0d0e7389 */ /* 0x0004e400000c000b */
[----:B0123--:R-:W-:Y:S01]  /*1c0a0*/  ENDCOLLECTIVE ;  /* 0x000000000000791b */ /* 0x00ffe20003800000 */
.L_x_2950:
[----:B------:R-:W-:Y:S05]  /*1c0b0*/  BSYNC B1 ;  /* 0x0000000000017941 */ /* 0x000fea0003800000 */
.L_x_2949:
        /* <DEDUP_REMOVED lines=8> */
.L_x_2951:
[----:B------:R-:W-:Y:S01]  /*1c140*/  MOV R84, R14 ;  /* 0x0000000e00547202 */ /* 0x000fe20000000f00 */
[----:B------:R-:W-:Y:S06]  /*1c150*/  BRA `(.L_x_2952) ;  /* 0xfffffe8400dc7947 */ /* 0x000fec000383ffff */
.L_x_2714:
[----:B0-----:R0:W1:Y:S02]  /*1c160*/  SYNCS.PHASECHK.TRANS64.TRYWAIT P3, [R68+URZ+0x16890], R77 ;  /* 0x0168904d440075a7 */ /* 0x001064000806017f */
[----:B-1----:R-:W-:Y:S05]  /*1c170*/  @!P3 NANOSLEEP.SYNCS 0x989680 ;  /* 0x009896800000b95d */ /* 0x002fea0003900000 */
[----:B------:R-:W1:Y:S02]  /*1c180*/  @!P3 SYNCS.PHASECHK.TRANS64 P3, [R68+URZ+0x16890], R77 ;  /* 0x0168904d4400b5a7 */ /* 0x000e64000806007f */
[----:B-1----:R-:W-:Y:S05]  /*1c190*/  @!P3 BRA `(.L_x_2714) ;  /* 0xfffffffc00f0b947 */ /* 0x002fea000383ffff */
[----:B------:R-:W-:Y:S05]  /*1c1a0*/  BRA `(.L_x_2953) ;  /* 0xfffffe8c00e47947 */ /* 0x000fea000383ffff */
.L_x_2715:
        /* <DEDUP_REMOVED lines=8> */
.L_x_2955:
[----:B------:R-:W-:Y:S05]  /*1c230*/  BSYNC B1 ;  /* 0x0000000000017941 */ /* 0x000fea0003800000 */
.L_x_2954:
        /* <DEDUP_REMOVED lines=8> */
.L_x_2956:
[----:B------:R-:W-:Y:S01]  /*1c2c0*/  IMAD.MOV.U32 R7, RZ, RZ, R14 ;  /* 0x000000ffff077224 */ /* 0x000fe200078e000e */
[----:B------:R-:W-:Y:S06]  /*1c2d0*/  BRA `(.L_x_2957) ;  /* 0xfffffe9000007947 */ /* 0x000fec000383ffff */
.L_x_2718:
        /* <DEDUP_REMOVED lines=8> */
.L_x_2959:
[----:B------:R-:W-:Y:S05]  /*1c360*/  BSYNC B1 ;  /* 0x0000000000017941 */ /* 0x000fea0003800000 */
.L_x_2958:
        /* <DEDUP_REMOVED lines=8> */
.L_x_2960:
[----:B------:R-:W-:Y:S01]  /*1c3f0*/  MOV R7, R14 ;  /* 0x0000000e00077202 */ /* 0x000fe20000000f00 */
[----:B------:R-:W-:Y:S06]  /*1c400*/  BRA `(.L_x_2961) ;  /* 0xfffffe8c00fc7947 */ /* 0x000fec000383ffff */
.L_x_2722:
[----:B0-----:R0:W2:Y:S02]  /*1c410*/  SYNCS.PHASECHK.TRANS64.TRYWAIT P4, [R68+URZ+0x168b0], R77 ;  /* 0x0168b04d440075a7 */ /* 0x0010a4000808017f */
[----:B--2---:R-:W-:Y:S05]  /*1c420*/  @!P4 NANOSLEEP.SYNCS 0x989680 ;  /* 0x009896800000c95d */ /* 0x004fea0003900000 */
[----:B------:R-:W2:Y:S02]  /*1c430*/  @!P4 SYNCS.PHASECHK.TRANS64 P4, [R68+URZ+0x168b0], R77 ;  /* 0x0168b04d4400c5a7 */ /* 0x000ea4000808007f */
[----:B--2---:R-:W-:Y:S05]  /*1c440*/  @!P4 BRA `(.L_x_2722) ;  /* 0xfffffffc00f0c947 */ /* 0x004fea000383ffff */
[----:B------:R-:W-:Y:S05]  /*1c450*/  BRA `(.L_x_2962) ;  /* 0xfffffe9000747947 */ /* 0x000fea000383ffff */
.L_x_2732:
[----:B------:R-:W0:Y:S01]  /*1c460*/  S2R R4, SR_TID.X ;  /* 0x0000000000047919 */ /* 0x000e220000002100 */
[----:B------:R-:W-:Y:S01]  /*1c470*/  BSSY B0, `(.L_x_2963) ;  /* 0x000000c000007945 */ /* 0x000fe20003800000 */
[----:B------:R-:W-:Y:S01]  /*1c480*/  IMAD.MOV.U32 R12, RZ, RZ, RZ ;  /* 0x000000ffff0c7224 */ /* 0x000fe200078e00ff */
[----:B----4-:R-:W-:Y:S01]  /*1c490*/  MOV R11, 0x1f ;  /* 0x0000001f000b7802 */ /* 0x010fe20000000f00 */
[----:B------:R-:W-:Y:S02]  /*1c4a0*/  IMAD.MOV.U32 R15, RZ, RZ, -0x1 ;  /* 0xffffffffff0f7424 */ /* 0x000fe400078e00ff */
[----:B0-----:R-:W-:-:S05]  /*1c4b0*/  VIADD R5, R4, 0xffffff80 ;  /* 0xffffff8004057836 */ /* 0x001fca0000000000 */
[----:B------:R-:W-:-:S04]  /*1c4c0*/  SHF.R.S32.HI R4, RZ, 0x1f, R5 ;  /* 0x0000001fff047819 */ /* 0x000fc80000011405 */
[----:B------:R-:W-:-:S04]  /*1c4d0*/  LEA.HI R4, R4, R5, RZ, 0x7 ;  /* 0x0000000504047211 */ /* 0x000fc800078f38ff */
[----:B------:R-:W-:-:S05]  /*1c4e0*/  SHF.R.S32.HI R4, RZ, 0x7, R4 ;  /* 0x00000007ff047819 */ /* 0x000fca0000011404 */
[----:B--2---:R-:W-:-:S07]  /*1c4f0*/  IMAD.MOV.U32 R13, RZ, RZ, R4 ;  /* 0x000000ffff0d7224 */ /* 0x004fce00078e0004 */
[----:B-----5:R-:W-:Y:S05]  /*1c500*/  WARPSYNC.COLLECTIVE R15, `(.L_x_2964) ;  /* 0x000000000f087348 */ /* 0x020fea0003c00000 */
[----:B------:R0:W1:Y:S02]  /*1c510*/  SHFL.IDX P6, R14, R13, R12, R11 ;  /* 0x0000000c0d0e7389 */ /* 0x00006400000c000b */
[----:B01---5:R-:W-:Y:S01]  /*1c520*/  ENDCOLLECTIVE ;  /* 0x000000000000791b */ /* 0x023fe20003800000 */
.L_x_2964:
[----:B------:R-:W-:Y:S05]  /*1c530*/  BSYNC B0 ;  /* 0x0000000000007941 */ /* 0x000fea0003800000 */
.L_x_2963:
[----:B------:R1:W-:Y:S01]  /*1c540*/  STL [R1+0x18], R14 ;  /* 0x0000180e01007387 */ /* 0x0003e20000100800 */
[----:B------:R-:W-:Y:S05]  /*1c550*/  BRA `(.L_x_2965) ;  /* 0xfffffe9800b87947 */ /* 0x000fea000383ffff */
.L_x_2744:
[----:B------:R-:W-:Y:S01]  /*1c560*/  BSSY B1, `(.L_x_2966) ;  /* 0x0000008000017945 */ /* 0x000fe20003800000 */
[----:B--2---:R-:W-:Y:S01]  /*1c570*/  IMAD.MOV.U32 R13, RZ, RZ, R6 ;  /* 0x000000ffff0d7224 */ /* 0x004fe200078e0006 */
[----:B------:R-:W-:Y:S01]  /*1c580*/  MOV R11, 0x1c1f ;  /* 0x00001c1f000b7802 */ /* 0x000fe20000000f00 */
[----:B------:R-:W-:Y:S02]  /*1c590*/  IMAD.MOV.U32 R12, RZ, RZ, RZ ;  /* 0x000000ffff0c7224 */ /* 0x000fe400078e00ff */
[----:B------:R-:W-:-:S07]  /*1c5a0*/  IMAD.MOV.U32 R15, RZ, RZ, -0x1 ;  /* 0xffffffffff0f7424 */ /* 0x000fce00078e00ff */
[----:B-1----:R-:W-:Y:S05]  /*1c5b0*/  WARPSYNC.COLLECTIVE R15, `(.L_x_2967) ;  /* 0x000000000f087348 */ /* 0x002fea0003c00000 */
[----:B-1----:R0:W1:Y:S02]  /*1c5c0*/  SHFL.IDX P6, R14, R13, R12, R11 ;  /* 0x0000000c0d0e7389 */ /* 0x00206400000c000b */
[----:B01----:R-:W-:Y:S01]  /*1c5d0*/  ENDCOLLECTIVE ;  /* 0x000000000000791b */ /* 0x003fe20003800000 */
.L_x_2967:
[----:B------:R-:W-:Y:S05]  /*1c5e0*/  BSYNC B1 ;  /* 0x0000000000017941 */ /* 0x000fea0003800000 */
.L_x_2966:
        /* <DEDUP_REMOVED lines=8> */
.L_x_2968:
[----:B------:R-:W-:Y:S01]  /*1c670*/  MOV R13, R8 ;  /* 0x00000008000d7202 */ /* 0x000fe20000000f00 */
[----:B------:R-:W-:-:S07]  /*1c680*/  IMAD.MOV.U32 R0, RZ, RZ, R14 ;  /* 0x000000ffff007224 */ /* 0x000fce00078e000e */
[----:B------:R-:W-:Y:S05]  /*1c690*/  WARPSYNC.COLLECTIVE R15, `(.L_x_2969) ;  /* 0x000000000f087348 */ /* 0x000fea0003c00000 */
[----:B------:R0:W1:Y:S02]  /*1c6a0*/  SHFL.IDX P6, R14, R13, R12, R11 ;  /* 0x0000000c0d0e7389 */ /* 0x00006400000c000b */
[----:B01----:R-:W-:Y:S01]  /*1c6b0*/  ENDCOLLECTIVE ;  /* 0x000000000000791b */ /* 0x003fe20003800000 */
.L_x_2969:
[----:B------:R-:W-:Y:S02]  /*1c6c0*/  IMAD.MOV.U32 R13, RZ, RZ, R7 ;  /* 0x000000ffff0d7224 */ /* 0x000fe400078e0007 */
[----:B------:R-:W-:-:S07]  /*1c6d0*/  IMAD.MOV.U32 R5, RZ, RZ, R14 ;  /* 0x000000ffff057224 */ /* 0x000fce00078e000e */
[----:B------:R-:W-:Y:S05]  /*1c6e0*/  WARPSYNC.COLLECTIVE R15, `(.L_x_2970) ;  /* 0x000000000f087348 */ /* 0x000fea0003c00000 */
[----:B------:R0:W1:Y:S02]  /*1c6f0*/  SHFL.IDX P6, R14, R13, R12, R11 ;  /* 0x0000000c0d0e7389 */ /* 0x00006400000c000b */
[----:B01----:R-:W-:Y:S01]  /*1c700*/  ENDCOLLECTIVE ;  /* 0x000000000000791b */ /* 0x003fe20003800000 */
.L_x_2970:
[----:B------:R-:W-:Y:S05]  /*1c710*/  BRA `(.L_x_2971) ;  /* 0xfffffea000447947 */ /* 0x000fea000383ffff */
.L_x_2747:
[----:B------:R-:W-:Y:S01]  /*1c720*/  BSSY B1, `(.L_x_2972) ;  /* 0x0000008000017945 */ /* 0x000fe20003800000 */
[----:B--2---:R-:W-:Y:S01]  /*1c730*/  IMAD.MOV.U32 R13, RZ, RZ, R6 ;  /* 0x000000ffff0d7224 */ /* 0x004fe200078e0006 */
[----:B------:R-:W-:Y:S01]  /*1c740*/  MOV R12, 0x1 ;  /* 0x00000001000c7802 */ /* 0x000fe20000000f00 */
[----:B------:R-:W-:Y:S02]  /*1c750*/  IMAD.MOV.U32 R11, RZ, RZ, 0x1c1f ;  /* 0x00001c1fff0b7424 */ /* 0x000fe400078e00ff */
[----:B------:R-:W-:-:S07]  /*1c760*/  IMAD.MOV.U32 R15, RZ, RZ, -0x1 ;  /* 0xffffffffff0f7424 */ /* 0x000fce00078e00ff */
[----:B-1----:R-:W-:Y:S05]  /*1c770*/  WARPSYNC.COLLECTIVE R15, `(.L_x_2973) ;  /* 0x000000000f087348 */ /* 0x002fea0003c00000 */
[----:B------:R0:W2:Y:S02]  /*1c780*/  SHFL.IDX P6, R14, R13, R12, R11 ;  /* 0x0000000c0d0e7389 */ /* 0x0000a400000c000b */
[----:B012---:R-:W-:Y:S01]  /*1c790*/  ENDCOLLECTIVE ;  /* 0x000000000000791b */ /* 0x007fe20003800000 */
.L_x_2973:
[----:B------:R-:W-:Y:S05]  /*1c7a0*/  BSYNC B1 ;  /* 0x0000000000017941 */ /* 0x000fea0003800000 */
.L_x_2972:
        /* <DEDUP_REMOVED lines=8> */
.L_x_2974:
[----:B------:R-:W-:Y:S01]  /*1c830*/  IMAD.MOV.U32 R13, RZ, RZ, R8 ;  /* 0x000000ffff0d7224 */ /* 0x000fe200078e0008 */
[----:B------:R-:W-:-:S07]  /*1c840*/  MOV R0, R14 ;  /* 0x0000000e00007202 */ /* 0x000fce0000000f00 */
[----:B------:R-:W-:Y:S05]  /*1c850*/  WARPSYNC.COLLECTIVE R15, `(.L_x_2975) ;  /* 0x000000000f087348 */ /* 0x000fea0003c00000 */
[----:B------:R0:W1:Y:S02]  /*1c860*/  SHFL.IDX P6, R14, R13, R12, R11 ;  /* 0x0000000c0d0e7389 */ /* 0x00006400000c000b */
[----:B01----:R-:W-:Y:S01]  /*1c870*/  ENDCOLLECTIVE ;  /* 0x000000000000791b */ /* 0x003fe20003800000 */
.L_x_2975:
[----:B------:R-:W-:Y:S02]  /*1c880*/  IMAD.MOV.U32 R13, RZ, RZ, R7 ;  /* 0x000000ffff0d7224 */ /* 0x000fe400078e0007 */
[----:B------:R-:W-:-:S07]  /*1c890*/  IMAD.MOV.U32 R5, RZ, RZ, R14 ;  /* 0x000000ffff057224 */ /* 0x000fce00078e000e */
[----:B------:R-:W-:Y:S05]  /*1c8a0*/  WARPSYNC.COLLECTIVE R15, `(.L_x_2976) ;  /* 0x000000000f087348 */ /* 0x000fea0003c00000 */
[----:B------:R0:W1:Y:S02]  /*1c8b0*/  SHFL.IDX P6, R14, R13, R12, R11 ;  /* 0x0000000c0d0e7389 */ /* 0x00006400000c000b */
[----:B01----:R-:W-:Y:S01]  /*1c8c0*/  ENDCOLLECTIVE ;  /* 0x000000000000791b */ /* 0x003fe20003800000 */
.L_x_2976:
[----:B------:R-:W-:Y:S05]  /*1c8d0*/  BRA `(.L_x_2977) ;  /* 0xfffffea000a87947 */ /* 0x000fea000383ffff */
.L_x_2751:
[----:B0-----:R0:W1:Y:S02]  /*1c8e0*/  SYNCS.PHASECHK.TRANS64.TRYWAIT P0, [R2+URZ+0x16800], R39 ;  /* 0x01680027020075a7 */ /* 0x001064000800017f */
[----:B-1----:R-:W-:Y:S05]  /*1c8f0*/  @!P0 NANOSLEEP.SYNCS 0x989680 ;  /* 0x009896800000895d */ /* 0x002fea0003900000 */
[----:B------:R-:W1:Y:S02]  /*1c900*/  @!P0 SYNCS.PHASECHK.TRANS64 P0, [R2+URZ+0x16800], R39 ;  /* 0x01680027020085a7 */ /* 0x000e64000800007f */
[----:B-1----:R-:W-:Y:S05]  /*1c910*/  @!P0 BRA `(.L_x_2751) ;  /* 0xfffffffc00f08947 */ /* 0x002fea000383ffff */
[----:B------:R-:W-:Y:S05]  /*1c920*/  BRA `(.L_x_2978) ;  /* 0xfffffea400b07947 */ /* 0x000fea000383ffff */
.L_x_2759:
[----:B------:R-:W0:Y:S01]  /*1c930*/  LDC R43, c[0x0][0x3f4] ;  /* 0x0000fd00ff2b7b82 */ /* 0x000e220000000800 */
[----:B------:R-:W-:Y:S01]  /*1c940*/  BSSY B1, `(.L_x_2979) ;  /* 0x0000008000017945 */ /* 0x000fe20003800000 */
[----:B--2---:R-:W-:Y:S01]  /*1c950*/  MOV R13, R26 ;  /* 0x0000001a000d7202 */ /* 0x004fe20000000f00 */
[----:B------:R-:W-:Y:S02]  /*1c960*/  IMAD.MOV.U32 R12, RZ, RZ, RZ ;  /* 0x000000ffff0c7224 */ /* 0x000fe400078e00ff */
[----:B----4-:R-:W-:Y:S02]  /*1c970*/  IMAD.MOV.U32 R11, RZ, RZ, 0x1c1f ;  /* 0x00001c1fff0b7424 */ /* 0x010fe400078e00ff */
[----:B------:R-:W-:-:S07]  /*1c980*/  IMAD.MOV.U32 R15, RZ, RZ, -0x1 ;  /* 0xffffffffff0f7424 */ /* 0x000fce00078e00ff */
[----:B01----:R-:W-:Y:S05]  /*1c990*/  WARPSYNC.COLLECTIVE R15, `(.L_x_2980) ;  /* 0x000000000f087348 */ /* 0x003fea0003c00000 */
[----:B-1----:R1:W2:Y:S02]  /*1c9a0*/  SHFL.IDX P6, R14, R13, R12, R11 ;  /* 0x0000000c0d0e7389 */ /* 0x0022a400000c000b */
[----:B012---:R-:W-:Y:S01]  /*1c9b0*/  ENDCOLLECTIVE ;  /* 0x000000000000791b */ /* 0x007fe20003800000 */
.L_x_2980:
[----:B------:R-:W-:Y:S05]  /*1c9c0*/  BSYNC B1 ;  /* 0x0000000000017941 */ /* 0x000fea0003800000 */
.L_x_2979:
[----:B------:R0:W5:Y:S01]  /*1c9d0*/  LDL R10, [R1+0x14] ;  /* 0x00001400010a7983 */ /* 0x0001620000100800 */
[----:B------:R-:W-:Y:S01]  /*1c9e0*/  IMAD.MOV.U32 R13, RZ, RZ, R25 ;  /* 0x000000ffff0d7224 */ /* 0x000fe200078e0019 */
[----:B------:R-:W-:Y:S01]  /*1c9f0*/  MOV R15, 0xffffffff ;  /* 0xffffffff000f7802 */ /* 0x000fe20000000f00 */
[----:B------:R-:W-:Y:S01]  /*1ca00*/  IMAD.MOV.U32 R12, RZ, RZ, RZ ;  /* 0x000000ffff0c7224 */ /* 0x000fe200078e00ff */
[----:B------:R-:W-:Y:S01]  /*1ca10*/  MOV R0, R14 ;  /* 0x0000000e00007202 */ /* 0x000fe20000000f00 */
[----:B------:R-:W-:Y:S01]  /*1ca20*/  IMAD.MOV.U32 R11, RZ, RZ, 0x1c1f ;  /* 0x00001c1fff0b7424 */ /* 0x000fe200078e00ff */
[----:B------:R-:W-:-:S13]  /*1ca30*/  ISETP.GE.AND P0, PT, R16, R43, PT ;  /* 0x0000002b1000720c */ /* 0x000fda0003f06270 */
[----:B0----5:R-:W-:Y:S05]  /*1ca40*/  WARPSYNC.COLLECTIVE R15, `(.L_x_2981) ;  /* 0x000000000f087348 */ /* 0x021fea0003c00000 */
[----:B------:R1:W2:Y:S02]  /*1ca50*/  SHFL.IDX P6, R14, R13, R12, R11 ;  /* 0x0000000c0d0e7389 */ /* 0x0002a400000c000b */
[----:B012--5:R-:W-:Y:S01]  /*1ca60*/  ENDCOLLECTIVE ;  /* 0x000000000000791b */ /* 0x027fe20003800000 */
.L_x_2981:
[----:B------:R-:W-:Y:S02]  /*1ca70*/  IMAD.MOV.U32 R13, RZ, RZ, R24 ;  /* 0x000000ffff0d7224 */ /* 0x000fe400078e0018 */
[----:B------:R-:W-:-:S07]  /*1ca80*/  IMAD.MOV.U32 R3, RZ, RZ, R14 ;  /* 0x000000ffff037224 */ /* 0x000fce00078e000e */
[----:B------:R-:W-:Y:S05]  /*1ca90*/  WARPSYNC.COLLECTIVE R15, `(.L_x_2982) ;  /* 0x000000000f087348 */ /* 0x000fea0003c00000 */
[----:B------:R0:W1:Y:S02]  /*1caa0*/  SHFL.IDX P6, R14, R13, R12, R11 ;  /* 0x0000000c0d0e7389 */ /* 0x00006400000c000b */
[----:B01----:R-:W-:Y:S01]  /*1cab0*/  ENDCOLLECTIVE ;  /* 0x000000000000791b */ /* 0x003fe20003800000 */
.L_x_2982:
[----:B------:R-:W-:Y:S01]  /*1cac0*/  MOV R13, R27 ;  /* 0x0000001b000d7202 */ /* 0x000fe20000000f00 */
[----:B------:R-:W-:-:S07]  /*1cad0*/  IMAD.MOV.U32 R4, RZ, RZ, R14 ;  /* 0x000000ffff047224 */ /* 0x000fce00078e000e */
[----:B------:R-:W-:Y:S05]  /*1cae0*/  WARPSYNC.COLLECTIVE R15, `(.L_x_2983) ;  /* 0x000000000f087348 */ /* 0x000fea0003c00000 */
[----:B------:R0:W1:Y:S02]  /*1caf0*/  SHFL.IDX P6, R14, R13, R12, R11 ;  /* 0x0000000c0d0e7389 */ /* 0x00006400000c000b */
[----:B01----:R-:W-:Y:S01]  /*1cb00*/  ENDCOLLECTIVE ;  /* 0x000000000000791b */ /* 0x003fe20003800000 */
.L_x_2983:
[----:B------:R-:W-:-:S05]  /*1cb10*/  IMAD R32, R10, R32, RZ ;  /* 0x000000200a207224 */ /* 0x000fca00078e02ff */
[----:B------:R-:W-:-:S13]  /*1cb20*/  ISETP.GE.OR P1, PT, R39, R32, P0 ;  /* 0x000000202700720c */ /* 0x000fda0000726670 */
[C---:B------:R-:W-:Y:S01]  /*1cb30*/  @!P1 IMAD.SHL.U32 R5, R16.reuse, 0x2, RZ ;  /* 0x0000000210059824 */ /* 0x040fe200078e00ff */
[----:B------:R-:W-:-:S04]  /*1cb40*/  @!P1 SHF.L.U64.HI R21, R16, 0x1, R17 ;  /* 0x0000000110159819 */ /* 0x000fc80000010211 */
[----:B------:R-:W-:-:S05]  /*1cb50*/  @!P1 IADD3 R6, P2, R3, R5, RZ ;  /* 0x0000000503069210 */ /* 0x000fca0007f5e0ff */
[----:B------:R-:W-:-:S05]  /*1cb60*/  @!P1 IMAD.X R7, R0, 0x1, R21, P2 ;  /* 0x0000000100079824 */ /* 0x000fca00010e0615 */
[----:B------:R-:W2:Y:S01]  /*1cb70*/  @!P1 LD.E.128 R8, desc[UR40][R6.64] ;  /* 0x0000002806089980 */ /* 0x000ea2000c101d00 */
[----:B------:R-:W-:-:S05]  /*1cb80*/  @!P1 IADD3 R14, P2, R14, R5, RZ ;  /* 0x000000050e0e9210 */ /* 0x000fca0007f5e0ff */
[----:B------:R-:W-:-:S05]  /*1cb90*/  @!P1 IMAD.X R3, R4, 0x1, R21, P2 ;  /* 0x0000000104039824 */ /* 0x000fca00010e0615 */
[----:B------:R-:W-:-:S05]  /*1cba0*/  @!P1 MOV R15, R3 ;  /* 0x00000003000f9202 */ /* 0x000fca0000000f00 */
        /* <DEDUP_REMOVED lines=15> */
.L_x_2984:
[----:B------:R-:W-:Y:S02]  /*1cca0*/  IMAD.MOV.U32 R0, RZ, RZ, R34 ;  /* 0x000000ffff007224 */ /* 0x000fe400078e0022 */
[----:B------:R-:W-:Y:S01]  /*1ccb0*/  @!P1 IMAD.MOV.U32 R36, RZ, RZ, R10 ;  /* 0x000000ffff249224 */ /* 0x000fe200078e000a */
[----:B------:R-:W-:Y:S01]  /*1ccc0*/  MOV R3, R35 ;  /* 0x0000002300037202 */ /* 0x000fe20000000f00 */
[----:B------:R-:W-:Y:S01]  /*1ccd0*/  IMAD.MOV.U32 R9, RZ, RZ, R37 ;  /* 0x000000ffff097224 */ /* 0x000fe200078e0025 */
[----:B------:R-:W-:Y:S01]  /*1cce0*/  PRMT R42, R0, 0x7610, R42 ;  /* 0x00007610002a7816 */ /* 0x000fe2000000002a */
[----:B------:R-:W-:Y:S01]  /*1ccf0*/  IMAD.MOV.U32 R8, RZ, RZ, R36 ;  /* 0x000000ffff087224 */ /* 0x000fe200078e0024 */
[----:B------:R-:W-:Y:S01]  /*1cd00*/  PRMT R45, R45, 0x5410, R3 ;  /* 0x000054102d2d7816 */ /* 0x000fe20000000003 */
[----:B------:R-:W-:Y:S01]  /*1cd10*/  @!P1 IMAD.MOV.U32 R30, RZ, RZ, R4 ;  /* 0x000000ffff1e9224 */ /* 0x000fe200078e0004 */
[----:B------:R-:W-:Y:S01]  /*1cd20*/  @!P1 MOV R31, R5 ;  /* 0x00000005001f9202 */ /* 0x000fe20000000f00 */
[----:B------:R-:W-:Y:S01]  /*1cd30*/  @!P1 IMAD.MOV.U32 R20, RZ, RZ, R6 ;  /* 0x000000ffff149224 */ /* 0x000fe200078e0006 */
[----:B------:R-:W-:Y:S01]  /*1cd40*/  PRMT R33, R8, 0x5410, R9 ;  /* 0x0000541008217816 */ /* 0x000fe20000000009 */
[----:B------:R-:W-:Y:S01]  /*1cd50*/  @!P1 IMAD.MOV.U32 R21, RZ, RZ, R7 ;  /* 0x000000ffff159224 */ /* 0x000fe200078e0007 */
[----:B------:R-:W-:Y:S01]  /*1cd60*/  MOV R13, R25 ;  /* 0x00000019000d7202 */ /* 0x000fe20000000f00 */
[----:B------:R-:W-:Y:S01]  /*1cd70*/  IMAD.MOV.U32 R4, RZ, RZ, R30 ;  /* 0x000000ffff047224 */ /* 0x000fe200078e001e */
[----:B------:R-:W-:Y:S01]  /*1cd80*/  MOV R5, R31 ;  /* 0x0000001f00057202 */ /* 0x000fe20000000f00 */
[----:B------:R-:W-:-:S02]  /*1cd90*/  IMAD.MOV.U32 R6, RZ, RZ, R20 ;  /* 0x000000ffff067224 */ /* 0x000fc400078e0014 */
[----:B------:R-:W-:Y:S01]  /*1cda0*/  IMAD.MOV.U32 R7, RZ, RZ, R21 ;  /* 0x000000ffff077224 */ /* 0x000fe200078e0015 */
[----:B------:R-:W-:Y:S02]  /*1cdb0*/  PRMT R45, R5, 0x7610, R45 ;  /* 0x00007610052d7816 */ /* 0x000fe4000000002d */
[----:B------:R-:W-:Y:S02]  /*1cdc0*/  PRMT R56, R4, 0x5410, R6 ;  /* 0x0000541004387816 */ /* 0x000fe40000000006 */
[----:B------:R-:W-:Y:S01]  /*1cdd0*/  CS2R R4, SRZ ;  /* 0x0000000000047805 */ /* 0x000fe2000001ff00 */
[----:B------:R-:W-:Y:S01]  /*1cde0*/  IMAD.MOV.U32 R0, RZ, RZ, R14 ;  /* 0x000000ffff007224 */ /* 0x000fe200078e000e */
[----:B------:R-:W-:-:S07]  /*1cdf0*/  PRMT R42, R42, 0x5410, R7 ;  /* 0x000054102a2a7816 */ /* 0x000fce0000000007 */
[----:B------:R-:W-:Y:S05]  /*1ce00*/  WARPSYNC.COLLECTIVE R15, `(.L_x_2985) ;  /* 0x000000000f087348 */ /* 0x000fea0003c00000 */
[----:B------:R0:W1:Y:S02]  /*1ce10*/  SHFL.IDX P6, R14, R13, R12, R11 ;  /* 0x0000000c0d0e7389 */ /* 0x00006400000c000b */
[----:B01----:R-:W-:Y:S01]  /*1ce20*/  ENDCOLLECTIVE ;  /* 0x000000000000791b */ /* 0x003fe20003800000 */
.L_x_2985:
[----:B------:R-:W-:Y:S02]  /*1ce30*/  IMAD.MOV.U32 R13, RZ, RZ, R24 ;  /* 0x000000ffff0d7224 */ /* 0x000fe400078e0018 */
[----:B------:R-:W-:-:S07]  /*1ce40*/  IMAD.MOV.U32 R3, RZ, RZ, R14 ;  /* 0x000000ffff037224 */ /* 0x000fce00078e000e */
[----:B------:R-:W-:Y:S05]  /*1ce50*/  WARPSYNC.COLLECTIVE R15, `(.L_x_2986) ;  /* 0x000000000f087348 */ /* 0x000fea0003c00000 */
[----:B------:R0:W1:Y:S02]  /*1ce60*/  SHFL.IDX P6, R14, R13, R12, R11 ;  /* 0x0000000c0d0e7389 */ /* 0x00006400000c000b */
[----:B01----:R-:W-:Y:S01]  /*1ce70*/  ENDCOLLECTIVE ;  /* 0x000000000000791b */ /* 0x003fe20003800000 */
.L_x_2986:
[----:B------:R-:W-:Y:S01]  /*1ce80*/  MOV R13, R27 ;  /* 0x0000001b000d7202 */ /* 0x000fe20000000f00 */
[----:B------:R-:W-:-:S07]  /*1ce90*/  IMAD.MOV.U32 R24, RZ, RZ, R14 ;  /* 0x000000ffff187224 */ /* 0x000fce00078e000e */
[----:B------:R-:W-:Y:S05]  /*1cea0*/  WARPSYNC.COLLECTIVE R15, `(.L_x_2987) ;  /* 0x000000000f087348 */ /* 0x000fea0003c00000 */
[----:B------:R0:W1:Y:S02]  /*1ceb0*/  SHFL.IDX P6, R14, R13, R12, R11 ;  /* 0x0000000c0d0e7389 */ /* 0x00006400000c000b */
[----:B01----:R-:W-:Y:S01]  /*1cec0*/  ENDCOLLECTIVE ;  /* 0x000000000000791b */ /* 0x003fe20003800000 */
.L_x_2987:
[----:B------:R-:W-:Y:S05]  /*1ced0*/  BRA `(.L_x_2988) ;  /* 0xfffffeb000a07947 */ /* 0x000fea000383ffff */
.L_x_2763:
[----:B0-----:R0:W1:Y:S02]  /*1cee0*/  SYNCS.PHASECHK.TRANS64.TRYWAIT P1, [R2+URZ+0x16800], R13 ;  /* 0x0168000d020075a7 */ /* 0x001064000802017f */
[----:B-1----:R-:W-:Y:S05]  /*1cef0*/  @!P1 NANOSLEEP.SYNCS 0x989680 ;  /* 0x009896800000995d */ /* 0x002fea0003900000 */
[----:B------:R-:W1:Y:S02]  /*1cf00*/  @!P1 SYNCS.PHASECHK.TRANS64 P1, [R2+URZ+0x16800], R13 ;  /* 0x0168000d020095a7 */ /* 0x000e64000802007f */
[----:B-1----:R-:W-:Y:S05]  /*1cf10*/  @!P1 BRA `(.L_x_2763) ;  /* 0xfffffffc00f09947 */ /* 0x002fea000383ffff */
[----:B------:R-:W-:Y:S05]  /*1cf20*/  BRA `(.L_x_2989) ;  /* 0xfffffeb400407947 */ /* 0x000fea000383ffff */
.L_x_2769:
[----:B--2---:R2:W3:Y:S02]  /*1cf30*/  SYNCS.PHASECHK.TRANS64.TRYWAIT P1, [R0+URZ+0x16830], R5 ;  /* 0x01683005000075a7 */ /* 0x0044e4000802017f */
[----:B---3--:R-:W-:Y:S05]  /*1cf40*/  @!P1 NANOSLEEP.SYNCS 0x989680 ;  /* 0x009896800000995d */ /* 0x008fea0003900000 */
[----:B------:R-:W3:Y:S02]  /*1cf50*/  @!P1 SYNCS.PHASECHK.TRANS64 P1, [R0+URZ+0x16830], R5 ;  /* 0x01683005000095a7 */ /* 0x000ee4000802007f */
[----:B---3--:R-:W-:Y:S05]  /*1cf60*/  @!P1 BRA `(.L_x_2769) ;  /* 0xfffffffc00f09947 */ /* 0x008fea000383ffff */
[----:B------:R-:W-:Y:S05]  /*1cf70*/  BRA `(.L_x_2768) ;  /* 0xfffffec000cc7947 */ /* 0x000fea000383ffff */
.L_x_2776:
[----:B-1----:R1:W2:Y:S02]  /*1cf80*/  SYNCS.PHASECHK.TRANS64.TRYWAIT P2, [R5+URZ+0x16830], R8 ;  /* 0x01683008050075a7 */ /* 0x0022a4000804017f */
[----:B--2---:R-:W-:Y:S05]  /*1cf90*/  @!P2 NANOSLEEP.SYNCS 0x989680 ;  /* 0x009896800000a95d */ /* 0x004fea0003900000 */
[----:B------:R-:W2:Y:S02]  /*1cfa0*/  @!P2 SYNCS.PHASECHK.TRANS64 P2, [R5+URZ+0x16830], R8 ;  /* 0x016830080500a5a7 */ /* 0x000ea4000804007f */
[----:B--2---:R-:W-:Y:S05]  /*1cfb0*/  @!P2 BRA `(.L_x_2776) ;  /* 0xfffffffc00f0a947 */ /* 0x004fea000383ffff */
[----:B------:R-:W-:Y:S05]  /*1cfc0*/  BRA `(.L_x_2775) ;  /* 0xfffffeec00887947 */ /* 0x000fea000383ffff */
.L_x_2780:
[----:B-1----:R1:W2:Y:S02]  /*1cfd0*/  SYNCS.PHASECHK.TRANS64.TRYWAIT P1, [R5+URZ+0x16850], R4 ;  /* 0x01685004050075a7 */ /* 0x0022a4000802017f */
[----:B--2---:R-:W-:Y:S05]  /*1cfe0*/  @!P1 NANOSLEEP.SYNCS 0x989680 ;  /* 0x009896800000995d */ /* 0x004fea0003900000 */
[----:B------:R-:W2:Y:S02]  /*1cff0*/  @!P1 SYNCS.PHASECHK.TRANS64 P1, [R5+URZ+0x16850], R4 ;  /* 0x01685004050095a7 */ /* 0x000ea4000802007f */
[----:B--2---:R-:W-:Y:S05]  /*1d000*/  @!P1 BRA `(.L_x_2780) ;  /* 0xfffffffc00f09947 */ /* 0x004fea000383ffff */
[----:B------:R-:W-:Y:S05]  /*1d010*/  BRA `(.L_x_2777) ;  /* 0xfffffef000587947 */ /* 0x000fea000383ffff */
.L_x_2789:
[----:B-1----:R1:W2:Y:S02]  /*1d020*/  SYNCS.PHASECHK.TRANS64.TRYWAIT P1, [R5+URZ+0x16830], R8 ;  /* 0x01683008050075a7 */ /* 0x0022a4000802017f */
[----:B--2---:R-:W-:Y:S05]  /*1d030*/  @!P1 NANOSLEEP.SYNCS 0x989680 ;  /* 0x009896800000995d */ /* 0x004fea0003900000 */
[----:B------:R-:W2:Y:S02]  /*1d040*/  @!P1 SYNCS.PHASECHK.TRANS64 P1, [R5+URZ+0x16830], R8 ;  /* 0x01683008050095a7 */ /* 0x000ea4000802007f */
[----:B--2---:R-:W-:Y:S05]  /*1d050*/  @!P1 BRA `(.L_x_2789) ;  /* 0xfffffffc00f09947 */ /* 0x004fea000383ffff */
[----:B------:R-:W-:Y:S05]  /*1d060*/  BRA `(.L_x_2788) ;  /* 0xffffff1c00b87947 */ /* 0x000fea000383ffff */
.L_x_2793:
[----:B-1----:R1:W2:Y:S02]  /*1d070*/  SYNCS.PHASECHK.TRANS64.TRYWAIT P1, [R5+URZ+0x16850], R4 ;  /* 0x01685004050075a7 */ /* 0x0022a4000802017f */
[----:B--2---:R-:W-:Y:S05]  /*1d080*/  @!P1 NANOSLEEP.SYNCS 0x989680 ;  /* 0x009896800000995d */ /* 0x004fea0003900000 */
[----:B------:R-:W2:Y:S02]  /*1d090*/  @!P1 SYNCS.PHASECHK.TRANS64 P1, [R5+URZ+0x16850], R4 ;  /* 0x01685004050095a7 */ /* 0x000ea4000802007f */
[----:B--2---:R-:W-:Y:S05]  /*1d0a0*/  @!P1 BRA `(.L_x_2793) ;  /* 0xfffffffc00f09947 */ /* 0x004fea000383ffff */
[----:B------:R-:W-:Y:S05]  /*1d0b0*/  BRA `(.L_x_2790) ;  /* 0xffffff20007c7947 */ /* 0x000fea000383ffff */
.L_x_2800:
[----:B-1----:R1:W2:Y:S02]  /*1d0c0*/  SYNCS.PHASECHK.TRANS64.TRYWAIT P1, [R13+URZ+0x16850], R4 ;  /* 0x016850040d0075a7 */ /* 0x0022a4000802017f */
[----:B--2---:R-:W-:Y:S05]  /*1d0d0*/  @!P1 NANOSLEEP.SYNCS 0x989680 ;  /* 0x009896800000995d */ /* 0x004fea0003900000 */
[----:B------:R-:W2:Y:S02]  /*1d0e0*/  @!P1 SYNCS.PHASECHK.TRANS64 P1, [R13+URZ+0x16850], R4 ;  /* 0x016850040d0095a7 */ /* 0x000ea4000802007f */
[----:B--2---:R-:W-:Y:S05]  /*1d0f0*/  @!P1 BRA `(.L_x_2800) ;  /* 0xfffffffc00f09947 */ /* 0x004fea000383ffff */
[----:B------:R-:W-:Y:S05]  /*1d100*/  BRA `(.L_x_2799) ;  /* 0xffffff44004c7947 */ /* 0x000fea000383ffff */
.L_x_2806:
[----:B------:R-:W-:Y:S01]  /*1d110*/  IMAD.MOV.U32 R13, RZ, RZ, R40 ;  /* 0x000000ffff0d7224 */ /* 0x000fe200078e0028 */
[----:B------:R-:W-:Y:S01]  /*1d120*/  MOV R12, RZ ;  /* 0x000000ff000c7202 */ /* 0x000fe20000000f00 */
[----:B------:R-:W-:Y:S02]  /*1d130*/  IMAD.MOV.U32 R11, RZ, RZ, 0x181f ;  /* 0x0000181fff0b7424 */ /* 0x000fe400078e00ff */
[----:B------:R-:W-:Y:S02]  /*1d140*/  IMAD.MOV.U32 R15, RZ, RZ, -0x1 ;  /* 0xffffffffff0f7424 */ /* 0x000fe400078e00ff */
[----:B------:R-:W-:-:S07]  /*1d150*/  IMAD.IADD R41, R47, 0x1, R49 ;  /* 0x000000012f297824 */ /* 0x000fce00078e0231 */
[----:B-----5:R-:W-:Y:S05]  /*1d160*/  WARPSYNC.COLLECTIVE R15, `(.L_x_2990) ;  /* 0x000000000f087348 */ /* 0x020fea0003c00000 */
[----:B------:R0:W1:Y:S02]  /*1d170*/  SHFL.IDX P6, R14, R13, R12, R11 ;  /* 0x0000000c0d0e7389 */ /* 0x00006400000c000b */
[----:B01---5:R-:W-:Y:S01]  /*1d180*/  ENDCOLLECTIVE ;  /* 0x000000000000791b */ /* 0x023fe20003800000 */
.L_x_2990:
[----:B------:R-:W-:Y:S02]  /*1d190*/  IADD3 R20, R41, 0x30, RZ ;  /* 0x0000003029147810 */ /* 0x000fe40007ffe0ff */
[----:B------:R-:W-:Y:S01]  /*1d1a0*/  MOV R13, R23 ;  /* 0x00000017000d7202 */ /* 0x000fe20000000f00 */
[----:B------:R-:W-:-:S07]  /*1d1b0*/  IMAD.MOV.U32 R0, RZ, RZ, R14 ;  /* 0x000000ffff007224 */ /* 0x000fce00078e000e */
[----:B------:R-:W-:Y:S05]  /*1d1c0*/  WARPSYNC.COLLECTIVE R15, `(.L_x_2991) ;  /* 0x000000000f087348 */ /* 0x000fea0003c00000 */
[----:B------:R0:W1:Y:S02]  /*1d1d0*/  SHFL.IDX P6, R14, R13, R12, R11 ;  /* 0x0000000c0d0e7389 */ /* 0x00006400000c000b */
[----:B01----:R-:W-:Y:S01]  /*1d1e0*/  ENDCOLLECTIVE ;  /* 0x000000000000791b */ /* 0x003fe20003800000 */
.L_x_2991:
[----:B------:R-:W-:Y:S02]  /*1d1f0*/  ULDC UR4, c[0x0][0xac8] ;  /* 0x0002b20000047ab9 */ /* 0x000fe40000000800 */
[----:B------:R-:W-:-:S04]  /*1d200*/  ISETP.GE.AND P0, PT, R43, UR4, PT ;  /* 0x000000042b007c0c */ /* 0x000fc8000bf06270 */
[-C--:B------:R-:W-:Y:S01]  /*1d210*/  ISETP.GE.OR P4, PT, R20, R44.reuse, P0 ;  /* 0x0000002c1400720c */ /* 0x080fe20000786670 */
[C---:B------:R-:W-:Y:S01]  /*1d220*/  VIADD R20, R41.reuse, 0x60 ;  /* 0x0000006029147836 */ /* 0x040fe20000000000 */
[----:B------:R-:W-:-:S04]  /*1d230*/  ISETP.GE.OR P3, PT, R41, R44, P0 ;  /* 0x0000002c2900720c */ /* 0x000fc80000766670 */
[----:B------:R-:W-:Y:S01]  /*1d240*/  ISETP.GE.OR P2, PT, R20, R44, P0 ;  /* 0x0000002c1400720c */ /* 0x000fe20000746670 */
[----:B------:R-:W-:Y:S02]  /*1d250*/  IMAD.MOV.U32 R13, RZ, RZ, R40 ;  /* 0x000000ffff0d7224 */ /* 0x000fe400078e0028 */
[----:B------:R-:W-:Y:S02]  /*1d260*/  IMAD.MOV.U32 R12, RZ, RZ, 0x1 ;  /* 0x00000001ff0c7424 */ /* 0x000fe400078e00ff */
[----:B------:R-:W-:-:S08]  /*1d270*/  IMAD.MOV.U32 R3, RZ, RZ, R14 ;  /* 0x000000ffff037224 */ /* 0x000fd000078e000e */
[----:B------:R-:W-:Y:S05]  /*1d280*/  WARPSYNC.COLLECTIVE R15, `(.L_x_2992) ;  /* 0x000000000f087348 */ /* 0x000fea0003c00000 */
[----:B------:R0:W1:Y:S02]  /*1d290*/  SHFL.IDX P6, R14, R13, R12, R11 ;  /* 0x0000000c0d0e7389 */ /* 0x00006400000c000b */
[----:B01----:R-:W-:Y:S01]  /*1d2a0*/  ENDCOLLECTIVE ;  /* 0x000000000000791b */ /* 0x003fe20003800000 */
.L_x_2992:
[----:B------:R-:W-:-:S04]  /*1d2b0*/  @!P3 LEA R28, P5, R43, R3, 0x1 ;  /* 0x000000032b1cb211 */ /* 0x000fc800078a08ff */
[----:B------:R-:W-:Y:S01]  /*1d2c0*/  @!P3 LEA.HI.X R3, R43, R0, R42, 0x1, P5 ;  /* 0x000000002b03b211 */ /* 0x000fe200028f0c2a */
[----:B------:R-:W-:Y:S01]  /*1d2d0*/  IMAD.MOV.U32 R13, RZ, RZ, R23 ;  /* 0x000000ffff0d7224 */ /* 0x000fe200078e0017 */
[----:B------:R-:W-:-:S07]  /*1d2e0*/  MOV R8, R14 ;  /* 0x0000000e00087202 */ /* 0x000fce0000000f00 */
[----:B------:R-:W-:Y:S05]  /*1d2f0*/  WARPSYNC.COLLECTIVE R15, `(.L_x_2993) ;  /* 0x000000000f087348 */ /* 0x000fea0003c00000 */
[----:B------:R0:W1:Y:S02]  /*1d300*/  SHFL.IDX P6, R14, R13, R12, R11 ;  /* 0x0000000c0d0e7389 */ /* 0x00006400000c000b */
[----:B01----:R-:W-:Y:S01]  /*1d310*/  ENDCOLLECTIVE ;  /* 0x000000000000791b */ /* 0x003fe20003800000 */
.L_x_2993:
[----:B------:R-:W-:Y:S01]  /*1d320*/  MOV R13, R40 ;  /* 0x00000028000d7202 */ /* 0x000fe20000000f00 */
[----:B------:R-:W-:Y:S02]  /*1d330*/  IMAD.MOV.U32 R12, RZ, RZ, 0x2 ;  /* 0x00000002ff0c7424 */ /* 0x000fe400078e00ff */
[----:B------:R-:W-:-:S07]  /*1d340*/  IMAD.MOV.U32 R9, RZ, RZ, R14 ;  /* 0x000000ffff097224 */ /* 0x000fce00078e000e */
[----:B------:R-:W-:Y:S05]  /*1d350*/  WARPSYNC.COLLECTIVE R15, `(.L_x_2994) ;  /* 0x000000000f087348 */ /* 0x000fea0003c00000 */
[----:B------:R0:W1:Y:S02]  /*1d360*/  SHFL.IDX P6, R14, R13, R12, R11 ;  /* 0x0000000c0d0e7389 */ /* 0x00006400000c000b */
[----:B01----:R-:W-:Y:S01]  /*1d370*/  ENDCOLLECTIVE ;  /* 0x000000000000791b */ /* 0x003fe20003800000 */
.L_x_2994:
        /* <DEDUP_REMOVED lines=11> */
.L_x_2995:
[----:B------:R-:W-:Y:S01]  /*1d430*/  MOV R13, R40 ;  /* 0x00000028000d7202 */ /* 0x000fe20000000f00 */
[----:B------:R-:W-:Y:S01]  /*1d440*/  IMAD.MOV.U32 R12, RZ, RZ, 0x3 ;  /* 0x00000003ff0c7424 */ /* 0x000fe200078e00ff */
[----:B------:R-:W-:-:S13]  /*1d450*/  @!P2 LEA R45, P5, R43, R14, 0x1 ;  /* 0x0000000e2b2da211 */ /* 0x000fda00078a08ff */
[----:B------:R-:W-:Y:S05]  /*1d460*/  WARPSYNC.COLLECTIVE R15, `(.L_x_2996) ;  /* 0x000000000f087348 */ /* 0x000fea0003c00000 */
[----:B------:R0:W1:Y:S02]  /*1d470*/  SHFL.IDX P6, R14, R13, R12, R11 ;  /* 0x0000000c0d0e7389 */ /* 0x00006400000c000b */
[----:B01----:R-:W-:Y:S01]  /*1d480*/  ENDCOLLECTIVE ;  /* 0x000000000000791b */ /* 0x003fe20003800000 */
.L_x_2996:
[----:B------:R-:W-:Y:S02]  /*1d490*/  @!P2 LEA.HI.X R10, R43, R10, R42, 0x1, P5 ;  /* 0x0000000a2b0aa211 */ /* 0x000fe400028f0c2a */
[----:B------:R-:W-:-:S03]  /*1d4a0*/  @!P2 MOV R4, R45 ;  /* 0x0000002d0004a202 */ /* 0x000fc60000000f00 */
[----:B------:R-:W-:-:S05]  /*1d4b0*/  @!P2 IMAD.MOV.U32 R5, RZ, RZ, R10 ;  /* 0x000000ffff05a224 */ /* 0x000fca00078e000a */
[----:B------:R0:W-:Y:S01]  /*1d4c0*/  @!P2 ST.E.128 desc[UR40][R4.64], R32 ;  /* 0x000000200400a985 */ /* 0x0001e2000c101d28 */
[----:B------:R-:W-:Y:S02]  /*1d4d0*/  IMAD.MOV.U32 R13, RZ, RZ, R23 ;  /* 0x000000ffff0d7224 */ /* 0x000fe400078e0017 */
[----:B------:R-:W-:-:S07]  /*1d4e0*/  IMAD.MOV.U32 R0, RZ, RZ, R14 ;  /* 0x000000ffff007224 */ /* 0x000fce00078e000e */
[----:B0-----:R-:W-:Y:S05]  /*1d4f0*/  WARPSYNC.COLLECTIVE R15, `(.L_x_2997) ;  /* 0x000000000f087348 */ /* 0x001fea0003c00000 */
[----:B------:R1:W2:Y:S02]  /*1d500*/  SHFL.IDX P6, R14, R13, R12, R11 ;  /* 0x0000000c0d0e7389 */ /* 0x0002a400000c000b */
[----:B012---:R-:W-:Y:S01]  /*1d510*/  ENDCOLLECTIVE ;  /* 0x000000000000791b */ /* 0x007fe20003800000 */
.L_x_2997:
[----:B------:R-:W-:Y:S05]  /*1d520*/  BRA `(.L_x_2998) ;  /* 0xffffff5800847947 */ /* 0x000fea000383ffff */
.L_x_2808:
[----:B------:R-:W-:Y:S01]  /*1d530*/  IMAD.MOV.U32 R13, RZ, RZ, R4 ;  /* 0x000000ffff0d7224 */ /* 0x000fe200078e0004 */
[----:B------:R-:W-:Y:S01]  /*1d540*/  MOV R11, 0x1c1f ;  /* 0x00001c1f000b7802 */ /* 0x000fe20000000f00 */
[----:B------:R-:W-:Y:S02]  /*1d550*/  IMAD.MOV.U32 R12, RZ, RZ, RZ ;  /* 0x000000ffff0c7224 */ /* 0x000fe400078e00ff */
[----:B------:R-:W-:-:S07]  /*1d560*/  IMAD.MOV.U32 R15, RZ, RZ, -0x1 ;  /* 0xffffffffff0f7424 */ /* 0x000fce00078e00ff */
[----:B------:R-:W-:Y:S05]  /*1d570*/  WARPSYNC.COLLECTIVE R15, `(.L_x_2999) ;  /* 0x000000000f087348 */ /* 0x000fea0003c00000 */
[----:B------:R0:W1:Y:S02]  /*1d580*/  SHFL.IDX P6, R14, R13, R12, R11 ;  /* 0x0000000c0d0e7389 */ /* 0x00006400000c000b */
[----:B01----:R-:W-:Y:S01]  /*1d590*/  ENDCOLLECTIVE ;  /* 0x000000000000791b */ /* 0x003fe20003800000 */
.L_x_2999:
[----:B------:R-:W-:Y:S02]  /*1d5a0*/  IMAD.MOV.U32 R13, RZ, RZ, R0 ;  /* 0x000000ffff0d7224 */ /* 0x000fe400078e0000 */
[----:B------:R-:W-:-:S07]  /*1d5b0*/  IMAD.MOV.U32 R3, RZ, RZ, R14 ;  /* 0x000000ffff037224 */ /* 0x000fce00078e000e */
[----:B------:R-:W-:Y:S05]  /*1d5c0*/  WARPSYNC.COLLECTIVE R15, `(.L_x_3000) ;  /* 0x000000000f087348 */ /* 0x000fea0003c00000 */
[----:B------:R0:W1:Y:S02]  /*1d5d0*/  SHFL.IDX P6, R14, R13, R12, R11 ;  /* 0x0000000c0d0e7389 */ /* 0x00006400000c000b */
[----:B01----:R-:W-:Y:S01]  /*1d5e0*/  ENDCOLLECTIVE ;  /* 0x000000000000791b */ /* 0x003fe20003800000 */
.L_x_3000:
[----:B------:R-:W-:Y:S05]  /*1d5f0*/  BRA `(.L_x_3001) ;  /* 0xffffff5c00607947 */ /* 0x000fea000383ffff */
.L_x_2811:
[----:B------:R-:W-:Y:S01]  /*1d600*/  BSSY B1, `(.L_x_3002) ;  /* 0x0000008000017945 */ /* 0x000fe20003800000 */
[----:B---3--:R-:W-:Y:S01]  /*1d610*/  MOV R13, R4 ;  /* 0x00000004000d7202 */ /* 0x008fe20000000f00 */
[----:B------:R-:W-:Y:S02]  /*1d620*/  IMAD.MOV.U32 R12, RZ, RZ, 0x1 ;  /* 0x00000001ff0c7424 */ /* 0x000fe400078e00ff */
[----:B------:R-:W-:Y:S02]  /*1d630*/  IMAD.MOV.U32 R11, RZ, RZ, 0x1c1f ;  /* 0x00001c1fff0b7424 */ /* 0x000fe400078e00ff */
[----:B------:R-:W-:-:S07]  /*1d640*/  IMAD.MOV.U32 R15, RZ, RZ, -0x1 ;  /* 0xffffffffff0f7424 */ /* 0x000fce00078e00ff */
[----:B012---:R-:W-:Y:S05]  /*1d650*/  WARPSYNC.COLLECTIVE R15, `(.L_x_3003) ;  /* 0x000000000f087348 */ /* 0x007fea0003c00000 */
[----:B--2---:R2:W3:Y:S02]  /*1d660*/  SHFL.IDX P6, R14, R13, R12, R11 ;  /* 0x0000000c0d0e7389 */ /* 0x0044e400000c000b */
[----:B0123--:R-:W-:Y:S01]  /*1d670*/  ENDCOLLECTIVE ;  /* 0x000000000000791b */ /* 0x00ffe20003800000 */
.L_x_3003:
[----:B------:R-:W-:Y:S05]  /*1d680*/  BSYNC B1 ;  /* 0x0000000000017941 */ /* 0x000fea0003800000 */
.L_x_3002:
        /* <DEDUP_REMOVED lines=8> */
.L_x_3004:
[----:B------:R-:W-:Y:S05]  /*1d710*/  BRA `(.L_x_3005) ;  /* 0xffffff5c00bc7947 */ /* 0x000fea000383ffff */
.L_x_2815:
[----:B------:R-:W-:Y:S01]  /*1d720*/  IMAD.MOV.U32 R13, RZ, RZ, R20 ;  /* 0x000000ffff0d7224 */ /* 0x000fe200078e0014 */
[----:B------:R-:W-:Y:S01]  /*1d730*/  MOV R15, 0xffffffff ;  /* 0xffffffff000f7802 */ /* 0x000fe20000000f00 */
[----:B------:R-:W-:Y:S02]  /*1d740*/  IMAD.MOV.U32 R12, RZ, RZ, RZ ;  /* 0x000000ffff0c7224 */ /* 0x000fe400078e00ff */
[----:B------:R-:W-:Y:S02]  /*1d750*/  IMAD.MOV.U32 R11, RZ, RZ, 0x181f ;  /* 0x0000181fff0b7424 */ /* 0x000fe400078e00ff */
[----:B------:R-:W-:Y:S02]  /*1d760*/  IMAD R21, R24, R25, RZ ;  /* 0x0000001918157224 */ /* 0x000fe400078e02ff */
[----:B------:R-:W-:-:S07]  /*1d770*/  IMAD.IADD R24, R27, 0x1, R28 ;  /* 0x000000011b187824 */ /* 0x000fce00078e021c */
[----:B------:R-:W-:Y:S05]  /*1d780*/  WARPSYNC.COLLECTIVE R15, `(.L_x_3006) ;  /* 0x000000000f087348 */ /* 0x000fea0003c00000 */
[----:B------:R0:W1:Y:S02]  /*1d790*/  SHFL.IDX P6, R14, R13, R12, R11 ;  /* 0x0000000c0d0e7389 */ /* 0x00006400000c000b */
[----:B01----:R-:W-:Y:S01]  /*1d7a0*/  ENDCOLLECTIVE ;  /* 0x000000000000791b */ /* 0x003fe20003800000 */
.L_x_3006:
        /* <DEDUP_REMOVED lines=10> */
.L_x_3007:
[----:B------:R-:W-:Y:S01]  /*1d850*/  MOV R13, R20 ;  /* 0x00000014000d7202 */ /* 0x000fe20000000f00 */
[----:B------:R-:W-:Y:S02]  /*1d860*/  IMAD.MOV.U32 R12, RZ, RZ, 0x1 ;  /* 0x00000001ff0c7424 */ /* 0x000fe400078e00ff */
[----:B------:R-:W-:-:S07]  /*1d870*/  IMAD.MOV.U32 R3, RZ, RZ, R14 ;  /* 0x000000ffff037224 */ /* 0x000fce00078e000e */
[----:B------:R-:W-:Y:S05]  /*1d880*/  WARPSYNC.COLLECTIVE R15, `(.L_x_3008) ;  /* 0x000000000f087348 */ /* 0x000fea0003c00000 */
[----:B------:R0:W1:Y:S02]  /*1d890*/  SHFL.IDX P6, R14, R13, R12, R11 ;  /* 0x0000000c0d0e7389 */ /* 0x00006400000c000b */
[----:B01----:R-:W-:Y:S01]  /*1d8a0*/  ENDCOLLECTIVE ;  /* 0x000000000000791b */ /* 0x003fe20003800000 */
.L_x_3008:
[----:B------:R-:W-:-:S04]  /*1d8b0*/  @!P3 LEA R10, P5, R43, R3, 0x1 ;  /* 0x000000032b0ab211 */ /* 0x000fc800078a08ff */
[----:B------:R-:W-:Y:S01]  /*1d8c0*/  @!P3 LEA.HI.X R3, R43, R0, R42, 0x1, P5 ;  /* 0x000000002b03b211 */ /* 0x000fe200028f0c2a */
[----:B------:R-:W-:Y:S02]  /*1d8d0*/  IMAD.MOV.U32 R13, RZ, RZ, R7 ;  /* 0x000000ffff0d7224 */ /* 0x000fe400078e0007 */
[----:B------:R-:W-:-:S07]  /*1d8e0*/  IMAD.MOV.U32 R4, RZ, RZ, R14 ;  /* 0x000000ffff047224 */ /* 0x000fce00078e000e */
[----:B------:R-:W-:Y:S05]  /*1d8f0*/  WARPSYNC.COLLECTIVE R15, `(.L_x_3009) ;  /* 0x000000000f087348 */ /* 0x000fea0003c00000 */
[----:B------:R0:W1:Y:S02]  /*1d900*/  SHFL.IDX P6, R14, R13, R12, R11 ;  /* 0x0000000c0d0e7389 */ /* 0x00006400000c000b */
[----:B01----:R-:W-:Y:S01]  /*1d910*/  ENDCOLLECTIVE ;  /* 0x000000000000791b */ /* 0x003fe20003800000 */
.L_x_3009:
[----:B------:R-:W-:Y:S02]  /*1d920*/  IMAD.MOV.U32 R13, RZ, RZ, R20 ;  /* 0x000000ffff0d7224 */ /* 0x000fe400078e0014 */
[----:B------:R-:W-:Y:S01]  /*1d930*/  IMAD.MOV.U32 R12, RZ, RZ, 0x2 ;  /* 0x00000002ff0c7424 */ /* 0x000fe200078e00ff */
[----:B------:R-:W-:-:S07]  /*1d940*/  MOV R5, R14 ;  /* 0x0000000e00057202 */ /* 0x000fce0000000f00 */
[----:B------:R-:W-:Y:S05]  /*1d950*/  WARPSYNC.COLLECTIVE R15, `(.L_x_3010) ;  /* 0x000000000f087348 */ /* 0x000fea0003c00000 */
[----:B------:R0:W1:Y:S02]  /*1d960*/  SHFL.IDX P6, R14, R13, R12, R11 ;  /* 0x0000000c0d0e7389 */ /* 0x00006400000c000b */
[----:B01----:R-:W-:Y:S01]  /*1d970*/  ENDCOLLECTIVE ;  /* 0x000000000000791b */ /* 0x003fe20003800000 */
.L_x_3010:
[----:B------:R-:W-:-:S04]  /*1d980*/  @!P4 LEA R8, P1, R43, R5, 0x1 ;  /* 0x000000052b08c211 */ /* 0x000fc800078208ff */
[----:B------:R-:W-:Y:S01]  /*1d990*/  @!P4 LEA.HI.X R9, R43, R4, R42, 0x1, P1 ;  /* 0x000000042b09c211 */ /* 0x000fe200008f0c2a */
[----:B------:R-:W-:Y:S01]  /*1d9a0*/  IMAD.MOV.U32 R13, RZ, RZ, R7 ;  /* 0x000000ffff0d7224 */ /* 0x000fe200078e0007 */
[----:B------:R-:W-:-:S07]  /*1d9b0*/  MOV R6, R14 ;  /* 0x0000000e00067202 */ /* 0x000fce0000000f00 */
[----:B------:R-:W-:Y:S05]  /*1d9c0*/  WARPSYNC.COLLECTIVE R15, `(.L_x_3011) ;  /* 0x000000000f087348 */ /* 0x000fea0003c00000 */
[----:B------:R0:W1:Y:S02]  /*1d9d0*/  SHFL.IDX P6, R14, R13, R12, R11 ;  /* 0x0000000c0d0e7389 */ /* 0x00006400000c000b */
[----:B01----:R-:W-:Y:S01]  /*1d9e0*/  ENDCOLLECTIVE ;  /* 0x000000000000791b */ /* 0x003fe20003800000 */
.L_x_3011:
[----:B------:R-:W-:Y:S01]  /*1d9f0*/  @!P3 MOV R11, R3 ;  /* 0x00000003000bb202 */ /* 0x000fe20000000f00 */
[----:B------:R-:W-:Y:S02]  /*1da00*/  IMAD.MOV.U32 R13, RZ, RZ, R20 ;  /* 0x000000ffff0d7224 */ /* 0x000fe400078e0014 */
[----:B------:R-:W-:Y:S02]  /*1da10*/  IMAD.MOV.U32 R12, RZ, RZ, 0x3 ;  /* 0x00000003ff0c7424 */ /* 0x000fe400078e00ff */
        /* <DEDUP_REMOVED lines=9> */
.L_x_3012:
[----:B------:R0:W-:Y:S01]  /*1dab0*/  @!P2 ST.E.128 desc[UR40][R4.64], RZ ;  /* 0x000000ff0400a985 */ /* 0x0001e2000c101d28 */
[----:B------:R-:W-:Y:S01]  /*1dac0*/  IMAD.MOV.U32 R13, RZ, RZ, R7 ;  /* 0x000000ffff0d7224 */ /* 0x000fe200078e0007 */
[----:B------:R-:W-:-:S07]  /*1dad0*/  MOV R0, R14 ;  /* 0x0000000e00007202 */ /* 0x000fce0000000f00 */
[----:B0-----:R-:W-:Y:S05]  /*1dae0*/  WARPSYNC.COLLECTIVE R15, `(.L_x_3013) ;  /* 0x000000000f087348 */ /* 0x001fea0003c00000 */
[----:B------:R1:W2:Y:S02]  /*1daf0*/  SHFL.IDX P6, R14, R13, R12, R11 ;  /* 0x0000000c0d0e7389 */ /* 0x0002a400000c000b */
[----:B012---:R-:W-:Y:S01]  /*1db00*/  ENDCOLLECTIVE ;  /* 0x000000000000791b */ /* 0x007fe20003800000 */
.L_x_3013:
[----:B------:R-:W-:Y:S05]  /*1db10*/  BRA `(.L_x_3014) ;  /* 0xffffff6400cc7947 */ /* 0x000fea000383ffff */
.L_x_2834:
[----:B------:R-:W2:Y:S01]  /*1db20*/  S2R R7, SR_TID.X ;  /* 0x0000000000077919 */ /* 0x000ea20000002100 */
[----:B------:R-:W-:Y:S01]  /*1db30*/  BSSY B1, `(.L_x_3015) ;  /* 0x000000a000017945 */ /* 0x000fe20003800000 */
[----:B------:R-:W-:Y:S01]  /*1db40*/  MOV R12, RZ ;  /* 0x000000ff000c7202 */ /* 0x000fe20000000f00 */
        /* <DEDUP_REMOVED lines=8> */
.L_x_3016:
[----:B------:R-:W-:Y:S05]  /*1dbd0*/  BSYNC B1 ;  /* 0x0000000000017941 */ /* 0x000fea0003800000 */
.L_x_3015:
[----:B------:R-:W-:Y:S05]  /*1dbe0*/  BRA `(.L_x_3017) ;  /* 0xffffff8000b87947 */ /* 0x000fea000383ffff */
.L_x_2836:
[----:B------:R-:W-:Y:S01]  /*1dbf0*/  BSSY B1, `(.L_x_3018) ;  /* 0x0000006000017945 */ /* 0x000fe20003800000 */
[----:B------:R-:W-:-:S07]  /*1dc00*/  IMAD.MOV.U32 R15, RZ, RZ, -0x1 ;  /* 0xffffffffff0f7424 */ /* 0x000fce00078e00ff */
[----:B012---:R-:W-:Y:S05]  /*1dc10*/  WARPSYNC.COLLECTIVE R15, `(.L_x_3019) ;  /* 0x000000000f0c7348 */ /* 0x007fea0003c00000 */
[----:B------:R-:W-:Y:S02]  /*1dc20*/  ELECT P6, UR62, PT ;  /* 0x00000000003e782f */ /* 0x000fe400038c0000 */
[----:B------:R-:W-:Y:S01]  /*1dc30*/  MOV R14, UR62 ;  /* 0x0000003e000e7c02 */ /* 0x000fe20008000f00 */
[----:B012---:R-:W-:Y:S10]  /*1dc40*/  ENDCOLLECTIVE ;  /* 0x000000000000791b */ /* 0x007ff40003800000 */
.L_x_3019:
[----:B------:R-:W-:Y:S05]  /*1dc50*/  BSYNC B1 ;  /* 0x0000000000017941 */ /* 0x000fea0003800000 */
.L_x_3018:
[----:B------:R-:W-:Y:S05]  /*1dc60*/  BRA `(.L_x_2835) ;  /* 0xffffff8000b07947 */ /* 0x000fea000383ffff */
.L_x_2838:
[----:B--2---:R2:W3:Y:S02]  /*1dc70*/  SYNCS.PHASECHK.TRANS64.TRYWAIT P0, [R16+URZ+0x16820], R6 ;  /* 0x01682006100075a7 */ /* 0x0044e4000800017f */
[----:B---3--:R-:W-:Y:S05]  /*1dc80*/  @!P0 NANOSLEEP.SYNCS 0x989680 ;  /* 0x009896800000895d */ /* 0x008fea0003900000 */
[----:B------:R-:W3:Y:S02]  /*1dc90*/  @!P0 SYNCS.PHASECHK.TRANS64 P0, [R16+URZ+0x16820], R6 ;  /* 0x01682006100085a7 */ /* 0x000ee4000800007f */
[----:B---3--:R-:W-:Y:S05]  /*1dca0*/  @!P0 BRA `(.L_x_2838) ;  /* 0xfffffffc00f08947 */ /* 0x008fea000383ffff */
[----:B------:R-:W-:Y:S05]  /*1dcb0*/  BRA `(.L_x_3020) ;  /* 0xffffff8000c07947 */ /* 0x000fea000383ffff */
.L_x_2842:
[----:B--2---:R2:W3:Y:S02]  /*1dcc0*/  SYNCS.PHASECHK.TRANS64.TRYWAIT P0, [R6+URZ+0x168a0], R7 ;  /* 0x0168a007060075a7 */ /* 0x0044e4000800017f */
[----:B---3--:R-:W-:Y:S05]  /*1dcd0*/  @!P0 NANOSLEEP.SYNCS 0x989680 ;  /* 0x009896800000895d */ /* 0x008fea0003900000 */
[----:B------:R-:W3:Y:S02]  /*1dce0*/  @!P0 SYNCS.PHASECHK.TRANS64 P0, [R6+URZ+0x168a0], R7 ;  /* 0x0168a007060085a7 */ /* 0x000ee4000800007f */
[----:B---3--:R-:W-:Y:S05]  /*1dcf0*/  @!P0 BRA `(.L_x_2842) ;  /* 0xfffffffc00f08947 */ /* 0x008fea000383ffff */
[----:B------:R-:W-:Y:S05]  /*1dd00*/  BRA `(.L_x_3021) ;  /* 0xffffff8000dc7947 */ /* 0x000fea000383ffff */
.L_x_2847:
[----:B0-----:R0:W1:Y:S02]  /*1dd10*/  SYNCS.PHASECHK.TRANS64.TRYWAIT P0, [R6+URZ+0x168c0], R7 ;  /* 0x0168c007060075a7 */ /* 0x001064000800017f */
[----:B-1----:R-:W-:Y:S05]  /*1dd20*/  @!P0 NANOSLEEP.SYNCS 0x989680 ;  /* 0x009896800000895d */ /* 0x002fea0003900000 */
[----:B------:R-:W1:Y:S02]  /*1dd30*/  @!P0 SYNCS.PHASECHK.TRANS64 P0, [R6+URZ+0x168c0], R7 ;  /* 0x0168c007060085a7 */ /* 0x000e64000800007f */
[----:B-1----:R-:W-:Y:S05]  /*1dd40*/  @!P0 BRA `(.L_x_2847) ;  /* 0xfffffffc00f08947 */ /* 0x002fea000383ffff */
[----:B------:R-:W-:Y:S05]  /*1dd50*/  BRA `(.L_x_3022) ;  /* 0xffffff84005c7947 */ /* 0x000fea000383ffff */
.L_x_2854:
[----:B0-----:R0:W3:Y:S02]  /*1dd60*/  SYNCS.PHASECHK.TRANS64.TRYWAIT P1, [R6+URZ+0x168a0], R7 ;  /* 0x0168a007060075a7 */ /* 0x0010e4000802017f */
[----:B---3--:R-:W-:Y:S05]  /*1dd70*/  @!P1 NANOSLEEP.SYNCS 0x989680 ;  /* 0x009896800000995d */ /* 0x008fea0003900000 */
[----:B------:R-:W3:Y:S02]  /*1dd80*/  @!P1 SYNCS.PHASECHK.TRANS64 P1, [R6+URZ+0x168a0], R7 ;  /* 0x0168a007060095a7 */ /* 0x000ee4000802007f */
[----:B---3--:R-:W-:Y:S05]  /*1dd90*/  @!P1 BRA `(.L_x_2854) ;  /* 0xfffffffc00f09947 */ /* 0x008fea000383ffff */
[----:B------:R-:W-:Y:S05]  /*1dda0*/  BRA `(.L_x_3023) ;  /* 0xffffff8800287947 */ /* 0x000fea000383ffff */
.L_x_2859:
[----:B-1----:R1:W2:Y:S02]  /*1ddb0*/  SYNCS.PHASECHK.TRANS64.TRYWAIT P1, [R6+URZ+0x168c0], R7 ;  /* 0x0168c007060075a7 */ /* 0x0022a4000802017f */
[----:B--2---:R-:W-:Y:S05]  /*1ddc0*/  @!P1 NANOSLEEP.SYNCS 0x989680 ;  /* 0x009896800000995d */ /* 0x004fea0003900000 */
[----:B------:R-:W2:Y:S02]  /*1ddd0*/  @!P1 SYNCS.PHASECHK.TRANS64 P1, [R6+URZ+0x168c0], R7 ;  /* 0x0168c007060095a7 */ /* 0x000ea4000802007f */
[----:B--2---:R-:W-:Y:S05]  /*1dde0*/  @!P1 BRA `(.L_x_2859) ;  /* 0xfffffffc00f09947 */ /* 0x004fea000383ffff */
[----:B------:R-:W-:Y:S05]  /*1ddf0*/  BRA `(.L_x_3024) ;  /* 0xffffff8800a07947 */ /* 0x000fea000383ffff */
.L_x_2874:
[----:B------:R-:W0:Y:S01]  /*1de00*/  S2R R20, SR_TID.X ;  /* 0x0000000000147919 */ /* 0x000e220000002100 */
[----:B------:R-:W-:Y:S01]  /*1de10*/  BSSY B0, `(.L_x_3025) ;  /* 0x000000a000007945 */ /* 0x000fe20003800000 */
[----:B------:R-:W-:Y:S02]  /*1de20*/  IMAD.MOV.U32 R12, RZ, RZ, RZ ;  /* 0x000000ffff0c7224 */ /* 0x000fe400078e00ff */
[----:B------:R-:W-:Y:S02]  /*1de30*/  IMAD.MOV.U32 R11, RZ, RZ, 0x1f ;  /* 0x0000001fff0b7424 */ /* 0x000fe400078e00ff */
[----:B------:R-:W-:Y:S01]  /*1de40*/  IMAD.MOV.U32 R15, RZ, RZ, -0x1 ;  /* 0xffffffffff0f7424 */ /* 0x000fe200078e00ff */
[----:B0-----:R-:W-:-:S04]  /*1de50*/  SHF.R.U32.HI R9, RZ, 0x5, R20 ;  /* 0x00000005ff097819 */ /* 0x001fc80000011614 */
[----:B------:R-:W-:-:S04]  /*1de60*/  LOP3.LUT R9, R9, 0x3, RZ, 0xc0, !PT ;  /* 0x0000000309097812 */ /* 0x000fc800078ec0ff */
[----:B------:R-:W-:-:S07]  /*1de70*/  MOV R13, R9 ;  /* 0x00000009000d7202 */ /* 0x000fce0000000f00 */
[----:B-----5:R-:W-:Y:S05]  /*1de80*/  WARPSYNC.COLLECTIVE R15, `(.L_x_3026) ;  /* 0x000000000f087348 */ /* 0x020fea0003c00000 */
[----:B------:R0:W1:Y:S02]  /*1de90*/  SHFL.IDX P6, R14, R13, R12, R11 ;  /* 0x0000000c0d0e7389 */ /* 0x00006400000c000b */
[----:B01---5:R-:W-:Y:S01]  /*1dea0*/  ENDCOLLECTIVE ;  /* 0x000000000000791b */ /* 0x023fe20003800000 */
.L_x_3026:
[----:B------:R-:W-:Y:S05]  /*1deb0*/  BSYNC B0 ;  /* 0x0000000000007941 */ /* 0x000fea0003800000 */
.L_x_3025:
[----:B------:R-:W-:Y:S05]  /*1dec0*/  BRA `(.L_x_3027) ;  /* 0xffffff9400ec7947 */ /* 0x000fea000383ffff */
.L_x_2877:
[----:B0-----:R0:W1:Y:S02]  /*1ded0*/  SYNCS.PHASECHK.TRANS64.TRYWAIT P0, [R3+URZ+0x16840], R4 ;  /* 0x01684004030075a7 */ /* 0x001064000800017f */
[----:B-1----:R-:W-:Y:S05]  /*1dee0*/  @!P0 NANOSLEEP.SYNCS 0x989680 ;  /* 0x009896800000895d */ /* 0x002fea0003900000 */
[----:B------:R-:W1:Y:S02]  /*1def0*/  @!P0 SYNCS.PHASECHK.TRANS64 P0, [R3+URZ+0x16840], R4 ;  /* 0x01684004030085a7 */ /* 0x000e64000800007f */
[----:B-1----:R-:W-:Y:S05]  /*1df00*/  @!P0 BRA `(.L_x_2877) ;  /* 0xfffffffc00f08947 */ /* 0x002fea000383ffff */
[----:B------:R-:W-:Y:S05]  /*1df10*/  BRA `(.L_x_3028) ;  /* 0xffffff98003c7947 */ /* 0x000fea000383ffff */
.L_x_2878:
        /* <DEDUP_REMOVED lines=8> */
.L_x_3030:
[----:B------:R-:W-:Y:S05]  /*1dfa0*/  BSYNC B0 ;  /* 0x0000000000007941 */ /* 0x000fea0003800000 */
.L_x_3029:
[----:B------:R-:W-:Y:S01]  /*1dfb0*/  IMAD.MOV.U32 R13, RZ, RZ, R0 ;  /* 0x000000ffff0d7224 */ /* 0x000fe200078e0000 */
[----:B------:R-:W-:Y:S01]  /*1dfc0*/  MOV R15, 0xffffffff ;  /* 0xffffffff000f7802 */ /* 0x000fe20000000f00 */
[----:B------:R-:W-:Y:S01]  /*1dfd0*/  IMAD.MOV.U32 R12, RZ, RZ, RZ ;  /* 0x000000ffff0c7224 */ /* 0x000fe200078e00ff */
[----:B------:R-:W-:Y:S01]  /*1dfe0*/  MOV R6, R14 ;  /* 0x0000000e00067202 */ /* 0x000fe20000000f00 */
[----:B------:R-:W-:Y:S02]  /*1dff0*/  IMAD.MOV.U32 R11, RZ, RZ, 0x181f ;  /* 0x0000181fff0b7424 */ /* 0x000fe400078e00ff */
[----:B------:R-:W-:-:S07]  /*1e000*/  @P0 IMAD R8, R5, 0x2, R16 ;  /* 0x0000000205080824 */ /* 0x000fce00078e0210 */
[----:B------:R-:W-:Y:S05]  /*1e010*/  WARPSYNC.COLLECTIVE R15, `(.L_x_3031) ;  /* 0x000000000f087348 */ /* 0x000fea0003c00000 */
[----:B------:R0:W1:Y:S02]  /*1e020*/  SHFL.IDX P6, R14, R13, R12, R11 ;  /* 0x0000000c0d0e7389 */ /* 0x00006400000c000b */
[----:B01----:R-:W-:Y:S01]  /*1e030*/  ENDCOLLECTIVE ;  /* 0x000000000000791b */ /* 0x003fe20003800000 */
.L_x_3031:
[----:B------:R-:W-:Y:S01]  /*1e040*/  MOV R13, R2 ;  /* 0x00000002000d7202 */ /* 0x000fe20000000f00 */
[----:B------:R-:W-:Y:S02]  /*1e050*/  IMAD.MOV.U32 R12, RZ, RZ, 0x1 ;  /* 0x00000001ff0c7424 */ /* 0x000fe400078e00ff */
[----:B------:R-:W-:-:S07]  /*1e060*/  IMAD.MOV.U32 R7, RZ, RZ, R14 ;  /* 0x000000ffff077224 */ /* 0x000fce00078e000e */
[----:B------:R-:W-:Y:S05]  /*1e070*/  WARPSYNC.COLLECTIVE R15, `(.L_x_3032) ;  /* 0x000000000f087348 */ /* 0x000fea0003c00000 */
[----:B------:R0:W1:Y:S02]  /*1e080*/  SHFL.IDX P6, R14, R13, R12, R11 ;  /* 0x0000000c0d0e7389 */ /* 0x00006400000c000b */
[----:B01----:R-:W-:Y:S01]  /*1e090*/  ENDCOLLECTIVE ;  /* 0x000000000000791b */ /* 0x003fe20003800000 */
.L_x_3032:
        /* <DEDUP_REMOVED lines=15> */
.L_x_3033:
[----:B------:R-:W-:Y:S02]  /*1e190*/  @P0 IMAD R8, R5, 0x2, R16 ;  /* 0x0000000205080824 */ /* 0x000fe400078e0210 */
[----:B------:R-:W-:Y:S01]  /*1e1a0*/  IMAD.MOV.U32 R13, RZ, RZ, R2 ;  /* 0x000000ffff0d7224 */ /* 0x000fe200078e0002 */
[----:B------:R-:W-:Y:S02]  /*1e1b0*/  MOV R12, 0x2 ;  /* 0x00000002000c7802 */ /* 0x000fe40000000f00 */
[----:B------:R-:W-:-:S07]  /*1e1c0*/  MOV R7, R14 ;  /* 0x0000000e00077202 */ /* 0x000fce0000000f00 */
[----:B------:R-:W-:Y:S05]  /*1e1d0*/  WARPSYNC.COLLECTIVE R15, `(.L_x_3034) ;  /* 0x000000000f087348 */ /* 0x000fea0003c00000 */
[----:B------:R0:W1:Y:S02]  /*1e1e0*/  SHFL.IDX P6, R14, R13, R12, R11 ;  /* 0x0000000c0d0e7389 */ /* 0x00006400000c000b */
[----:B01----:R-:W-:Y:S01]  /*1e1f0*/  ENDCOLLECTIVE ;  /* 0x000000000000791b */ /* 0x003fe20003800000 */
.L_x_3034:
        /* <DEDUP_REMOVED lines=15> */
.L_x_3035:
[----:B------:R-:W-:Y:S02]  /*1e2f0*/  @P0 IMAD R8, R5, 0x2, R16 ;  /* 0x0000000205080824 */ /* 0x000fe400078e0210 */
[----:B------:R-:W-:Y:S02]  /*1e300*/  IMAD.MOV.U32 R13, RZ, RZ, R2 ;  /* 0x000000ffff0d7224 */ /* 0x000fe400078e0002 */
[----:B------:R-:W-:Y:S02]  /*1e310*/  IMAD.MOV.U32 R12, RZ, RZ, 0x3 ;  /* 0x00000003ff0c7424 */ /* 0x000fe400078e00ff */
[----:B------:R-:W-:-:S07]  /*1e320*/  IMAD.MOV.U32 R7, RZ, RZ, R14 ;  /* 0x000000ffff077224 */ /* 0x000fce00078e000e */
[----:B------:R-:W-:Y:S05]  /*1e330*/  WARPSYNC.COLLECTIVE R15, `(.L_x_3036) ;  /* 0x000000000f087348 */ /* 0x000fea0003c00000 */
[----:B------:R0:W1:Y:S02]  /*1e340*/  SHFL.IDX P6, R14, R13, R12, R11 ;  /* 0x0000000c0d0e7389 */ /* 0x00006400000c000b */
[----:B01----:R-:W-:Y:S01]  /*1e350*/  ENDCOLLECTIVE ;  /* 0x000000000000791b */ /* 0x003fe20003800000 */
.L_x_3036:
        /* <DEDUP_REMOVED lines=15> */
.L_x_3037:
[----:B------:R-:W-:Y:S01]  /*1e450*/  @P0 LEA R8, R5, R16, 0x1 ;  /* 0x0000001005080211 */ /* 0x000fe200078e08ff */
[----:B------:R-:W-:Y:S02]  /*1e460*/  IMAD.MOV.U32 R13, RZ, RZ, R2 ;  /* 0x000000ffff0d7224 */ /* 0x000fe400078e0002 */
[----:B------:R-:W-:Y:S02]  /*1e470*/  IMAD.MOV.U32 R12, RZ, RZ, 0x4 ;  /* 0x00000004ff0c7424 */ /* 0x000fe400078e00ff */
[----:B------:R-:W-:-:S07]  /*1e480*/  IMAD.MOV.U32 R7, RZ, RZ, R14 ;  /* 0x000000ffff077224 */ /* 0x000fce00078e000e */
[----:B------:R-:W-:Y:S05]  /*1e490*/  WARPSYNC.COLLECTIVE R15, `(.L_x_3038) ;  /* 0x000000000f087348 */ /* 0x000fea0003c00000 */
[----:B------:R0:W1:Y:S02]  /*1e4a0*/  SHFL.IDX P6, R14, R13, R12, R11 ;  /* 0x0000000c0d0e7389 */ /* 0x00006400000c000b */
[----:B01----:R-:W-:Y:S01]  /*1e4b0*/  ENDCOLLECTIVE ;  /* 0x000000000000791b */ /* 0x003fe20003800000 */
.L_x_3038:
        /* <DEDUP_REMOVED lines=15> */
.L_x_3039:
[----:B------:R-:W-:Y:S01]  /*1e5b0*/  @P0 IMAD R8, R5, 0x2, R16 ;  /* 0x0000000205080824 */ /* 0x000fe200078e0210 */
[----:B------:R-:W-:Y:S01]  /*1e5c0*/  MOV R13, R2 ;  /* 0x00000002000d7202 */ /* 0x000fe20000000f00 */
[----:B------:R-:W-:Y:S02]  /*1e5d0*/  IMAD.MOV.U32 R12, RZ, RZ, 0x5 ;  /* 0x00000005ff0c7424 */ /* 0x000fe400078e00ff */
[----:B------:R-:W-:-:S07]  /*1e5e0*/  IMAD.MOV.U32 R7, RZ, RZ, R14 ;  /* 0x000000ffff077224 */ /* 0x000fce00078e000e */
[----:B------:R-:W-:Y:S05]  /*1e5f0*/  WARPSYNC.COLLECTIVE R15, `(.L_x_3040) ;  /* 0x000000000f087348 */ /* 0x000fea0003c00000 */
[----:B------:R0:W1:Y:S02]  /*1e600*/  SHFL.IDX P6, R14, R13, R12, R11 ;  /* 0x0000000c0d0e7389 */ /* 0x00006400000c000b */
[----:B01----:R-:W-:Y:S01]  /*1e610*/  ENDCOLLECTIVE ;  /* 0x000000000000791b */ /* 0x003fe20003800000 */
.L_x_3040:
        /* <DEDUP_REMOVED lines=15> */
.L_x_3041:
[----:B------:R-:W-:Y:S02]  /*1e710*/  @P0 IMAD R8, R5, 0x2, R16 ;  /* 0x0000000205080824 */ /* 0x000fe400078e0210 */
[----:B------:R-:W-:Y:S01]  /*1e720*/  IMAD.MOV.U32 R13, RZ, RZ, R2 ;  /* 0x000000ffff0d7224 */ /* 0x000fe200078e0002 */
[----:B------:R-:W-:Y:S02]  /*1e730*/  MOV R12, 0x6 ;  /* 0x00000006000c7802 */ /* 0x000fe40000000f00 */
[----:B------:R-:W-:-:S07]  /*1e740*/  MOV R7, R14 ;  /* 0x0000000e00077202 */ /* 0x000fce0000000f00 */
[----:B------:R-:W-:Y:S05]  /*1e750*/  WARPSYNC.COLLECTIVE R15, `(.L_x_3042) ;  /* 0x000000000f087348 */ /* 0x000fea0003c00000 */
[----:B------:R0:W1:Y:S02]  /*1e760*/  SHFL.IDX P6, R14, R13, R12, R11 ;  /* 0x0000000c0d0e7389 */ /* 0x00006400000c000b */
[----:B01----:R-:W-:Y:S01]  /*1e770*/  ENDCOLLECTIVE ;  /* 0x000000000000791b */ /* 0x003fe20003800000 */
.L_x_3042:
        /* <DEDUP_REMOVED lines=15> */
.L_x_3043:
[----:B------:R-:W-:Y:S02]  /*1e870*/  @P0 IMAD R8, R5, 0x2, R16 ;  /* 0x0000000205080824 */ /* 0x000fe400078e0210 */
[----:B------:R-:W-:Y:S02]  /*1e880*/  IMAD.MOV.U32 R13, RZ, RZ, R2 ;  /* 0x000000ffff0d7224 */ /* 0x000fe400078e0002 */
[----:B------:R-:W-:Y:S02]  /*1e890*/  IMAD.MOV.U32 R12, RZ, RZ, 0x7 ;  /* 0x00000007ff0c7424 */ /* 0x000fe400078e00ff */
[----:B------:R-:W-:-:S07]  /*1e8a0*/  IMAD.MOV.U32 R7, RZ, RZ, R14 ;  /* 0x000000ffff077224 */ /* 0x000fce00078e000e */
[----:B------:R-:W-:Y:S05]  /*1e8b0*/  WARPSYNC.COLLECTIVE R15, `(.L_x_3044) ;  /* 0x000000000f087348 */ /* 0x000fea0003c00000 */
[----:B------:R0:W1:Y:S02]  /*1e8c0*/  SHFL.IDX P6, R14, R13, R12, R11 ;  /* 0x0000000c0d0e7389 */ /* 0x00006400000c000b */
[----:B01----:R-:W-:Y:S01]  /*1e8d0*/  ENDCOLLECTIVE ;  /* 0x000000000000791b */ /* 0x003fe20003800000 */
.L_x_3044:
[----:B------:R-:W-:-:S04]  /*1e8e0*/  @P0 LEA R7, P1, R9, R7, 0x1 ;  /* 0x0000000709070211 */ /* 0x000fc800078208ff */
[----:B------:R-:W-:-:S04]  /*1e8f0*/  @P0 IADD3.X R6, RZ, R6, RZ, P1, !PT ;  /* 0x00000006ff060210 */ /* 0x000fc80000ffe4ff */
[----:B------:R-:W-:Y:S01]  /*1e900*/  @P0 LOP3.LUT R7, R7, R6, RZ, 0x3c, !PT ;  /* 0x0000000607070212 */ /* 0x000fe200078e3cff */
[----:B------:R-:W-:-:S03]  /*1e910*/  IMAD.MOV.U32 R13, RZ, RZ, R0 ;  /* 0x000000ffff0d7224 */ /* 0x000fc600078e0000 */
[----:B------:R-:W-:-:S04]  /*1e920*/  @P0 LOP3.LUT R6, R7, R6, RZ, 0x3c, !PT ;  /* 0x0000000607060212 */ /* 0x000fc800078e3cff */
[----:B------:R-:W-:Y:S02]  /*1e930*/  @P0 LOP3.LUT R7, R7, R6, RZ, 0x3c, !PT ;  /* 0x0000000607070212 */ /* 0x000fe400078e3cff */
[----:B------:R-:W-:-:S03]  /*1e940*/  MOV R2, R14 ;  /* 0x0000000e00027202 */ /* 0x000fc60000000f00 */
[----:B------:R-:W-:Y:S01]  /*1e950*/  @!PT LDS RZ, [RZ] ;  /* 0x00000000fffff984 */ /* 0x000fe20000000800 */
[----:B------:R-:W-:Y:S01]  /*1e960*/  @!PT LDS RZ, [RZ] ;  /* 0x00000000fffff984 */ /* 0x000fe20000000800 */
[----:B------:R-:W-:Y:S01]  /*1e970*/  @!PT LDS RZ, [RZ] ;  /* 0x00000000fffff984 */ /* 0x000fe20000000800 */
[----:B------:R0:W-:Y:S04]  /*1e980*/  @P0 LDGSTS.E.BYPASS.LTC128B.128 [R8+0x11400], desc[UR40][R6.64], !P2 ;  /* 0x1140000006080fae */ /* 0x0001e8000d101d68 */
[----:B0-----:R-:W-:Y:S05]  /*1e990*/  WARPSYNC.COLLECTIVE R15, `(.L_x_3045) ;  /* 0x000000000f087348 */ /* 0x001fea0003c00000 */
[----:B------:R1:W2:Y:S02]  /*1e9a0*/  SHFL.IDX P6, R14, R13, R12, R11 ;  /* 0x0000000c0d0e7389 */ /* 0x0002a400000c000b */
[----:B012---:R-:W-:Y:S01]  /*1e9b0*/  ENDCOLLECTIVE ;  /* 0x000000000000791b */ /* 0x007fe20003800000 */
.L_x_3045:
[----:B------:R-:W-:Y:S01]  /*1e9c0*/  IMAD.MOV.U32 R0, RZ, RZ, R14 ;  /* 0x000000ffff007224 */ /* 0x000fe200078e000e */
[----:B------:R-:W-:Y:S06]  /*1e9d0*/  BRA `(.L_x_3046) ;  /* 0xffffff94004c7947 */ /* 0x000fec000383ffff */
.L_x_2883:
        /* <DEDUP_REMOVED lines=9> */
.L_x_3047:
[C---:B------:R-:W-:Y:S01]  /*1ea70*/  VIADD R8, R25.reuse, 0x10 ;  /* 0x0000001019087836 */ /* 0x040fe20000000000 */
[----:B------:R-:W-:Y:S02]  /*1ea80*/  ISETP.GE.AND P1, PT, R25, R3, PT ;  /* 0x000000031900720c */ /* 0x000fe40003f26270 */
[----:B------:R-:W-:Y:S01]  /*1ea90*/  MOV R13, R2 ;  /* 0x00000002000d7202 */ /* 0x000fe20000000f00 */
[----:B------:R-:W-:-:S10]  /*1eaa0*/  IMAD.MOV.U32 R7, RZ, RZ, R14 ;  /* 0x000000ffff077224 */ /* 0x000fd400078e000e */
[----:B------:R-:W-:Y:S05]  /*1eab0*/  WARPSYNC.COLLECTIVE R15, `(.L_x_3048) ;  /* 0x000000000f087348 */ /* 0x000fea0003c00000 */
[----:B------:R0:W1:Y:S02]  /*1eac0*/  SHFL.IDX P6, R14, R13, R12, R11 ;  /* 0x0000000c0d0e7389 */ /* 0x00006400000c000b */
[----:B01----:R-:W-:Y:S01]  /*1ead0*/  ENDCOLLECTIVE ;  /* 0x000000000000791b */ /* 0x003fe20003800000 */
.L_x_3048:
[----:B------:R-:W-:Y:S01]  /*1eae0*/  MOV R13, R0 ;  /* 0x00000000000d7202 */ /* 0x000fe20000000f00 */
[----:B------:R-:W-:Y:S02]  /*1eaf0*/  IMAD.MOV.U32 R12, RZ, RZ, 0x1 ;  /* 0x00000001ff0c7424 */ /* 0x000fe400078e00ff */
[----:B------:R-:W-:-:S07]  /*1eb00*/  IMAD.MOV.U32 R6, RZ, RZ, R14 ;  /* 0x000000ffff067224 */ /* 0x000fce00078e000e */
[----:B------:R-:W-:Y:S05]  /*1eb10*/  WARPSYNC.COLLECTIVE R15, `(.L_x_3049) ;  /* 0x000000000f087348 */ /* 0x000fea0003c00000 */
[----:B------:R0:W1:Y:S02]  /*1eb20*/  SHFL.IDX P6, R14, R13, R12, R11 ;  /* 0x0000000c0d0e7389 */ /* 0x00006400000c000b */
[----:B01----:R-:W-:Y:S01]  /*1eb30*/  ENDCOLLECTIVE ;  /* 0x000000000000791b */ /* 0x003fe20003800000 */
.L_x_3049:
        /* <DEDUP_REMOVED lines=8> */
[----:B0-----:R-:W-:-:S12]  /*1ebc0*/  IMAD.MOV.U32 R6, RZ, RZ, R14 ;  /* 0x000000ffff067224 */ /* 0x001fd800078e000e */
[----:B------:R-:W-:Y:S05]  /*1ebd0*/  WARPSYNC.COLLECTIVE R15, `(.L_x_3050) ;  /* 0x000000000f087348 */ /* 0x000fea0003c00000 */
[----:B------:R0:W1:Y:S02]  /*1ebe0*/  SHFL.IDX P6, R14, R13, R12, R11 ;  /* 0x0000000c0d0e7389 */ /* 0x00006400000c000b */
[----:B01----:R-:W-:Y:S01]  /*1ebf0*/  ENDCOLLECTIVE ;  /* 0x000000000000791b */ /* 0x003fe20003800000 */
.L_x_3050:
[----:B------:R-:W-:Y:S01]  /*1ec00*/  IMAD.MOV.U32 R13, RZ, RZ, R0 ;  /* 0x000000ffff0d7224 */ /* 0x000fe200078e0000 */
[----:B------:R-:W-:Y:S02]  /*1ec10*/  MOV R12, 0x2 ;  /* 0x00000002000c7802 */ /* 0x000fe40000000f00 */
[----:B------:R-:W-:-:S07]  /*1ec20*/  MOV R7, R14 ;  /* 0x0000000e00077202 */ /* 0x000fce0000000f00 */
[----:B------:R-:W-:Y:S05]  /*1ec30*/  WARPSYNC.COLLECTIVE R15, `(.L_x_3051) ;  /* 0x000000000f087348 */ /* 0x000fea0003c00000 */
[----:B------:R0:W1:Y:S02]  /*1ec40*/  SHFL.IDX P6, R14, R13, R12, R11 ;  /* 0x0000000c0d0e7389 */ /* 0x00006400000c000b */
[----:B01----:R-:W-:Y:S01]  /*1ec50*/  ENDCOLLECTIVE ;  /* 0x000000000000791b */ /* 0x003fe20003800000 */
.L_x_3051:
        /* <DEDUP_REMOVED lines=16> */
.L_x_3052:
[----:B------:R-:W-:Y:S02]  /*1ed60*/  IMAD.MOV.U32 R13, RZ, RZ, R0 ;  /* 0x000000ffff0d7224 */ /* 0x000fe400078e0000 */
[----:B------:R-:W-:Y:S02]  /*1ed70*/  IMAD.MOV.U32 R12, RZ, RZ, 0x3 ;  /* 0x00000003ff0c7424 */ /* 0x000fe400078e00ff */
[----:B------:R-:W-:-:S07]  /*1ed80*/  IMAD.MOV.U32 R7, RZ, RZ, R14 ;  /* 0x000000ffff077224 */ /* 0x000fce00078e000e */
[----:B------:R-:W-:Y:S05]  /*1ed90*/  WARPSYNC.COLLECTIVE R15, `(.L_x_3053) ;  /* 0x000000000f087348 */ /* 0x000fea0003c00000 */
[----:B------:R0:W1:Y:S02]  /*1eda0*/  SHFL.IDX P6, R14, R13, R12, R11 ;  /* 0x0000000c0d0e7389 */ /* 0x00006400000c000b */
[----:B01----:R-:W-:Y:S01]  /*1edb0*/  ENDCOLLECTIVE ;  /* 0x000000000000791b */ /* 0x003fe20003800000 */
.L_x_3053:
        /* <DEDUP_REMOVED lines=16> */
.L_x_3054:
[----:B------:R-:W-:Y:S02]  /*1eec0*/  IMAD.MOV.U32 R13, RZ, RZ, R0 ;  /* 0x000000ffff0d7224 */ /* 0x000fe400078e0000 */
[----:B------:R-:W-:Y:S02]  /*1eed0*/  IMAD.MOV.U32 R12, RZ, RZ, 0x4 ;  /* 0x00000004ff0c7424 */ /* 0x000fe400078e00ff */
[----:B------:R-:W-:-:S07]  /*1eee0*/  IMAD.MOV.U32 R7, RZ, RZ, R14 ;  /* 0x000000ffff077224 */ /* 0x000fce00078e000e */
[----:B------:R-:W-:Y:S05]  /*1eef0*/  WARPSYNC.COLLECTIVE R15, `(.L_x_3055) ;  /* 0x000000000f087348 */ /* 0x000fea0003c00000 */
[----:B------:R0:W1:Y:S02]  /*1ef00*/  SHFL.IDX P6, R14, R13, R12, R11 ;  /* 0x0000000c0d0e7389 */ /* 0x00006400000c000b */
[----:B01----:R-:W-:Y:S01]  /*1ef10*/  ENDCOLLECTIVE ;  /* 0x000000000000791b */ /* 0x003fe20003800000 */
.L_x_3055:
        /* <DEDUP_REMOVED lines=16> */
.L_x_3056:
[----:B------:R-:W-:Y:S01]  /*1f020*/  MOV R13, R0 ;  /* 0x00000000000d7202 */ /* 0x000fe20000000f00 */
[----:B------:R-:W-:Y:S02]  /*1f030*/  IMAD.MOV.U32 R12, RZ, RZ, 0x5 ;  /* 0x00000005ff0c7424 */ /* 0x000fe400078e00ff */
[----:B------:R-:W-:-:S07]  /*1f040*/  IMAD.MOV.U32 R7, RZ, RZ, R14 ;  /* 0x000000ffff077224 */ /* 0x000fce00078e000e */
[----:B------:R-:W-:Y:S05]  /*1f050*/  WARPSYNC.COLLECTIVE R15, `(.L_x_3057) ;  /* 0x000000000f087348 */ /* 0x000fea0003c00000 */
[----:B------:R0:W1:Y:S02]  /*1f060*/  SHFL.IDX P6, R14, R13, R12, R11 ;  /* 0x0000000c0d0e7389 */ /* 0x00006400000c000b */
[----:B01----:R-:W-:Y:S01]  /*1f070*/  ENDCOLLECTIVE ;  /* 0x000000000000791b */ /* 0x003fe20003800000 */
.L_x_3057:
        /* <DEDUP_REMOVED lines=16> */
.L_x_3058:
[----:B------:R-:W-:Y:S01]  /*1f180*/  IMAD.MOV.U32 R13, RZ, RZ, R0 ;  /* 0x000000ffff0d7224 */ /* 0x000fe200078e0000 */
[----:B------:R-:W-:Y:S02]  /*1f190*/  MOV R12, 0x6 ;  /* 0x00000006000c7802 */ /* 0x000fe40000000f00 */
[----:B------:R-:W-:-:S07]  /*1f1a0*/  MOV R7, R14 ;  /* 0x0000000e00077202 */ /* 0x000fce0000000f00 */
[----:B------:R-:W-:Y:S05]  /*1f1b0*/  WARPSYNC.COLLECTIVE R15, `(.L_x_3059) ;  /* 0x000000000f087348 */ /* 0x000fea0003c00000 */
[----:B------:R0:W1:Y:S02]  /*1f1c0*/  SHFL.IDX P6, R14, R13, R12, R11 ;  /* 0x0000000c0d0e7389 */ /* 0x00006400000c000b */
[----:B01----:R-:W-:Y:S01]  /*1f1d0*/  ENDCOLLECTIVE ;  /* 0x000000000000791b */ /* 0x003fe20003800000 */
.L_x_3059:
        /* <DEDUP_REMOVED lines=16> */
.L_x_3060:
[----:B------:R-:W-:Y:S02]  /*1f2e0*/  IMAD.MOV.U32 R13, RZ, RZ, R0 ;  /* 0x000000ffff0d7224 */ /* 0x000fe400078e0000 */
[----:B------:R-:W-:Y:S02]  /*1f2f0*/  IMAD.MOV.U32 R12, RZ, RZ, 0x7 ;  /* 0x00000007ff0c7424 */ /* 0x000fe400078e00ff */
[----:B------:R-:W-:-:S07]  /*1f300*/  IMAD.MOV.U32 R7, RZ, RZ, R14 ;  /* 0x000000ffff077224 */ /* 0x000fce00078e000e */
[----:B------:R-:W-:Y:S05]  /*1f310*/  WARPSYNC.COLLECTIVE R15, `(.L_x_3061) ;  /* 0x000000000f087348 */ /* 0x000fea0003c00000 */
[----:B------:R0:W1:Y:S02]  /*1f320*/  SHFL.IDX P6, R14, R13, R12, R11 ;  /* 0x0000000c0d0e7389 */ /* 0x00006400000c000b */
[----:B01----:R-:W-:Y:S01]  /*1f330*/  ENDCOLLECTIVE ;  /* 0x000000000000791b */ /* 0x003fe20003800000 */
.L_x_3061:
[----:B------:R-:W-:-:S04]  /*1f340*/  @!P1 LEA R7, P2, R21, R7, 0x1 ;  /* 0x0000000715079211 */ /* 0x000fc800078408ff */
[----:B------:R-:W-:-:S04]  /*1f350*/  @!P1 IADD3.X R6, RZ, R6, RZ, P2, !PT ;  /* 0x00000006ff069210 */ /* 0x000fc800017fe4ff */
[----:B------:R-:W-:Y:S02]  /*1f360*/  @!P1 LOP3.LUT R7, R7, R6, RZ, 0x3c, !PT ;  /* 0x0000000607079212 */ /* 0x000fe400078e3cff */
[----:B------:R-:W-:Y:S01]  /*1f370*/  MOV R13, R2 ;  /* 0x00000002000d7202 */ /* 0x000fe20000000f00 */
[----:B------:R-:W-:Y:S01]  /*1f380*/  VIADD R2, R25, 0x70 ;  /* 0x0000007019027836 */ /* 0x000fe20000000000 */
[----:B------:R-:W-:-:S04]  /*1f390*/  @!P1 LOP3.LUT R6, R7, R6, RZ, 0x3c, !PT ;  /* 0x0000000607069212 */ /* 0x000fc800078e3cff */
[----:B------:R-:W-:Y:S01]  /*1f3a0*/  @!P1 LOP3.LUT R7, R7, R6, RZ, 0x3c, !PT ;  /* 0x0000000607079212 */ /* 0x000fe200078e3cff */
[----:B------:R-:W-:-:S04]  /*1f3b0*/  IMAD.MOV.U32 R0, RZ, RZ, R14 ;  /* 0x000000ffff007224 */ /* 0x000fc800078e000e */
        /* <DEDUP_REMOVED lines=8> */
.L_x_3062:
[----:B------:R-:W-:Y:S02]  /*1f440*/  IMAD.MOV.U32 R13, RZ, RZ, R4 ;  /* 0x000000ffff0d7224 */ /* 0x000fe400078e0004 */
[----:B------:R-:W-:Y:S02]  /*1f450*/  IMAD.MOV.U32 R12, RZ, RZ, RZ ;  /* 0x000000ffff0c7224 */ /* 0x000fe400078e00ff */
[----:B------:R-:W-:-:S07]  /*1f460*/  IMAD.MOV.U32 R6, RZ, RZ, R14 ;  /* 0x000000ffff067224 */ /* 0x000fce00078e000e */
[----:B------:R-:W-:Y:S05]  /*1f470*/  WARPSYNC.COLLECTIVE R15, `(.L_x_3063) ;  /* 0x000000000f087348 */ /* 0x000fea0003c00000 */
[----:B------:R0:W1:Y:S02]  /*1f480*/  SHFL.IDX P6, R14, R13, R12, R11 ;  /* 0x0000000c0d0e7389 */ /* 0x00006400000c000b */
[----:B01----:R-:W-:Y:S01]  /*1f490*/  ENDCOLLECTIVE ;  /* 0x000000000000791b */ /* 0x003fe20003800000 */
.L_x_3063:
[----:B------:R-:W-:-:S05]  /*1f4a0*/  @!P1 LEA R6, P2, R21, R6, 0x1 ;  /* 0x0000000615069211 */ /* 0x000fca00078408ff */
[----:B------:R-:W-:-:S05]  /*1f4b0*/  @!P1 IMAD.X R0, RZ, RZ, R0, P2 ;  /* 0x000000ffff009224 */ /* 0x000fca00010e0600 */
[----:B------:R-:W-:Y:S01]  /*1f4c0*/  @!P1 MOV R7, R0 ;  /* 0x0000000000079202 */ /* 0x000fe20000000f00 */
[----:B------:R-:W-:Y:S02]  /*1f4d0*/  IMAD.MOV.U32 R13, RZ, RZ, R5 ;  /* 0x000000ffff0d7224 */ /* 0x000fe400078e0005 */
[C---:B------:R-:W-:Y:S02]  /*1f4e0*/  VIADD R0, R25.reuse, 0x80 ;  /* 0x0000008019007836 */ /* 0x040fe40000000000 */
[----:B------:R-:W-:Y:S01]  /*1f4f0*/  @!PT LDS RZ, [RZ] ;  /* 0x00000000fffff984 */ /* 0x000fe20000000800 */
[----:B------:R-:W-:Y:S01]  /*1f500*/  @!PT LDS RZ, [RZ] ;  /* 0x00000000fffff984 */ /* 0x000fe20000000800 */
[----:B------:R-:W-:Y:S01]  /*1f510*/  @!PT LDS RZ, [RZ] ;  /* 0x00000000fffff984 */ /* 0x000fe20000000800 */
[----:B------:R0:W-:Y:S03]  /*1f520*/  @!P1 LDGSTS.E.BYPASS.LTC128B.128 [R20+0xbc00], desc[UR40][R6.64], !P0 ;  /* 0x0bc0000006149fae */ /* 0x0001e6000c101d68 */
[----:B------:R-:W-:Y:S01]  /*1f530*/  ISETP.GE.AND P1, PT, R0, R3, PT ;  /* 0x000000030000720c */ /* 0x000fe20003f26270 */
[----:B------:R-:W-:Y:S01]  /*1f540*/  VIADD R0, R25, 0x90 ;  /* 0x0000009019007836 */ /* 0x000fe20000000000 */
[----:B------:R-:W-:-:S11]  /*1f550*/  MOV R8, R14 ;  /* 0x0000000e00087202 */ /* 0x000fd60000000f00 */
[----:B0-----:R-:W-:Y:S05]  /*1f560*/  WARPSYNC.COLLECTIVE R15, `(.L_x_3064) ;  /* 0x000000000f087348 */ /* 0x001fea0003c00000 */
[----:B------:R1:W2:Y:S02]  /*1f570*/  SHFL.IDX P6, R14, R13, R12, R11 ;  /* 0x0000000c0d0e7389 */ /* 0x0002a400000c000b */
[----:B012---:R-:W-:Y:S01]  /*1f580*/  ENDCOLLECTIVE ;  /* 0x000000000000791b */ /* 0x007fe20003800000 */
.L_x_3064:
[----:B------:R-:W-:Y:S01]  /*1f590*/  IMAD.MOV.U32 R13, RZ, RZ, R4 ;  /* 0x000000ffff0d7224 */ /* 0x000fe200078e0004 */
[----:B------:R-:W-:Y:S01]  /*1f5a0*/  MOV R12, 0x1 ;  /* 0x00000001000c7802 */ /* 0x000fe20000000f00 */
[----:B------:R-:W-:-:S07]  /*1f5b0*/  IMAD.MOV.U32 R2, RZ, RZ, R14 ;  /* 0x000000ffff027224 */ /* 0x000fce00078e000e */
[----:B------:R-:W-:Y:S05]  /*1f5c0*/  WARPSYNC.COLLECTIVE R15, `(.L_x_3065) ;  /* 0x000000000f087348 */ /* 0x000fea0003c00000 */
[----:B------:R0:W1:Y:S02]  /*1f5d0*/  SHFL.IDX P6, R14, R13, R12, R11 ;  /* 0x0000000c0d0e7389 */ /* 0x00006400000c000b */
[----:B01----:R-:W-:Y:S01]  /*1f5e0*/  ENDCOLLECTIVE ;  /* 0x000000000000791b */ /* 0x003fe20003800000 */
.L_x_3065:
[----:B------:R-:W-:-:S05]  /*1f5f0*/  @!P1 LEA R2, P2, R21, R2, 0x1 ;  /* 0x0000000215029211 */ /* 0x000fca00078408ff */
[----:B------:R-:W-:-:S05]  /*1f600*/  @!P1 IMAD.X R6, RZ, RZ, R8, P2 ;  /* 0x000000ffff069224 */ /* 0x000fca00010e0608 */
[----:B------:R-:W-:Y:S01]  /*1f610*/  @!P1 MOV R7, R6 ;  /* 0x0000000600079202 */ /* 0x000fe20000000f00 */
        /* <DEDUP_REMOVED lines=12> */
.L_x_3066:
[----:B------:R-:W-:Y:S02]  /*1f6e0*/  IMAD.MOV.U32 R13, RZ, RZ, R4 ;  /* 0x000000ffff0d7224 */ /* 0x000fe400078e0004 */
[----:B------:R-:W-:Y:S02]  /*1f6f0*/  IMAD.MOV.U32 R12, RZ, RZ, 0x2 ;  /* 0x00000002ff0c7424 */ /* 0x000fe400078e00ff */
[----:B------:R-:W-:-:S07]  /*1f700*/  IMAD.MOV.U32 R6, RZ, RZ, R14 ;  /* 0x000000ffff067224 */ /* 0x000fce00078e000e */
[----:B------:R-:W-:Y:S05]  /*1f710*/  WARPSYNC.COLLECTIVE R15, `(.L_x_3067) ;  /* 0x000000000f087348 */ /* 0x000fea0003c00000 */
[----:B------:R0:W1:Y:S02]  /*1f720*/  SHFL.IDX P6, R14, R13, R12, R11 ;  /* 0x0000000c0d0e7389 */ /* 0x00006400000c000b */
[----:B01----:R-:W-:Y:S01]  /*1f730*/  ENDCOLLECTIVE ;  /* 0x000000000000791b */ /* 0x003fe20003800000 */
.L_x_3067:
[----:B------:R-:W-:-:S04]  /*1f740*/  @!P1 LEA R6, P2, R21, R6, 0x1 ;  /* 0x0000000615069211 */ /* 0x000fc800078408ff */
[----:B------:R-:W-:-:S05]  /*1f750*/  @!P1 IADD3.X R0, RZ, R0, RZ, P2, !PT ;  /* 0x00000000ff009210 */ /* 0x000fca00017fe4ff */
[----:B------:R-:W-:Y:S02]  /*1f760*/  @!P1 IMAD.MOV.U32 R7, RZ, RZ, R0 ;  /* 0x000000ffff079224 */ /* 0x000fe400078e0000 */
[----:B------:R-:W-:-:S03]  /*1f770*/  IMAD.MOV.U32 R13, RZ, RZ, R5 ;  /* 0x000000ffff0d7224 */ /* 0x000fc600078e0005 */
        /* <DEDUP_REMOVED lines=9> */
.L_x_3068:
[----:B------:R-:W-:Y:S02]  /*1f810*/  IMAD.MOV.U32 R13, RZ, RZ, R4 ;  /* 0x000000ffff0d7224 */ /* 0x000fe400078e0004 */
[----:B------:R-:W-:Y:S02]  /*1f820*/  IMAD.MOV.U32 R12, RZ, RZ, 0x3 ;  /* 0x00000003ff0c7424 */ /* 0x000fe400078e00ff */
[----:B------:R-:W-:-:S07]  /*1f830*/  IMAD.MOV.U32 R6, RZ, RZ, R14 ;  /* 0x000000ffff067224 */ /* 0x000fce00078e000e */
[----:B------:R-:W-:Y:S05]  /*1f840*/  WARPSYNC.COLLECTIVE R15, `(.L_x_3069) ;  /* 0x000000000f087348 */ /* 0x000fea0003c00000 */
[----:B------:R0:W1:Y:S02]  /*1f850*/  SHFL.IDX P6, R14, R13, R12, R11 ;  /* 0x0000000c0d0e7389 */ /* 0x00006400000c000b */
[----:B01----:R-:W-:Y:S01]  /*1f860*/  ENDCOLLECTIVE ;  /* 0x000000000000791b */ /* 0x003fe20003800000 */
.L_x_3069:
        /* <DEDUP_REMOVED lines=8> */
[----:B------:R-:W-:-:S07]  /*1f8f0*/  MOV R4, R14 ;  /* 0x0000000e00047202 */ /* 0x000fce0000000f00 */
[----:B0-----:R-:W-:Y:S05]  /*1f900*/  WARPSYNC.COLLECTIVE R15, `(.L_x_3070) ;  /* 0x000000000f087348 */ /* 0x001fea0003c00000 */
[----:B------:R1:W2:Y:S02]  /*1f910*/  SHFL.IDX P6, R14, R13, R12, R11 ;  /* 0x0000000c0d0e7389 */ /* 0x0002a400000c000b */
[----:B012---:R-:W-:Y:S01]  /*1f920*/  ENDCOLLECTIVE ;  /* 0x000000000000791b */ /* 0x007fe20003800000 */
.L_x_3070:
[----:B------:R-:W-:Y:S01]  /*1f930*/  IMAD.MOV.U32 R2, RZ, RZ, R14 ;  /* 0x000000ffff027224 */ /* 0x000fe200078e000e */
[----:B------:R-:W-:Y:S06]  /*1f940*/  BRA `(.L_x_3071) ;  /* 0xffffff9400387947 */ /* 0x000fec000383ffff */
.L_x_2886:
[----:B-1----:R1:W2:Y:S02]  /*1f950*/  SYNCS.PHASECHK.TRANS64.TRYWAIT P0, [R16+URZ+0x16820], R0 ;  /* 0x01682000100075a7 */ /* 0x0022a4000800017f */
[----:B--2---:R-:W-:Y:S05]  /*1f960*/  @!P0 NANOSLEEP.SYNCS 0x989680 ;  /* 0x009896800000895d */ /* 0x004fea0003900000 */
[----:B------:R-:W2:Y:S02]  /*1f970*/  @!P0 SYNCS.PHASECHK.TRANS64 P0, [R16+URZ+0x16820], R0 ;  /* 0x01682000100085a7 */ /* 0x000ea4000800007f */
[----:B--2---:R-:W-:Y:S05]  /*1f980*/  @!P0 BRA `(.L_x_2886) ;  /* 0xfffffffc00f08947 */ /* 0x004fea000383ffff */
[----:B------:R-:W-:Y:S05]  /*1f990*/  BRA `(.L_x_3072) ;  /* 0xffffff9400947947 */ /* 0x000fea000383ffff */
.L_x_2891:
[----:B0-----:R0:W1:Y:S02]  /*1f9a0*/  SYNCS.PHASECHK.TRANS64.TRYWAIT P0, [R5+URZ+0x16840], R2 ;  /* 0x01684002050075a7 */ /* 0x001064000800017f */
[----:B-1----:R-:W-:Y:S05]  /*1f9b0*/  @!P0 NANOSLEEP.SYNCS 0x989680 ;  /* 0x009896800000895d */ /* 0x002fea0003900000 */
[----:B------:R-:W1:Y:S02]  /*1f9c0*/  @!P0 SYNCS.PHASECHK.TRANS64 P0, [R5+URZ+0x16840], R2 ;  /* 0x01684002050085a7 */ /* 0x000e64000800007f */
[----:B-1----:R-:W-:Y:S05]  /*1f9d0*/  @!P0 BRA `(.L_x_2891) ;  /* 0xfffffffc00f08947 */ /* 0x002fea000383ffff */
[----:B------:R-:W-:Y:S05]  /*1f9e0*/  BRA `(.L_x_3073) ;  /* 0xffffff9800747947 */ /* 0x000fea000383ffff */
.L_x_2892:
        /* <DEDUP_REMOVED lines=8> */
.L_x_3075:
[----:B------:R-:W-:Y:S05]  /*1fa70*/  BSYNC B1 ;  /* 0x0000000000017941 */ /* 0x000fea0003800000 */
.L_x_3074:
[----:B------:R-:W0:Y:S01]  /*1fa80*/  S2R R7, SR_TID.X ;  /* 0x0000000000077919 */ /* 0x000e220000002100 */
[----:B------:R-:W-:Y:S01]  /*1fa90*/  MOV R13, R9 ;  /* 0x00000009000d7202 */ /* 0x000fe20000000f00 */
[----:B------:R-:W-:Y:S01]  /*1faa0*/  IMAD.MOV.U32 R12, RZ, RZ, RZ ;  /* 0x000000ffff0c7224 */ /* 0x000fe200078e00ff */
[----:B------:R-:W-:Y:S01]  /*1fab0*/  MOV R15, 0xffffffff ;  /* 0xffffffff000f7802 */ /* 0x000fe20000000f00 */
[----:B------:R-:W-:Y:S01]  /*1fac0*/  IMAD.MOV.U32 R11, RZ, RZ, 0x181f ;  /* 0x0000181fff0b7424 */ /* 0x000fe200078e00ff */
[----:B------:R-:W-:Y:S01]  /*1fad0*/  LEA R8, R8, R16, 0x1 ;  /* 0x0000001008087211 */ /* 0x000fe200078e08ff */
[----:B------:R-:W-:-:S07]  /*1fae0*/  IMAD.MOV.U32 R3, RZ, RZ, R14 ;  /* 0x000000ffff037224 */ /* 0x000fce00078e000e */
[----:B0-----:R-:W-:Y:S05]  /*1faf0*/  WARPSYNC.COLLECTIVE R15, `(.L_x_3076) ;  /* 0x000000000f087348 */ /* 0x001fea0003c00000 */
[----:B------:R1:W2:Y:S02]  /*1fb00*/  SHFL.IDX P6, R14, R13, R12, R11 ;  /* 0x0000000c0d0e7389 */ /* 0x0002a400000c000b */
[----:B012---:R-:W-:Y:S01]  /*1fb10*/  ENDCOLLECTIVE ;  /* 0x000000000000791b */ /* 0x007fe20003800000 */
.L_x_3076:
[----:B------:R-:W-:Y:S02]  /*1fb20*/  IMAD.MOV.U32 R13, RZ, RZ, R10 ;  /* 0x000000ffff0d7224 */ /* 0x000fe400078e000a */
[----:B------:R-:W-:Y:S02]  /*1fb30*/  IMAD.MOV.U32 R12, RZ, RZ, 0x1 ;  /* 0x00000001ff0c7424 */ /* 0x000fe400078e00ff */
[----:B------:R-:W-:Y:S02]  /*1fb40*/  IMAD.SHL.U32 R7, R7, 0x8, RZ ;  /* 0x0000000807077824 */ /* 0x000fe400078e00ff */
[----:B------:R-:W-:-:S07]  /*1fb50*/  IMAD.MOV.U32 R2, RZ, RZ, R14 ;  /* 0x000000ffff027224 */ /* 0x000fce00078e000e */
[----:B------:R-:W-:Y:S05]  /*1fb60*/  WARPSYNC.COLLECTIVE R15, `(.L_x_3077) ;  /* 0x000000000f087348 */ /* 0x000fea0003c00000 */
[----:B------:R0:W1:Y:S02]  /*1fb70*/  SHFL.IDX P6, R14, R13, R12, R11 ;  /* 0x0000000c0d0e7389 */ /* 0x00006400000c000b */
[----:B01----:R-:W-:Y:S01]  /*1fb80*/  ENDCOLLECTIVE ;  /* 0x000000000000791b */ /* 0x003fe20003800000 */
.L_x_3077:
[----:B------:R-:W-:-:S05]  /*1fb90*/  LOP3.LUT R7, R7, 0x38, RZ, 0xc0, !PT ;  /* 0x0000003807077812 */ /* 0x000fca00078ec0ff */
[----:B------:R-:W-:-:S05]  /*1fba0*/  IMAD.SHL.U32 R7, R7, 0x2, RZ ;  /* 0x0000000207077824 */ /* 0x000fca00078e00ff */
[----:B------:R-:W-:Y:S02]  /*1fbb0*/  IADD3 R2, P0, R2, R7, RZ ;  /* 0x0000000702027210 */ /* 0x000fe40007f1e0ff */
[----:B------:R-:W-:-:S03]  /*1fbc0*/  MOV R13, R9 ;  /* 0x00000009000d7202 */ /* 0x000fc60000000f00 */
        /* <DEDUP_REMOVED lines=9> */
.L_x_3078:
[----:B------:R-:W-:Y:S01]  /*1fc60*/  IMAD.MOV.U32 R13, RZ, RZ, R10 ;  /* 0x000000ffff0d7224 */ /* 0x000fe200078e000a */
[----:B------:R-:W-:Y:S01]  /*1fc70*/  MOV R12, 0x2 ;  /* 0x00000002000c7802 */ /* 0x000fe20000000f00 */
[----:B------:R-:W-:-:S07]  /*1fc80*/  IMAD.MOV.U32 R2, RZ, RZ, R14 ;  /* 0x000000ffff027224 */ /* 0x000fce00078e000e */
[----:B------:R-:W-:Y:S05]  /*1fc90*/  WARPSYNC.COLLECTIVE R15, `(.L_x_3079) ;  /* 0x000000000f087348 */ /* 0x000fea0003c00000 */
[----:B------:R0:W1:Y:S02]  /*1fca0*/  SHFL.IDX P6, R14, R13, R12, R11 ;  /* 0x0000000c0d0e7389 */ /* 0x00006400000c000b */
[----:B01----:R-:W-:Y:S01]  /*1fcb0*/  ENDCOLLECTIVE ;  /* 0x000000000000791b */ /* 0x003fe20003800000 */
.L_x_3079:
        /* <DEDUP_REMOVED lines=11> */
.L_x_3080:
[----:B------:R-:W-:Y:S02]  /*1fd70*/  IMAD.MOV.U32 R13, RZ, RZ, R10 ;  /* 0x000000ffff0d7224 */ /* 0x000fe400078e000a */
[----:B------:R-:W-:Y:S02]  /*1fd80*/  IMAD.MOV.U32 R12, RZ, RZ, 0x3 ;  /* 0x00000003ff0c7424 */ /* 0x000fe400078e00ff */
[----:B------:R-:W-:-:S07]  /*1fd90*/  IMAD.MOV.U32 R2, RZ, RZ, R14 ;  /* 0x000000ffff027224 */ /* 0x000fce00078e000e */
[----:B------:R-:W-:Y:S05]  /*1fda0*/  WARPSYNC.COLLECTIVE R15, `(.L_x_3081) ;  /* 0x000000000f087348 */ /* 0x000fea0003c00000 */
[----:B------:R0:W1:Y:S02]  /*1fdb0*/  SHFL.IDX P6, R14, R13, R12, R11 ;  /* 0x0000000c0d0e7389 */ /* 0x00006400000c000b */
[----:B01----:R-:W-:Y:S01]  /*1fdc0*/  ENDCOLLECTIVE ;  /* 0x000000000000791b */ /* 0x003fe20003800000 */
.L_x_3081:
[----:B------:R-:W-:-:S04]  /*1fdd0*/  IADD3 R2, P0, R2, R7, RZ ;  /* 0x0000000702027210 */ /* 0x000fc80007f1e0ff */
[----:B------:R-:W-:-:S05]  /*1fde0*/  IADD3.X R3, RZ, R3, RZ, P0, !PT ;  /* 0x00000003ff037210 */ /* 0x000fca00007fe4ff */
        /* <DEDUP_REMOVED lines=9> */
.L_x_3082:
[----:B------:R-:W-:Y:S01]  /*1fe80*/  IMAD.MOV.U32 R13, RZ, RZ, R10 ;  /* 0x000000ffff0d7224 */ /* 0x000fe200078e000a */
[----:B------:R-:W-:Y:S01]  /*1fe90*/  MOV R12, 0x4 ;  /* 0x00000004000c7802 */ /* 0x000fe20000000f00 */
[----:B------:R-:W-:-:S07]  /*1fea0*/  IMAD.MOV.U32 R2, RZ, RZ, R14 ;  /* 0x000000ffff027224 */ /* 0x000fce00078e000e */
[----:B------:R-:W-:Y:S05]  /*1feb0*/  WARPSYNC.COLLECTIVE R15, `(.L_x_3083) ;  /* 0x000000000f087348 */ /* 0x000fea0003c00000 */
[----:B------:R0:W1:Y:S02]  /*1fec0*/  SHFL.IDX P6, R14, R13, R12, R11 ;  /* 0x0000000c0d0e7389 */ /* 0x00006400000c000b */
[----:B01----:R-:W-:Y:S01]  /*1fed0*/  ENDCOLLECTIVE ;  /* 0x000000000000791b */ /* 0x003fe20003800000 */
.L_x_3083:
        /* <DEDUP_REMOVED lines=11> */
.L_x_3084:
[----:B------:R-:W-:Y:S02]  /*1ff90*/  IMAD.MOV.U32 R13, RZ, RZ, R10 ;  /* 0x000000ffff0d7224 */ /* 0x000fe400078e000a */
[----:B------:R-:W-:Y:S02]  /*1ffa0*/  IMAD.MOV.U32 R12, RZ, RZ, 0x5 ;  /* 0x00000005ff0c7424 */ /* 0x000fe400078e00ff */
[----:B------:R-:W-:-:S07]  /*1ffb0*/  IMAD.MOV.U32 R2, RZ, RZ, R14 ;  /* 0x000000ffff027224 */ /* 0x000fce00078e000e */
[----:B------:R-:W-:Y:S05]  /*1ffc0*/  WARPSYNC.COLLECTIVE R15, `(.L_x_3085) ;  /* 0x000000000f087348 */ /* 0x000fea0003c00000 */
[----:B------:R0:W1:Y:S02]  /*1ffd0*/  SHFL.IDX P6, R14, R13, R12, R11 ;  /* 0x0000000c0d0e7389 */ /* 0x00006400000c000b */
[----:B01----:R-:W-:Y:S01]  /*1ffe0*/  ENDCOLLECTIVE ;  /* 0x000000000000791b */ /* 0x003fe20003800000 */
.L_x_3085:
        /* <DEDUP_REMOVED lines=11> */
.L_x_3086:
[----:B------:R-:W-:Y:S01]  /*200a0*/  IMAD.MOV.U32 R13, RZ, RZ, R10 ;  /* 0x000000ffff0d7224 */ /* 0x000fe200078e000a */
[----:B------:R-:W-:Y:S01]  /*200b0*/  MOV R12, 0x6 ;  /* 0x00000006000c7802 */ /* 0x000fe20000000f00 */
[----:B------:R-:W-:-:S07]  /*200c0*/  IMAD.MOV.U32 R2, RZ, RZ, R14 ;  /* 0x000000ffff027224 */ /* 0x000fce00078e000e */
[----:B------:R-:W-:Y:S05]  /*200d0*/  WARPSYNC.COLLECTIVE R15, `(.L_x_3087) ;  /* 0x000000000f087348 */ /* 0x000fea0003c00000 */
[----:B------:R0:W1:Y:S02]  /*200e0*/  SHFL.IDX P6, R14, R13, R12, R11 ;  /* 0x0000000c0d0e7389 */ /* 0x00006400000c000b */
[----:B01----:R-:W-:Y:S01]  /*200f0*/  ENDCOLLECTIVE ;  /* 0x000000000000791b */ /* 0x003fe20003800000 */
.L_x_3087:
        /* <DEDUP_REMOVED lines=11> */
.L_x_3088:
[----:B------:R-:W-:Y:S02]  /*201b0*/  IMAD.MOV.U32 R13, RZ, RZ, R10 ;  /* 0x000000ffff0d7224 */ /* 0x000fe400078e000a */
[----:B------:R-:W-:Y:S02]  /*201c0*/  IMAD.MOV.U32 R12, RZ, RZ, 0x7 ;  /* 0x00000007ff0c7424 */ /* 0x000fe400078e00ff */
[----:B------:R-:W-:-:S07]  /*201d0*/  IMAD.MOV.U32 R2, RZ, RZ, R14 ;  /* 0x000000ffff027224 */ /* 0x000fce00078e000e */
[----:B------:R-:W-:Y:S05]  /*201e0*/  WARPSYNC.COLLECTIVE R15, `(.L_x_3089) ;  /* 0x000000000f087348 */ /* 0x000fea0003c00000 */
[----:B------:R0:W1:Y:S02]  /*201f0*/  SHFL.IDX P6, R14, R13, R12, R11 ;  /* 0x0000000c0d0e7389 */ /* 0x00006400000c000b */
[----:B01----:R-:W-:Y:S01]  /*20200*/  ENDCOLLECTIVE ;  /* 0x000000000000791b */ /* 0x003fe20003800000 */
.L_x_3089:
[----:B------:R-:W-:-:S04]  /*20210*/  IADD3 R2, P0, R2, R7, RZ ;  /* 0x0000000702027210 */ /* 0x000fc80007f1e0ff */
[----:B------:R-:W-:-:S05]  /*20220*/  IADD3.X R3, RZ, R3, RZ, P0, !PT ;  /* 0x00000003ff037210 */ /* 0x000fca00007fe4ff */
        /* <DEDUP_REMOVED lines=9> */
.L_x_3090:
[----:B------:R-:W-:Y:S01]  /*202c0*/  IMAD.MOV.U32 R2, RZ, RZ, R14 ;  /* 0x000000ffff027224 */ /* 0x000fe200078e000e */
[----:B------:R-:W-:Y:S06]  /*202d0*/  BRA `(.L_x_3091) ;  /* 0xffffff9400607947 */ /* 0x000fec000383ffff */
.L_x_2897:
[----:B-1----:R1:W2:Y:S02]  /*202e0*/  SYNCS.PHASECHK.TRANS64.TRYWAIT P0, [R5+URZ+0x16860], R2 ;  /* 0x01686002050075a7 */ /* 0x0022a4000800017f */
[----:B--2---:R-:W-:Y:S05]  /*202f0*/  @!P0 NANOSLEEP.SYNCS 0x989680 ;  /* 0x009896800000895d */ /* 0x004fea0003900000 */
[----:B------:R-:W2:Y:S02]  /*20300*/  @!P0 SYNCS.PHASECHK.TRANS64 P0, [R5+URZ+0x16860], R2 ;  /* 0x01686002050085a7 */ /* 0x000ea4000800007f */
[----:B--2---:R-:W-:Y:S05]  /*20310*/  @!P0 BRA `(.L_x_2897) ;  /* 0xfffffffc00f08947 */ /* 0x004fea000383ffff */
[----:B------:R-:W-:Y:S05]  /*20320*/  BRA `(.L_x_3092) ;  /* 0xffffff9400b87947 */ /* 0x000fea000383ffff */
.L_x_2898:
[----:B------:R-:W-:Y:S01]  /*20330*/  BSSY B1, `(.L_x_3093) ;  /* 0x0000008000017945 */ /* 0x000fe20003800000 */
[----:B------:R-:W-:Y:S01]  /*20340*/  IMAD.MOV.U32 R13, RZ, RZ, R19 ;  /* 0x000000ffff0d7224 */ /* 0x000fe200078e0013 */
[----:B------:R-:W-:Y:S01]  /*20350*/  MOV R11, 0x181f ;  /* 0x0000181f000b7802 */ /* 0x000fe20000000f00 */
[----:B------:R-:W-:Y:S02]  /*20360*/  IMAD.MOV.U32 R12, RZ, RZ, RZ ;  /* 0x000000ffff0c7224 */ /* 0x000fe400078e00ff */
[----:B------:R-:W-:-:S07]  /*20370*/  IMAD.MOV.U32 R15, RZ, RZ, -0x1 ;  /* 0xffffffffff0f7424 */ /* 0x000fce00078e00ff */
[----:B-1----:R-:W-:Y:S05]  /*20380*/  WARPSYNC.COLLECTIVE R15, `(.L_x_3094) ;  /* 0x000000000f087348 */ /* 0x002fea0003c00000 */
[----:B------:R0:W2:Y:S02]  /*20390*/  SHFL.IDX P6, R14, R13, R12, R11 ;  /* 0x0000000c0d0e7389 */ /* 0x0000a400000c000b */
[----:B012---:R-:W-:Y:S01]  /*203a0*/  ENDCOLLECTIVE ;  /* 0x000000000000791b */ /* 0x007fe20003800000 */
.L_x_3094:
[----:B------:R-:W-:Y:S05]  /*203b0*/  BSYNC B1 ;  /* 0x0000000000017941 */ /* 0x000fea0003800000 */
.L_x_3093:
        /* <DEDUP_REMOVED lines=10> */
.L_x_3095:
[----:B------:R-:W-:Y:S02]  /*20460*/  IMAD.MOV.U32 R13, RZ, RZ, R19 ;  /* 0x000000ffff0d7224 */ /* 0x000fe400078e0013 */
[----:B------:R-:W-:Y:S02]  /*20470*/  IMAD.MOV.U32 R12, RZ, RZ, 0x1 ;  /* 0x00000001ff0c7424 */ /* 0x000fe400078e00ff */
[----:B------:R-:W-:-:S07]  /*20480*/  IMAD.MOV.U32 R2, RZ, RZ, R14 ;  /* 0x000000ffff027224 */ /* 0x000fce00078e000e */
[----:B------:R-:W-:Y:S05]  /*20490*/  WARPSYNC.COLLECTIVE R15, `(.L_x_3096) ;  /* 0x000000000f087348 */ /* 0x000fea0003c00000 */
[----:B------:R0:W1:Y:S02]  /*204a0*/  SHFL.IDX P6, R14, R13, R12, R11 ;  /* 0x0000000c0d0e7389 */ /* 0x00006400000c000b */
[----:B01----:R-:W-:Y:S01]  /*204b0*/  ENDCOLLECTIVE ;  /* 0x000000000000791b */ /* 0x003fe20003800000 */
.L_x_3096:
        /* <DEDUP_REMOVED lines=12> */
.L_x_3097:
[----:B------:R-:W-:Y:S01]  /*20580*/  MOV R13, R19 ;  /* 0x00000013000d7202 */ /* 0x000fe20000000f00 */
[----:B------:R-:W-:Y:S02]  /*20590*/  IMAD.MOV.U32 R12, RZ, RZ, 0x2 ;  /* 0x00000002ff0c7424 */ /* 0x000fe400078e00ff */
[----:B------:R-:W-:-:S07]  /*205a0*/  IMAD.MOV.U32 R2, RZ, RZ, R14 ;  /* 0x000000ffff027224 */ /* 0x000fce00078e000e */
[----:B------:R-:W-:Y:S05]  /*205b0*/  WARPSYNC.COLLECTIVE R15, `(.L_x_3098) ;  /* 0x000000000f087348 */ /* 0x000fea0003c00000 */
[----:B------:R0:W1:Y:S02]  /*205c0*/  SHFL.IDX P6, R14, R13, R12, R11 ;  /* 0x0000000c0d0e7389 */ /* 0x00006400000c000b */
[----:B01----:R-:W-:Y:S01]  /*205d0*/  ENDCOLLECTIVE ;  /* 0x000000000000791b */ /* 0x003fe20003800000 */
.L_x_3098:
        /* <DEDUP_REMOVED lines=12> */
.L_x_3099:
[----:B------:R-:W-:Y:S02]  /*206a0*/  IMAD.MOV.U32 R13, RZ, RZ, R19 ;  /* 0x000000ffff0d7224 */ /* 0x000fe400078e0013 */
[----:B------:R-:W-:Y:S01]  /*206b0*/  IMAD.MOV.U32 R12, RZ, RZ, 0x3 ;  /* 0x00000003ff0c7424 */ /* 0x000fe200078e00ff */
[----:B------:R-:W-:-:S07]  /*206c0*/  MOV R2, R14 ;  /* 0x0000000e00027202 */ /* 0x000fce0000000f00 */
[----:B------:R-:W-:Y:S05]  /*206d0*/  WARPSYNC.COLLECTIVE R15, `(.L_x_3100) ;  /* 0x000000000f087348 */ /* 0x000fea0003c00000 */
[----:B------:R0:W1:Y:S02]  /*206e0*/  SHFL.IDX P6, R14, R13, R12, R11 ;  /* 0x0000000c0d0e7389 */ /* 0x00006400000c000b */
[----:B01----:R-:W-:Y:S01]  /*206f0*/  ENDCOLLECTIVE ;  /* 0x000000000000791b */ /* 0x003fe20003800000 */
.L_x_3100:
[----:B------:R-:W-:-:S05]  /*20700*/  IADD3 R2, P0, R2, R7, RZ ;  /* 0x0000000702027210 */ /* 0x000fca0007f1e0ff */
[----:B------:R-:W-:-:S05]  /*20710*/  IMAD.X R3, RZ, RZ, R3, P0 ;  /* 0x000000ffff037224 */ /* 0x000fca00000e0603 */
        /* <DEDUP_REMOVED lines=10> */
.L_x_3101:
[----:B------:R-:W-:Y:S01]  /*207c0*/  MOV R13, R19 ;  /* 0x00000013000d7202 */ /* 0x000fe20000000f00 */
[----:B------:R-:W-:Y:S02]  /*207d0*/  IMAD.MOV.U32 R12, RZ, RZ, 0x4 ;  /* 0x00000004ff0c7424 */ /* 0x000fe400078e00ff */
[----:B------:R-:W-:-:S07]  /*207e0*/  IMAD.MOV.U32 R2, RZ, RZ, R14 ;  /* 0x000000ffff027224 */ /* 0x000fce00078e000e */
[----:B------:R-:W-:Y:S05]  /*207f0*/  WARPSYNC.COLLECTIVE R15, `(.L_x_3102) ;  /* 0x000000000f087348 */ /* 0x000fea0003c00000 */
[----:B------:R0:W1:Y:S02]  /*20800*/  SHFL.IDX P6, R14, R13, R12, R11 ;  /* 0x0000000c0d0e7389 */ /* 0x00006400000c000b */
[----:B01----:R-:W-:Y:S01]  /*20810*/  ENDCOLLECTIVE ;  /* 0x000000000000791b */ /* 0x003fe20003800000 */
.L_x_3102:
        /* <DEDUP_REMOVED lines=12> */
.L_x_3103:
[----:B------:R-:W-:Y:S02]  /*208e0*/  IMAD.MOV.U32 R13, RZ, RZ, R19 ;  /* 0x000000ffff0d7224 */ /* 0x000fe400078e0013 */
[----:B------:R-:W-:Y:S01]  /*208f0*/  IMAD.MOV.U32 R12, RZ, RZ, 0x5 ;  /* 0x00000005ff0c7424 */ /* 0x000fe200078e00ff */
[----:B------:R-:W-:-:S07]  /*20900*/  MOV R2, R14 ;  /* 0x0000000e00027202 */ /* 0x000fce0000000f00 */
[----:B------:R-:W-:Y:S05]  /*20910*/  WARPSYNC.COLLECTIVE R15, `(.L_x_3104) ;  /* 0x000000000f087348 */ /* 0x000fea0003c00000 */
[----:B------:R0:W1:Y:S02]  /*20920*/  SHFL.IDX P6, R14, R13, R12, R11 ;  /* 0x0000000c0d0e7389 */ /* 0x00006400000c000b */
[----:B01----:R-:W-:Y:S01]  /*20930*/  ENDCOLLECTIVE ;  /* 0x000000000000791b */ /* 0x003fe20003800000 */
.L_x_3104:
        /* <DEDUP_REMOVED lines=12> */
.L_x_3105:
[----:B------:R-:W-:Y:S01]  /*20a00*/  MOV R13, R19 ;  /* 0x00000013000d7202 */ /* 0x000fe20000000f00 */
[----:B------:R-:W-:Y:S02]  /*20a10*/  IMAD.MOV.U32 R12, RZ, RZ, 0x6 ;  /* 0x00000006ff0c7424 */ /* 0x000fe400078e00ff */
[----:B------:R-:W-:-:S07]  /*20a20*/  IMAD.MOV.U32 R2, RZ, RZ, R14 ;  /* 0x000000ffff027224 */ /* 0x000fce00078e000e */
[----:B------:R-:W-:Y:S05]  /*20a30*/  WARPSYNC.COLLECTIVE R15, `(.L_x_3106) ;  /* 0x000000000f087348 */ /* 0x000fea0003c00000 */
[----:B------:R0:W1:Y:S02]  /*20a40*/  SHFL.IDX P6, R14, R13, R12, R11 ;  /* 0x0000000c0d0e7389 */ /* 0x00006400000c000b */
[----:B01----:R-:W-:Y:S01]  /*20a50*/  ENDCOLLECTIVE ;  /* 0x000000000000791b */ /* 0x003fe20003800000 */
.L_x_3106:
        /* <DEDUP_REMOVED lines=12> */
.L_x_3107:
[----:B------:R-:W-:Y:S02]  /*20b20*/  IMAD.MOV.U32 R13, RZ, RZ, R19 ;  /* 0x000000ffff0d7224 */ /* 0x000fe400078e0013 */
[----:B------:R-:W-:Y:S01]  /*20b30*/  IMAD.MOV.U32 R12, RZ, RZ, 0x7 ;  /* 0x00000007ff0c7424 */ /* 0x000fe200078e00ff */
[----:B------:R-:W-:-:S07]  /*20b40*/  MOV R2, R14 ;  /* 0x0000000e00027202 */ /* 0x000fce0000000f00 */
[----:B------:R-:W-:Y:S05]  /*20b50*/  WARPSYNC.COLLECTIVE R15, `(.L_x_3108) ;  /* 0x000000000f087348 */ /* 0x000fea0003c00000 */
[----:B------:R0:W1:Y:S02]  /*20b60*/  SHFL.IDX P6, R14, R13, R12, R11 ;  /* 0x0000000c0d0e7389 */ /* 0x00006400000c000b */
[----:B01----:R-:W-:Y:S01]  /*20b70*/  ENDCOLLECTIVE ;  /* 0x000000000000791b */ /* 0x003fe20003800000 */
.L_x_3108:
[----:B------:R-:W-:-:S05]  /*20b80*/  IADD3 R2, P0, R2, R7, RZ ;  /* 0x0000000702027210 */ /* 0x000fca0007f1e0ff */
[----:B------:R-:W-:-:S05]  /*20b90*/  IMAD.X R3, RZ, RZ, R3, P0 ;  /* 0x000000ffff037224 */ /* 0x000fca00000e0603 */
        /* <DEDUP_REMOVED lines=9> */
.L_x_3109:
[----:B------:R-:W-:Y:S01]  /*20c30*/  IMAD.MOV.U32 R2, RZ, RZ, R14 ;  /* 0x000000ffff027224 */ /* 0x000fe200078e000e */
[----:B------:R-:W-:Y:S06]  /*20c40*/  BRA `(.L_x_3110) ;  /* 0xffffff9000647947 */ /* 0x000fec000383ffff */
.L_x_2906:
[----:B0-----:R0:W1:Y:S02]  /*20c50*/  SYNCS.PHASECHK.TRANS64.TRYWAIT P0, [R0+URZ+0x16860], R3 ;  /* 0x01686003000075a7 */ /* 0x001064000800017f */
[----:B-1----:R-:W-:Y:S05]  /*20c60*/  @!P0 NANOSLEEP.SYNCS 0x989680 ;  /* 0x009896800000895d */ /* 0x002fea0003900000 */
[----:B------:R-:W1:Y:S02]  /*20c70*/  @!P0 SYNCS.PHASECHK.TRANS64 P0, [R0+URZ+0x16860], R3 ;  /* 0x01686003000085a7 */ /* 0x000e64000800007f */
[----:B-1----:R-:W-:Y:S05]  /*20c80*/  @!P0 BRA `(.L_x_2906) ;  /* 0xfffffffc00f08947 */ /* 0x002fea000383ffff */
[----:B------:R-:W-:Y:S05]  /*20c90*/  BRA `(.L_x_3111) ;  /* 0xffffff94007c7947 */ /* 0x000fea000383ffff */
.L_x_2907:
        /* <DEDUP_REMOVED lines=8> */
.L_x_3113:
[----:B------:R-:W-:Y:S05]  /*20d20*/  BSYNC B0 ;  /* 0x0000000000007941 */ /* 0x000fea0003800000 */
.L_x_3112:
[----:B------:R-:W-:Y:S01]  /*20d30*/  MOV R13, R18 ;  /* 0x00000012000d7202 */ /* 0x000fe20000000f00 */
[----:B------:R-:W-:Y:S01]  /*20d40*/  IMAD.MOV.U32 R12, RZ, RZ, RZ ;  /* 0x000000ffff0c7224 */ /* 0x000fe200078e00ff */
[----:B------:R-:W-:Y:S01]  /*20d50*/  SHF.L.U32 R5, R7, 0x1, RZ ;  /* 0x0000000107057819 */ /* 0x000fe200000006ff */
        /* <DEDUP_REMOVED lines=8> */
.L_x_3114:
[----:B------:R-:W-:Y:S01]  /*20de0*/  IMAD.MOV.U32 R13, RZ, RZ, R19 ;  /* 0x000000ffff0d7224 */ /* 0x000fe200078e0013 */
[----:B------:R-:W-:Y:S02]  /*20df0*/  MOV R12, 0x1 ;  /* 0x00000001000c7802 */ /* 0x000fe40000000f00 */
[----:B------:R-:W-:-:S13]  /*20e00*/  IADD3 R2, P1, R14, R5, RZ ;  /* 0x000000050e027210 */ /* 0x000fda0007f3e0ff */
[----:B------:R-:W-:Y:S05]  /*20e10*/  WARPSYNC.COLLECTIVE R15, `(.L_x_3115) ;  /* 0x000000000f087348 */ /* 0x000fea0003c00000 */
[----:B------:R0:W1:Y:S02]  /*20e20*/  SHFL.IDX P6, R14, R13, R12, R11 ;  /* 0x0000000c0d0e7389 */ /* 0x00006400000c000b */
[----:B01----:R-:W-:Y:S01]  /*20e30*/  ENDCOLLECTIVE ;  /* 0x000000000000791b */ /* 0x003fe20003800000 */
.L_x_3115:
        /* <DEDUP_REMOVED lines=11> */
.L_x_3116:
[----:B------:R-:W-:Y:S01]  /*20ef0*/  MOV R13, R19 ;  /* 0x00000013000d7202 */ /* 0x000fe20000000f00 */
[----:B------:R-:W-:Y:S01]  /*20f00*/  IMAD.MOV.U32 R12, RZ, RZ, 0x2 ;  /* 0x00000002ff0c7424 */ /* 0x000fe200078e00ff */
[----:B------:R-:W-:-:S13]  /*20f10*/  IADD3 R2, P1, R14, R5, RZ ;  /* 0x000000050e027210 */ /* 0x000fda0007f3e0ff */
[----:B------:R-:W-:Y:S05]  /*20f20*/  WARPSYNC.COLLECTIVE R15, `(.L_x_3117) ;  /* 0x000000000f087348 */ /* 0x000fea0003c00000 */
[----:B------:R0:W1:Y:S02]  /*20f30*/  SHFL.IDX P6, R14, R13, R12, R11 ;  /* 0x0000000c0d0e7389 */ /* 0x00006400000c000b */
[----:B01----:R-:W-:Y:S01]  /*20f40*/  ENDCOLLECTIVE ;  /* 0x000000000000791b */ /* 0x003fe20003800000 */
.L_x_3117:
        /* <DEDUP_REMOVED lines=11> */
.L_x_3118:
[----:B------:R-:W-:Y:S02]  /*21000*/  IMAD.MOV.U32 R13, RZ, RZ, R19 ;  /* 0x000000ffff0d7224 */ /* 0x000fe400078e0013 */
[----:B------:R-:W-:Y:S01]  /*21010*/  IMAD.MOV.U32 R12, RZ, RZ, 0x3 ;  /* 0x00000003ff0c7424 */ /* 0x000fe200078e00ff */
[----:B------:R-:W-:-:S13]  /*21020*/  IADD3 R2, P1, R14, R5, RZ ;  /* 0x000000050e027210 */ /* 0x000fda0007f3e0ff */
[----:B------:R-:W-:Y:S05]  /*21030*/  WARPSYNC.COLLECTIVE R15, `(.L_x_3119) ;  /* 0x000000000f087348 */ /* 0x000fea0003c00000 */
[----:B------:R0:W1:Y:S02]  /*21040*/  SHFL.IDX P6, R14, R13, R12, R11 ;  /* 0x0000000c0d0e7389 */ /* 0x00006400000c000b */
[----:B01----:R-:W-:Y:S01]  /*21050*/  ENDCOLLECTIVE ;  /* 0x000000000000791b */ /* 0x003fe20003800000 */
.L_x_3119:
[----:B------:R-:W-:-:S05]  /*21060*/  IADD3.X R3, RZ, R3, RZ, P1, !PT ;  /* 0x00000003ff037210 */ /* 0x000fca0000ffe4ff */
        /* <DEDUP_REMOVED lines=10> */
.L_x_3120:
[----:B------:R-:W-:Y:S02]  /*21110*/  IMAD.MOV.U32 R13, RZ, RZ, R19 ;  /* 0x000000ffff0d7224 */ /* 0x000fe400078e0013 */
[----:B------:R-:W-:Y:S01]  /*21120*/  IMAD.MOV.U32 R12, RZ, RZ, 0x4 ;  /* 0x00000004ff0c7424 */ /* 0x000fe200078e00ff */
[----:B------:R-:W-:-:S13]  /*21130*/  IADD3 R2, P1, R14, R5, RZ ;  /* 0x000000050e027210 */ /* 0x000fda0007f3e0ff */
[----:B------:R-:W-:Y:S05]  /*21140*/  WARPSYNC.COLLECTIVE R15, `(.L_x_3121) ;  /* 0x000000000f087348 */ /* 0x000fea0003c00000 */
[----:B------:R0:W1:Y:S02]  /*21150*/  SHFL.IDX P6, R14, R13, R12, R11 ;  /* 0x0000000c0d0e7389 */ /* 0x00006400000c000b */
[----:B01----:R-:W-:Y:S01]  /*21160*/  ENDCOLLECTIVE ;  /* 0x000000000000791b */ /* 0x003fe20003800000 */
.L_x_3121:
        /* <DEDUP_REMOVED lines=11> */
.L_x_3122:
[----:B------:R-:W-:Y:S01]  /*21220*/  IMAD.MOV.U32 R13, RZ, RZ, R19 ;  /* 0x000000ffff0d7224 */ /* 0x000fe200078e0013 */
[----:B------:R-:W-:Y:S02]  /*21230*/  MOV R12, 0x5 ;  /* 0x00000005000c7802 */ /* 0x000fe40000000f00 */
[----:B------:R-:W-:-:S13]  /*21240*/  IADD3 R2, P1, R14, R5, RZ ;  /* 0x000000050e027210 */ /* 0x000fda0007f3e0ff */
[----:B------:R-:W-:Y:S05]  /*21250*/  WARPSYNC.COLLECTIVE R15, `(.L_x_3123) ;  /* 0x000000000f087348 */ /* 0x000fea0003c00000 */
[----:B------:R0:W1:Y:S02]  /*21260*/  SHFL.IDX P6, R14, R13, R12, R11 ;  /* 0x0000000c0d0e7389 */ /* 0x00006400000c000b */
[----:B01----:R-:W-:Y:S01]  /*21270*/  ENDCOLLECTIVE ;  /* 0x000000000000791b */ /* 0x003fe20003800000 */
.L_x_3123:
        /* <DEDUP_REMOVED lines=11> */
.L_x_3124:
[----:B------:R-:W-:Y:S01]  /*21330*/  MOV R13, R19 ;  /* 0x00000013000d7202 */ /* 0x000fe20000000f00 */
[----:B------:R-:W-:Y:S01]  /*21340*/  IMAD.MOV.U32 R12, RZ, RZ, 0x6 ;  /* 0x00000006ff0c7424 */ /* 0x000fe200078e00ff */
[----:B------:R-:W-:-:S13]  /*21350*/  IADD3 R2, P1, R14, R5, RZ ;  /* 0x000000050e027210 */ /* 0x000fda0007f3e0ff */
[----:B------:R-:W-:Y:S05]  /*21360*/  WARPSYNC.COLLECTIVE R15, `(.L_x_3125) ;  /* 0x000000000f087348 */ /* 0x000fea0003c00000 */
[----:B------:R0:W1:Y:S02]  /*21370*/  SHFL.IDX P6, R14, R13, R12, R11 ;  /* 0x0000000c0d0e7389 */ /* 0x00006400000c000b */
[----:B01----:R-:W-:Y:S01]  /*21380*/  ENDCOLLECTIVE ;  /* 0x000000000000791b */ /* 0x003fe20003800000 */
.L_x_3125:
        /* <DEDUP_REMOVED lines=11> */
.L_x_3126:
[----:B------:R-:W-:Y:S02]  /*21440*/  IMAD.MOV.U32 R13, RZ, RZ, R19 ;  /* 0x000000ffff0d7224 */ /* 0x000fe400078e0013 */
[----:B------:R-:W-:Y:S01]  /*21450*/  IMAD.MOV.U32 R12, RZ, RZ, 0x7 ;  /* 0x00000007ff0c7424 */ /* 0x000fe200078e00ff */
[----:B------:R-:W-:-:S13]  /*21460*/  IADD3 R2, P1, R14, R5, RZ ;  /* 0x000000050e027210 */ /* 0x000fda0007f3e0ff */
[----:B------:R-:W-:Y:S05]  /*21470*/  WARPSYNC.COLLECTIVE R15, `(.L_x_3127) ;  /* 0x000000000f087348 */ /* 0x000fea0003c00000 */
[----:B------:R0:W1:Y:S02]  /*21480*/  SHFL.IDX P6, R14, R13, R12, R11 ;  /* 0x0000000c0d0e7389 */ /* 0x00006400000c000b */
[----:B01----:R-:W-:Y:S01]  /*21490*/  ENDCOLLECTIVE ;  /* 0x000000000000791b */ /* 0x003fe20003800000 */
.L_x_3127:
        /* <DEDUP_REMOVED lines=10> */
.L_x_3128:
[----:B------:R-:W-:Y:S05]  /*21540*/  BRA `(.L_x_3129) ;  /* 0xffffff90004c7947 */ /* 0x000fea000383ffff */
.L_x_2912:
[----:B------:R-:W-:Y:S01]  /*21550*/  BSSY B0, `(.L_x_3130) ;  /* 0x0000008000007945 */ /* 0x000fe20003800000 */
[----:B------:R-:W-:Y:S01]  /*21560*/  IMAD.MOV.U32 R13, RZ, RZ, R24 ;  /* 0x000000ffff0d7224 */ /* 0x000fe200078e0018 */
[----:B------:R-:W-:Y:S01]  /*21570*/  MOV R15, 0xffffffff ;  /* 0xffffffff000f7802 */ /* 0x000fe20000000f00 */
[----:B------:R-:W-:Y:S02]  /*21580*/  IMAD.MOV.U32 R12, RZ, RZ, RZ ;  /* 0x000000ffff0c7224 */ /* 0x000fe400078e00ff */
[----:B------:R-:W-:-:S07]  /*21590*/  IMAD.MOV.U32 R11, RZ, RZ, 0x1f ;  /* 0x0000001fff0b7424 */ /* 0x000fce00078e00ff */
[----:B-123--:R-:W-:Y:S05]  /*215a0*/  WARPSYNC.COLLECTIVE R15, `(.L_x_3131) ;  /* 0x000000000f087348 */ /* 0x00efea0003c00000 */
[----:B------:R0:W4:Y:S02]  /*215b0*/  SHFL.IDX P6, R14, R13, R12, R11 ;  /* 0x0000000c0d0e7389 */ /* 0x00012400000c000b */
[----:B01234-:R-:W-:Y:S01]  /*215c0*/  ENDCOLLECTIVE ;  /* 0x000000000000791b */ /* 0x01ffe20003800000 */
.L_x_3131:
[----:B------:R-:W-:Y:S05]  /*215d0*/  BSYNC B0 ;  /* 0x0000000000007941 */ /* 0x000fea0003800000 */
.L_x_3130:
        /* <DEDUP_REMOVED lines=9> */
.L_x_3132:
        /* <DEDUP_REMOVED lines=23> */
.L_x_3133:
[----:B------:R-:W-:Y:S01]  /*217e0*/  IMAD.MOV.U32 R12, RZ, RZ, 0x2 ;  /* 0x00000002ff0c7424 */ /* 0x000fe200078e00ff */
[----:B------:R-:W-:-:S04]  /*217f0*/  SEL R4, R14, RZ, P1 ;  /* 0x000000ff0e047207 */ /* 0x000fc80000800000 */
[----:B------:R-:W-:-:S05]  /*21800*/  IADD3 R4, R13, R4, RZ ;  /* 0x000000040d047210 */ /* 0x000fca0007ffe0ff */
[----:B------:R-:W-:-:S07]  /*21810*/  IMAD.MOV.U32 R13, RZ, RZ, R4 ;  /* 0x000000ffff0d7224 */ /* 0x000fce00078e0004 */
[----:B------:R-:W-:Y:S05]  /*21820*/  WARPSYNC.COLLECTIVE R15, `(.L_x_3134) ;  /* 0x000000000f087348 */ /* 0x000fea0003c00000 */
[----:B------:R0:W1:Y:S02]  /*21830*/  SHFL.UP P6, R14, R13, R12, R11 ;  /* 0x0400000c0d0e7389 */ /* 0x00006400000c000b */
[----:B01----:R-:W-:Y:S01]  /*21840*/  ENDCOLLECTIVE ;  /* 0x000000000000791b */ /* 0x003fe20003800000 */
.L_x_3134:
[----:B------:R-:W-:Y:S01]  /*21850*/  IMAD.MOV.U32 R12, RZ, RZ, 0x4 ;  /* 0x00000004ff0c7424 */ /* 0x000fe200078e00ff */
[----:B------:R-:W-:-:S05]  /*21860*/  SEL R3, R14, RZ, P2 ;  /* 0x000000ff0e037207 */ /* 0x000fca0001000000 */
[----:B------:R-:W-:-:S05]  /*21870*/  IMAD.IADD R2, R4, 0x1, R3 ;  /* 0x0000000104027824 */ /* 0x000fca00078e0203 */
[----:B------:R-:W-:-:S07]  /*21880*/  MOV R13, R2 ;  /* 0x00000002000d7202 */ /* 0x000fce0000000f00 */
[----:B------:R-:W-:Y:S05]  /*21890*/  WARPSYNC.COLLECTIVE R15, `(.L_x_3135) ;  /* 0x000000000f087348 */ /* 0x000fea0003c00000 */
[----:B------:R0:W1:Y:S02]  /*218a0*/  SHFL.UP P6, R14, R13, R12, R11 ;  /* 0x0400000c0d0e7389 */ /* 0x00006400000c000b */
[----:B01----:R-:W-:Y:S01]  /*218b0*/  ENDCOLLECTIVE ;  /* 0x000000000000791b */ /* 0x003fe20003800000 */
.L_x_3135:
[----:B------:R-:W-:Y:S02]  /*218c0*/  MOV R12, 0x8 ;  /* 0x00000008000c7802 */ /* 0x000fe40000000f00 */
[----:B------:R-:W-:-:S05]  /*218d0*/  SEL R3, R14, RZ, P3 ;  /* 0x000000ff0e037207 */ /* 0x000fca0001800000 */
[----:B------:R-:W-:-:S04]  /*218e0*/  IMAD.IADD R3, R2, 0x1, R3 ;  /* 0x0000000102037824 */ /* 0x000fc800078e0203 */
[----:B------:R-:W-:-:S07]  /*218f0*/  IMAD.MOV.U32 R13, RZ, RZ, R3 ;  /* 0x000000ffff0d7224 */ /* 0x000fce00078e0003 */
[----:B------:R-:W-:Y:S05]  /*21900*/  WARPSYNC.COLLECTIVE R15, `(.L_x_3136) ;  /* 0x000000000f087348 */ /* 0x000fea0003c00000 */
[----:B------:R0:W1:Y:S02]  /*21910*/  SHFL.UP P6, R14, R13, R12, R11 ;  /* 0x0400000c0d0e7389 */ /* 0x00006400000c000b */
[----:B01----:R-:W-:Y:S01]  /*21920*/  ENDCOLLECTIVE ;  /* 0x000000000000791b */ /* 0x003fe20003800000 */
.L_x_3136:
[----:B------:R-:W-:Y:S01]  /*21930*/  IMAD.MOV.U32 R12, RZ, RZ, 0x10 ;  /* 0x00000010ff0c7424 */ /* 0x000fe200078e00ff */
[----:B------:R-:W-:-:S05]  /*21940*/  SEL R4, R14, RZ, P4 ;  /* 0x000000ff0e047207 */ /* 0x000fca0002000000 */
[----:B------:R-:W-:-:S04]  /*21950*/  IMAD.IADD R4, R3, 0x1, R4 ;  /* 0x0000000103047824 */ /* 0x000fc800078e0204 */
[----:B------:R-:W-:-:S07]  /*21960*/  IMAD.MOV.U32 R13, RZ, RZ, R4 ;  /* 0x000000ffff0d7224 */ /* 0x000fce00078e0004 */
[----:B------:R-:W-:Y:S05]  /*21970*/  WARPSYNC.COLLECTIVE R15, `(.L_x_3137) ;  /* 0x000000000f087348 */ /* 0x000fea0003c00000 */
[----:B------:R0:W1:Y:S02]  /*21980*/  SHFL.UP P6, R14, R13, R12, R11 ;  /* 0x0400000c0d0e7389 */ /* 0x00006400000c000b */
[----:B01----:R-:W-:Y:S01]  /*21990*/  ENDCOLLECTIVE ;  /* 0x000000000000791b */ /* 0x003fe20003800000 */
.L_x_3137:
[----:B------:R-:W-:Y:S02]  /*219a0*/  IMAD.MOV.U32 R12, RZ, RZ, 0x1f ;  /* 0x0000001fff0c7424 */ /* 0x000fe400078e00ff */
[----:B------:R-:W-:Y:S01]  /*219b0*/  IMAD.MOV.U32 R11, RZ, RZ, 0x1f ;  /* 0x0000001fff0b7424 */ /* 0x000fe200078e00ff */
[----:B------:R-:W-:-:S04]  /*219c0*/  SEL R3, R14, RZ, P5 ;  /* 0x000000ff0e037207 */ /* 0x000fc80002800000 */
[----:B------:R-:W-:-:S05]  /*219d0*/  IADD3 R2, R4, R3, RZ ;  /* 0x0000000304027210 */ /* 0x000fca0007ffe0ff */
[----:B------:R-:W-:-:S07]  /*219e0*/  IMAD.MOV.U32 R13, RZ, RZ, R2 ;  /* 0x000000ffff0d7224 */ /* 0x000fce00078e0002 */
[----:B------:R-:W-:Y:S05]  /*219f0*/  WARPSYNC.COLLECTIVE R15, `(.L_x_3138) ;  /* 0x000000000f087348 */ /* 0x000fea0003c00000 */
[----:B------:R0:W1:Y:S02]  /*21a00*/  SHFL.IDX P6, R14, R13, R12, R11 ;  /* 0x0000000c0d0e7389 */ /* 0x00006400000c000b */
[----:B01----:R-:W-:Y:S01]  /*21a10*/  ENDCOLLECTIVE ;  /* 0x000000000000791b */ /* 0x003fe20003800000 */
.L_x_3138:
[----:B------:R-:W-:Y:S05]  /*21a20*/  BRA `(.L_x_3139) ;  /* 0xffffff90005c7947 */ /* 0x000fea000383ffff */
.L_x_2915:
[----:B------:R-:W-:Y:S01]  /*21a30*/  BSSY B0, `(.L_x_3140) ;  /* 0x0000007000007945 */ /* 0x000fe20003800000 */
[----:B------:R-:W-:Y:S01]  /*21a40*/  MOV R12, 0x1 ;  /* 0x00000001000c7802 */ /* 0x000fe20000000f00 */
[----:B------:R-:W-:Y:S02]  /*21a50*/  IMAD.MOV.U32 R11, RZ, RZ, RZ ;  /* 0x000000ffff0b7224 */ /* 0x000fe400078e00ff */
[----:B------:R-:W-:-:S07]  /*21a60*/  IMAD.MOV.U32 R15, RZ, RZ, -0x1 ;  /* 0xffffffffff0f7424 */ /* 0x000fce00078e00ff */
[----:B-1----:R-:W-:Y:S05]  /*21a70*/  WARPSYNC.COLLECTIVE R15, `(.L_x_3141) ;  /* 0x000000000f087348 */ /* 0x002fea0003c00000 */
[----:B------:R0:W2:Y:S02]  /*21a80*/  SHFL.UP P6, R14, R13, R12, R11 ;  /* 0x0400000c0d0e7389 */ /* 0x0000a400000c000b */
[----:B012---:R-:W-:Y:S01]  /*21a90*/  ENDCOLLECTIVE ;  /* 0x000000000000791b */ /* 0x007fe20003800000 */
.L_x_3141:
[----:B------:R-:W-:Y:S05]  /*21aa0*/  BSYNC B0 ;  /* 0x0000000000007941 */ /* 0x000fea0003800000 */
.L_x_3140:
        /* <DEDUP_REMOVED lines=8> */
.L_x_3142:
[----:B------:R-:W-:Y:S01]  /*21b30*/  IMAD.MOV.U32 R12, RZ, RZ, 0x4 ;  /* 0x00000004ff0c7424 */ /* 0x000fe200078e00ff */
[----:B------:R-:W-:-:S05]  /*21b40*/  SEL R14, R14, RZ, P2 ;  /* 0x000000ff0e0e7207 */ /* 0x000fca0001000000 */
[----:B------:R-:W-:-:S05]  /*21b50*/  IMAD.IADD R3, R13, 0x1, R14 ;  /* 0x000000010d037824 */ /* 0x000fca00078e020e */
[----:B------:R-:W-:-:S07]  /*21b60*/  MOV R13, R3 ;  /* 0x00000003000d7202 */ /* 0x000fce0000000f00 */
[----:B------:R-:W-:Y:S05]  /*21b70*/  WARPSYNC.COLLECTIVE R15, `(.L_x_3143) ;  /* 0x000000000f087348 */ /* 0x000fea0003c00000 */
[----:B------:R0:W1:Y:S02]  /*21b80*/  SHFL.UP P6, R14, R13, R12, R11 ;  /* 0x0400000c0d0e7389 */ /* 0x00006400000c000b */
[----:B01----:R-:W-:Y:S01]  /*21b90*/  ENDCOLLECTIVE ;  /* 0x000000000000791b */ /* 0x003fe20003800000 */
.L_x_3143:
[----:B------:R-:W-:Y:S02]  /*21ba0*/  MOV R12, 0x8 ;  /* 0x00000008000c7802 */ /* 0x000fe40000000f00 */
[----:B------:R-:W-:-:S05]  /*21bb0*/  SEL R4, R14, RZ, P3 ;  /* 0x000000ff0e047207 */ /* 0x000fca0001800000 */
[----:B------:R-:W-:-:S04]  /*21bc0*/  IMAD.IADD R4, R3, 0x1, R4 ;  /* 0x0000000103047824 */ /* 0x000fc800078e0204 */
[----:B------:R-:W-:-:S07]  /*21bd0*/  IMAD.MOV.U32 R13, RZ, RZ, R4 ;  /* 0x000000ffff0d7224 */ /* 0x000fce00078e0004 */
[----:B------:R-:W-:Y:S05]  /*21be0*/  WARPSYNC.COLLECTIVE R15, `(.L_x_3144) ;  /* 0x000000000f087348 */ /* 0x000fea0003c00000 */
[----:B------:R0:W1:Y:S02]  /*21bf0*/  SHFL.UP P6, R14, R13, R12, R11 ;  /* 0x0400000c0d0e7389 */ /* 0x00006400000c000b */
[----:B01----:R-:W-:Y:S01]  /*21c00*/  ENDCOLLECTIVE ;  /* 0x000000000000791b */ /* 0x003fe20003800000 */
.L_x_3144:
[----:B------:R-:W-:Y:S01]  /*21c10*/  IMAD.MOV.U32 R12, RZ, RZ, 0x10 ;  /* 0x00000010ff0c7424 */ /* 0x000fe200078e00ff */
[----:B------:R-:W-:-:S05]  /*21c20*/  SEL R7, R14, RZ, P4 ;  /* 0x000000ff0e077207 */ /* 0x000fca0002000000 */
[----:B------:R-:W-:-:S04]  /*21c30*/  IMAD.IADD R7, R4, 0x1, R7 ;  /* 0x0000000104077824 */ /* 0x000fc800078e0207 */
[----:B------:R-:W-:-:S07]  /*21c40*/  IMAD.MOV.U32 R13, RZ, RZ, R7 ;  /* 0x000000ffff0d7224 */ /* 0x000fce00078e0007 */
[----:B------:R-:W-:Y:S05]  /*21c50*/  WARPSYNC.COLLECTIVE R15, `(.L_x_3145) ;  /* 0x000000000f087348 */ /* 0x000fea0003c00000 */
[----:B------:R0:W1:Y:S02]  /*21c60*/  SHFL.UP P6, R14, R13, R12, R11 ;  /* 0x0400000c0d0e7389 */ /* 0x00006400000c000b */
[----:B01----:R-:W-:Y:S01]  /*21c70*/  ENDCOLLECTIVE ;  /* 0x000000000000791b */ /* 0x003fe20003800000 */
.L_x_3145:
        /* <DEDUP_REMOVED lines=8> */
.L_x_3146:
[----:B------:R-:W-:Y:S05]  /*21d00*/  BRA `(.L_x_3147) ;  /* 0xffffff9000487947 */ /* 0x000fea000383ffff */
.L_x_2917:
[----:B------:R-:W-:Y:S01]  /*21d10*/  BSSY B0, `(.L_x_3148) ;  /* 0x0000006000007945 */ /* 0x000fe20003800000 */
[----:B------:R-:W-:Y:S02]  /*21d20*/  PLOP3.LUT P6, PT, P6, PT, PT, 0x8, 0x0 ;  /* 0x000000000000781c */ /* 0x000fe400037ce170 */
[----:B------:R-:W-:-:S11]  /*21d30*/  MOV R15, 0xffffffff ;  /* 0xffffffff000f7802 */ /* 0x000fd60000000f00 */
[----:B01----:R-:W-:Y:S05]  /*21d40*/  WARPSYNC.COLLECTIVE R15, `(.L_x_3149) ;  /* 0x000000000f087348 */ /* 0x003fea0003c00000 */
[----:B------:R-:W-:Y:S01]  /*21d50*/  VOTE.ANY R14, PT, P6 ;  /* 0x00000000000e7806 */ /* 0x000fe200030e0100 */
[----:B01----:R-:W-:Y:S06]  /*21d60*/  ENDCOLLECTIVE ;  /* 0x000000000000791b */ /* 0x003fec0003800000 */
.L_x_3149:
[----:B------:R-:W-:Y:S05]  /*21d70*/  BSYNC B0 ;  /* 0x0000000000007941 */ /* 0x000fea0003800000 */
.L_x_3148:
[----:B------:R-:W-:Y:S01]  /*21d80*/  IMAD.MOV.U32 R3, RZ, RZ, R14 ;  /* 0x000000ffff037224 */ /* 0x000fe200078e000e */
[----:B------:R-:W-:Y:S01]  /*21d90*/  MOV R11, 0x1f ;  /* 0x0000001f000b7802 */ /* 0x000fe20000000f00 */
[----:B------:R-:W-:Y:S02]  /*21da0*/  IMAD.MOV.U32 R13, RZ, RZ, R25 ;  /* 0x000000ffff0d7224 */ /* 0x000fe400078e0019 */
[----:B------:R-:W0:Y:S01]  /*21db0*/  POPC R7, R3 ;  /* 0x0000000300077309 */ /* 0x000e220000000000 */
[----:B------:R-:W-:Y:S02]  /*21dc0*/  IMAD.MOV.U32 R15, RZ, RZ, -0x1 ;  /* 0xffffffffff0f7424 */ /* 0x000fe400078e00ff */
[----:B0-----:R-:W-:Y:S02]  /*21dd0*/  IMAD.MOV.U32 R12, RZ, RZ, R7 ;  /* 0x000000ffff0c7224 */ /* 0x001fe400078e0007 */
[----:B------:R-:W-:-:S07]  /*21de0*/  IMAD.IADD R27, R7, 0x1, R27 ;  /* 0x00000001071b7824 */ /* 0x000fce00078e021b */
[----:B------:R-:W-:Y:S05]  /*21df0*/  WARPSYNC.COLLECTIVE R15, `(.L_x_3150) ;  /* 0x000000000f087348 */ /* 0x000fea0003c00000 */
[----:B------:R0:W1:Y:S02]  /*21e00*/  SHFL.IDX P6, R14, R13, R12, R11 ;  /* 0x0000000c0d0e7389 */ /* 0x00006400000c000b */
[----:B01----:R-:W-:Y:S01]  /*21e10*/  ENDCOLLECTIVE ;  /* 0x000000000000791b */ /* 0x003fe20003800000 */
.L_x_3150:
[----:B------:R-:W-:Y:S02]  /*21e20*/  IMAD.MOV.U32 R13, RZ, RZ, R5 ;  /* 0x000000ffff0d7224 */ /* 0x000fe400078e0005 */
[----:B------:R-:W-:-:S07]  /*21e30*/  IMAD.MOV.U32 R25, RZ, RZ, R14 ;  /* 0x000000ffff197224 */ /* 0x000fce00078e000e */
[----:B------:R-:W-:Y:S05]  /*21e40*/  WARPSYNC.COLLECTIVE R15, `(.L_x_3151) ;  /* 0x000000000f087348 */ /* 0x000fea0003c00000 */
[----:B------:R0:W1:Y:S02]  /*21e50*/  SHFL.IDX P6, R14, R13, R12, R11 ;  /* 0x0000000c0d0e7389 */ /* 0x00006400000c000b */
[----:B01----:R-:W-:Y:S01]  /*21e60*/  ENDCOLLECTIVE ;  /* 0x000000000000791b */ /* 0x003fe20003800000 */
.L_x_3151:
[----:B------:R-:W-:Y:S01]  /*21e70*/  MOV R5, R14 ;  /* 0x0000000e00057202 */ /* 0x000fe20000000f00 */
[----:B------:R-:W-:Y:S06]  /*21e80*/  BRA `(.L_x_3152) ;  /* 0xffffff9000287947 */ /* 0x000fec000383ffff */
.L_x_2919:
[----:B------:R-:W-:Y:S01]  /*21e90*/  BSSY B0, `(.L_x_3153) ;  /* 0x0000007000007945 */ /* 0x000fe20003800000 */
[----:B------:R-:W-:Y:S01]  /*21ea0*/  IMAD.MOV.U32 R13, RZ, RZ, R2 ;  /* 0x000000ffff0d7224 */ /* 0x000fe200078e0002 */
[----:B------:R-:W-:Y:S01]  /*21eb0*/  MOV R15, 0xffffffff ;  /* 0xffffffff000f7802 */ /* 0x000fe20000000f00 */
[----:B------:R-:W-:-:S07]  /*21ec0*/  IMAD.MOV.U32 R11, RZ, RZ, 0x1f ;  /* 0x0000001fff0b7424 */ /* 0x000fce00078e00ff */
[----:B01234-:R-:W-:Y:S05]  /*21ed0*/  WARPSYNC.COLLECTIVE R15, `(.L_x_3154) ;  /* 0x000000000f087348 */ /* 0x01ffea0003c00000 */
[----:B------:R0:W0:Y:S02]  /*21ee0*/  SHFL.IDX P6, R14, R13, R12, R11 ;  /* 0x0000000c0d0e7389 */ /* 0x00002400000c000b */
[----:B01234-:R-:W-:Y:S01]  /*21ef0*/  ENDCOLLECTIVE ;  /* 0x000000000000791b */ /* 0x01ffe20003800000 */
.L_x_3154:
[----:B------:R-:W-:Y:S05]  /*21f00*/  BSYNC B0 ;  /* 0x0000000000007941 */ /* 0x000fea0003800000 */
.L_x_3153:
[----:B------:R-:W-:Y:S01]  /*21f10*/  IMAD.MOV.U32 R24, RZ, RZ, R14 ;  /* 0x000000ffff187224 */ /* 0x000fe200078e000e */
[----:B------:R-:W-:Y:S06]  /*21f20*/  BRA `(.L_x_2918) ;  /* 0xffffff9000187947 */ /* 0x000fec000383ffff */
.L_x_2925:
[----:B0-----:R0:W4:Y:S02]  /*21f30*/  SYNCS.PHASECHK.TRANS64.TRYWAIT P0, [R5+URZ+0x16820], R0 ;  /* 0x01682000050075a7 */ /* 0x001124000800017f */
[----:B----4-:R-:W-:Y:S05]  /*21f40*/  @!P0 NANOSLEEP.SYNCS 0x989680 ;  /* 0x009896800000895d */ /* 0x010fea0003900000 */
[----:B------:R-:W4:Y:S02]  /*21f50*/  @!P0 SYNCS.PHASECHK.TRANS64 P0, [R5+URZ+0x16820], R0 ;  /* 0x01682000050085a7 */ /* 0x000f24000800007f */
[----:B----4-:R-:W-:Y:S05]  /*21f60*/  @!P0 BRA `(.L_x_2925) ;  /* 0xfffffffc00f08947 */ /* 0x010fea000383ffff */
[----:B------:R-:W-:Y:S05]  /*21f70*/  BRA `(.L_x_3155) ;  /* 0xffffff9800747947 */ /* 0x000fea000383ffff */
.L_x_2926:
[----:B------:R-:W4:Y:S01]  /*21f80*/  S2R R2, SR_TID.X ;  /* 0x0000000000027919 */ /* 0x000f220000002100 */
[----:B------:R-:W-:Y:S01]  /*21f90*/  BSSY B0, `(.L_x_3156) ;  /* 0x000000a000007945 */ /* 0x000fe20003800000 */
[----:B------:R-:W-:Y:S01]  /*21fa0*/  IMAD.MOV.U32 R12, RZ, RZ, RZ ;  /* 0x000000ffff0c7224 */ /* 0x000fe200078e00ff */
[----:B------:R-:W-:Y:S01]  /*21fb0*/  MOV R11, 0x1f ;  /* 0x0000001f000b7802 */ /* 0x000fe20000000f00 */
[----:B------:R-:W-:Y:S01]  /*21fc0*/  IMAD.MOV.U32 R15, RZ, RZ, -0x1 ;  /* 0xffffffffff0f7424 */ /* 0x000fe200078e00ff */
[----:B----4-:R-:W-:-:S04]  /*21fd0*/  SHF.R.U32.HI R2, RZ, 0x5, R2 ;  /* 0x00000005ff027819 */ /* 0x010fc80000011602 */
[----:B------:R-:W-:-:S05]  /*21fe0*/  LOP3.LUT R2, R2, 0x3, RZ, 0xc0, !PT ;  /* 0x0000000302027812 */ /* 0x000fca00078ec0ff */
[----:B------:R-:W-:-:S07]  /*21ff0*/  IMAD.MOV.U32 R13, RZ, RZ, R2 ;  /* 0x000000ffff0d7224 */ /* 0x000fce00078e0002 */
[----:B0123--:R-:W-:Y:S05]  /*22000*/  WARPSYNC.COLLECTIVE R15, `(.L_x_3157) ;  /* 0x000000000f087348 */ /* 0x00ffea0003c00000 */
[----:B------:R4:W0:Y:S02]  /*22010*/  SHFL.IDX P6, R14, R13, R12, R11 ;  /* 0x0000000c0d0e7389 */ /* 0x00082400000c000b */
[----:B01234-:R-:W-:Y:S01]  /*22020*/  ENDCOLLECTIVE ;  /* 0x000000000000791b */ /* 0x01ffe20003800000 */
.L_x_3157:
[----:B------:R-:W-:Y:S05]  /*22030*/  BSYNC B0 ;  /* 0x0000000000007941 */ /* 0x000fea0003800000 */
.L_x_3156:
[----:B------:R-:W-:Y:S05]  /*22040*/  BRA `(.L_x_3158) ;  /* 0xffffff98005c7947 */ /* 0x000fea000383ffff */
.L_x_2927:
[----:B------:R-:W-:Y:S01]  /*22050*/  BSSY B0, `(.L_x_3159) ;  /* 0x0000006000007945 */ /* 0x000fe20003800000 */
[----:B------:R-:W-:-:S07]  /*22060*/  IMAD.MOV.U32 R15, RZ, RZ, -0x1 ;  /* 0xffffffffff0f7424 */ /* 0x000fce00078e00ff */
[----:B0123--:R-:W-:Y:S05]  /*22070*/  WARPSYNC.COLLECTIVE R15, `(.L_x_3160) ;  /* 0x000000000f0c7348 */ /* 0x00ffea0003c00000 */
[----:B------:R-:W-:Y:S02]  /*22080*/  ELECT P6, UR62, PT ;  /* 0x00000000003e782f */ /* 0x000fe400038c0000 */
[----:B------:R-:W-:Y:S01]  /*22090*/  MOV R14, UR62 ;  /* 0x0000003e000e7c02 */ /* 0x000fe20008000f00 */
[----:B0123--:R-:W-:Y:S10]  /*220a0*/  ENDCOLLECTIVE ;  /* 0x000000000000791b */ /* 0x00fff40003800000 */
.L_x_3160:
[----:B------:R-:W-:Y:S05]  /*220b0*/  BSYNC B0 ;  /* 0x0000000000007941 */ /* 0x000fea0003800000 */
.L_x_3159:
[----:B------:R-:W-:Y:S05]  /*220c0*/  BRA `(.L_x_3161) ;  /* 0xffffff9800507947 */ /* 0x000fea000383ffff */
.L_x_2929:
[----:B0-----:R0:W4:Y:S02]  /*220d0*/  SYNCS.PHASECHK.TRANS64.TRYWAIT P1, [R3+URZ+0x16840], R2 ;  /* 0x01684002030075a7 */ /* 0x001124000802017f */
[----:B----4-:R-:W-:Y:S05]  /*220e0*/  @!P1 NANOSLEEP.SYNCS 0x989680 ;  /* 0x009896800000995d */ /* 0x010fea0003900000 */
[----:B------:R-:W4:Y:S02]  /*220f0*/  @!P1 SYNCS.PHASECHK.TRANS64 P1, [R3+URZ+0x16840], R2 ;  /* 0x01684002030095a7 */ /* 0x000f24000802007f */
[----:B----4-:R-:W-:Y:S05]  /*22100*/  @!P1 BRA `(.L_x_2929) ;  /* 0xfffffffc00f09947 */ /* 0x010fea000383ffff */
[----:B------:R-:W-:Y:S05]  /*22110*/  BRA `(.L_x_3162) ;  /* 0xffffff9800707947 */ /* 0x000fea000383ffff */
.L_x_2931:
[----:B----4-:R4:W0:Y:S02]  /*22120*/  SYNCS.PHASECHK.TRANS64.TRYWAIT P1, [R5+URZ+0x16840], R0 ;  /* 0x01684000050075a7 */ /* 0x010824000802017f */
[----:B0-----:R-:W-:Y:S05]  /*22130*/  @!P1 NANOSLEEP.SYNCS 0x989680 ;  /* 0x009896800000995d */ /* 0x001fea0003900000 */
[----:B------:R-:W0:Y:S02]  /*22140*/  @!P1 SYNCS.PHASECHK.TRANS64 P1, [R5+URZ+0x16840], R0 ;  /* 0x01684000050095a7 */ /* 0x000e24000802007f */
[----:B0-----:R-:W-:Y:S05]  /*22150*/  @!P1 BRA `(.L_x_2931) ;  /* 0xfffffffc00f09947 */ /* 0x001fea000383ffff */
[----:B------:R-:W-:Y:S05]  /*22160*/  BRA `(.L_x_3163) ;  /* 0xffffff98007c7947 */ /* 0x000fea000383ffff */
.L_x_2933:
[----:B------:R0:W0:Y:S02]  /*22170*/  SYNCS.PHASECHK.TRANS64.TRYWAIT P1, [R3+URZ+0x16860], R2 ;  /* 0x01686002030075a7 */ /* 0x000024000802017f */
[----:B0-----:R-:W-:Y:S05]  /*22180*/  @!P1 NANOSLEEP.SYNCS 0x989680 ;  /* 0x009896800000995d */ /* 0x001fea0003900000 */
[----:B------:R-:W0:Y:S02]  /*22190*/  @!P1 SYNCS.PHASECHK.TRANS64 P1, [R3+URZ+0x16860], R2 ;  /* 0x01686002030095a7 */ /* 0x000e24000802007f */
[----:B0-----:R-:W-:Y:S05]  /*221a0*/  @!P1 BRA `(.L_x_2933) ;  /* 0xfffffffc00f09947 */ /* 0x001fea000383ffff */
[----:B------:R-:W-:Y:S05]  /*221b0*/  BRA `(.L_x_3164) ;  /* 0xffffff9800787947 */ /* 0x000fea000383ffff */
.L_x_3165:
        /* <DEDUP_REMOVED lines=12> */
.L_x_3174:


//--------------------- .nv.global.init           --------------------------
	.section	.nv.global.init,"aw",@progbits
.nv.global.init:
	.type		$str$23,@object
	.size		$str$23,($str$24 - $str$23)
$str$23:
        /*0000*/ 	.byte	0x28, 0x61, 0x64, 0x64, 0x72, 0x65, 0x73, 0x73, 0x20, 0x26, 0x20, 0x6d, 0x61, 0x73, 0x6b, 0x29
        /*0010*/ 	.byte	0x20, 0x3d, 0x3d, 0x20, 0x30, 0x00
	.type		$str$24,@object
	.size		$str$24,(__unnamed_4 - $str$24)
$str$24:
        /*0016*/ 	.byte	0x2f, 0x74, 0x6d, 0x70, 0x2f, 0x6f, 0x73, 0x73, 0x5f, 0x6b, 0x65, 0x72, 0x6e, 0x65, 0x6c, 0x73
        /*0026*/ 	.byte	0x5f, 0x73, 0x72, 0x63, 0x2f, 0x66, 0x6c, 0x61, 0x73, 0x68, 0x5f, 0x61, 0x74, 0x74, 0x65, 0x6e
        /*0036*/ 	.byte	0x74, 0x69, 0x6f, 0x6e, 0x2f, 0x63, 0x73, 0x72, 0x63, 0x2f, 0x63, 0x75, 0x74, 0x6c, 0x61, 0x73
        /*0046*/ 	.byte	0x73, 0x2f, 0x69, 0x6e, 0x63, 0x6c, 0x75, 0x64, 0x65, 0x2f, 0x63, 0x75, 0x74, 0x65, 0x2f, 0x70
        /*0056*/ 	.byte	0x6f, 0x69, 0x6e, 0x74, 0x65, 0x72, 0x5f, 0x66, 0x6c, 0x61, 0x67, 0x67, 0x65, 0x64, 0x2e, 0x68
        /*0066*/ 	.byte	0x70, 0x70, 0x00
	.type		__unnamed_4,@object
	.size		__unnamed_4,(__unnamed_5 - __unnamed_4)
__unnamed_4:
        /* <DEDUP_REMOVED lines=23> */
        /*01d9*/ 	.byte	0x3a, 0x43, 0x3c, 0x30, 0x3e, 0x3e, 0x3e, 0x3e, 0x3e, 0x20, 0x26, 0x5d, 0x00
	.type		__unnamed_5,@object
	.size		__unnamed_5,(__unnamed_3 - __unnamed_5)
__unnamed_5:
        /* <DEDUP_REMOVED lines=24> */
        /*0366*/ 	.byte	0x00
	.type		__unnamed_3,@object
	.size		__unnamed_3,(__unnamed_2 - __unnamed_3)
__unnamed_3:
        /* <DEDUP_REMOVED lines=28> */
        /*0527*/ 	.byte	0x32, 0x3e, 0x3e, 0x3e, 0x3e, 0x3e, 0x5d, 0x00
	.type		__unnamed_2,@object
	.size		__unnamed_2,(__unnamed_1 - __unnamed_2)
__unnamed_2:
        /* <DEDUP_REMOVED lines=29> */
	.type		__unnamed_1,@object
	.size		__unnamed_1,(.L_0 - __unnamed_1)
__unnamed_1:
        /* <DEDUP_REMOVED lines=28> */
        /*08b7*/ 	.byte	0x32, 0x3e, 0x3e, 0x3e, 0x3e, 0x3e, 0x20, 0x26, 0x5d, 0x00
.L_0:


//--------------------- .nv.shared._ZN7cutlass13device_kernelIN5flash11enable_sm90INS1_16FlashAttnFwdSm90INS1_25CollectiveMainloopFwdSm90ILi2EN4cute5tupleIJNS5_1CILi1EEES8_S8_EEENS6_IJNS7_ILi192EEENS7_ILi128EEENS7_ILi64EEEEEELi64ENS_6half_tEfNS_4arch4Sm90ELb0ELb0ELb1ELb0ELb1ELb0ELb0ELb1ELb1ELb1ELb1ELb0EEENS1_21CollectiveEpilogueFwdINS6_IJSA_SC_SB_EEES9_SE_SG_Li384ELb0ELb1ELb1ELb0EEENS1_19SingleTileSchedulerILb0ELb1ELb1ELi192EEEEEEEEEvNT_6ParamsE --------------------------
	.section	.nv.shared._ZN7cutlass13device_kernelIN5flash11enable_sm90INS1_16FlashAttnFwdSm90INS1_25CollectiveMainloopFwdSm90ILi2EN4cute5tupleIJNS5_1CILi1EEES8_S8_EEENS6_IJNS7_ILi192EEENS7_ILi128EEENS7_ILi64EEEEEELi64ENS_6half_tEfNS_4arch4Sm90ELb0ELb0ELb1ELb0ELb1ELb0ELb0ELb1ELb1ELb1ELb1ELb0EEENS1_21CollectiveEpilogueFwdINS6_IJSA_SC_SB_EEES9_SE_SG_Li384ELb0ELb1ELb1ELb0EEENS1_19SingleTileSchedulerILb0ELb1ELb1ELi192EEEEEEEEEvNT_6ParamsE,"aw",@nobits
	.sectionflags	@""
	.align	16
	.zero		1024


//--------------------- .nv.shared.reserved.0     --------------------------
	.section	.nv.shared.reserved.0,"aw",@nobits
	.weak		__nv_reservedSMEM_offset_0_alias
	.size		__nv_reservedSMEM_offset_0_alias, 0, 0
	.other		__nv_reservedSMEM_offset_0_alias,@"STO_CUDA_RESERVED_SHARED STV_DEFAULT"
__nv_reservedSMEM_offset_0_alias:
	.zero		0


//--------------------- .nv.global                --------------------------
	.section	.nv.global,"aw",@nobits
.nv.global:
	.type		_ZN85_INTERNAL_0ae2b1d6_49_flash_fwd_hdim64_fp16_paged_split_softcap_sm90_cu_60c5005d_33864cute1_E,@object
	.size		_ZN85_INTERNAL_0ae2b1d6_49_flash_fwd_hdim64_fp16_paged_split_softcap_sm90_cu_60c5005d_33864cute1_E,(_ZN85_INTERNAL_0ae2b1d6_49_flash_fwd_hdim64_fp16_paged_split_softcap_sm90_cu_60c5005d_33864cuda3std3__45__cpo6cbeginE - _ZN85_INTERNAL_0ae2b1d6_49_flash_fwd_hdim64_fp16_paged_split_softcap_sm90_cu_60c5005d_33864cute1_E)
_ZN85_INTERNAL_0ae2b1d6_49_flash_fwd_hdim64_fp16_paged_split_softcap_sm90_cu_60c5005d_33864cute1_E:
	.zero		1
	.type		_ZN85_INTERNAL_0ae2b1d6_49_flash_fwd_hdim64_fp16_paged_split_softcap_sm90_cu_60c5005d_33864cuda3std3__45__cpo6cbeginE,@object
	.size		_ZN85_INTERNAL_0ae2b1d6_49_flash_fwd_hdim64_fp16_paged_split_softcap_sm90_cu_60c5005d_33864cuda3std3__45__cpo6cbeginE,(_ZN85_INTERNAL_0ae2b1d6_49_flash_fwd_hdim64_fp16_paged_split_softcap_sm90_cu_60c5005d_33864cuda3std3__48in_placeE - _ZN85_INTERNAL_0ae2b1d6_49_flash_fwd_hdim64_fp16_paged_split_softcap_sm90_cu_60c5005d_33864cuda3std3__45__cpo6cbeginE)
_ZN85_INTERNAL_0ae2b1d6_49_flash_fwd_hdim64_fp16_paged_split_softcap_sm90_cu_60c5005d_33864cuda3std3__45__cpo6cbeginE:
	.zero		1
	.type		_ZN85_INTERNAL_0ae2b1d6_49_flash_fwd_hdim64_fp16_paged_split_softcap_sm90_cu_60c5005d_33864cuda3std3__48in_placeE,@object
	.size		_ZN85_INTERNAL_0ae2b1d6_49_flash_fwd_hdim64_fp16_paged_split_softcap_sm90_cu_60c5005d_33864cuda3std3__48in_placeE,(_ZN85_INTERNAL_0ae2b1d6_49_flash_fwd_hdim64_fp16_paged_split_softcap_sm90_cu_60c5005d_33864cuda3std6ranges3__45__cpo9iter_moveE - _ZN85_INTERNAL_0ae2b1d6_49_flash_fwd_hdim64_fp16_paged_split_softcap_sm90_cu_60c5005d_33864cuda3std3__48in_placeE)
_ZN85_INTERNAL_0ae2b1d6_49_flash_fwd_hdim64_fp16_paged_split_softcap_sm90_cu_60c5005d_33864cuda3std3__48in_placeE:
	.zero		1
	.type		_ZN85_INTERNAL_0ae2b1d6_49_flash_fwd_hdim64_fp16_paged_split_softcap_sm90_cu_60c5005d_33864cuda3std6ranges3__45__cpo9iter_moveE,@object
	.size		_ZN85_INTERNAL_0ae2b1d6_49_flash_fwd_hdim64_fp16_paged_split_softcap_sm90_cu_60c5005d_33864cuda3std6ranges3__45__cpo9iter_moveE,(_ZN85_INTERNAL_0ae2b1d6_49_flash_fwd_hdim64_fp16_paged_split_softcap_sm90_cu_60c5005d_33864cuda3std3__45__cpo5beginE - _ZN85_INTERNAL_0ae2b1d6_49_flash_fwd_hdim64_fp16_paged_split_softcap_sm90_cu_60c5005d_33864cuda3std6ranges3__45__cpo9iter_moveE)
_ZN85_INTERNAL_0ae2b1d6_49_flash_fwd_hdim64_fp16_paged_split_softcap_sm90_cu_60c5005d_33864cuda3std6ranges3__45__cpo9iter_moveE:
	.zero		1
	.type		_ZN85_INTERNAL_0ae2b1d6_49_flash_fwd_hdim64_fp16_paged_split_softcap_sm90_cu_60c5005d_33864cuda3std3__45__cpo5beginE,@object
	.size		_ZN85_INTERNAL_0ae2b1d6_49_flash_fwd_hdim64_fp16_paged_split_softcap_sm90_cu_60c5005d_33864cuda3std3__45__cpo5beginE,(_ZN85_INTERNAL_0ae2b1d6_49_flash_fwd_hdim64_fp16_paged_split_softcap_sm90_cu_60c5005d_33864cuda3std3__487_GLOBAL__N__0ae2b1d6_49_flash_fwd_hdim64_fp16_paged_split_softcap_sm90_cu_60c5005d_33866ignoreE - _ZN85_INTERNAL_0ae2b1d6_49_flash_fwd_hdim64_fp16_paged_split_softcap_sm90_cu_60c5005d_33864cuda3std3__45__cpo5beginE)
_ZN85_INTERNAL_0ae2b1d6_49_flash_fwd_hdim64_fp16_paged_split_softcap_sm90_cu_60c5005d_33864cuda3std3__45__cpo5beginE:
	.zero		1
	.type		_ZN85_INTERNAL_0ae2b1d6_49_flash_fwd_hdim64_fp16_paged_split_softcap_sm90_cu_60c5005d_33864cuda3std3__487_GLOBAL__N__0ae2b1d6_49_flash_fwd_hdim64_fp16_paged_split_softcap_sm90_cu_60c5005d_33866ignoreE,@object
	.size		_ZN85_INTERNAL_0ae2b1d6_49_flash_fwd_hdim64_fp16_paged_split_softcap_sm90_cu_60c5005d_33864cuda3std3__487_GLOBAL__N__0ae2b1d6_49_flash_fwd_hdim64_fp16_paged_split_softcap_sm90_cu_60c5005d_33866ignoreE,(_ZN85_INTERNAL_0ae2b1d6_49_flash_fwd_hdim64_fp16_paged_split_softcap_sm90_cu_60c5005d_33864cute7productE - _ZN85_INTERNAL_0ae2b1d6_49_flash_fwd_hdim64_fp16_paged_split_softcap_sm90_cu_60c5005d_33864cuda3std3__487_GLOBAL__N__0ae2b1d6_49_flash_fwd_hdim64_fp16_paged_split_softcap_sm90_cu_60c5005d_33866ignoreE)
_ZN85_INTERNAL_0ae2b1d6_49_flash_fwd_hdim64_fp16_paged_split_softcap_sm90_cu_60c5005d_33864cuda3std3__487_GLOBAL__N__0ae2b1d6_49_flash_fwd_hdim64_fp16_paged_split_softcap_sm90_cu_60c5005d_33866ignoreE:
	.zero		1
	.type		_ZN85_INTERNAL_0ae2b1d6_49_flash_fwd_hdim64_fp16_paged_split_softcap_sm90_cu_60c5005d_33864cute7productE,@object
	.size		_ZN85_INTERNAL_0ae2b1d6_49_flash_fwd_hdim64_fp16_paged_split_softcap_sm90_cu_60c5005d_33864cute7productE,(_ZN85_INTERNAL_0ae2b1d6_49_flash_fwd_hdim64_fp16_paged_split_softcap_sm90_cu_60c5005d_33864cuda3std3__45__cpo3endE - _ZN85_INTERNAL_0ae2b1d6_49_flash_fwd_hdim64_fp16_paged_split_softcap_sm90_cu_60c5005d_33864cute7productE)
_ZN85_INTERNAL_0ae2b1d6_49_flash_fwd_hdim64_fp16_paged_split_softcap_sm90_cu_60c5005d_33864cute7productE:
	.zero		1
	.type		_ZN85_INTERNAL_0ae2b1d6_49_flash_fwd_hdim64_fp16_paged_split_softcap_sm90_cu_60c5005d_33864cuda3std3__45__cpo3endE,@object
	.size		_ZN85_INTERNAL_0ae2b1d6_49_flash_fwd_hdim64_fp16_paged_split_softcap_sm90_cu_60c5005d_33864cuda3std3__45__cpo3endE,(_ZN85_INTERNAL_0ae2b1d6_49_flash_fwd_hdim64_fp16_paged_split_softcap_sm90_cu_60c5005d_33864cuda3std3__419piecewise_constructE - _ZN85_INTERNAL_0ae2b1d6_49_flash_fwd_hdim64_fp16_paged_split_softcap_sm90_cu_60c5005d_33864cuda3std3__45__cpo3endE)
_ZN85_INTERNAL_0ae2b1d6_49_flash_fwd_hdim64_fp16_paged_split_softcap_sm90_cu_60c5005d_33864cuda3std3__45__cpo3endE:
	.zero		1
	.type		_ZN85_INTERNAL_0ae2b1d6_49_flash_fwd_hdim64_fp16_paged_split_softcap_sm90_cu_60c5005d_33864cuda3std3__419piecewise_constructE,@object
	.size		_ZN85_INTERNAL_0ae2b1d6_49_flash_fwd_hdim64_fp16_paged_split_softcap_sm90_cu_60c5005d_33864cuda3std3__419piecewise_constructE,(_ZN85_INTERNAL_0ae2b1d6_49_flash_fwd_hdim64_fp16_paged_split_softcap_sm90_cu_60c5005d_33864cuda3std3__45__cpo4cendE - _ZN85_INTERNAL_0ae2b1d6_49_flash_fwd_hdim64_fp16_paged_split_softcap_sm90_cu_60c5005d_33864cuda3std3__419piecewise_constructE)
_ZN85_INTERNAL_0ae2b1d6_49_flash_fwd_hdim64_fp16_paged_split_softcap_sm90_cu_60c5005d_33864cuda3std3__419piecewise_constructE:
	.zero		1
	.type		_ZN85_INTERNAL_0ae2b1d6_49_flash_fwd_hdim64_fp16_paged_split_softcap_sm90_cu_60c5005d_33864cuda3std3__45__cpo4cendE,@object
	.size		_ZN85_INTERNAL_0ae2b1d6_49_flash_fwd_hdim64_fp16_paged_split_softcap_sm90_cu_60c5005d_33864cuda3std3__45__cpo4cendE,(_ZN85_INTERNAL_0ae2b1d6_49_flash_fwd_hdim64_fp16_paged_split_softcap_sm90_cu_60c5005d_33864cuda3std6ranges3__45__cpo4swapE - _ZN85_INTERNAL_0ae2b1d6_49_flash_fwd_hdim64_fp16_paged_split_softcap_sm90_cu_60c5005d_33864cuda3std3__45__cpo4cendE)
_ZN85_INTERNAL_0ae2b1d6_49_flash_fwd_hdim64_fp16_paged_split_softcap_sm90_cu_60c5005d_33864cuda3std3__45__cpo4cendE:
	.zero		1
	.type		_ZN85_INTERNAL_0ae2b1d6_49_flash_fwd_hdim64_fp16_paged_split_softcap_sm90_cu_60c5005d_33864cuda3std6ranges3__45__cpo4swapE,@object
	.size		_ZN85_INTERNAL_0ae2b1d6_49_flash_fwd_hdim64_fp16_paged_split_softcap_sm90_cu_60c5005d_33864cuda3std6ranges3__45__cpo4swapE,(.L_12 - _ZN85_INTERNAL_0ae2b1d6_49_flash_fwd_hdim64_fp16_paged_split_softcap_sm90_cu_60c5005d_33864cuda3std6ranges3__45__cpo4swapE)
_ZN85_INTERNAL_0ae2b1d6_49_flash_fwd_hdim64_fp16_paged_split_softcap_sm90_cu_60c5005d_33864cuda3std6ranges3__45__cpo4swapE:
	.zero		1
.L_12:


//--------------------- .nv.shared._ZN7cutlass13device_kernelIN5flash11enable_sm90INS1_16FlashAttnFwdSm90INS1_25CollectiveMainloopFwdSm90ILi2EN4cute5tupleIJNS5_1CILi1EEES8_S8_EEENS6_IJNS7_ILi192EEENS7_ILi128EEENS7_ILi64EEEEEELi64ENS_6half_tEfNS_4arch4Sm90ELb0ELb0ELb1ELb1ELb1ELb0ELb0ELb1ELb1ELb1ELb1ELb0EEENS1_21CollectiveEpilogueFwdINS6_IJSA_SC_SB_EEES9_SE_SG_Li384ELb1ELb1ELb1ELb0EEENS1_36VarlenDynamicPersistentTileSchedulerILi192ELi128ELi384ELi128ELb1ELb1ELb1ELb0ELb1ELb1EEEEEEEEEvNT_6ParamsE --------------------------
	.section	.nv.shared._ZN7cutlass13device_kernelIN5flash11enable_sm90INS1_16FlashAttnFwdSm90INS1_25CollectiveMainloopFwdSm90ILi2EN4cute5tupleIJNS5_1CILi1EEES8_S8_EEENS6_IJNS7_ILi192EEENS7_ILi128EEENS7_ILi64EEEEEELi64ENS_6half_tEfNS_4arch4Sm90ELb0ELb0ELb1ELb1ELb1ELb0ELb0ELb1ELb1ELb1ELb1ELb0EEENS1_21CollectiveEpilogueFwdINS6_IJSA_SC_SB_EEES9_SE_SG_Li384ELb1ELb1ELb1ELb0EEENS1_36VarlenDynamicPersistentTileSchedulerILi192ELi128ELi384ELi128ELb1ELb1ELb1ELb0ELb1ELb1EEEEEEEEEvNT_6ParamsE,"aw",@nobits
	.sectionflags	@""
	.align	16
	.zero		1024


//--------------------- .nv.shared._ZN7cutlass13device_kernelIN5flash11enable_sm90INS1_16FlashAttnFwdSm90INS1_25CollectiveMainloopFwdSm90ILi2EN4cute5tupleIJNS5_1CILi1EEES8_S8_EEENS6_IJNS7_ILi192EEENS7_ILi128EEENS7_ILi64EEEEEELi64ENS_6half_tEfNS_4arch4Sm90ELb0ELb0ELb1ELb1ELb1ELb1ELb0ELb1ELb1ELb1ELb1ELb0EEENS1_21CollectiveEpilogueFwdINS6_IJSA_SC_SB_EEES9_SE_SG_Li384ELb1ELb1ELb1ELb0EEENS1_36VarlenDynamicPersistentTileSchedulerILi192ELi128ELi384ELi128ELb1ELb1ELb1ELb0ELb1ELb1EEEEEEEEEvNT_6ParamsE --------------------------
	.section	.nv.shared._ZN7cutlass13device_kernelIN5flash11enable_sm90INS1_16FlashAttnFwdSm90INS1_25CollectiveMainloopFwdSm90ILi2EN4cute5tupleIJNS5_1CILi1EEES8_S8_EEENS6_IJNS7_ILi192EEENS7_ILi128EEENS7_ILi64EEEEEELi64ENS_6half_tEfNS_4arch4Sm90ELb0ELb0ELb1ELb1ELb1ELb1ELb0ELb1ELb1ELb1ELb1ELb0EEENS1_21CollectiveEpilogueFwdINS6_IJSA_SC_SB_EEES9_SE_SG_Li384ELb1ELb1ELb1ELb0EEENS1_36VarlenDynamicPersistentTileSchedulerILi192ELi128ELi384ELi128ELb1ELb1ELb1ELb0ELb1ELb1EEEEEEEEEvNT_6ParamsE,"aw",@nobits
	.sectionflags	@""
	.align	16
	.zero		1024


//--------------------- .nv.shared._ZN7cutlass13device_kernelIN5flash11enable_sm90INS1_16FlashAttnFwdSm90INS1_25CollectiveMainloopFwdSm90ILi2EN4cute5tupleIJNS5_1CILi1EEES8_S8_EEENS6_IJNS7_ILi192EEENS7_ILi128EEENS7_ILi64EEEEEELi64ENS_6half_tEfNS_4arch4Sm90ELb0ELb1ELb1ELb0ELb1ELb0ELb0ELb1ELb1ELb1ELb1ELb0EEENS1_21CollectiveEpilogueFwdINS6_IJSA_SC_SB_EEES9_SE_SG_Li384ELb0ELb1ELb1ELb0EEENS1_19SingleTileSchedulerILb0ELb1ELb1ELi192EEEEEEEEEvNT_6ParamsE --------------------------
	.section	.nv.shared._ZN7cutlass13device_kernelIN5flash11enable_sm90INS1_16FlashAttnFwdSm90INS1_25CollectiveMainloopFwdSm90ILi2EN4cute5tupleIJNS5_1CILi1EEES8_S8_EEENS6_IJNS7_ILi192EEENS7_ILi128EEENS7_ILi64EEEEEELi64ENS_6half_tEfNS_4arch4Sm90ELb0ELb1ELb1ELb0ELb1ELb0ELb0ELb1ELb1ELb1ELb1ELb0EEENS1_21CollectiveEpilogueFwdINS6_IJSA_SC_SB_EEES9_SE_SG_Li384ELb0ELb1ELb1ELb0EEENS1_19SingleTileSchedulerILb0ELb1ELb1ELi192EEEEEEEEEvNT_6ParamsE,"aw",@nobits
	.sectionflags	@""
	.align	16
	.zero		1024


//--------------------- .nv.shared._ZN7cutlass13device_kernelIN5flash11enable_sm90INS1_16FlashAttnFwdSm90INS1_25CollectiveMainloopFwdSm90ILi2EN4cute5tupleIJNS5_1CILi1EEES8_S8_EEENS6_IJNS7_ILi192EEENS7_ILi128EEENS7_ILi64EEEEEELi64ENS_6half_tEfNS_4arch4Sm90ELb0ELb1ELb1ELb1ELb1ELb0ELb0ELb1ELb1ELb1ELb1ELb0EEENS1_21CollectiveEpilogueFwdINS6_IJSA_SC_SB_EEES9_SE_SG_Li384ELb1ELb1ELb1ELb0EEENS1_36VarlenDynamicPersistentTileSchedulerILi192ELi128ELi384ELi128ELb1ELb1ELb1ELb1ELb0ELb1EEEEEEEEEvNT_6ParamsE --------------------------
	.section	.nv.shared._ZN7cutlass13device_kernelIN5flash11enable_sm90INS1_16FlashAttnFwdSm90INS1_25CollectiveMainloopFwdSm90ILi2EN4cute5tupleIJNS5_1CILi1EEES8_S8_EEENS6_IJNS7_ILi192EEENS7_ILi128EEENS7_ILi64EEEEEELi64ENS_6half_tEfNS_4arch4Sm90ELb0ELb1ELb1ELb1ELb1ELb0ELb0ELb1ELb1ELb1ELb1ELb0EEENS1_21CollectiveEpilogueFwdINS6_IJSA_SC_SB_EEES9_SE_SG_Li384ELb1ELb1ELb1ELb0EEENS1_36VarlenDynamicPersistentTileSchedulerILi192ELi128ELi384ELi128ELb1ELb1ELb1ELb1ELb0ELb1EEEEEEEEEvNT_6ParamsE,"aw",@nobits
	.sectionflags	@""
	.align	16
	.zero		1024


//--------------------- .nv.shared._ZN7cutlass13device_kernelIN5flash11enable_sm90INS1_16FlashAttnFwdSm90INS1_25CollectiveMainloopFwdSm90ILi2EN4cute5tupleIJNS5_1CILi1EEES8_S8_EEENS6_IJNS7_ILi192EEENS7_ILi128EEENS7_ILi64EEEEEELi64ENS_6half_tEfNS_4arch4Sm90ELb0ELb1ELb1ELb1ELb1ELb1ELb0ELb1ELb1ELb1ELb1ELb0EEENS1_21CollectiveEpilogueFwdINS6_IJSA_SC_SB_EEES9_SE_SG_Li384ELb1ELb1ELb1ELb0EEENS1_36VarlenDynamicPersistentTileSchedulerILi192ELi128ELi384ELi128ELb1ELb1ELb1ELb1ELb0ELb1EEEEEEEEEvNT_6ParamsE --------------------------
	.section	.nv.shared._ZN7cutlass13device_kernelIN5flash11enable_sm90INS1_16FlashAttnFwdSm90INS1_25CollectiveMainloopFwdSm90ILi2EN4cute5tupleIJNS5_1CILi1EEES8_S8_EEENS6_IJNS7_ILi192EEENS7_ILi128EEENS7_ILi64EEEEEELi64ENS_6half_tEfNS_4arch4Sm90ELb0ELb1ELb1ELb1ELb1ELb1ELb0ELb1ELb1ELb1ELb1ELb0EEENS1_21CollectiveEpilogueFwdINS6_IJSA_SC_SB_EEES9_SE_SG_Li384ELb1ELb1ELb1ELb0EEENS1_36VarlenDynamicPersistentTileSchedulerILi192ELi128ELi384ELi128ELb1ELb1ELb1ELb1ELb0ELb1EEEEEEEEEvNT_6ParamsE,"aw",@nobits
	.sectionflags	@""
	.align	16
	.zero		1024


//--------------------- .nv.shared._ZN7cutlass13device_kernelIN5flash11enable_sm90INS1_16FlashAttnFwdSm90INS1_25CollectiveMainloopFwdSm90ILi2EN4cute5tupleIJNS5_1CILi1EEES8_S8_EEENS6_IJNS7_ILi192EEENS7_ILi128EEENS7_ILi64EEEEEELi64ENS_6half_tEfNS_4arch4Sm90ELb1ELb0ELb1ELb0ELb1ELb0ELb0ELb1ELb1ELb1ELb1ELb0EEENS1_21CollectiveEpilogueFwdINS6_IJSA_SC_SB_EEES9_SE_SG_Li384ELb0ELb1ELb1ELb0EEENS1_19SingleTileSchedulerILb0ELb1ELb1ELi192EEEEEEEEEvNT_6ParamsE --------------------------
	.section	.nv.shared._ZN7cutlass13device_kernelIN5flash11enable_sm90INS1_16FlashAttnFwdSm90INS1_25CollectiveMainloopFwdSm90ILi2EN4cute5tupleIJNS5_1CILi1EEES8_S8_EEENS6_IJNS7_ILi192EEENS7_ILi128EEENS7_ILi64EEEEEELi64ENS_6half_tEfNS_4arch4Sm90ELb1ELb0ELb1ELb0ELb1ELb0ELb0ELb1ELb1ELb1ELb1ELb0EEENS1_21CollectiveEpilogueFwdINS6_IJSA_SC_SB_EEES9_SE_SG_Li384ELb0ELb1ELb1ELb0EEENS1_19SingleTileSchedulerILb0ELb1ELb1ELi192EEEEEEEEEvNT_6ParamsE,"aw",@nobits
	.sectionflags	@""
	.align	16
	.zero		1024


//--------------------- .nv.shared._ZN7cutlass13device_kernelIN5flash11enable_sm90INS1_16FlashAttnFwdSm90INS1_25CollectiveMainloopFwdSm90ILi2EN4cute5tupleIJNS5_1CILi1EEES8_S8_EEENS6_IJNS7_ILi192EEENS7_ILi128EEENS7_ILi64EEEEEELi64ENS_6half_tEfNS_4arch4Sm90ELb1ELb0ELb1ELb1ELb1ELb0ELb0ELb1ELb1ELb1ELb1ELb0EEENS1_21CollectiveEpilogueFwdINS6_IJSA_SC_SB_EEES9_SE_SG_Li384ELb1ELb1ELb1ELb0EEENS1_36VarlenDynamicPersistentTileSchedulerILi192ELi128ELi384ELi128ELb1ELb1ELb1ELb1ELb1ELb1EEEEEEEEEvNT_6ParamsE --------------------------
	.section	.nv.shared._ZN7cutlass13device_kernelIN5flash11enable_sm90INS1_16FlashAttnFwdSm90INS1_25CollectiveMainloopFwdSm90ILi2EN4cute5tupleIJNS5_1CILi1EEES8_S8_EEENS6_IJNS7_ILi192EEENS7_ILi128EEENS7_ILi64EEEEEELi64ENS_6half_tEfNS_4arch4Sm90ELb1ELb0ELb1ELb1ELb1ELb0ELb0ELb1ELb1ELb1ELb1ELb0EEENS1_21CollectiveEpilogueFwdINS6_IJSA_SC_SB_EEES9_SE_SG_Li384ELb1ELb1ELb1ELb0EEENS1_36VarlenDynamicPersistentTileSchedulerILi192ELi128ELi384ELi128ELb1ELb1ELb1ELb1ELb1ELb1EEEEEEEEEvNT_6ParamsE,"aw",@nobits
	.sectionflags	@""
	.align	16
	.zero		1024


//--------------------- .nv.shared._ZN7cutlass13device_kernelIN5flash11enable_sm90INS1_16FlashAttnFwdSm90INS1_25CollectiveMainloopFwdSm90ILi2EN4cute5tupleIJNS5_1CILi1EEES8_S8_EEENS6_IJNS7_ILi192EEENS7_ILi128EEENS7_ILi64EEEEEELi64ENS_6half_tEfNS_4arch4Sm90ELb1ELb0ELb1ELb1ELb1ELb1ELb0ELb1ELb1ELb1ELb1ELb0EEENS1_21CollectiveEpilogueFwdINS6_IJSA_SC_SB_EEES9_SE_SG_Li384ELb1ELb1ELb1ELb0EEENS1_36VarlenDynamicPersistentTileSchedulerILi192ELi128ELi384ELi128ELb1ELb1ELb1ELb1ELb1ELb1EEEEEEEEEvNT_6ParamsE --------------------------
	.section	.nv.shared._ZN7cutlass13device_kernelIN5flash11enable_sm90INS1_16FlashAttnFwdSm90INS1_25CollectiveMainloopFwdSm90ILi2EN4cute5tupleIJNS5_1CILi1EEES8_S8_EEENS6_IJNS7_ILi192EEENS7_ILi128EEENS7_ILi64EEEEEELi64ENS_6half_tEfNS_4arch4Sm90ELb1ELb0ELb1ELb1ELb1ELb1ELb0ELb1ELb1ELb1ELb1ELb0EEENS1_21CollectiveEpilogueFwdINS6_IJSA_SC_SB_EEES9_SE_SG_Li384ELb1ELb1ELb1ELb0EEENS1_36VarlenDynamicPersistentTileSchedulerILi192ELi128ELi384ELi128ELb1ELb1ELb1ELb1ELb1ELb1EEEEEEEEEvNT_6ParamsE,"aw",@nobits
	.sectionflags	@""
	.align	16
	.zero		1024


//--------------------- .nv.constant0._ZN7cutlass13device_kernelIN5flash11enable_sm90INS1_16FlashAttnFwdSm90INS1_25CollectiveMainloopFwdSm90ILi2EN4cute5tupleIJNS5_1CILi1EEES8_S8_EEENS6_IJNS7_ILi192EEENS7_ILi128EEENS7_ILi64EEEEEELi64ENS_6half_tEfNS_4arch4Sm90ELb0ELb0ELb1ELb0ELb1ELb0ELb0ELb1ELb1ELb1ELb1ELb0EEENS1_21CollectiveEpilogueFwdINS6_IJSA_SC_SB_EEES9_SE_SG_Li384ELb0ELb1ELb1ELb0EEENS1_19SingleTileSchedulerILb0ELb1ELb1ELi192EEEEEEEEEvNT_6ParamsE --------------------------
	.section	.nv.constant0._ZN7cutlass13device_kernelIN5flash11enable_sm90INS1_16FlashAttnFwdSm90INS1_25CollectiveMainloopFwdSm90ILi2EN4cute5tupleIJNS5_1CILi1EEES8_S8_EEENS6_IJNS7_ILi192EEENS7_ILi128EEENS7_ILi64EEEEEELi64ENS_6half_tEfNS_4arch4Sm90ELb0ELb0ELb1ELb0ELb1ELb0ELb0ELb1ELb1ELb1ELb1ELb0EEENS1_21CollectiveEpilogueFwdINS6_IJSA_SC_SB_EEES9_SE_SG_Li384ELb0ELb1ELb1ELb0EEENS1_19SingleTileSchedulerILb0ELb1ELb1ELi192EEEEEEEEEvNT_6ParamsE,"a",@progbits
	.sectionflags	@""
	.align	4
.nv.constant0._ZN7cutlass13device_kernelIN5flash11enable_sm90INS1_16FlashAttnFwdSm90INS1_25CollectiveMainloopFwdSm90ILi2EN4cute5tupleIJNS5_1CILi1EEES8_S8_EEENS6_IJNS7_ILi192EEENS7_ILi128EEENS7_ILi64EEEEEELi64ENS_6half_tEfNS_4arch4Sm90ELb0ELb0ELb1ELb0ELb1ELb0ELb0ELb1ELb1ELb1ELb1ELb0EEENS1_21CollectiveEpilogueFwdINS6_IJSA_SC_SB_EEES9_SE_SG_Li384ELb0ELb1ELb1ELb0EEENS1_19SingleTileSchedulerILb0ELb1ELb1ELi192EEEEEEEEEvNT_6ParamsE:
	.zero		3200


//--------------------- .nv.constant0._ZN7cutlass13device_kernelIN5flash11enable_sm90INS1_16FlashAttnFwdSm90INS1_25CollectiveMainloopFwdSm90ILi2EN4cute5tupleIJNS5_1CILi1EEES8_S8_EEENS6_IJNS7_ILi192EEENS7_ILi128EEENS7_ILi64EEEEEELi64ENS_6half_tEfNS_4arch4Sm90ELb0ELb0ELb1ELb1ELb1ELb0ELb0ELb1ELb1ELb1ELb1ELb0EEENS1_21CollectiveEpilogueFwdINS6_IJSA_SC_SB_EEES9_SE_SG_Li384ELb1ELb1ELb1ELb0EEENS1_36VarlenDynamicPersistentTileSchedulerILi192ELi128ELi384ELi128ELb1ELb1ELb1ELb0ELb1ELb1EEEEEEEEEvNT_6ParamsE --------------------------
	.section	.nv.constant0._ZN7cutlass13device_kernelIN5flash11enable_sm90INS1_16FlashAttnFwdSm90INS1_25CollectiveMainloopFwdSm90ILi2EN4cute5tupleIJNS5_1CILi1EEES8_S8_EEENS6_IJNS7_ILi192EEENS7_ILi128EEENS7_ILi64EEEEEELi64ENS_6half_tEfNS_4arch4Sm90ELb0ELb0ELb1ELb1ELb1ELb0ELb0ELb1ELb1ELb1ELb1ELb0EEENS1_21CollectiveEpilogueFwdINS6_IJSA_SC_SB_EEES9_SE_SG_Li384ELb1ELb1ELb1ELb0EEENS1_36VarlenDynamicPersistentTileSchedulerILi192ELi128ELi384ELi128ELb1ELb1ELb1ELb0ELb1ELb1EEEEEEEEEvNT_6ParamsE,"a",@progbits
	.sectionflags	@""
	.align	4
.nv.constant0._ZN7cutlass13device_kernelIN5flash11enable_sm90INS1_16FlashAttnFwdSm90INS1_25CollectiveMainloopFwdSm90ILi2EN4cute5tupleIJNS5_1CILi1EEES8_S8_EEENS6_IJNS7_ILi192EEENS7_ILi128EEENS7_ILi64EEEEEELi64ENS_6half_tEfNS_4arch4Sm90ELb0ELb0ELb1ELb1ELb1ELb0ELb0ELb1ELb1ELb1ELb1ELb0EEENS1_21CollectiveEpilogueFwdINS6_IJSA_SC_SB_EEES9_SE_SG_Li384ELb1ELb1ELb1ELb0EEENS1_36VarlenDynamicPersistentTileSchedulerILi192ELi128ELi384ELi128ELb1ELb1ELb1ELb0ELb1ELb1EEEEEEEEEvNT_6ParamsE:
	.zero		3328


//--------------------- .nv.constant0._ZN7cutlass13device_kernelIN5flash11enable_sm90INS1_16FlashAttnFwdSm90INS1_25CollectiveMainloopFwdSm90ILi2EN4cute5tupleIJNS5_1CILi1EEES8_S8_EEENS6_IJNS7_ILi192EEENS7_ILi128EEENS7_ILi64EEEEEELi64ENS_6half_tEfNS_4arch4Sm90ELb0ELb0ELb1ELb1ELb1ELb1ELb0ELb1ELb1ELb1ELb1ELb0EEENS1_21CollectiveEpilogueFwdINS6_IJSA_SC_SB_EEES9_SE_SG_Li384ELb1ELb1ELb1ELb0EEENS1_36VarlenDynamicPersistentTileSchedulerILi192ELi128ELi384ELi128ELb1ELb1ELb1ELb0ELb1ELb1EEEEEEEEEvNT_6ParamsE --------------------------
	.section	.nv.constant0._ZN7cutlass13device_kernelIN5flash11enable_sm90INS1_16FlashAttnFwdSm90INS1_25CollectiveMainloopFwdSm90ILi2EN4cute5tupleIJNS5_1CILi1EEES8_S8_EEENS6_IJNS7_ILi192EEENS7_ILi128EEENS7_ILi64EEEEEELi64ENS_6half_tEfNS_4arch4Sm90ELb0ELb0ELb1ELb1ELb1ELb1ELb0ELb1ELb1ELb1ELb1ELb0EEENS1_21CollectiveEpilogueFwdINS6_IJSA_SC_SB_EEES9_SE_SG_Li384ELb1ELb1ELb1ELb0EEENS1_36VarlenDynamicPersistentTileSchedulerILi192ELi128ELi384ELi128ELb1ELb1ELb1ELb0ELb1ELb1EEEEEEEEEvNT_6ParamsE,"a",@progbits
	.sectionflags	@""
	.align	4
.nv.constant0._ZN7cutlass13device_kernelIN5flash11enable_sm90INS1_16FlashAttnFwdSm90INS1_25CollectiveMainloopFwdSm90ILi2EN4cute5tupleIJNS5_1CILi1EEES8_S8_EEENS6_IJNS7_ILi192EEENS7_ILi128EEENS7_ILi64EEEEEELi64ENS_6half_tEfNS_4arch4Sm90ELb0ELb0ELb1ELb1ELb1ELb1ELb0ELb1ELb1ELb1ELb1ELb0EEENS1_21CollectiveEpilogueFwdINS6_IJSA_SC_SB_EEES9_SE_SG_Li384ELb1ELb1ELb1ELb0EEENS1_36VarlenDynamicPersistentTileSchedulerILi192ELi128ELi384ELi128ELb1ELb1ELb1ELb0ELb1ELb1EEEEEEEEEvNT_6ParamsE:
	.zero		3328


//--------------------- .nv.constant0._ZN7cutlass13device_kernelIN5flash11enable_sm90INS1_16FlashAttnFwdSm90INS1_25CollectiveMainloopFwdSm90ILi2EN4cute5tupleIJNS5_1CILi1EEES8_S8_EEENS6_IJNS7_ILi192EEENS7_ILi128EEENS7_ILi64EEEEEELi64ENS_6half_tEfNS_4arch4Sm90ELb0ELb1ELb1ELb0ELb1ELb0ELb0ELb1ELb1ELb1ELb1ELb0EEENS1_21CollectiveEpilogueFwdINS6_IJSA_SC_SB_EEES9_SE_SG_Li384ELb0ELb1ELb1ELb0EEENS1_19SingleTileSchedulerILb0ELb1ELb1ELi192EEEEEEEEEvNT_6ParamsE --------------------------
	.section	.nv.constant0._ZN7cutlass13device_kernelIN5flash11enable_sm90INS1_16FlashAttnFwdSm90INS1_25CollectiveMainloopFwdSm90ILi2EN4cute5tupleIJNS5_1CILi1EEES8_S8_EEENS6_IJNS7_ILi192EEENS7_ILi128EEENS7_ILi64EEEEEELi64ENS_6half_tEfNS_4arch4Sm90ELb0ELb1ELb1ELb0ELb1ELb0ELb0ELb1ELb1ELb1ELb1ELb0EEENS1_21CollectiveEpilogueFwdINS6_IJSA_SC_SB_EEES9_SE_SG_Li384ELb0ELb1ELb1ELb0EEENS1_19SingleTileSchedulerILb0ELb1ELb1ELi192EEEEEEEEEvNT_6ParamsE,"a",@progbits
	.sectionflags	@""
	.align	4
.nv.constant0._ZN7cutlass13device_kernelIN5flash11enable_sm90INS1_16FlashAttnFwdSm90INS1_25CollectiveMainloopFwdSm90ILi2EN4cute5tupleIJNS5_1CILi1EEES8_S8_EEENS6_IJNS7_ILi192EEENS7_ILi128EEENS7_ILi64EEEEEELi64ENS_6half_tEfNS_4arch4Sm90ELb0ELb1ELb1ELb0ELb1ELb0ELb0ELb1ELb1ELb1ELb1ELb0EEENS1_21CollectiveEpilogueFwdINS6_IJSA_SC_SB_EEES9_SE_SG_Li384ELb0ELb1ELb1ELb0EEENS1_19SingleTileSchedulerILb0ELb1ELb1ELi192EEEEEEEEEvNT_6ParamsE:
	.zero		3200


//--------------------- .nv.constant0._ZN7cutlass13device_kernelIN5flash11enable_sm90INS1_16FlashAttnFwdSm90INS1_25CollectiveMainloopFwdSm90ILi2EN4cute5tupleIJNS5_1CILi1EEES8_S8_EEENS6_IJNS7_ILi192EEENS7_ILi128EEENS7_ILi64EEEEEELi64ENS_6half_tEfNS_4arch4Sm90ELb0ELb1ELb1ELb1ELb1ELb0ELb0ELb1ELb1ELb1ELb1ELb0EEENS1_21CollectiveEpilogueFwdINS6_IJSA_SC_SB_EEES9_SE_SG_Li384ELb1ELb1ELb1ELb0EEENS1_36VarlenDynamicPersistentTileSchedulerILi192ELi128ELi384ELi128ELb1ELb1ELb1ELb1ELb0ELb1EEEEEEEEEvNT_6ParamsE --------------------------
	.section	.nv.constant0._ZN7cutlass13device_kernelIN5flash11enable_sm90INS1_16FlashAttnFwdSm90INS1_25CollectiveMainloopFwdSm90ILi2EN4cute5tupleIJNS5_1CILi1EEES8_S8_EEENS6_IJNS7_ILi192EEENS7_ILi128EEENS7_ILi64EEEEEELi64ENS_6half_tEfNS_4arch4Sm90ELb0ELb1ELb1ELb1ELb1ELb0ELb0ELb1ELb1ELb1ELb1ELb0EEENS1_21CollectiveEpilogueFwdINS6_IJSA_SC_SB_EEES9_SE_SG_Li384ELb1ELb1ELb1ELb0EEENS1_36VarlenDynamicPersistentTileSchedulerILi192ELi128ELi384ELi128ELb1ELb1ELb1ELb1ELb0ELb1EEEEEEEEEvNT_6ParamsE,"a",@progbits
	.sectionflags	@""
	.align	4
.nv.constant0._ZN7cutlass13device_kernelIN5flash11enable_sm90INS1_16FlashAttnFwdSm90INS1_25CollectiveMainloopFwdSm90ILi2EN4cute5tupleIJNS5_1CILi1EEES8_S8_EEENS6_IJNS7_ILi192EEENS7_ILi128EEENS7_ILi64EEEEEELi64ENS_6half_tEfNS_4arch4Sm90ELb0ELb1ELb1ELb1ELb1ELb0ELb0ELb1ELb1ELb1ELb1ELb0EEENS1_21CollectiveEpilogueFwdINS6_IJSA_SC_SB_EEES9_SE_SG_Li384ELb1ELb1ELb1ELb0EEENS1_36VarlenDynamicPersistentTileSchedulerILi192ELi128ELi384ELi128ELb1ELb1ELb1ELb1ELb0ELb1EEEEEEEEEvNT_6ParamsE:
	.zero		3328


//--------------------- .nv.constant0._ZN7cutlass13device_kernelIN5flash11enable_sm90INS1_16FlashAttnFwdSm90INS1_25CollectiveMainloopFwdSm90ILi2EN4cute5tupleIJNS5_1CILi1EEES8_S8_EEENS6_IJNS7_ILi192EEENS7_ILi128EEENS7_ILi64EEEEEELi64ENS_6half_tEfNS_4arch4Sm90ELb0ELb1ELb1ELb1ELb1ELb1ELb0ELb1ELb1ELb1ELb1ELb0EEENS1_21CollectiveEpilogueFwdINS6_IJSA_SC_SB_EEES9_SE_SG_Li384ELb1ELb1ELb1ELb0EEENS1_36VarlenDynamicPersistentTileSchedulerILi192ELi128ELi384ELi128ELb1ELb1ELb1ELb1ELb0ELb1EEEEEEEEEvNT_6ParamsE --------------------------
	.section	.nv.constant0._ZN7cutlass13device_kernelIN5flash11enable_sm90INS1_16FlashAttnFwdSm90INS1_25CollectiveMainloopFwdSm90ILi2EN4cute5tupleIJNS5_1CILi1EEES8_S8_EEENS6_IJNS7_ILi192EEENS7_ILi128EEENS7_ILi64EEEEEELi64ENS_6half_tEfNS_4arch4Sm90ELb0ELb1ELb1ELb1ELb1ELb1ELb0ELb1ELb1ELb1ELb1ELb0EEENS1_21CollectiveEpilogueFwdINS6_IJSA_SC_SB_EEES9_SE_SG_Li384ELb1ELb1ELb1ELb0EEENS1_36VarlenDynamicPersistentTileSchedulerILi192ELi128ELi384ELi128ELb1ELb1ELb1ELb1ELb0ELb1EEEEEEEEEvNT_6ParamsE,"a",@progbits
	.sectionflags	@""
	.align	4
.nv.constant0._ZN7cutlass13device_kernelIN5flash11enable_sm90INS1_16FlashAttnFwdSm90INS1_25CollectiveMainloopFwdSm90ILi2EN4cute5tupleIJNS5_1CILi1EEES8_S8_EEENS6_IJNS7_ILi192EEENS7_ILi128EEENS7_ILi64EEEEEELi64ENS_6half_tEfNS_4arch4Sm90ELb0ELb1ELb1ELb1ELb1ELb1ELb0ELb1ELb1ELb1ELb1ELb0EEENS1_21CollectiveEpilogueFwdINS6_IJSA_SC_SB_EEES9_SE_SG_Li384ELb1ELb1ELb1ELb0EEENS1_36VarlenDynamicPersistentTileSchedulerILi192ELi128ELi384ELi128ELb1ELb1ELb1ELb1ELb0ELb1EEEEEEEEEvNT_6ParamsE:
	.zero		3328


//--------------------- .nv.constant0._ZN7cutlass13device_kernelIN5flash11enable_sm90INS1_16FlashAttnFwdSm90INS1_25CollectiveMainloopFwdSm90ILi2EN4cute5tupleIJNS5_1CILi1EEES8_S8_EEENS6_IJNS7_ILi192EEENS7_ILi128EEENS7_ILi64EEEEEELi64ENS_6half_tEfNS_4arch4Sm90ELb1ELb0ELb1ELb0ELb1ELb0ELb0ELb1ELb1ELb1ELb1ELb0EEENS1_21CollectiveEpilogueFwdINS6_IJSA_SC_SB_EEES9_SE_SG_Li384ELb0ELb1ELb1ELb0EEENS1_19SingleTileSchedulerILb0ELb1ELb1ELi192EEEEEEEEEvNT_6ParamsE --------------------------
	.section	.nv.constant0._ZN7cutlass13device_kernelIN5flash11enable_sm90INS1_16FlashAttnFwdSm90INS1_25CollectiveMainloopFwdSm90ILi2EN4cute5tupleIJNS5_1CILi1EEES8_S8_EEENS6_IJNS7_ILi192EEENS7_ILi128EEENS7_ILi64EEEEEELi64ENS_6half_tEfNS_4arch4Sm90ELb1ELb0ELb1ELb0ELb1ELb0ELb0ELb1ELb1ELb1ELb1ELb0EEENS1_21CollectiveEpilogueFwdINS6_IJSA_SC_SB_EEES9_SE_SG_Li384ELb0ELb1ELb1ELb0EEENS1_19SingleTileSchedulerILb0ELb1ELb1ELi192EEEEEEEEEvNT_6ParamsE,"a",@progbits
	.sectionflags	@""
	.align	4
.nv.constant0._ZN7cutlass13device_kernelIN5flash11enable_sm90INS1_16FlashAttnFwdSm90INS1_25CollectiveMainloopFwdSm90ILi2EN4cute5tupleIJNS5_1CILi1EEES8_S8_EEENS6_IJNS7_ILi192EEENS7_ILi128EEENS7_ILi64EEEEEELi64ENS_6half_tEfNS_4arch4Sm90ELb1ELb0ELb1ELb0ELb1ELb0ELb0ELb1ELb1ELb1ELb1ELb0EEENS1_21CollectiveEpilogueFwdINS6_IJSA_SC_SB_EEES9_SE_SG_Li384ELb0ELb1ELb1ELb0EEENS1_19SingleTileSchedulerILb0ELb1ELb1ELi192EEEEEEEEEvNT_6ParamsE:
	.zero		3200


//--------------------- .nv.constant0._ZN7cutlass13device_kernelIN5flash11enable_sm90INS1_16FlashAttnFwdSm90INS1_25CollectiveMainloopFwdSm90ILi2EN4cute5tupleIJNS5_1CILi1EEES8_S8_EEENS6_IJNS7_ILi192EEENS7_ILi128EEENS7_ILi64EEEEEELi64ENS_6half_tEfNS_4arch4Sm90ELb1ELb0ELb1ELb1ELb1ELb0ELb0ELb1ELb1ELb1ELb1ELb0EEENS1_21CollectiveEpilogueFwdINS6_IJSA_SC_SB_EEES9_SE_SG_Li384ELb1ELb1ELb1ELb0EEENS1_36VarlenDynamicPersistentTileSchedulerILi192ELi128ELi384ELi128ELb1ELb1ELb1ELb1ELb1ELb1EEEEEEEEEvNT_6ParamsE --------------------------
	.section	.nv.constant0._ZN7cutlass13device_kernelIN5flash11enable_sm90INS1_16FlashAttnFwdSm90INS1_25CollectiveMainloopFwdSm90ILi2EN4cute5tupleIJNS5_1CILi1EEES8_S8_EEENS6_IJNS7_ILi192EEENS7_ILi128EEENS7_ILi64EEEEEELi64ENS_6half_tEfNS_4arch4Sm90ELb1ELb0ELb1ELb1ELb1ELb0ELb0ELb1ELb1ELb1ELb1ELb0EEENS1_21CollectiveEpilogueFwdINS6_IJSA_SC_SB_EEES9_SE_SG_Li384ELb1ELb1ELb1ELb0EEENS1_36VarlenDynamicPersistentTileSchedulerILi192ELi128ELi384ELi128ELb1ELb1ELb1ELb1ELb1ELb1EEEEEEEEEvNT_6ParamsE,"a",@progbits
	.sectionflags	@""
	.align	4
.nv.constant0._ZN7cutlass13device_kernelIN5flash11enable_sm90INS1_16FlashAttnFwdSm90INS1_25CollectiveMainloopFwdSm90ILi2EN4cute5tupleIJNS5_1CILi1EEES8_S8_EEENS6_IJNS7_ILi192EEENS7_ILi128EEENS7_ILi64EEEEEELi64ENS_6half_tEfNS_4arch4Sm90ELb1ELb0ELb1ELb1ELb1ELb0ELb0ELb1ELb1ELb1ELb1ELb0EEENS1_21CollectiveEpilogueFwdINS6_IJSA_SC_SB_EEES9_SE_SG_Li384ELb1ELb1ELb1ELb0EEENS1_36VarlenDynamicPersistentTileSchedulerILi192ELi128ELi384ELi128ELb1ELb1ELb1ELb1ELb1ELb1EEEEEEEEEvNT_6ParamsE:
	.zero		3328


//--------------------- .nv.constant0._ZN7cutlass13device_kernelIN5flash11enable_sm90INS1_16FlashAttnFwdSm90INS1_25CollectiveMainloopFwdSm90ILi2EN4cute5tupleIJNS5_1CILi1EEES8_S8_EEENS6_IJNS7_ILi192EEENS7_ILi128EEENS7_ILi64EEEEEELi64ENS_6half_tEfNS_4arch4Sm90ELb1ELb0ELb1ELb1ELb1ELb1ELb0ELb1ELb1ELb1ELb1ELb0EEENS1_21CollectiveEpilogueFwdINS6_IJSA_SC_SB_EEES9_SE_SG_Li384ELb1ELb1ELb1ELb0EEENS1_36VarlenDynamicPersistentTileSchedulerILi192ELi128ELi384ELi128ELb1ELb1ELb1ELb1ELb1ELb1EEEEEEEEEvNT_6ParamsE --------------------------
	.section	.nv.constant0._ZN7cutlass13device_kernelIN5flash11enable_sm90INS1_16FlashAttnFwdSm90INS1_25CollectiveMainloopFwdSm90ILi2EN4cute5tupleIJNS5_1CILi1EEES8_S8_EEENS6_IJNS7_ILi192EEENS7_ILi128EEENS7_ILi64EEEEEELi64ENS_6half_tEfNS_4arch4Sm90ELb1ELb0ELb1ELb1ELb1ELb1ELb0ELb1ELb1ELb1ELb1ELb0EEENS1_21CollectiveEpilogueFwdINS6_IJSA_SC_SB_EEES9_SE_SG_Li384ELb1ELb1ELb1ELb0EEENS1_36VarlenDynamicPersistentTileSchedulerILi192ELi128ELi384ELi128ELb1ELb1ELb1ELb1ELb1ELb1EEEEEEEEEvNT_6ParamsE,"a",@progbits
	.sectionflags	@""
	.align	4
.nv.constant0._ZN7cutlass13device_kernelIN5flash11enable_sm90INS1_16FlashAttnFwdSm90INS1_25CollectiveMainloopFwdSm90ILi2EN4cute5tupleIJNS5_1CILi1EEES8_S8_EEENS6_IJNS7_ILi192EEENS7_ILi128EEENS7_ILi64EEEEEELi64ENS_6half_tEfNS_4arch4Sm90ELb1ELb0ELb1ELb1ELb1ELb1ELb0ELb1ELb1ELb1ELb1ELb0EEENS1_21CollectiveEpilogueFwdINS6_IJSA_SC_SB_EEES9_SE_SG_Li384ELb1ELb1ELb1ELb0EEENS1_36VarlenDynamicPersistentTileSchedulerILi192ELi128ELi384ELi128ELb1ELb1ELb1ELb1ELb1ELb1EEEEEEEEEvNT_6ParamsE:
	.zero		3328


//--------------------- SYMBOLS --------------------------

	.type		.nv.reservedSmem.offset0,@object
	.size		.nv.reservedSmem.offset0,0x4
	.type		__assertfail,@function
